	.target	sm_90a

	.elftype	@"ET_EXEC"


//--------------------- .note.nv.tkinfo           --------------------------
	.section	.note.nv.tkinfo,"",@"SHT_NOTE"
	.sectionflags	@"SHF_NOTE_NV_TKINFO"
	.tkinfo
        /*0018*/ 	.word	0x00000002
        /*0030*/ 	.string	""
        /*0030*/ 	.string	"ptxas"
        /*0030*/ 	.string	"Cuda compilation tools, release 13.0, V13.0.88"
        /*0030*/ 	.string	"Build cuda_13.0.r13.0/compiler.36424714_0"
        /*0030*/ 	.string	"-v  -suppress-debug-info  -lineinfo  -arch sm_90a "



//--------------------- .note.nv.cuinfo           --------------------------
	.section	.note.nv.cuinfo,"",@"SHT_NOTE"
	.sectionflags	@"SHF_NOTE_NV_CUINFO"
        /*0018*/ 	.short	0x0002
        /*001a*/ 	.short	0x005a
        /*001c*/ 	.short	0x0082
	.zero		2


//--------------------- .nv.info                  --------------------------
	.section	.nv.info,"",@"SHT_CUDA_INFO"
	.align	4


	//----- nvinfo : EIATTR_REGCOUNT
	.align		4
        /*0000*/ 	.byte	0x04, 0x2f
        /*0002*/ 	.short	(.L_1 - .L_0)
	.align		4
.L_0:
        /*0004*/ 	.word	index@(matmul_kernel)
        /*0008*/ 	.word	0x00000040


	//----- nvinfo : EIATTR_FRAME_SIZE
	.align		4
.L_1:
        /*000c*/ 	.byte	0x04, 0x11
        /*000e*/ 	.short	(.L_3 - .L_2)
	.align		4
.L_2:
        /*0010*/ 	.word	index@(matmul_kernel)
        /*0014*/ 	.word	0x00009660


	//----- nvinfo : EIATTR_MIN_STACK_SIZE
	.align		4
.L_3:
        /*0018*/ 	.byte	0x04, 0x12
        /*001a*/ 	.short	(.L_5 - .L_4)
	.align		4
.L_4:
        /*001c*/ 	.word	index@(matmul_kernel)
        /*0020*/ 	.word	0x00009660
.L_5:


//--------------------- .nv.compat                --------------------------
	.section	.nv.compat,"",@"SHT_CUDA_COMPAT_INFO"
	.align	4
        /*0000*/ 	.byte	0x02, 0x09, 0x01, 0x00, 0x02, 0x02, 0x02, 0x00, 0x02, 0x05, 0x05, 0x00, 0x03, 0x07, 0x01, 0x01
        /*0010*/ 	.byte	0x02, 0x03, 0x00, 0x00, 0x02, 0x06, 0x01, 0x00, 0x04, 0x0b, 0x08, 0x00, 0x00, 0x00, 0x00, 0x00
        /*0020*/ 	.byte	0x00, 0x00, 0x00, 0x00


//--------------------- .nv.info.matmul_kernel    --------------------------
	.section	.nv.info.matmul_kernel,"",@"SHT_CUDA_INFO"
	.sectionflags	@""
	.align	4


	//----- nvinfo : EIATTR_CUDA_API_VERSION
	.align		4
        /*0000*/ 	.byte	0x04, 0x37
        /*0002*/ 	.short	(.L_7 - .L_6)
.L_6:
        /*0004*/ 	.word	0x00000082


	//----- nvinfo : EIATTR_KPARAM_INFO
	.align		4
.L_7:
        /*0008*/ 	.byte	0x04, 0x17
        /*000a*/ 	.short	(.L_9 - .L_8)
.L_8:
        /*000c*/ 	.word	0x00000000
        /*0010*/ 	.short	0x000d
        /*0012*/ 	.short	0x0048
        /*0014*/ 	.byte	0x00, 0xf4, 0x21, 0x00


	//----- nvinfo : EIATTR_KPARAM_INFO
	.align		4
.L_9:
        /*0018*/ 	.byte	0x04, 0x17
        /*001a*/ 	.short	(.L_11 - .L_10)
.L_10:
        /*001c*/ 	.word	0x00000000
        /*0020*/ 	.short	0x000c
        /*0022*/ 	.short	0x0040
        /*0024*/ 	.byte	0x00, 0xf4, 0x21, 0x00


	//----- nvinfo : EIATTR_KPARAM_INFO
	.align		4
.L_11:
        /*0028*/ 	.byte	0x04, 0x17
        /*002a*/ 	.short	(.L_13 - .L_12)
.L_12:
        /*002c*/ 	.word	0x00000000
        /*0030*/ 	.short	0x000b
        /*0032*/ 	.short	0x0038
        /*0034*/ 	.byte	0x00, 0xf0, 0x11, 0x00


	//----- nvinfo : EIATTR_KPARAM_INFO
	.align		4
.L_13:
        /*0038*/ 	.byte	0x04, 0x17
        /*003a*/ 	.short	(.L_15 - .L_14)
.L_14:
        /*003c*/ 	.word	0x00000000
        /*0040*/ 	.short	0x000a
        /*0042*/ 	.short	0x0034
        /*0044*/ 	.byte	0x00, 0xf0, 0x11, 0x00


	//----- nvinfo : EIATTR_KPARAM_INFO
	.align		4
.L_15:
        /*0048*/ 	.byte	0x04, 0x17
        /*004a*/ 	.short	(.L_17 - .L_16)
.L_16:
        /*004c*/ 	.word	0x00000000
        /*0050*/ 	.short	0x0009
        /*0052*/ 	.short	0x0030
        /*0054*/ 	.byte	0x00, 0xf0, 0x11, 0x00


	//----- nvinfo : EIATTR_KPARAM_INFO
	.align		4
.L_17:
        /*0058*/ 	.byte	0x04, 0x17
        /*005a*/ 	.short	(.L_19 - .L_18)
.L_18:
        /*005c*/ 	.word	0x00000000
        /*0060*/ 	.short	0x0008
        /*0062*/ 	.short	0x002c
        /*0064*/ 	.byte	0x00, 0xf0, 0x11, 0x00


	//----- nvinfo : EIATTR_KPARAM_INFO
	.align		4
.L_19:
        /*0068*/ 	.byte	0x04, 0x17
        /*006a*/ 	.short	(.L_21 - .L_20)
.L_20:
        /*006c*/ 	.word	0x00000000
        /*0070*/ 	.short	0x0007
        /*0072*/ 	.short	0x0028
        /*0074*/ 	.byte	0x00, 0xf0, 0x11, 0x00


	//----- nvinfo : EIATTR_KPARAM_INFO
	.align		4
.L_21:
        /*0078*/ 	.byte	0x04, 0x17
        /*007a*/ 	.short	(.L_23 - .L_22)
.L_22:
        /*007c*/ 	.word	0x00000000
        /*0080*/ 	.short	0x0006
        /*0082*/ 	.short	0x0024
        /*0084*/ 	.byte	0x00, 0xf0, 0x11, 0x00


	//----- nvinfo : EIATTR_KPARAM_INFO
	.align		4
.L_23:
        /*0088*/ 	.byte	0x04, 0x17
        /*008a*/ 	.short	(.L_25 - .L_24)
.L_24:
        /*008c*/ 	.word	0x00000000
        /*0090*/ 	.short	0x0005
        /*0092*/ 	.short	0x0020
        /*0094*/ 	.byte	0x00, 0xf0, 0x11, 0x00


	//----- nvinfo : EIATTR_KPARAM_INFO
	.align		4
.L_25:
        /*0098*/ 	.byte	0x04, 0x17
        /*009a*/ 	.short	(.L_27 - .L_26)
.L_26:
        /*009c*/ 	.word	0x00000000
        /*00a0*/ 	.short	0x0004
        /*00a2*/ 	.short	0x001c
        /*00a4*/ 	.byte	0x00, 0xf0, 0x11, 0x00


	//----- nvinfo : EIATTR_KPARAM_INFO
	.align		4
.L_27:
        /*00a8*/ 	.byte	0x04, 0x17
        /*00aa*/ 	.short	(.L_29 - .L_28)
.L_28:
        /*00ac*/ 	.word	0x00000000
        /*00b0*/ 	.short	0x0003
        /*00b2*/ 	.short	0x0018
        /*00b4*/ 	.byte	0x00, 0xf0, 0x11, 0x00


	//----- nvinfo : EIATTR_KPARAM_INFO
	.align		4
.L_29:
        /*00b8*/ 	.byte	0x04, 0x17
        /*00ba*/ 	.short	(.L_31 - .L_30)
.L_30:
        /*00bc*/ 	.word	0x00000000
        /*00c0*/ 	.short	0x0002
        /*00c2*/ 	.short	0x0010
        /*00c4*/ 	.byte	0x00, 0xf4, 0x21, 0x00


	//----- nvinfo : EIATTR_KPARAM_INFO
	.align		4
.L_31:
        /*00c8*/ 	.byte	0x04, 0x17
        /*00ca*/ 	.short	(.L_33 - .L_32)
.L_32:
        /*00cc*/ 	.word	0x00000000
        /*00d0*/ 	.short	0x0001
        /*00d2*/ 	.short	0x0008
        /*00d4*/ 	.byte	0x00, 0xf4, 0x21, 0x00


	//----- nvinfo : EIATTR_KPARAM_INFO
	.align		4
.L_33:
        /*00d8*/ 	.byte	0x04, 0x17
        /*00da*/ 	.short	(.L_35 - .L_34)
.L_34:
        /*00dc*/ 	.word	0x00000000
        /*00e0*/ 	.short	0x0000
        /*00e2*/ 	.short	0x0000
        /*00e4*/ 	.byte	0x00, 0xf4, 0x21, 0x00


	//----- nvinfo : EIATTR_SPARSE_MMA_MASK
	.align		4
.L_35:
        /*00e8*/ 	.byte	0x03, 0x50
        /*00ea*/ 	.short	0x0000


	//----- nvinfo : EIATTR_MAXREG_COUNT
	.align		4
        /*00ec*/ 	.byte	0x03, 0x1b
        /*00ee*/ 	.short	0x00ff


	//----- nvinfo : EIATTR_NUM_BARRIERS
	.align		4
        /*00f0*/ 	.byte	0x02, 0x4c
        /*00f2*/ 	.byte	0x01
	.zero		1


	//----- nvinfo : EIATTR_ANNOTATIONS
	.align		4
        /*00f4*/ 	.byte	0x04, 0x55
        /*00f6*/ 	.short	(.L_37 - .L_36)


	//   ....[0]....
.L_36:
        /*00f8*/ 	.word	0x00000001
        /*00fc*/ 	.byte	0x70, 0x00, 0x00, 0x00, 0x01, 0x00, 0x00, 0x00, 0xa0, 0x00, 0x00, 0x00, 0x01, 0x00, 0x00, 0x00
        /* <DEDUP_REMOVED lines=3371> */
        /*d3bc*/ 	.byte	0x50, 0xfd, 0x02, 0x00, 0x01, 0x00, 0x00, 0x00, 0x60, 0xfd, 0x02, 0x00


	//----- nvinfo : EIATTR_MERCURY_ISA_VERSION
	.align		4
.L_37:
        /*d3c8*/ 	.byte	0x03, 0x5f
        /*d3ca*/ 	.short	0x0101


	//----- nvinfo : EIATTR_COOP_GROUP_MASK_REGIDS
	.align		4
        /*d3cc*/ 	.byte	0x04, 0x29
        /*d3ce*/ 	.short	(.L_39 - .L_38)


	//   ....[0]....
.L_38:
        /*d3d0*/ 	.word	0xffffffff


	//   ....[1]....
        /*d3d4*/ 	.word	0xffffffff


	//   ....[2]....
        /*d3d8*/ 	.word	0xffffffff


	//   ....[3]....
        /*d3dc*/ 	.word	0xffffffff


	//   ....[4]....
        /*d3e0*/ 	.word	0xffffffff


	//   ....[5]....
        /*d3e4*/ 	.word	0xffffffff


	//   ....[6]....
        /*d3e8*/ 	.word	0xffffffff


	//   ....[7]....
        /*d3ec*/ 	.word	0xffffffff


	//   ....[8]....
        /*d3f0*/ 	.word	0xffffffff


	//   ....[9]....
        /*d3f4*/ 	.word	0xffffffff


	//   ....[10]....
        /*d3f8*/ 	.word	0xffffffff


	//   ....[11]....
        /*d3fc*/ 	.word	0xffffffff


	//   ....[12]....
        /*d400*/ 	.word	0xffffffff


	//   ....[13]....
        /*d404*/ 	.word	0xffffffff


	//   ....[14]....
        /*d408*/ 	.word	0xffffffff


	//   ....[15]....
        /*d40c*/ 	.word	0xffffffff


	//   ....[16]....
        /*d410*/ 	.word	0xffffffff


	//   ....[17]....
        /*d414*/ 	.word	0xffffffff


	//   ....[18]....
        /*d418*/ 	.word	0xffffffff


	//   ....[19]....
        /*d41c*/ 	.word	0xffffffff


	//   ....[20]....
        /*d420*/ 	.word	0xffffffff


	//   ....[21]....
        /*d424*/ 	.word	0xffffffff


	//   ....[22]....
        /*d428*/ 	.word	0xffffffff


	//   ....[23]....
        /*d42c*/ 	.word	0xffffffff


	//   ....[24]....
        /*d430*/ 	.word	0xffffffff


	//   ....[25]....
        /*d434*/ 	.word	0xffffffff


	//   ....[26]....
        /*d438*/ 	.word	0xffffffff


	//   ....[27]....
        /*d43c*/ 	.word	0xffffffff


	//   ....[28]....
        /*d440*/ 	.word	0xffffffff


	//   ....[29]....
        /*d444*/ 	.word	0xffffffff


	//   ....[30]....
        /*d448*/ 	.word	0xffffffff


	//   ....[31]....
        /*d44c*/ 	.word	0xffffffff


	//   ....[32]....
        /*d450*/ 	.word	0xffffffff


	//   ....[33]....
        /*d454*/ 	.word	0xffffffff


	//   ....[34]....
        /*d458*/ 	.word	0xffffffff


	//   ....[35]....
        /*d45c*/ 	.word	0xffffffff


	//   ....[36]....
        /*d460*/ 	.word	0xffffffff


	//   ....[37]....
        /*d464*/ 	.word	0xffffffff


	//   ....[38]....
        /*d468*/ 	.word	0xffffffff


	//   ....[39]....
        /*d46c*/ 	.word	0xffffffff


	//   ....[40]....
        /*d470*/ 	.word	0xffffffff


	//   ....[41]....
        /*d474*/ 	.word	0xffffffff


	//   ....[42]....
        /*d478*/ 	.word	0xffffffff


	//   ....[43]....
        /*d47c*/ 	.word	0xffffffff


	//   ....[44]....
        /*d480*/ 	.word	0xffffffff


	//   ....[45]....
        /*d484*/ 	.word	0xffffffff


	//   ....[46]....
        /*d488*/ 	.word	0xffffffff


	//   ....[47]....
        /*d48c*/ 	.word	0xffffffff


	//   ....[48]....
        /*d490*/ 	.word	0xffffffff


	//   ....[49]....
        /*d494*/ 	.word	0xffffffff


	//   ....[50]....
        /*d498*/ 	.word	0xffffffff


	//   ....[51]....
        /*d49c*/ 	.word	0xffffffff


	//   ....[52]....
        /*d4a0*/ 	.word	0xffffffff


	//   ....[53]....
        /*d4a4*/ 	.word	0xffffffff


	//   ....[54]....
        /*d4a8*/ 	.word	0xffffffff


	//   ....[55]....
        /*d4ac*/ 	.word	0xffffffff


	//   ....[56]....
        /*d4b0*/ 	.word	0xffffffff


	//   ....[57]....
        /*d4b4*/ 	.word	0xffffffff


	//   ....[58]....
        /*d4b8*/ 	.word	0xffffffff


	//   ....[59]....
        /*d4bc*/ 	.word	0xffffffff


	//   ....[60]....
        /*d4c0*/ 	.word	0xffffffff


	//   ....[61]....
        /*d4c4*/ 	.word	0xffffffff


	//   ....[62]....
        /*d4c8*/ 	.word	0xffffffff


	//   ....[63]....
        /*d4cc*/ 	.word	0xffffffff


	//   ....[64]....
        /*d4d0*/ 	.word	0xffffffff


	//   ....[65]....
        /*d4d4*/ 	.word	0xffffffff


	//   ....[66]....
        /*d4d8*/ 	.word	0xffffffff


	//   ....[67]....
        /*d4dc*/ 	.word	0xffffffff


	//   ....[68]....
        /*d4e0*/ 	.word	0xffffffff


	//   ....[69]....
        /*d4e4*/ 	.word	0xffffffff


	//   ....[70]....
        /*d4e8*/ 	.word	0xffffffff


	//   ....[71]....
        /*d4ec*/ 	.word	0xffffffff


	//   ....[72]....
        /*d4f0*/ 	.word	0xffffffff


	//   ....[73]....
        /*d4f4*/ 	.word	0xffffffff


	//   ....[74]....
        /*d4f8*/ 	.word	0xffffffff


	//   ....[75]....
        /*d4fc*/ 	.word	0xffffffff


	//   ....[76]....
        /*d500*/ 	.word	0xffffffff


	//   ....[77]....
        /*d504*/ 	.word	0xffffffff


	//   ....[78]....
        /*d508*/ 	.word	0xffffffff


	//   ....[79]....
        /*d50c*/ 	.word	0xffffffff


	//   ....[80]....
        /*d510*/ 	.word	0xffffffff


	//   ....[81]....
        /*d514*/ 	.word	0xffffffff


	//   ....[82]....
        /*d518*/ 	.word	0xffffffff


	//   ....[83]....
        /*d51c*/ 	.word	0xffffffff


	//   ....[84]....
        /*d520*/ 	.word	0xffffffff


	//   ....[85]....
        /*d524*/ 	.word	0xffffffff


	//   ....[86]....
        /*d528*/ 	.word	0xffffffff


	//   ....[87]....
        /*d52c*/ 	.word	0xffffffff


	//   ....[88]....
        /*d530*/ 	.word	0xffffffff


	//   ....[89]....
        /*d534*/ 	.word	0xffffffff


	//   ....[90]....
        /*d538*/ 	.word	0xffffffff


	//   ....[91]....
        /*d53c*/ 	.word	0xffffffff


	//   ....[92]....
        /*d540*/ 	.word	0xffffffff


	//   ....[93]....
        /*d544*/ 	.word	0xffffffff


	//   ....[94]....
        /*d548*/ 	.word	0xffffffff


	//   ....[95]....
        /*d54c*/ 	.word	0xffffffff


	//   ....[96]....
        /*d550*/ 	.word	0xffffffff


	//   ....[97]....
        /*d554*/ 	.word	0xffffffff


	//   ....[98]....
        /*d558*/ 	.word	0xffffffff


	//   ....[99]....
        /*d55c*/ 	.word	0xffffffff


	//   ....[100]....
        /*d560*/ 	.word	0xffffffff


	//   ....[101]....
        /*d564*/ 	.word	0xffffffff


	//   ....[102]....
        /*d568*/ 	.word	0xffffffff


	//   ....[103]....
        /*d56c*/ 	.word	0xffffffff


	//   ....[104]....
        /*d570*/ 	.word	0xffffffff


	//   ....[105]....
        /*d574*/ 	.word	0xffffffff


	//   ....[106]....
        /*d578*/ 	.word	0xffffffff


	//   ....[107]....
        /*d57c*/ 	.word	0xffffffff


	//   ....[108]....
        /*d580*/ 	.word	0xffffffff


	//   ....[109]....
        /*d584*/ 	.word	0xffffffff


	//   ....[110]....
        /*d588*/ 	.word	0xffffffff


	//   ....[111]....
        /*d58c*/ 	.word	0xffffffff


	//   ....[112]....
        /*d590*/ 	.word	0xffffffff


	//   ....[113]....
        /*d594*/ 	.word	0xffffffff


	//   ....[114]....
        /*d598*/ 	.word	0xffffffff


	//   ....[115]....
        /*d59c*/ 	.word	0xffffffff


	//   ....[116]....
        /*d5a0*/ 	.word	0xffffffff


	//   ....[117]....
        /*d5a4*/ 	.word	0xffffffff


	//   ....[118]....
        /*d5a8*/ 	.word	0xffffffff


	//   ....[119]....
        /*d5ac*/ 	.word	0xffffffff


	//   ....[120]....
        /*d5b0*/ 	.word	0xffffffff


	//   ....[121]....
        /*d5b4*/ 	.word	0xffffffff


	//   ....[122]....
        /*d5b8*/ 	.word	0xffffffff


	//   ....[123]....
        /*d5bc*/ 	.word	0xffffffff


	//   ....[124]....
        /*d5c0*/ 	.word	0xffffffff


	//   ....[125]....
        /*d5c4*/ 	.word	0xffffffff


	//   ....[126]....
        /*d5c8*/ 	.word	0xffffffff


	//   ....[127]....
        /*d5cc*/ 	.word	0xffffffff


	//   ....[128]....
        /*d5d0*/ 	.word	0xffffffff


	//   ....[129]....
        /*d5d4*/ 	.word	0xffffffff


	//   ....[130]....
        /*d5d8*/ 	.word	0xffffffff


	//   ....[131]....
        /*d5dc*/ 	.word	0xffffffff


	//   ....[132]....
        /*d5e0*/ 	.word	0xffffffff


	//   ....[133]....
        /*d5e4*/ 	.word	0xffffffff


	//   ....[134]....
        /*d5e8*/ 	.word	0xffffffff


	//   ....[135]....
        /*d5ec*/ 	.word	0xffffffff


	//   ....[136]....
        /*d5f0*/ 	.word	0xffffffff


	//   ....[137]....
        /*d5f4*/ 	.word	0xffffffff


	//   ....[138]....
        /*d5f8*/ 	.word	0xffffffff


	//   ....[139]....
        /*d5fc*/ 	.word	0xffffffff


	//   ....[140]....
        /*d600*/ 	.word	0xffffffff


	//   ....[141]....
        /*d604*/ 	.word	0xffffffff


	//   ....[142]....
        /*d608*/ 	.word	0xffffffff


	//   ....[143]....
        /*d60c*/ 	.word	0xffffffff


	//   ....[144]....
        /*d610*/ 	.word	0xffffffff


	//   ....[145]....
        /*d614*/ 	.word	0xffffffff


	//   ....[146]....
        /*d618*/ 	.word	0xffffffff


	//   ....[147]....
        /*d61c*/ 	.word	0xffffffff


	//   ....[148]....
        /*d620*/ 	.word	0xffffffff


	//   ....[149]....
        /*d624*/ 	.word	0xffffffff


	//   ....[150]....
        /*d628*/ 	.word	0xffffffff


	//   ....[151]....
        /*d62c*/ 	.word	0xffffffff


	//   ....[152]....
        /*d630*/ 	.word	0xffffffff


	//   ....[153]....
        /*d634*/ 	.word	0xffffffff


	//   ....[154]....
        /*d638*/ 	.word	0xffffffff


	//   ....[155]....
        /*d63c*/ 	.word	0xffffffff


	//   ....[156]....
        /*d640*/ 	.word	0xffffffff


	//   ....[157]....
        /*d644*/ 	.word	0xffffffff


	//   ....[158]....
        /*d648*/ 	.word	0xffffffff


	//   ....[159]....
        /*d64c*/ 	.word	0xffffffff


	//   ....[160]....
        /*d650*/ 	.word	0xffffffff


	//   ....[161]....
        /*d654*/ 	.word	0xffffffff


	//   ....[162]....
        /*d658*/ 	.word	0xffffffff


	//   ....[163]....
        /*d65c*/ 	.word	0xffffffff


	//   ....[164]....
        /*d660*/ 	.word	0xffffffff


	//   ....[165]....
        /*d664*/ 	.word	0xffffffff


	//   ....[166]....
        /*d668*/ 	.word	0xffffffff


	//   ....[167]....
        /*d66c*/ 	.word	0xffffffff


	//   ....[168]....
        /*d670*/ 	.word	0xffffffff


	//   ....[169]....
        /*d674*/ 	.word	0xffffffff


	//   ....[170]....
        /*d678*/ 	.word	0xffffffff


	//   ....[171]....
        /*d67c*/ 	.word	0xffffffff


	//   ....[172]....
        /*d680*/ 	.word	0xffffffff


	//   ....[173]....
        /*d684*/ 	.word	0xffffffff


	//   ....[174]....
        /*d688*/ 	.word	0xffffffff


	//   ....[175]....
        /*d68c*/ 	.word	0xffffffff


	//   ....[176]....
        /*d690*/ 	.word	0xffffffff


	//   ....[177]....
        /*d694*/ 	.word	0xffffffff


	//   ....[178]....
        /*d698*/ 	.word	0xffffffff


	//   ....[179]....
        /*d69c*/ 	.word	0xffffffff


	//   ....[180]....
        /*d6a0*/ 	.word	0xffffffff


	//   ....[181]....
        /*d6a4*/ 	.word	0xffffffff


	//   ....[182]....
        /*d6a8*/ 	.word	0xffffffff


	//   ....[183]....
        /*d6ac*/ 	.word	0xffffffff


	//   ....[184]....
        /*d6b0*/ 	.word	0xffffffff


	//   ....[185]....
        /*d6b4*/ 	.word	0xffffffff


	//   ....[186]....
        /*d6b8*/ 	.word	0xffffffff


	//   ....[187]....
        /*d6bc*/ 	.word	0xffffffff


	//   ....[188]....
        /*d6c0*/ 	.word	0xffffffff


	//   ....[189]....
        /*d6c4*/ 	.word	0xffffffff


	//   ....[190]....
        /*d6c8*/ 	.word	0xffffffff


	//   ....[191]....
        /*d6cc*/ 	.word	0xffffffff


	//   ....[192]....
        /*d6d0*/ 	.word	0xffffffff


	//   ....[193]....
        /*d6d4*/ 	.word	0xffffffff


	//   ....[194]....
        /*d6d8*/ 	.word	0xffffffff


	//   ....[195]....
        /*d6dc*/ 	.word	0xffffffff


	//   ....[196]....
        /*d6e0*/ 	.word	0xffffffff


	//   ....[197]....
        /*d6e4*/ 	.word	0xffffffff


	//   ....[198]....
        /*d6e8*/ 	.word	0xffffffff


	//   ....[199]....
        /*d6ec*/ 	.word	0xffffffff


	//   ....[200]....
        /*d6f0*/ 	.word	0xffffffff


	//   ....[201]....
        /*d6f4*/ 	.word	0xffffffff


	//   ....[202]....
        /*d6f8*/ 	.word	0xffffffff


	//   ....[203]....
        /*d6fc*/ 	.word	0xffffffff


	//   ....[204]....
        /*d700*/ 	.word	0xffffffff


	//   ....[205]....
        /*d704*/ 	.word	0xffffffff


	//   ....[206]....
        /*d708*/ 	.word	0xffffffff


	//   ....[207]....
        /*d70c*/ 	.word	0xffffffff


	//   ....[208]....
        /*d710*/ 	.word	0xffffffff


	//   ....[209]....
        /*d714*/ 	.word	0xffffffff


	//   ....[210]....
        /*d718*/ 	.word	0xffffffff


	//   ....[211]....
        /*d71c*/ 	.word	0xffffffff


	//   ....[212]....
        /*d720*/ 	.word	0xffffffff


	//   ....[213]....
        /*d724*/ 	.word	0xffffffff


	//   ....[214]....
        /*d728*/ 	.word	0xffffffff


	//   ....[215]....
        /*d72c*/ 	.word	0xffffffff


	//   ....[216]....
        /*d730*/ 	.word	0xffffffff


	//   ....[217]....
        /*d734*/ 	.word	0xffffffff


	//   ....[218]....
        /*d738*/ 	.word	0xffffffff


	//   ....[219]....
        /*d73c*/ 	.word	0xffffffff


	//   ....[220]....
        /*d740*/ 	.word	0xffffffff


	//   ....[221]....
        /*d744*/ 	.word	0xffffffff


	//   ....[222]....
        /*d748*/ 	.word	0xffffffff


	//   ....[223]....
        /*d74c*/ 	.word	0xffffffff


	//   ....[224]....
        /*d750*/ 	.word	0xffffffff


	//   ....[225]....
        /*d754*/ 	.word	0xffffffff


	//   ....[226]....
        /*d758*/ 	.word	0xffffffff


	//   ....[227]....
        /*d75c*/ 	.word	0xffffffff


	//   ....[228]....
        /*d760*/ 	.word	0xffffffff


	//   ....[229]....
        /*d764*/ 	.word	0xffffffff


	//   ....[230]....
        /*d768*/ 	.word	0xffffffff


	//   ....[231]....
        /*d76c*/ 	.word	0xffffffff


	//   ....[232]....
        /*d770*/ 	.word	0xffffffff


	//   ....[233]....
        /*d774*/ 	.word	0xffffffff


	//   ....[234]....
        /*d778*/ 	.word	0xffffffff


	//   ....[235]....
        /*d77c*/ 	.word	0xffffffff


	//   ....[236]....
        /*d780*/ 	.word	0xffffffff


	//   ....[237]....
        /*d784*/ 	.word	0xffffffff


	//   ....[238]....
        /*d788*/ 	.word	0xffffffff


	//   ....[239]....
        /*d78c*/ 	.word	0xffffffff


	//   ....[240]....
        /*d790*/ 	.word	0xffffffff


	//   ....[241]....
        /*d794*/ 	.word	0xffffffff


	//   ....[242]....
        /*d798*/ 	.word	0xffffffff


	//   ....[243]....
        /*d79c*/ 	.word	0xffffffff


	//   ....[244]....
        /*d7a0*/ 	.word	0xffffffff


	//   ....[245]....
        /*d7a4*/ 	.word	0xffffffff


	//   ....[246]....
        /*d7a8*/ 	.word	0xffffffff


	//   ....[247]....
        /*d7ac*/ 	.word	0xffffffff


	//   ....[248]....
        /*d7b0*/ 	.word	0xffffffff


	//   ....[249]....
        /*d7b4*/ 	.word	0xffffffff


	//   ....[250]....
        /*d7b8*/ 	.word	0xffffffff


	//   ....[251]....
        /*d7bc*/ 	.word	0xffffffff


	//   ....[252]....
        /*d7c0*/ 	.word	0xffffffff


	//   ....[253]....
        /*d7c4*/ 	.word	0xffffffff


	//   ....[254]....
        /*d7c8*/ 	.word	0xffffffff


	//----- nvinfo : EIATTR_COOP_GROUP_INSTR_OFFSETS
	.align		4
.L_39:
        /*d7cc*/ 	.byte	0x04, 0x28
        /*d7ce*/ 	.short	(.L_41 - .L_40)


	//   ....[0]....
.L_40:
        /*d7d0*/ 	.word	0x0013f9d0


	//   ....[1]....
        /*d7d4*/ 	.word	0x0013fa30


	//   ....[2]....
        /*d7d8*/ 	.word	0x0013fa80


	//   ....[3]....
        /*d7dc*/ 	.word	0x0013fb20


	//   ....[4]....
        /*d7e0*/ 	.word	0x0013fbf0


	//   ....[5]....
        /*d7e4*/ 	.word	0x0013fc70


	//   ....[6]....
        /*d7e8*/ 	.word	0x0013fcf0


	//   ....[7]....
        /*d7ec*/ 	.word	0x0013fe30


	//   ....[8]....
        /*d7f0*/ 	.word	0x0013fec0


	//   ....[9]....
        /*d7f4*/ 	.word	0x0013ff40


	//   ....[10]....
        /*d7f8*/ 	.word	0x0013ffa0


	//   ....[11]....
        /*d7fc*/ 	.word	0x00140010


	//   ....[12]....
        /*d800*/ 	.word	0x00140080


	//   ....[13]....
        /*d804*/ 	.word	0x00140180


	//   ....[14]....
        /*d808*/ 	.word	0x001401f0


	//   ....[15]....
        /*d80c*/ 	.word	0x00140300


	//   ....[16]....
        /*d810*/ 	.word	0x00140370


	//   ....[17]....
        /*d814*/ 	.word	0x00140430


	//   ....[18]....
        /*d818*/ 	.word	0x00140480


	//   ....[19]....
        /*d81c*/ 	.word	0x00140580


	//   ....[20]....
        /*d820*/ 	.word	0x001405c0


	//   ....[21]....
        /*d824*/ 	.word	0x001406b0


	//   ....[22]....
        /*d828*/ 	.word	0x001406d0


	//   ....[23]....
        /*d82c*/ 	.word	0x00140780


	//   ....[24]....
        /*d830*/ 	.word	0x001407d0


	//   ....[25]....
        /*d834*/ 	.word	0x001408e0


	//   ....[26]....
        /*d838*/ 	.word	0x00140950


	//   ....[27]....
        /*d83c*/ 	.word	0x00140a10


	//   ....[28]....
        /*d840*/ 	.word	0x00140a70


	//   ....[29]....
        /*d844*/ 	.word	0x00140ae0


	//   ....[30]....
        /*d848*/ 	.word	0x00140bc0


	//   ....[31]....
        /*d84c*/ 	.word	0x00140cc0


	//   ....[32]....
        /*d850*/ 	.word	0x00140d00


	//   ....[33]....
        /*d854*/ 	.word	0x00140db0


	//   ....[34]....
        /*d858*/ 	.word	0x00140de0


	//   ....[35]....
        /*d85c*/ 	.word	0x00140e30


	//   ....[36]....
        /*d860*/ 	.word	0x00140f40


	//   ....[37]....
        /*d864*/ 	.word	0x00140fe0


	//   ....[38]....
        /*d868*/ 	.word	0x00141050


	//   ....[39]....
        /*d86c*/ 	.word	0x001411a0


	//   ....[40]....
        /*d870*/ 	.word	0x001411d0


	//   ....[41]....
        /*d874*/ 	.word	0x001412b0


	//   ....[42]....
        /*d878*/ 	.word	0x00141310


	//   ....[43]....
        /*d87c*/ 	.word	0x00141390


	//   ....[44]....
        /*d880*/ 	.word	0x001413d0


	//   ....[45]....
        /*d884*/ 	.word	0x001414c0


	//   ....[46]....
        /*d888*/ 	.word	0x00141530


	//   ....[47]....
        /*d88c*/ 	.word	0x00141690


	//   ....[48]....
        /*d890*/ 	.word	0x001416c0


	//   ....[49]....
        /*d894*/ 	.word	0x00141790


	//   ....[50]....
        /*d898*/ 	.word	0x001417f0


	//   ....[51]....
        /*d89c*/ 	.word	0x00141880


	//   ....[52]....
        /*d8a0*/ 	.word	0x00141920


	//   ....[53]....
        /*d8a4*/ 	.word	0x00141990


	//   ....[54]....
        /*d8a8*/ 	.word	0x00141a60


	//   ....[55]....
        /*d8ac*/ 	.word	0x00141bb0


	//   ....[56]....
        /*d8b0*/ 	.word	0x00141be0


	//   ....[57]....
        /*d8b4*/ 	.word	0x00141c80


	//   ....[58]....
        /*d8b8*/ 	.word	0x00141ce0


	//   ....[59]....
        /*d8bc*/ 	.word	0x00141da0


	//   ....[60]....
        /*d8c0*/ 	.word	0x00141df0


	//   ....[61]....
        /*d8c4*/ 	.word	0x00141ed0


	//   ....[62]....
        /*d8c8*/ 	.word	0x00141f50


	//   ....[63]....
        /*d8cc*/ 	.word	0x00142070


	//   ....[64]....
        /*d8d0*/ 	.word	0x001420c0


	//   ....[65]....
        /*d8d4*/ 	.word	0x00142120


	//   ....[66]....
        /*d8d8*/ 	.word	0x001421b0


	//   ....[67]....
        /*d8dc*/ 	.word	0x00142280


	//   ....[68]....
        /*d8e0*/ 	.word	0x001422e0


	//   ....[69]....
        /*d8e4*/ 	.word	0x001423a0


	//   ....[70]....
        /*d8e8*/ 	.word	0x00142400


	//   ....[71]....
        /*d8ec*/ 	.word	0x00142500


	//   ....[72]....
        /*d8f0*/ 	.word	0x00142530


	//   ....[73]....
        /*d8f4*/ 	.word	0x001425e0


	//   ....[74]....
        /*d8f8*/ 	.word	0x00142680


	//   ....[75]....
        /*d8fc*/ 	.word	0x00142720


	//   ....[76]....
        /*d900*/ 	.word	0x00142750


	//   ....[77]....
        /*d904*/ 	.word	0x001427e0


	//   ....[78]....
        /*d908*/ 	.word	0x00142910


	//   ....[79]....
        /*d90c*/ 	.word	0x001429d0


	//   ....[80]....
        /*d910*/ 	.word	0x00142a00


	//   ....[81]....
        /*d914*/ 	.word	0x00142b00


	//   ....[82]....
        /*d918*/ 	.word	0x00142b30


	//   ....[83]....
        /*d91c*/ 	.word	0x00142bd0


	//   ....[84]....
        /*d920*/ 	.word	0x00142c60


	//   ....[85]....
        /*d924*/ 	.word	0x00142d40


	//   ....[86]....
        /*d928*/ 	.word	0x00142de0


	//   ....[87]....
        /*d92c*/ 	.word	0x00142e70


	//   ....[88]....
        /*d930*/ 	.word	0x00142f10


	//   ....[89]....
        /*d934*/ 	.word	0x00142f90


	//   ....[90]....
        /*d938*/ 	.word	0x00143020


	//   ....[91]....
        /*d93c*/ 	.word	0x001430f0


	//   ....[92]....
        /*d940*/ 	.word	0x00143150


	//   ....[93]....
        /*d944*/ 	.word	0x00143230


	//   ....[94]....
        /*d948*/ 	.word	0x001432d0


	//   ....[95]....
        /*d94c*/ 	.word	0x00143320


	//   ....[96]....
        /*d950*/ 	.word	0x00143400


	//   ....[97]....
        /*d954*/ 	.word	0x00143490


	//   ....[98]....
        /*d958*/ 	.word	0x00143520


	//   ....[99]....
        /*d95c*/ 	.word	0x001435c0


	//   ....[100]....
        /*d960*/ 	.word	0x00143600


	//   ....[101]....
        /*d964*/ 	.word	0x001436f0


	//   ....[102]....
        /*d968*/ 	.word	0x00143790


	//   ....[103]....
        /*d96c*/ 	.word	0x00143850


	//   ....[104]....
        /*d970*/ 	.word	0x00143900


	//   ....[105]....
        /*d974*/ 	.word	0x00143940


	//   ....[106]....
        /*d978*/ 	.word	0x00143a20


	//   ....[107]....
        /*d97c*/ 	.word	0x00143a60


	//   ....[108]....
        /*d980*/ 	.word	0x00143ad0


	//   ....[109]....
        /*d984*/ 	.word	0x00143b40


	//   ....[110]....
        /*d988*/ 	.word	0x00143bf0


	//   ....[111]....
        /*d98c*/ 	.word	0x00143d00


	//   ....[112]....
        /*d990*/ 	.word	0x00143d80


	//   ....[113]....
        /*d994*/ 	.word	0x00143e30


	//   ....[114]....
        /*d998*/ 	.word	0x00143e60


	//   ....[115]....
        /*d99c*/ 	.word	0x00143f20


	//   ....[116]....
        /*d9a0*/ 	.word	0x00143fa0


	//   ....[117]....
        /*d9a4*/ 	.word	0x001440b0


	//   ....[118]....
        /*d9a8*/ 	.word	0x00144100


	//   ....[119]....
        /*d9ac*/ 	.word	0x00144220


	//   ....[120]....
        /*d9b0*/ 	.word	0x00144280


	//   ....[121]....
        /*d9b4*/ 	.word	0x00144340


	//   ....[122]....
        /*d9b8*/ 	.word	0x00144390


	//   ....[123]....
        /*d9bc*/ 	.word	0x00144430


	//   ....[124]....
        /*d9c0*/ 	.word	0x001444d0


	//   ....[125]....
        /*d9c4*/ 	.word	0x00144540


	//   ....[126]....
        /*d9c8*/ 	.word	0x00144610


	//   ....[127]....
        /*d9cc*/ 	.word	0x00144690


	//   ....[128]....
        /*d9d0*/ 	.word	0x00144700


	//   ....[129]....
        /*d9d4*/ 	.word	0x00144730


	//   ....[130]....
        /*d9d8*/ 	.word	0x00144770


	//   ....[131]....
        /*d9dc*/ 	.word	0x001447e0


	//   ....[132]....
        /*d9e0*/ 	.word	0x00144830


	//   ....[133]....
        /*d9e4*/ 	.word	0x00144870


	//   ....[134]....
        /*d9e8*/ 	.word	0x00144900


	//   ....[135]....
        /*d9ec*/ 	.word	0x001449b0


	//   ....[136]....
        /*d9f0*/ 	.word	0x001449d0


	//   ....[137]....
        /*d9f4*/ 	.word	0x00144a60


	//   ....[138]....
        /*d9f8*/ 	.word	0x00144b20


	//   ....[139]....
        /*d9fc*/ 	.word	0x00144b40


	//   ....[140]....
        /*da00*/ 	.word	0x00144b70


	//   ....[141]....
        /*da04*/ 	.word	0x00144b90


	//   ....[142]....
        /*da08*/ 	.word	0x00144c60


	//   ....[143]....
        /*da0c*/ 	.word	0x00144d30


	//   ....[144]....
        /*da10*/ 	.word	0x00144d70


	//   ....[145]....
        /*da14*/ 	.word	0x00144de0


	//   ....[146]....
        /*da18*/ 	.word	0x00144e40


	//   ....[147]....
        /*da1c*/ 	.word	0x00144ed0


	//   ....[148]....
        /*da20*/ 	.word	0x00144f00


	//   ....[149]....
        /*da24*/ 	.word	0x00144f50


	//   ....[150]....
        /*da28*/ 	.word	0x00144fc0


	//   ....[151]....
        /*da2c*/ 	.word	0x00145080


	//   ....[152]....
        /*da30*/ 	.word	0x001450c0


	//   ....[153]....
        /*da34*/ 	.word	0x00145120


	//   ....[154]....
        /*da38*/ 	.word	0x001451c0


	//   ....[155]....
        /*da3c*/ 	.word	0x00145220


	//   ....[156]....
        /*da40*/ 	.word	0x00145290


	//   ....[157]....
        /*da44*/ 	.word	0x001452c0


	//   ....[158]....
        /*da48*/ 	.word	0x00145350


	//   ....[159]....
        /*da4c*/ 	.word	0x001453b0


	//   ....[160]....
        /*da50*/ 	.word	0x001453d0


	//   ....[161]....
        /*da54*/ 	.word	0x00145440


	//   ....[162]....
        /*da58*/ 	.word	0x001454e0


	//   ....[163]....
        /*da5c*/ 	.word	0x00145510


	//   ....[164]....
        /*da60*/ 	.word	0x00145560


	//   ....[165]....
        /*da64*/ 	.word	0x00145680


	//   ....[166]....
        /*da68*/ 	.word	0x001456d0


	//   ....[167]....
        /*da6c*/ 	.word	0x00145760


	//   ....[168]....
        /*da70*/ 	.word	0x001457d0


	//   ....[169]....
        /*da74*/ 	.word	0x00145810


	//   ....[170]....
        /*da78*/ 	.word	0x00145840


	//   ....[171]....
        /*da7c*/ 	.word	0x001458b0


	//   ....[172]....
        /*da80*/ 	.word	0x001458f0


	//   ....[173]....
        /*da84*/ 	.word	0x00145920


	//   ....[174]....
        /*da88*/ 	.word	0x00145980


	//   ....[175]....
        /*da8c*/ 	.word	0x00145a70


	//   ....[176]....
        /*da90*/ 	.word	0x00145ac0


	//   ....[177]....
        /*da94*/ 	.word	0x00145ba0


	//   ....[178]....
        /*da98*/ 	.word	0x00145bd0


	//   ....[179]....
        /*da9c*/ 	.word	0x00145c20


	//   ....[180]....
        /*daa0*/ 	.word	0x00145c50


	//   ....[181]....
        /*daa4*/ 	.word	0x00145c90


	//   ....[182]....
        /*daa8*/ 	.word	0x00145ce0


	//   ....[183]....
        /*daac*/ 	.word	0x00145dd0


	//   ....[184]....
        /*dab0*/ 	.word	0x00145e00


	//   ....[185]....
        /*dab4*/ 	.word	0x00145e90


	//   ....[186]....
        /*dab8*/ 	.word	0x00145ec0


	//   ....[187]....
        /*dabc*/ 	.word	0x00145f40


	//   ....[188]....
        /*dac0*/ 	.word	0x00145f90


	//   ....[189]....
        /*dac4*/ 	.word	0x00145fc0


	//   ....[190]....
        /*dac8*/ 	.word	0x001460f0


	//   ....[191]....
        /*dacc*/ 	.word	0x001461d0


	//   ....[192]....
        /*dad0*/ 	.word	0x00146200


	//   ....[193]....
        /*dad4*/ 	.word	0x001462c0


	//   ....[194]....
        /*dad8*/ 	.word	0x001462f0


	//   ....[195]....
        /*dadc*/ 	.word	0x00146390


	//   ....[196]....
        /*dae0*/ 	.word	0x001463f0


	//   ....[197]....
        /*dae4*/ 	.word	0x00146530


	//   ....[198]....
        /*dae8*/ 	.word	0x001465e0


	//   ....[199]....
        /*daec*/ 	.word	0x00146690


	//   ....[200]....
        /*daf0*/ 	.word	0x001466c0


	//   ....[201]....
        /*daf4*/ 	.word	0x00146790


	//   ....[202]....
        /*daf8*/ 	.word	0x00146850


	//   ....[203]....
        /*dafc*/ 	.word	0x00146870


	//   ....[204]....
        /*db00*/ 	.word	0x00146980


	//   ....[205]....
        /*db04*/ 	.word	0x001469a0


	//   ....[206]....
        /*db08*/ 	.word	0x00146ab0


	//   ....[207]....
        /*db0c*/ 	.word	0x00146b50


	//   ....[208]....
        /*db10*/ 	.word	0x00146b70


	//   ....[209]....
        /*db14*/ 	.word	0x00146cb0


	//   ....[210]....
        /*db18*/ 	.word	0x00146cd0


	//   ....[211]....
        /*db1c*/ 	.word	0x00146d30


	//   ....[212]....
        /*db20*/ 	.word	0x00146d90


	//   ....[213]....
        /*db24*/ 	.word	0x00146de0


	//   ....[214]....
        /*db28*/ 	.word	0x00146f20


	//   ....[215]....
        /*db2c*/ 	.word	0x00146f70


	//   ....[216]....
        /*db30*/ 	.word	0x00146fe0


	//   ....[217]....
        /*db34*/ 	.word	0x00147150


	//   ....[218]....
        /*db38*/ 	.word	0x00147170


	//   ....[219]....
        /*db3c*/ 	.word	0x001471e0


	//   ....[220]....
        /*db40*/ 	.word	0x00147210


	//   ....[221]....
        /*db44*/ 	.word	0x00147250


	//   ....[222]....
        /*db48*/ 	.word	0x001473a0


	//   ....[223]....
        /*db4c*/ 	.word	0x001473d0


	//   ....[224]....
        /*db50*/ 	.word	0x00147490


	//   ....[225]....
        /*db54*/ 	.word	0x00147620


	//   ....[226]....
        /*db58*/ 	.word	0x00147640


	//   ....[227]....
        /*db5c*/ 	.word	0x00147670


	//   ....[228]....
        /*db60*/ 	.word	0x00147690


	//   ....[229]....
        /*db64*/ 	.word	0x001476f0


	//   ....[230]....
        /*db68*/ 	.word	0x001477e0


	//   ....[231]....
        /*db6c*/ 	.word	0x00147870


	//   ....[232]....
        /*db70*/ 	.word	0x001478e0


	//   ....[233]....
        /*db74*/ 	.word	0x00147a60


	//   ....[234]....
        /*db78*/ 	.word	0x00147ac0


	//   ....[235]....
        /*db7c*/ 	.word	0x00147af0


	//   ....[236]....
        /*db80*/ 	.word	0x00147b10


	//   ....[237]....
        /*db84*/ 	.word	0x00147b80


	//   ....[238]....
        /*db88*/ 	.word	0x00147c70


	//   ....[239]....
        /*db8c*/ 	.word	0x00147d70


	//   ....[240]....
        /*db90*/ 	.word	0x00147da0


	//   ....[241]....
        /*db94*/ 	.word	0x00147e40


	//   ....[242]....
        /*db98*/ 	.word	0x00147e60


	//   ....[243]....
        /*db9c*/ 	.word	0x00147f70


	//   ....[244]....
        /*dba0*/ 	.word	0x00148060


	//   ....[245]....
        /*dba4*/ 	.word	0x00148080


	//   ....[246]....
        /*dba8*/ 	.word	0x001480a0


	//   ....[247]....
        /*dbac*/ 	.word	0x00148190


	//   ....[248]....
        /*dbb0*/ 	.word	0x001481f0


	//   ....[249]....
        /*dbb4*/ 	.word	0x00148340


	//   ....[250]....
        /*dbb8*/ 	.word	0x00148380


	//   ....[251]....
        /*dbbc*/ 	.word	0x001483f0


	//   ....[252]....
        /*dbc0*/ 	.word	0x00148410


	//   ....[253]....
        /*dbc4*/ 	.word	0x00148480


	//   ....[254]....
        /*dbc8*/ 	.word	0x001484e0


	//----- nvinfo : EIATTR_EXIT_INSTR_OFFSETS
	.align		4
.L_41:
        /*dbcc*/ 	.byte	0x04, 0x1c
        /*dbce*/ 	.short	(.L_43 - .L_42)


	//   ....[0]....
.L_42:
        /*dbd0*/ 	.word	0x001746c0


	//   ....[1]....
        /*dbd4*/ 	.word	0x001746f0


	//----- nvinfo : EIATTR_REQNTID
	.align		4
.L_43:
        /*dbd8*/ 	.byte	0x04, 0x10
        /*dbda*/ 	.short	(.L_45 - .L_44)
.L_44:
        /*dbdc*/ 	.word	0x00000020
        /*dbe0*/ 	.word	0x00000001
        /*dbe4*/ 	.word	0x00000001


	//----- nvinfo : EIATTR_CBANK_PARAM_SIZE
	.align		4
.L_45:
        /*dbe8*/ 	.byte	0x03, 0x19
        /*dbea*/ 	.short	0x0050


	//----- nvinfo : EIATTR_PARAM_CBANK
	.align		4
        /*dbec*/ 	.byte	0x04, 0x0a
        /*dbee*/ 	.short	(.L_47 - .L_46)
	.align		4
.L_46:
        /*dbf0*/ 	.word	index@(.nv.constant0.matmul_kernel)
        /*dbf4*/ 	.short	0x0210
        /*dbf6*/ 	.short	0x0050


	//----- nvinfo : EIATTR_SW_WAR
	.align		4
.L_47:
        /*dbf8*/ 	.byte	0x04, 0x36
        /*dbfa*/ 	.short	(.L_49 - .L_48)
.L_48:
        /*dbfc*/ 	.word	0x00000008
.L_49:


//--------------------- .nv.callgraph             --------------------------
	.section	.nv.callgraph,"",@"SHT_CUDA_CALLGRAPH"
	.align	4
	.sectionentsize	8
	.align		4
        /*0000*/ 	.word	0x00000000
	.align		4
        /*0004*/ 	.word	0xffffffff
	.align		4
        /*0008*/ 	.word	0x00000000
	.align		4
        /*000c*/ 	.word	0xfffffffe
	.align		4
        /*0010*/ 	.word	0x00000000
	.align		4
        /*0014*/ 	.word	0xfffffffd
	.align		4
        /*0018*/ 	.word	0x00000000
	.align		4
        /*001c*/ 	.word	0xfffffffc


//--------------------- .text.matmul_kernel       --------------------------
	.section	.text.matmul_kernel,"ax",@progbits
	.align	128
        .global         matmul_kernel
        .type           matmul_kernel,@function
        .size           matmul_kernel,(.L_x_3 - matmul_kernel)
        .other          matmul_kernel,@"STO_CUDA_ENTRY STV_DEFAULT"
matmul_kernel:
.text.matmul_kernel:
[----:B------:R-:W0:Y:S08]  /*0000*/  LDC R1, c[0x0][0x28] ;  /* 0x00000a00ff017b82 */ /* 0x000e300000000800 */
[----:B------:R-:W1:Y:S01]  /*0010*/  LDC.64 R2, c[0x0][0x228] ;  /* 0x00008a00ff027b82 */ /* 0x000e620000000a00 */
[----:B0-----:R-:W-:Y:S01]  /*0020*/  VIADD R1, R1, 0xffff69a0 ;  /* 0xffff69a001017836 */ /* 0x001fe20000000000 */
[----:B------:R-:W0:Y:S01]  /*0030*/  S2R R5, SR_CTAID.X ;  /* 0x0000000000057919 */ /* 0x000e220000002500 */
[----:B------:R-:W-:Y:S01]  /*0040*/  UMOV UR6, 0x400 ;  /* 0x0000040000067882 */ /* 0x000fe20000000000 */
[----:B------:R-:W2:Y:S04]  /*0050*/  S2R R12, SR_TID.X ;  /* 0x00000000000c7919 */ /* 0x000ea80000002100 */
[----:B------:R-:W3:Y:S01]  /*0060*/  S2UR UR4, SR_CgaCtaId ;  /* 0x00000000000479c3 */ /* 0x000ee20000008800 */
[----:B-1----:R1:W-:Y:S01]  /*0070*/  STL.64 [R1+0x100], R2 ;  /* 0x0001000201007387 */ /* 0x0023e20000100a00 */
[----:B------:R-:W-:-:S02]  /*0080*/  IMAD.MOV.U32 R47, RZ, RZ, R3 ;  /* 0x000000ffff2f7224 */ /* 0x000fc400078e0003 */
[----:B------:R-:W-:Y:S01]  /*0090*/  IMAD.MOV.U32 R19, RZ, RZ, R2 ;  /* 0x000000ffff137224 */ /* 0x000fe200078e0002 */
[----:B------:R-:W-:Y:S01]  /*00a0*/  STL [R1+0x40], RZ ;  /* 0x000040ff01007387 */ /* 0x000fe20000100800 */
[----:B------:R-:W-:-:S03]  /*00b0*/  VIADD R0, R47, 0xff ;  /* 0x000000ff2f007836 */ /* 0x000fc60000000000 */
[----:B------:R-:W-:Y:S01]  /*00c0*/  STL [R1+0x44], RZ ;  /* 0x000044ff01007387 */ /* 0x000fe20000100800 */
[----:B---3--:R-:W-:Y:S01]  /*00d0*/  ULEA UR6, UR4, UR6, 0x18 ;  /* 0x0000000604067291 */ /* 0x008fe2000f8ec03f */
[----:B0-----:R-:W-:Y:S02]  /*00e0*/  IABS R8, R5 ;  /* 0x0000000500087213 */ /* 0x001fe40000000000 */
[----:B------:R-:W-:Y:S01]  /*00f0*/  STL [R1+0x48], RZ ;  /* 0x000048ff01007387 */ /* 0x000fe20000100800 */
[----:B-1----:R-:W-:Y:S01]  /*0100*/  SHF.R.S32.HI R3, RZ, 0x1f, R0 ;  /* 0x0000001fff037819 */ /* 0x002fe20000011400 */
[----:B------:R-:W-:Y:S02]  /*0110*/  ULDC.64 UR4, c[0x0][0x208] ;  /* 0x0000820000047ab9 */ /* 0x000fe40000000a00 */
[----:B------:R-:W-:Y:S01]  /*0120*/  STL [R1+0x4c], RZ ;  /* 0x00004cff01007387 */ /* 0x000fe20000100800 */
[----:B------:R-:W-:-:S03]  /*0130*/  LEA.HI R3, R3, R0, RZ, 0x8 ;  /* 0x0000000003037211 */ /* 0x000fc600078f40ff */
[----:B------:R-:W-:Y:S01]  /*0140*/  STL [R1+0x50], RZ ;  /* 0x000050ff01007387 */ /* 0x000fe20000100800 */
[----:B------:R-:W-:-:S03]  /*0150*/  SHF.R.S32.HI R3, RZ, 0x8, R3 ;  /* 0x00000008ff037819 */ /* 0x000fc60000011403 */
[----:B------:R-:W-:Y:S02]  /*0160*/  STL [R1+0x54], RZ ;  /* 0x000054ff01007387 */ /* 0x000fe40000100800 */
[----:B------:R-:W-:Y:S02]  /*0170*/  IMAD.SHL.U32 R4, R3, 0x8, RZ ;  /* 0x0000000803047824 */ /* 0x000fe400078e00ff */
[----:B------:R-:W-:Y:S03]  /*0180*/  STL [R1+0x58], RZ ;  /* 0x000058ff01007387 */ /* 0x000fe60000100800 */
[-C--:B------:R-:W-:Y:S01]  /*0190*/  IABS R7, R4.reuse ;  /* 0x0000000400077213 */ /* 0x080fe20000000000 */
[----:B------:R-:W-:Y:S01]  /*01a0*/  STL [R1+0x5c], RZ ;  /* 0x00005cff01007387 */ /* 0x000fe20000100800 */
[----:B------:R-:W-:Y:S02]  /*01b0*/  IABS R10, R4 ;  /* 0x00000004000a7213 */ /* 0x000fe40000000000 */
[----:B------:R-:W0:Y:S01]  /*01c0*/  I2F.RP R0, R7 ;  /* 0x0000000700007306 */ /* 0x000e220000209400 */
[----:B------:R-:W-:Y:S04]  /*01d0*/  STL [R1+0x60], RZ ;  /* 0x000060ff01007387 */ /* 0x000fe80000100800 */
[----:B------:R-:W-:Y:S04]  /*01e0*/  STL [R1+0x64], RZ ;  /* 0x000064ff01007387 */ /* 0x000fe80000100800 */
[----:B------:R-:W-:Y:S04]  /*01f0*/  STL [R1+0x68], RZ ;  /* 0x000068ff01007387 */ /* 0x000fe80000100800 */
[----:B------:R-:W-:Y:S01]  /*0200*/  STL [R1+0x6c], RZ ;  /* 0x00006cff01007387 */ /* 0x000fe20000100800 */
[----:B0-----:R-:W0:Y:S03]  /*0210*/  MUFU.RCP R0, R0 ;  /* 0x0000000000007308 */ /* 0x001e260000001000 */
[----:B------:R-:W-:Y:S04]  /*0220*/  STL [R1+0x80], RZ ;  /* 0x000080ff01007387 */ /* 0x000fe80000100800 */
[----:B------:R-:W-:Y:S04]  /*0230*/  STL [R1+0x84], RZ ;  /* 0x000084ff01007387 */ /* 0x000fe80000100800 */
[----:B------:R-:W-:Y:S04]  /*0240*/  STL [R1+0x88], RZ ;  /* 0x000088ff01007387 */ /* 0x000fe80000100800 */
[----:B------:R-:W-:Y:S01]  /*0250*/  STL [R1+0x8c], RZ ;  /* 0x00008cff01007387 */ /* 0x000fe20000100800 */
[----:B0-----:R-:W-:-:S03]  /*0260*/  VIADD R2, R0, 0xffffffe ;  /* 0x0ffffffe00027836 */ /* 0x001fc60000000000 */
[----:B------:R-:W-:Y:S01]  /*0270*/  STL [R1+0x90], RZ ;  /* 0x000090ff01007387 */ /* 0x000fe20000100800 */
[----:B------:R-:W-:Y:S01]  /*0280*/  IMAD.MOV R0, RZ, RZ, -R10 ;  /* 0x000000ffff007224 */ /* 0x000fe200078e0a0a */
[----:B------:R0:W1:Y:S02]  /*0290*/  F2I.FTZ.U32.TRUNC.NTZ R3, R2 ;  /* 0x0000000200037305 */ /* 0x000064000021f000 */
[----:B------:R-:W-:Y:S04]  /*02a0*/  STL [R1+0x94], RZ ;  /* 0x000094ff01007387 */ /* 0x000fe80000100800 */
[----:B------:R-:W-:Y:S04]  /*02b0*/  STL [R1+0x98], RZ ;  /* 0x000098ff01007387 */ /* 0x000fe80000100800 */
[----:B------:R-:W-:Y:S01]  /*02c0*/  STL [R1+0x9c], RZ ;  /* 0x00009cff01007387 */ /* 0x000fe20000100800 */
[----:B0-----:R-:W-:-:S03]  /*02d0*/  IMAD.MOV.U32 R2, RZ, RZ, RZ ;  /* 0x000000ffff027224 */ /* 0x001fc600078e00ff */
[----:B------:R-:W-:Y:S01]  /*02e0*/  STL [R1+0xb0], RZ ;  /* 0x0000b0ff01007387 */ /* 0x000fe20000100800 */
[----:B-1----:R-:W-:-:S03]  /*02f0*/  IMAD.MOV R6, RZ, RZ, -R3 ;  /* 0x000000ffff067224 */ /* 0x002fc600078e0a03 */
[----:B------:R-:W-:Y:S01]  /*0300*/  STL [R1+0xb4], RZ ;  /* 0x0000b4ff01007387 */ /* 0x000fe20000100800 */
[----:B------:R-:W-:-:S03]  /*0310*/  IMAD R9, R6, R7, RZ ;  /* 0x0000000706097224 */ /* 0x000fc600078e02ff */
[----:B------:R-:W-:Y:S01]  /*0320*/  STL [R1+0xb8], RZ ;  /* 0x0000b8ff01007387 */ /* 0x000fe20000100800 */
[----:B------:R-:W-:Y:S02]  /*0330*/  IMAD.MOV.U32 R6, RZ, RZ, R8 ;  /* 0x000000ffff067224 */ /* 0x000fe400078e0008 */
[----:B------:R-:W-:Y:S01]  /*0340*/  IMAD.HI.U32 R3, R3, R9, R2 ;  /* 0x0000000903037227 */ /* 0x000fe200078e0002 */
[----:B------:R-:W-:Y:S04]  /*0350*/  STL [R1+0xbc], RZ ;  /* 0x0000bcff01007387 */ /* 0x000fe80000100800 */
[----:B------:R-:W-:Y:S01]  /*0360*/  STL [R1+0xd0], RZ ;  /* 0x0000d0ff01007387 */ /* 0x000fe20000100800 */
[----:B------:R-:W-:-:S03]  /*0370*/  IMAD.HI.U32 R3, R3, R6, RZ ;  /* 0x0000000603037227 */ /* 0x000fc600078e00ff */
[----:B------:R-:W-:Y:S01]  /*0380*/  STL [R1+0xd4], RZ ;  /* 0x0000d4ff01007387 */ /* 0x000fe20000100800 */
[----:B------:R-:W-:-:S03]  /*0390*/  IMAD R0, R3, R0, R6 ;  /* 0x0000000003007224 */ /* 0x000fc600078e0206 */
[----:B------:R-:W-:Y:S02]  /*03a0*/  STL [R1+0xd8], RZ ;  /* 0x0000d8ff01007387 */ /* 0x000fe40000100800 */
[----:B------:R-:W-:Y:S02]  /*03b0*/  ISETP.GT.U32.AND P1, PT, R7, R0, PT ;  /* 0x000000000700720c */ /* 0x000fe40003f24070 */
[----:B------:R-:W-:Y:S04]  /*03c0*/  STL [R1+0xdc], RZ ;  /* 0x0000dcff01007387 */ /* 0x000fe80000100800 */
[----:B------:R-:W-:Y:S04]  /*03d0*/  STL [R1+0xe0], RZ ;  /* 0x0000e0ff01007387 */ /* 0x000fe80000100800 */
[----:B------:R-:W-:Y:S03]  /*03e0*/  STL [R1+0xe4], RZ ;  /* 0x0000e4ff01007387 */ /* 0x000fe60000100800 */
[----:B------:R-:W-:Y:S01]  /*03f0*/  @!P1 IMAD.IADD R0, R0, 0x1, -R7 ;  /* 0x0000000100009824 */ /* 0x000fe200078e0a07 */
[----:B------:R-:W-:Y:S01]  /*0400*/  STL [R1+0xe8], RZ ;  /* 0x0000e8ff01007387 */ /* 0x000fe20000100800 */
[----:B------:R-:W-:Y:S01]  /*0410*/  @!P1 VIADD R3, R3, 0x1 ;  /* 0x0000000103039836 */ /* 0x000fe20000000000 */
[----:B------:R-:W-:-:S02]  /*0420*/  ISETP.NE.AND P1, PT, R4, RZ, PT ;  /* 0x000000ff0400720c */ /* 0x000fc40003f25270 */
[----:B------:R-:W-:Y:S01]  /*0430*/  STL [R1+0xec], RZ ;  /* 0x0000ecff01007387 */ /* 0x000fe20000100800 */
[----:B------:R-:W-:Y:S02]  /*0440*/  ISETP.GE.U32.AND P0, PT, R0, R7, PT ;  /* 0x000000070000720c */ /* 0x000fe40003f06070 */
[----:B------:R-:W-:Y:S01]  /*0450*/  LOP3.LUT R0, R5, R4, RZ, 0x3c, !PT ;  /* 0x0000000405007212 */ /* 0x000fe200078e3cff */
[----:B------:R-:W-:Y:S03]  /*0460*/  STL [R1+0xf0], RZ ;  /* 0x0000f0ff01007387 */ /* 0x000fe60000100800 */
[----:B------:R-:W-:Y:S01]  /*0470*/  ISETP.GE.AND P2, PT, R0, RZ, PT ;  /* 0x000000ff0000720c */ /* 0x000fe20003f46270 */
[----:B------:R-:W-:Y:S01]  /*0480*/  STL [R1+0xf4], RZ ;  /* 0x0000f4ff01007387 */ /* 0x000fe20000100800 */
[----:B------:R-:W-:-:S03]  /*0490*/  VIADD R0, R19, 0xff ;  /* 0x000000ff13007836 */ /* 0x000fc60000000000 */
[----:B------:R-:W-:Y:S02]  /*04a0*/  STL [R1+0xf8], RZ ;  /* 0x0000f8ff01007387 */ /* 0x000fe40000100800 */
[----:B------:R-:W-:Y:S02]  /*04b0*/  @P0 VIADD R3, R3, 0x1 ;  /* 0x0000000103030836 */ /* 0x000fe40000000000 */
[----:B------:R-:W-:Y:S02]  /*04c0*/  STL [R1+0xfc], RZ ;  /* 0x0000fcff01007387 */ /* 0x000fe40000100800 */
[----:B------:R-:W-:Y:S01]  /*04d0*/  IMAD.MOV.U32 R2, RZ, RZ, R3 ;  /* 0x000000ffff027224 */ /* 0x000fe200078e0003 */
[----:B------:R-:W-:Y:S01]  /*04e0*/  SHF.R.S32.HI R3, RZ, 0x1f, R0 ;  /* 0x0000001fff037819 */ /* 0x000fe20000011400 */
[----:B------:R-:W-:Y:S02]  /*04f0*/  STL [R1+0x120], RZ ;  /* 0x000120ff01007387 */ /* 0x000fe40000100800 */
[----:B------:R-:W-:Y:S01]  /*0500*/  @!P2 IMAD.MOV R2, RZ, RZ, -R2 ;  /* 0x000000ffff02a224 */ /* 0x000fe200078e0a02 */
[----:B------:R-:W-:Y:S01]  /*0510*/  @!P1 LOP3.LUT R2, RZ, R4, RZ, 0x33, !PT ;  /* 0x00000004ff029212 */ /* 0x000fe200078e33ff */
[----:B------:R-:W-:Y:S01]  /*0520*/  STL [R1+0x124], RZ ;  /* 0x000124ff01007387 */ /* 0x000fe20000100800 */
[----:B------:R-:W-:-:S03]  /*0530*/  LEA.HI R3, R3, R0, RZ, 0x8 ;  /* 0x0000000003037211 */ /* 0x000fc600078f40ff */
[----:B------:R-:W-:Y:S01]  /*0540*/  STL [R1+0x128], RZ ;  /* 0x000128ff01007387 */ /* 0x000fe20000100800 */
[----:B------:R-:W-:Y:S02]  /*0550*/  IMAD.SHL.U32 R6, R2, 0x8, RZ ;  /* 0x0000000802067824 */ /* 0x000fe400078e00ff */
[----:B------:R-:W-:Y:S01]  /*0560*/  IMAD.MOV R2, RZ, RZ, -R2 ;  /* 0x000000ffff027224 */ /* 0x000fe200078e0a02 */
[----:B------:R-:W-:Y:S02]  /*0570*/  STL [R1+0x12c], RZ ;  /* 0x00012cff01007387 */ /* 0x000fe40000100800 */
[----:B------:R-:W-:Y:S01]  /*0580*/  LEA.HI.SX32 R3, R3, -R6, 0x18 ;  /* 0x8000000603037211 */ /* 0x000fe200078fc2ff */
[----:B------:R-:W-:Y:S01]  /*0590*/  IMAD R4, R4, R2, R5 ;  /* 0x0000000204047224 */ /* 0x000fe200078e0205 */
[----:B------:R-:W-:Y:S02]  /*05a0*/  STL [R1+0x130], RZ ;  /* 0x000130ff01007387 */ /* 0x000fe40000100800 */
[----:B------:R-:W-:-:S02]  /*05b0*/  VIMNMX R11, R3, 0x8, PT ;  /* 0x00000008030b7848 */ /* 0x000fc40003fe0100 */
[----:B------:R-:W-:Y:S01]  /*05c0*/  STL [R1+0x134], RZ ;  /* 0x000134ff01007387 */ /* 0x000fe20000100800 */
[----:B------:R-:W-:Y:S02]  /*05d0*/  IABS R9, R4 ;  /* 0x0000000400097213 */ /* 0x000fe40000000000 */
[----:B------:R-:W-:Y:S01]  /*05e0*/  IABS R7, R11 ;  /* 0x0000000b00077213 */ /* 0x000fe20000000000 */
[----:B------:R-:W-:Y:S03]  /*05f0*/  STL [R1+0x138], RZ ;  /* 0x000138ff01007387 */ /* 0x000fe60000100800 */
        /* <DEDUP_REMOVED lines=11> */
[----:B------:R-:W-:Y:S04]  /*06b0*/  STL [R1+0x17c], RZ ;  /* 0x00017cff01007387 */ /* 0x000fe80000100800 */
[----:B------:R-:W-:Y:S01]  /*06c0*/  STL [R1+0x190], RZ ;  /* 0x000190ff01007387 */ /* 0x000fe20000100800 */
[----:B------:R-:W0:Y:S03]  /*06d0*/  F2I.FTZ.U32.TRUNC.NTZ R3, R3 ;  /* 0x0000000300037305 */ /* 0x000e26000021f000 */
[----:B------:R-:W-:Y:S04]  /*06e0*/  STL [R1+0x194], RZ ;  /* 0x000194ff01007387 */ /* 0x000fe80000100800 */
[----:B------:R-:W-:Y:S04]  /*06f0*/  STL [R1+0x198], RZ ;  /* 0x000198ff01007387 */ /* 0x000fe80000100800 */
[----:B------:R-:W-:Y:S04]  /*0700*/  STL [R1+0x19c], RZ ;  /* 0x00019cff01007387 */ /* 0x000fe80000100800 */
[----:B------:R-:W-:Y:S01]  /*0710*/  STL [R1+0x1b0], RZ ;  /* 0x0001b0ff01007387 */ /* 0x000fe20000100800 */
[----:B0-----:R-:W-:-:S03]  /*0720*/  IMAD.MOV R8, RZ, RZ, -R3 ;  /* 0x000000ffff087224 */ /* 0x001fc600078e0a03 */
[----:B------:R-:W-:Y:S01]  /*0730*/  STL [R1+0x1b4], RZ ;  /* 0x0001b4ff01007387 */ /* 0x000fe20000100800 */
[----:B------:R-:W-:Y:S01]  /*0740*/  IMAD.MOV.U32 R2, RZ, RZ, R8 ;  /* 0x000000ffff027224 */ /* 0x000fe200078e0008 */
[----:B------:R-:W-:Y:S02]  /*0750*/  IABS R8, R11 ;  /* 0x0000000b00087213 */ /* 0x000fe40000000000 */
[----:B------:R-:W-:Y:S01]  /*0760*/  STL [R1+0x1b8], RZ ;  /* 0x0001b8ff01007387 */ /* 0x000fe20000100800 */
[----:B------:R-:W-:Y:S02]  /*0770*/  IMAD R5, R2, R7, RZ ;  /* 0x0000000702057224 */ /* 0x000fe400078e02ff */
[----:B------:R-:W-:Y:S01]  /*0780*/  IMAD.MOV.U32 R2, RZ, RZ, RZ ;  /* 0x000000ffff027224 */ /* 0x000fe200078e00ff */
[----:B------:R-:W-:Y:S03]  /*0790*/  STL [R1+0x1bc], RZ ;  /* 0x0001bcff01007387 */ /* 0x000fe60000100800 */
[----:B------:R-:W-:Y:S01]  /*07a0*/  IMAD.HI.U32 R2, R3, R5, R2 ;  /* 0x0000000503027227 */ /* 0x000fe200078e0002 */
[----:B------:R-:W-:Y:S03]  /*07b0*/  STL [R1+0x1d0], RZ ;  /* 0x0001d0ff01007387 */ /* 0x000fe60000100800 */
[----:B------:R-:W-:Y:S01]  /*07c0*/  IMAD.MOV R3, RZ, RZ, -R8 ;  /* 0x000000ffff037224 */ /* 0x000fe200078e0a08 */
[----:B------:R-:W-:Y:S01]  /*07d0*/  STL [R1+0x1d4], RZ ;  /* 0x0001d4ff01007387 */ /* 0x000fe20000100800 */
[----:B------:R-:W-:-:S03]  /*07e0*/  IMAD.HI.U32 R0, R2, R9, RZ ;  /* 0x0000000902007227 */ /* 0x000fc600078e00ff */
[----:B------:R-:W-:Y:S01]  /*07f0*/  STL [R1+0x1d8], RZ ;  /* 0x0001d8ff01007387 */ /* 0x000fe20000100800 */
[----:B------:R-:W-:Y:S02]  /*0800*/  IMAD R2, R0, R3, R9 ;  /* 0x0000000300027224 */ /* 0x000fe400078e0209 */
[----:B------:R-:W0:Y:S01]  /*0810*/  LDC R3, c[0x0][0x230] ;  /* 0x00008c00ff037b82 */ /* 0x000e220000000800 */
        /* <DEDUP_REMOVED lines=11> */
[-C--:B------:R-:W-:Y:S01]  /*08d0*/  LOP3.LUT R2, R4, R11.reuse, RZ, 0x3c, !PT ;  /* 0x0000000b04027212 */ /* 0x080fe200078e3cff */
[----:B------:R-:W-:Y:S01]  /*08e0*/  STL [R1+0x214], RZ ;  /* 0x000214ff01007387 */ /* 0x000fe20000100800 */
[----:B0-----:R-:W-:Y:S02]  /*08f0*/  VIADD R3, R3, 0x3f ;  /* 0x0000003f03037836 */ /* 0x001fe40000000000 */
[----:B------:R-:W-:Y:S01]  /*0900*/  ISETP.GE.AND P2, PT, R2, RZ, PT ;  /* 0x000000ff0200720c */ /* 0x000fe20003f46270 */
[----:B------:R-:W-:Y:S04]  /*0910*/  STL [R1+0x218], RZ ;  /* 0x000218ff01007387 */ /* 0x000fe80000100800 */
[----:B------:R-:W-:Y:S02]  /*0920*/  STL [R1+0x21c], RZ ;  /* 0x00021cff01007387 */ /* 0x000fe40000100800 */
[----:B------:R-:W-:Y:S01]  /*0930*/  @P0 VIADD R0, R0, 0x1 ;  /* 0x0000000100000836 */ /* 0x000fe20000000000 */
[----:B------:R-:W-:Y:S01]  /*0940*/  ISETP.GE.AND P0, PT, R3, 0x40, PT ;  /* 0x000000400300780c */ /* 0x000fe20003f06270 */
[----:B------:R-:W-:Y:S04]  /*0950*/  STL [R1+0x220], RZ ;  /* 0x000220ff01007387 */ /* 0x000fe80000100800 */
[----:B------:R-:W-:Y:S01]  /*0960*/  STL [R1+0x224], RZ ;  /* 0x000224ff01007387 */ /* 0x000fe20000100800 */
[----:B------:R-:W-:Y:S01]  /*0970*/  @!P2 IMAD.MOV R0, RZ, RZ, -R0 ;  /* 0x000000ffff00a224 */ /* 0x000fe200078e0a00 */
[----:B------:R-:W-:-:S02]  /*0980*/  @!P1 LOP3.LUT R0, RZ, R11, RZ, 0x33, !PT ;  /* 0x0000000bff009212 */ /* 0x000fc400078e33ff */
[----:B------:R-:W-:Y:S03]  /*0990*/  STL [R1+0x228], RZ ;  /* 0x000228ff01007387 */ /* 0x000fe60000100800 */
[----:B------:R-:W-:Y:S01]  /*09a0*/  IMAD.SHL.U32 R40, R0, 0x100, RZ ;  /* 0x0000010000287824 */ /* 0x000fe200078e00ff */
[----:B------:R-:W-:Y:S01]  /*09b0*/  STL [R1+0x22c], RZ ;  /* 0x00022cff01007387 */ /* 0x000fe20000100800 */
[----:B------:R-:W-:Y:S02]  /*09c0*/  IMAD.MOV R2, RZ, RZ, -R0 ;  /* 0x000000ffff027224 */ /* 0x000fe400078e0a00 */
[C---:B------:R-:W-:Y:S01]  /*09d0*/  VIADD R0, R40.reuse, 0x1 ;  /* 0x0000000128007836 */ /* 0x040fe20000000000 */
[----:B------:R-:W-:Y:S01]  /*09e0*/  STL [R1+0x250], RZ ;  /* 0x000250ff01007387 */ /* 0x000fe20000100800 */
[C---:B------:R-:W-:Y:S02]  /*09f0*/  VIADD R5, R40.reuse, 0x2 ;  /* 0x0000000228057836 */ /* 0x040fe40000000000 */
[----:B------:R-:W-:Y:S01]  /*0a00*/  VIADD R3, R40, 0x3 ;  /* 0x0000000328037836 */ /* 0x000fe20000000000 */
[----:B------:R-:W-:Y:S01]  /*0a10*/  STL [R1+0x254], RZ ;  /* 0x000254ff01007387 */ /* 0x000fe20000100800 */
[----:B------:R-:W-:Y:S01]  /*0a20*/  IMAD R2, R11, R2, R4 ;  /* 0x000000020b027224 */ /* 0x000fe200078e0204 */
[----:B--2---:R-:W-:Y:S01]  /*0a30*/  LOP3.LUT R4, R12, 0x1f, RZ, 0xc0, !PT ;  /* 0x0000001f0c047812 */ /* 0x004fe200078ec0ff */
[----:B------:R-:W-:Y:S01]  /*0a40*/  VIADD R21, R40, 0xbc ;  /* 0x000000bc28157836 */ /* 0x000fe20000000000 */
[----:B------:R-:W-:Y:S01]  /*0a50*/  STL [R1+0x258], RZ ;  /* 0x000258ff01007387 */ /* 0x000fe20000100800 */
[----:B------:R-:W-:-:S02]  /*0a60*/  IMAD.IADD R2, R6, 0x1, R2 ;  /* 0x0000000106027824 */ /* 0x000fc400078e0202 */
[C---:B------:R-:W-:Y:S01]  /*0a70*/  VIADD R18, R40.reuse, 0xc1 ;  /* 0x000000c128127836 */ /* 0x040fe20000000000 */
[----:B------:R-:W-:Y:S01]  /*0a80*/  STL [R1+0x25c], RZ ;  /* 0x00025cff01007387 */ /* 0x000fe20000100800 */
[C---:B------:R-:W-:Y:S02]  /*0a90*/  VIADD R46, R40.reuse, 0xc2 ;  /* 0x000000c2282e7836 */ /* 0x040fe40000000000 */
[C---:B------:R-:W-:Y:S01]  /*0aa0*/  VIADD R43, R40.reuse, 0xc4 ;  /* 0x000000c4282b7836 */ /* 0x040fe20000000000 */
[----:B------:R-:W-:Y:S01]  /*0ab0*/  STL [R1+0x260], RZ ;  /* 0x000260ff01007387 */ /* 0x000fe20000100800 */
[C---:B------:R-:W-:Y:S02]  /*0ac0*/  VIADD R44, R40.reuse, 0xc6 ;  /* 0x000000c6282c7836 */ /* 0x040fe40000000000 */
[C---:B------:R-:W-:Y:S01]  /*0ad0*/  VIADD R45, R40.reuse, 0xd0 ;  /* 0x000000d0282d7836 */ /* 0x040fe20000000000 */
[----:B------:R-:W-:Y:S01]  /*0ae0*/  STL [R1+0x264], RZ ;  /* 0x000264ff01007387 */ /* 0x000fe20000100800 */
[----:B------:R-:W-:-:S02]  /*0af0*/  VIADD R20, R40, 0x32 ;  /* 0x0000003228147836 */ /* 0x000fc40000000000 */
        /* <DEDUP_REMOVED lines=65> */
[----:B------:R-:W-:-:S03]  /*0f10*/  VIADD R6, R40, 0xfb ;  /* 0x000000fb28067836 */ /* 0x000fc60000000000 */
[----:B------:R-:W-:Y:S04]  /*0f20*/  STL [R1+0x300], RZ ;  /* 0x000300ff01007387 */ /* 0x000fe80000100800 */
        /* <DEDUP_REMOVED lines=1943> */
[----:B------:R-:W-:Y:S04]  /*88a0*/  STL [R1+0x107c], R40 ;  /* 0x00107c2801007387 */ /* 0x000fe80000100800 */
[----:B------:R0:W-:Y:S04]  /*88b0*/  STL [R1+0x45c], R0 ;  /* 0x00045c0001007387 */ /* 0x0001e80000100800 */
[----:B------:R1:W-:Y:S04]  /*88c0*/  STL [R1+0x458], R5 ;  /* 0x0004580501007387 */ /* 0x0003e80000100800 */
[----:B------:R2:W-:Y:S01]  /*88d0*/  STL [R1+0x454], R3 ;  /* 0x0004540301007387 */ /* 0x0005e20000100800 */
[----:B0-----:R-:W-:-:S02]  /*88e0*/  VIADD R0, R40, 0x4 ;  /* 0x0000000428007836 */ /* 0x001fc40000000000 */
[----:B-1----:R-:W-:-:S03]  /*88f0*/  VIADD R5, R40, 0x5 ;  /* 0x0000000528057836 */ /* 0x002fc60000000000 */
[----:B------:R0:W-:Y:S01]  /*8900*/  STL [R1+0x450], R0 ;  /* 0x0004500001007387 */ /* 0x0001e20000100800 */
[----:B--2---:R-:W-:-:S03]  /*8910*/  VIADD R3, R40, 0x6 ;  /* 0x0000000628037836 */ /* 0x004fc60000000000 */
[----:B------:R1:W-:Y:S04]  /*8920*/  STL [R1+0x44c], R5 ;  /* 0x00044c0501007387 */ /* 0x0003e80000100800 */
[----:B------:R2:W-:Y:S01]  /*8930*/  STL [R1+0x448], R3 ;  /* 0x0004480301007387 */ /* 0x0005e20000100800 */
[C---:B0-----:R-:W-:Y:S02]  /*8940*/  VIADD R0, R40.reuse, 0x7 ;  /* 0x0000000728007836 */ /* 0x041fe40000000000 */
        /* <DEDUP_REMOVED lines=86> */
[----:B--2---:R-:W-:-:S05]  /*8eb0*/  VIADD R3, R40, 0x33 ;  /* 0x0000003328037836 */ /* 0x004fca0000000000 */
[----:B------:R1:W-:Y:S01]  /*8ec0*/  STL [R1+0x114], R3 ;  /* 0x0001140301007387 */ /* 0x0003e20000100800 */
[----:B0-----:R-:W-:-:S05]  /*8ed0*/  VIADD R0, R40, 0x34 ;  /* 0x0000003428007836 */ /* 0x001fca0000000000 */
[----:B------:R0:W-:Y:S01]  /*8ee0*/  STL [R1+0x110], R0 ;  /* 0x0001100001007387 */ /* 0x0001e20000100800 */
[C---:B-1----:R-:W-:Y:S02]  /*8ef0*/  VIADD R3, R40.reuse, 0x37 ;  /* 0x0000003728037836 */ /* 0x042fe40000000000 */
[----:B0-----:R-:W-:-:S05]  /*8f00*/  VIADD R0, R40, 0x36 ;  /* 0x0000003628007836 */ /* 0x001fca0000000000 */
[----:B------:R0:W-:Y:S04]  /*8f10*/  STL [R1+0x108], R0 ;  /* 0x0001080001007387 */ /* 0x0001e80000100800 */
[----:B------:R1:W-:Y:S01]  /*8f20*/  STL [R1+0xcc], R3 ;  /* 0x0000cc0301007387 */ /* 0x0003e20000100800 */
[C---:B0-----:R-:W-:Y:S02]  /*8f30*/  VIADD R0, R40.reuse, 0x38 ;  /* 0x0000003828007836 */ /* 0x041fe40000000000 */
[----:B-1----:R-:W-:-:S03]  /*8f40*/  VIADD R3, R40, 0x3a ;  /* 0x0000003a28037836 */ /* 0x002fc60000000000 */
[----:B------:R0:W-:Y:S04]  /*8f50*/  STL [R1+0xc8], R0 ;  /* 0x0000c80001007387 */ /* 0x0001e80000100800 */
        /* <DEDUP_REMOVED lines=42> */
[----:B------:R1:W-:Y:S01]  /*9200*/  STL [R1+0xc], R5 ;  /* 0x00000c0501007387 */ /* 0x0003e20000100800 */
[C---:B0-----:R-:W-:Y:S02]  /*9210*/  VIADD R0, R40.reuse, 0x50 ;  /* 0x0000005028007836 */ /* 0x041fe40000000000 */
[----:B-1----:R-:W-:-:S03]  /*9220*/  VIADD R5, R40, 0x59 ;  /* 0x0000005928057836 */ /* 0x002fc60000000000 */
[----:B------:R0:W-:Y:S04]  /*9230*/  STL [R1+0x8], R0 ;  /* 0x0000080001007387 */ /* 0x0001e80000100800 */
[----:B------:R1:W-:Y:S01]  /*9240*/  STL [R1+0x4], R3 ;  /* 0x0000040301007387 */ /* 0x0003e20000100800 */
[C---:B0-----:R-:W-:Y:S02]  /*9250*/  VIADD R0, R40.reuse, 0x52 ;  /* 0x0000005228007836 */ /* 0x041fe40000000000 */
[----:B-1----:R-:W-:-:S03]  /*9260*/  VIADD R3, R40, 0x5a ;  /* 0x0000005a28037836 */ /* 0x002fc60000000000 */
[----:B------:R0:W-:Y:S02]  /*9270*/  STL [R1], R0 ;  /* 0x0000000001007387 */ /* 0x0001e40000100800 */
[----:B0-----:R-:W-:-:S05]  /*9280*/  VIADD R0, R40, 0x58 ;  /* 0x0000005828007836 */ /* 0x001fca0000000000 */
        /* <DEDUP_REMOVED lines=63> */
[----:B0-----:R-:W-:Y:S01]  /*9680*/  IMAD.SHL.U32 R0, R2, 0x100, RZ ;  /* 0x0000010002007824 */ /* 0x001fe200078e00ff */
[----:B------:R-:W-:Y:S01]  /*9690*/  PRMT R2, R4, 0x6540, R2 ;  /* 0x0000654004027816 */ /* 0x000fe20000000002 */
[----:B-1----:R-:W-:-:S03]  /*96a0*/  VIADD R5, R40, 0x79 ;  /* 0x0000007928057836 */ /* 0x002fc60000000000 */
[----:B------:R-:W-:Y:S01]  /*96b0*/  LOP3.LUT R4, R0, 0x20, R4, 0xfe, !PT ;  /* 0x0000002000047812 */ /* 0x000fe200078efe04 */
[----:B------:R-:W-:Y:S01]  /*96c0*/  VIADD R0, R40, 0x7c ;  /* 0x0000007c28007836 */ /* 0x000fe20000000000 */
[----:B------:R-:W-:Y:S01]  /*96d0*/  LOP3.LUT R48, R2, 0x40, RZ, 0xfc, !PT ;  /* 0x0000004002307812 */ /* 0x000fe200078efcff */
[----:B--2---:R-:W-:Y:S01]  /*96e0*/  VIADD R3, R40, 0x7a ;  /* 0x0000007a28037836 */ /* 0x004fe20000000000 */
[----:B------:R0:W-:Y:S01]  /*96f0*/  STL [R1+0x5790], R5 ;  /* 0x0057900501007387 */ /* 0x0001e20000100800 */
[----:B------:R-:W-:-:S03]  /*9700*/  LOP3.LUT R61, R2, 0x80, RZ, 0xfc, !PT ;  /* 0x00000080023d7812 */ /* 0x000fc600078efcff */
[----:B------:R1:W-:Y:S04]  /*9710*/  STL [R1+0x578c], R3 ;  /* 0x00578c0301007387 */ /* 0x0003e80000100800 */
[----:B------:R2:W-:Y:S01]  /*9720*/  STL [R1+0x2e58], R4 ;  /* 0x002e580401007387 */ /* 0x0005e20000100800 */
[----:B0-----:R-:W-:-:S03]  /*9730*/  VIADD R5, R40, 0xfc ;  /* 0x000000fc28057836 */ /* 0x001fc60000000000 */
[----:B------:R-:W-:Y:S01]  /*9740*/  STL [R1+0x2e54], R2 ;  /* 0x002e540201007387 */ /* 0x000fe20000100800 */
[C---:B-1----:R-:W-:Y:S02]  /*9750*/  VIADD R3, R40.reuse, 0x7b ;  /* 0x0000007b28037836 */ /* 0x042fe40000000000 */
[----:B--2---:R-:W-:-:S03]  /*9760*/  VIADD R4, R40, 0x7d ;  /* 0x0000007d28047836 */ /* 0x004fc60000000000 */
        /* <DEDUP_REMOVED lines=129> */
[----:B0-----:R-:W-:-:S03]  /*9f80*/  VIADD R3, R40, 0xbf ;  /* 0x000000bf28037836 */ /* 0x001fc60000000000 */
[----:B------:R-:W-:Y:S01]  /*9f90*/  STL [R1+0x55e8], R21 ;  /* 0x0055e81501007387 */ /* 0x000fe20000100800 */
[C---:B-1----:R-:W-:Y:S02]  /*9fa0*/  VIADD R0, R40.reuse, 0xbe ;  /* 0x000000be28007836 */ /* 0x042fe40000000000 */
[----:B--2---:R-:W-:-:S03]  /*9fb0*/  VIADD R4, R40, 0xca ;  /* 0x000000ca28047836 */ /* 0x004fc60000000000 */
[----:B------:R0:W-:Y:S04]  /*9fc0*/  STL [R1+0x55e0], R0 ;  /* 0x0055e00001007387 */ /* 0x0001e80000100800 */
[----:B------:R1:W-:Y:S01]  /*9fd0*/  STL [R1+0x55dc], R3 ;  /* 0x0055dc0301007387 */ /* 0x0003e20000100800 */
[C---:B0-----:R-:W-:Y:S02]  /*9fe0*/  VIADD R0, R40.reuse, 0xc0 ;  /* 0x000000c028007836 */ /* 0x041fe40000000000 */
[----:B-1----:R-:W-:-:S03]  /*9ff0*/  VIADD R3, R40, 0xc8 ;  /* 0x000000c828037836 */ /* 0x002fc60000000000 */
[----:B------:R0:W-:Y:S04]  /*a000*/  STL [R1+0x55d8], R0 ;  /* 0x0055d80001007387 */ /* 0x0001e80000100800 */
[----:B------:R-:W-:Y:S01]  /*a010*/  STL [R1+0x55d4], R18 ;  /* 0x0055d41201007387 */ /* 0x000fe20000100800 */
[----:B0-----:R-:W-:-:S05]  /*a020*/  VIADD R0, R40, 0xc3 ;  /* 0x000000c328007836 */ /* 0x001fca0000000000 */
[----:B------:R0:W-:Y:S04]  /*a030*/  STL [R1+0x55cc], R0 ;  /* 0x0055cc0001007387 */ /* 0x0001e80000100800 */
[----:B------:R-:W-:Y:S04]  /*a040*/  STL [R1+0x55d0], R46 ;  /* 0x0055d02e01007387 */ /* 0x000fe80000100800 */
[----:B------:R-:W-:Y:S01]  /*a050*/  STL [R1+0x55c8], R43 ;  /* 0x0055c82b01007387 */ /* 0x000fe20000100800 */
[----:B0-----:R-:W-:-:S05]  /*a060*/  VIADD R0, R40, 0xc5 ;  /* 0x000000c528007836 */ /* 0x001fca0000000000 */
[----:B------:R0:W-:Y:S04]  /*a070*/  STL [R1+0x55c4], R0 ;  /* 0x0055c40001007387 */ /* 0x0001e80000100800 */
[----:B------:R-:W-:Y:S01]  /*a080*/  STL [R1+0x55c0], R44 ;  /* 0x0055c02c01007387 */ /* 0x000fe20000100800 */
        /* <DEDUP_REMOVED lines=19> */
[----:B------:R-:W-:Y:S01]  /*a1c0*/  STL [R1+0x5578], R45 ;  /* 0x0055782d01007387 */ /* 0x000fe20000100800 */
[----:B0-----:R-:W-:-:S03]  /*a1d0*/  VIADD R0, R40, 0xd3 ;  /* 0x000000d328007836 */ /* 0x001fc60000000000 */
[----:B------:R0:W-:Y:S01]  /*a1e0*/  STL [R1+0x5568], R3 ;  /* 0x0055680301007387 */ /* 0x0001e20000100800 */
[----:B-1----:R-:W-:-:S03]  /*a1f0*/  VIADD R4, R40, 0xd4 ;  /* 0x000000d428047836 */ /* 0x002fc60000000000 */
        /* <DEDUP_REMOVED lines=9> */
[----:B-1----:R-:W-:Y:S01]  /*a290*/  VIADD R0, R40, 0xff ;  /* 0x000000ff28007836 */ /* 0x002fe20000000000 */
[C---:B------:R-:W-:Y:S02]  /*a2a0*/  LOP3.LUT R40, R2.reuse, 0x60, RZ, 0xfc, !PT ;  /* 0x0000006002287812 */ /* 0x040fe400078efcff */
[----:B--2---:R-:W-:-:S03]  /*a2b0*/  LOP3.LUT R48, R2, 0xa0, RZ, 0xfc, !PT ;  /* 0x000000a002307812 */ /* 0x004fc600078efcff */
[----:B------:R0:W-:Y:S04]  /*a2c0*/  STL [R1+0x2e6c], R40 ;  /* 0x002e6c2801007387 */ /* 0x0001e80000100800 */
[----:B------:R1:W-:Y:S04]  /*a2d0*/  STL [R1+0x2e68], R61 ;  /* 0x002e683d01007387 */ /* 0x0003e80000100800 */
[----:B------:R1:W-:Y:S01]  /*a2e0*/  STL [R1+0x2e64], R48 ;  /* 0x002e643001007387 */ /* 0x0003e20000100800 */
[C---:B0-----:R-:W-:Y:S02]  /*a2f0*/  LOP3.LUT R40, R2.reuse, 0xc0, RZ, 0xfc, !PT ;  /* 0x000000c002287812 */ /* 0x041fe400078efcff */
[----:B------:R-:W-:-:S03]  /*a300*/  LOP3.LUT R2, R2, 0xe0, RZ, 0xfc, !PT ;  /* 0x000000e002027812 */ /* 0x000fc600078efcff */
[----:B------:R1:W-:Y:S04]  /*a310*/  STL [R1+0x2e60], R40 ;  /* 0x002e602801007387 */ /* 0x0003e80000100800 */
[----:B------:R1:W-:Y:S01]  /*a320*/  STL [R1+0x2e5c], R2 ;  /* 0x002e5c0201007387 */ /* 0x0003e20000100800 */
[----:B------:R-:W-:Y:S05]  /*a330*/  @!P0 BRA `(.L_x_0) ;  /* 0x00000cdc00208947 */ /* 0x000fea0003800000 */
[----:B------:R0:W-:Y:S01]  /*a340*/  STL [R1+0x5d70], R35 ;  /* 0x005d702301007387 */ /* 0x0001e20000100800 */
[----:B-1----:R-:W-:Y:S01]  /*a350*/  IABS R40, R19 ;  /* 0x0000001300287213 */ /* 0x002fe20000000000 */
[----:B------:R-:W-:Y:S01]  /*a360*/  ULDC.64 UR8, c[0x0][0x218] ;  /* 0x0000860000087ab9 */ /* 0x000fe20000000a00 */
[----:B------:R-:W-:Y:S01]  /*a370*/  IABS R2, R47 ;  /* 0x0000002f00027213 */ /* 0x000fe20000000000 */
[----:B------:R-:W-:Y:S01]  /*a380*/  ULDC UR7, c[0x0][0x240] ;  /* 0x0000900000077ab9 */ /* 0x000fe20000000800 */
[----:B------:R-:W-:Y:S01]  /*a390*/  ULDC UR59, c[0x0][0x234] ;  /* 0x00008d00003b7ab9 */ /* 0x000fe20000000800 */
[----:B------:R-:W-:Y:S01]  /*a3a0*/  ULDC.64 UR34, c[0x0][0x210] ;  /* 0x0000840000227ab9 */ /* 0x000fe20000000a00 */
[----:B------:R-:W-:Y:S01]  /*a3b0*/  ULDC UR10, c[0x0][0x238] ;  /* 0x00008e00000a7ab9 */ /* 0x000fe20000000800 */
[----:B------:R-:W-:Y:S01]  /*a3c0*/  ULDC UR11, c[0x0][0x238] ;  /* 0x00008e00000b7ab9 */ /* 0x000fe20000000800 */
[----:B------:R-:W-:Y:S01]  /*a3d0*/  ULDC UR12, c[0x0][0x238] ;  /* 0x00008e00000c7ab9 */ /* 0x000fe20000000800 */
[----:B0-----:R-:W2:Y:S01]  /*a3e0*/  LDL R35, [R1+0x2e54] ;  /* 0x002e540001237983 */ /* 0x001ea20000100800 */
[----:B------:R-:W-:Y:S01]  /*a3f0*/  ULDC UR13, c[0x0][0x238] ;  /* 0x00008e00000d7ab9 */ /* 0x000fe20000000800 */
[----:B------:R-:W-:Y:S01]  /*a400*/  ULDC UR14, c[0x0][0x238] ;  /* 0x00008e00000e7ab9 */ /* 0x000fe20000000800 */
[----:B------:R-:W-:Y:S01]  /*a410*/  ULDC UR15, c[0x0][0x238] ;  /* 0x00008e00000f7ab9 */ /* 0x000fe20000000800 */
[----:B------:R0:W-:Y:S01]  /*a420*/  STL [R1+0x5d6c], R36 ;  /* 0x005d6c2401007387 */ /* 0x0001e20000100800 */
[----:B------:R-:W-:Y:S01]  /*a430*/  ULDC UR16, c[0x0][0x238] ;  /* 0x00008e0000107ab9 */ /* 0x000fe20000000800 */
        /* <DEDUP_REMOVED lines=8> */
[----:B0-----:R-:W3:Y:S01]  /*a4c0*/  LDL R36, [R1+0x2e58] ;  /* 0x002e580001247983 */ /* 0x001ee20000100800 */
        /* <DEDUP_REMOVED lines=13> */
[----:B0-----:R-:W4:Y:S01]  /*a5a0*/  LDL R37, [R1+0x2e70] ;  /* 0x002e700001257983 */ /* 0x001f220000100800 */
[----:B------:R-:W0:Y:S01]  /*a5b0*/  I2F.RP R19, R40 ;  /* 0x0000002800137306 */ /* 0x000e220000209400 */
[----:B------:R-:W-:Y:S01]  /*a5c0*/  ULDC UR39, c[0x0][0x238] ;  /* 0x00008e0000277ab9 */ /* 0x000fe20000000800 */
[----:B------:R-:W-:Y:S01]  /*a5d0*/  ULDC UR40, c[0x0][0x238] ;  /* 0x00008e0000287ab9 */ /* 0x000fe20000000800 */
[----:B------:R-:W-:Y:S01]  /*a5e0*/  STL [R1+0x5d64], R38 ;  /* 0x005d642601007387 */ /* 0x000fe20000100800 */
[----:B------:R-:W-:Y:S01]  /*a5f0*/  ULDC UR41, c[0x0][0x238] ;  /* 0x00008e0000297ab9 */ /* 0x000fe20000000800 */
        /* <DEDUP_REMOVED lines=18> */
[----:B------:R1:W-:Y:S01]  /*a720*/  STL [R1+0x5d50], R52 ;  /* 0x005d503401007387 */ /* 0x0003e20000100800 */
[----:B------:R-:W-:Y:S01]  /*a730*/  ULDC UR57, c[0x0][0x238] ;  /* 0x00008e0000397ab9 */ /* 0x000fe20000000800 */
[----:B------:R-:W-:Y:S01]  /*a740*/  ULDC UR56, c[0x0][0x238] ;  /* 0x00008e0000387ab9 */ /* 0x000fe20000000800 */
[----:B------:R-:W-:Y:S01]  /*a750*/  ULDC UR55, c[0x0][0x238] ;  /* 0x00008e0000377ab9 */ /* 0x000fe20000000800 */
[----:B------:R5:W-:Y:S04]  /*a760*/  STL [R1+0x5d4c], R53 ;  /* 0x005d4c3501007387 */ /* 0x000be80000100800 */
[----:B------:R5:W-:Y:S01]  /*a770*/  STL [R1+0x5d48], R54 ;  /* 0x005d483601007387 */ /* 0x000be20000100800 */
[----:B-1----:R-:W-:-:S03]  /*a780*/  IMAD.MOV.U32 R52, RZ, RZ, R18 ;  /* 0x000000ffff347224 */ /* 0x002fc600078e0012 */
[----:B------:R1:W-:Y:S01]  /*a790*/  STL [R1+0x5d44], R55 ;  /* 0x005d443701007387 */ /* 0x0003e20000100800 */
[----:B0-----:R-:W0:Y:S01]  /*a7a0*/  MUFU.RCP R19, R19 ;  /* 0x0000001300137308 */ /* 0x001e220000001000 */
[----:B-----5:R-:W-:Y:S02]  /*a7b0*/  IMAD.MOV.U32 R53, RZ, RZ, R43 ;  /* 0x000000ffff357224 */ /* 0x020fe400078e002b */
[----:B------:R5:W-:Y:S01]  /*a7c0*/  STL [R1+0x5d40], R56 ;  /* 0x005d403801007387 */ /* 0x000be20000100800 */
[----:B------:R-:W-:-:S03]  /*a7d0*/  IMAD.MOV.U32 R54, RZ, RZ, R45 ;  /* 0x000000ffff367224 */ /* 0x000fc600078e002d */
[----:B------:R0:W-:Y:S01]  /*a7e0*/  STL [R1+0x5d3c], R57 ;  /* 0x005d3c3901007387 */ /* 0x0001e20000100800 */
[----:B------:R-:W0:Y:S01]  /*a7f0*/  I2F.RP R18, R2 ;  /* 0x0000000200127306 */ /* 0x000e220000209400 */
[----:B-1----:R-:W-:Y:S02]  /*a800*/  IMAD.MOV.U32 R55, RZ, RZ, R21 ;  /* 0x000000ffff377224 */ /* 0x002fe400078e0015 */
[----:B------:R1:W-:Y:S01]  /*a810*/  STL [R1+0x5d38], R58 ;  /* 0x005d383a01007387 */ /* 0x0003e20000100800 */
[----:B-----5:R-:W-:-:S03]  /*a820*/  IMAD.MOV.U32 R56, RZ, RZ, R44 ;  /* 0x000000ffff387224 */ /* 0x020fc600078e002c */
[----:B------:R5:W-:Y:S01]  /*a830*/  STL [R1+0x5d34], R59 ;  /* 0x005d343b01007387 */ /* 0x000be20000100800 */
[----:B0-----:R-:W-:-:S03]  /*a840*/  VIADD R19, R19, 0xffffffe ;  /* 0x0ffffffe13137836 */ /* 0x001fc60000000000 */
[----:B------:R0:W-:Y:S01]  /*a850*/  STL [R1+0x5d30], R60 ;  /* 0x005d303c01007387 */ /* 0x0001e20000100800 */
[----:B------:R-:W-:Y:S02]  /*a860*/  IMAD.MOV.U32 R57, RZ, RZ, R41 ;  /* 0x000000ffff397224 */ /* 0x000fe400078e0029 */
[----:B-1----:R-:W-:Y:S01]  /*a870*/  IMAD.MOV.U32 R58, RZ, RZ, R46 ;  /* 0x000000ffff3a7224 */ /* 0x002fe200078e002e */
[----:B------:R-:W2:Y:S01]  /*a880*/  LDL R38, [R1+0x2e6c] ;  /* 0x002e6c0001267983 */ /* 0x000ea20000100800 */
[----:B------:R-:W1:Y:S01]  /*a890*/  MUFU.RCP R18, R18 ;  /* 0x0000001200127308 */ /* 0x000e620000001000 */
[----:B-----5:R-:W-:Y:S02]  /*a8a0*/  IMAD.MOV.U32 R59, RZ, RZ, R20 ;  /* 0x000000ffff3b7224 */ /* 0x020fe400078e0014 */
[----:B------:R-:W5:Y:S01]  /*a8b0*/  LDL R50, [R1+0x2e60] ;  /* 0x002e600001327983 */ /* 0x000f620000100800 */
[----:B0-----:R-:W-:-:S03]  /*a8c0*/  IMAD.MOV.U32 R60, RZ, RZ, R42 ;  /* 0x000000ffff3c7224 */ /* 0x001fc600078e002a */
[----:B------:R-:W5:Y:S01]  /*a8d0*/  LDL R39, [R1+0x2e68] ;  /* 0x002e680001277983 */ /* 0x000f620000100800 */
[----:B------:R-:W0:Y:S03]  /*a8e0*/  F2I.FTZ.U32.TRUNC.NTZ R19, R19 ;  /* 0x0000001300137305 */ /* 0x000e26000021f000 */
[----:B------:R-:W5:Y:S04]  /*a8f0*/  LDL R49, [R1+0x2e64] ;  /* 0x002e640001317983 */ /* 0x000f680000100800 */
[----:B------:R-:W5:Y:S01]  /*a900*/  LDL R51, [R1+0x2e5c] ;  /* 0x002e5c0001337983 */ /* 0x000f620000100800 */
[----:B-1----:R-:W-:-:S04]  /*a910*/  VIADD R18, R18, 0xffffffe ;  /* 0x0ffffffe12127836 */ /* 0x002fc80000000000 */
[----:B------:R1:W1:Y:S01]  /*a920*/  F2I.FTZ.U32.TRUNC.NTZ R21, R18 ;  /* 0x0000001200157305 */ /* 0x000262000021f000 */
[----:B0-----:R-:W-:-:S04]  /*a930*/  IMAD.MOV R20, RZ, RZ, -R19 ;  /* 0x000000ffff147224 */ /* 0x001fc800078e0a13 */
[----:B------:R-:W-:Y:S02]  /*a940*/  IMAD R20, R20, R40, RZ ;  /* 0x0000002814147224 */ /* 0x000fe400078e02ff */
[----:B-1----:R-:W-:-:S04]  /*a950*/  IMAD.MOV.U32 R18, RZ, RZ, RZ ;  /* 0x000000ffff127224 */ /* 0x002fc800078e00ff */
[----:B------:R-:W-:-:S04]  /*a960*/  IMAD.HI.U32 R18, R19, R20, R18 ;  /* 0x0000001413127227 */ /* 0x000fc800078e0012 */
[----:B------:R-:W-:Y:S02]  /*a970*/  IMAD.MOV R61, RZ, RZ, -R21 ;  /* 0x000000ffff3d7224 */ /* 0x000fe400078e0a15 */
[----:B------:R-:W-:Y:S02]  /*a980*/  IMAD.MOV.U32 R20, RZ, RZ, RZ ;  /* 0x000000ffff147224 */ /* 0x000fe400078e00ff */
[----:B------:R-:W-:-:S04]  /*a990*/  IMAD R61, R61, R2, RZ ;  /* 0x000000023d3d7224 */ /* 0x000fc800078e02ff */
[----:B------:R-:W-:Y:S01]  /*a9a0*/  IMAD.HI.U32 R61, R21, R61, R20 ;  /* 0x0000003d153d7227 */ /* 0x000fe200078e0014 */
[----:B---3--:R-:W-:-:S05]  /*a9b0*/  IABS R46, R36 ;  /* 0x00000024002e7213 */ /* 0x008fca0000000000 */
[----:B------:R-:W-:Y:S01]  /*a9c0*/  IMAD.HI.U32 R19, R18, R46, RZ ;  /* 0x0000002e12137227 */ /* 0x000fe200078e00ff */
[----:B----4-:R-:W-:-:S03]  /*a9d0*/  IABS R45, R37 ;  /* 0x00000025002d7213 */ /* 0x010fc60000000000 */
[----:B------:R-:W-:Y:S02]  /*a9e0*/  IMAD.MOV R20, RZ, RZ, -R19 ;  /* 0x000000ffff147224 */ /* 0x000fe400078e0a13 */
[----:B------:R-:W-:-:S04]  /*a9f0*/  IMAD.HI.U32 R21, R18, R45, RZ ;  /* 0x0000002d12157227 */ /* 0x000fc800078e00ff */
[----:B------:R-:W-:Y:S02]  /*aa00*/  IMAD.MOV R19, RZ, RZ, -R21 ;  /* 0x000000ffff137224 */ /* 0x000fe400078e0a15 */
[----:B------:R-:W-:Y:S01]  /*aa10*/  IMAD R46, R40, R20, R46 ;  /* 0x00000014282e7224 */ /* 0x000fe200078e022e */
[----:B--2---:R-:W-:-:S05]  /*aa20*/  IABS R44, R38 ;  /* 0x00000026002c7213 */ /* 0x004fca0000000000 */
[----:B------:R-:W-:Y:S01]  /*aa30*/  IMAD.HI.U32 R21, R18, R44, RZ ;  /* 0x0000002c12157227 */ /* 0x000fe200078e00ff */
[----:B-----5:R-:W-:-:S03]  /*aa40*/  IABS R20, R50 ;  /* 0x0000003200147213 */ /* 0x020fc60000000000 */
[----:B------:R-:W-:-:S04]  /*aa50*/  IMAD.MOV R21, RZ, RZ, -R21 ;  /* 0x000000ffff157224 */ /* 0x000fc800078e0a15 */
[----:B------:R-:W-:Y:S02]  /*aa60*/  IMAD R21, R40, R21, R44 ;  /* 0x0000001528157224 */ /* 0x000fe400078e022c */
[----:B------:R-:W-:-:S04]  /*aa70*/  IMAD.HI.U32 R44, R18, R20, RZ ;  /* 0x00000014122c7227 */ /* 0x000fc800078e00ff */
[----:B------:R-:W-:-:S04]  /*aa80*/  IMAD.MOV R44, RZ, RZ, -R44 ;  /* 0x000000ffff2c7224 */ /* 0x000fc800078e0a2c */
[----:B------:R-:W-:Y:S02]  /*aa90*/  IMAD R20, R40, R44, R20 ;  /* 0x0000002c28147224 */ /* 0x000fe400078e0214 */
[----:B------:R-:W2:Y:S01]  /*aaa0*/  LDL R44, [R1+0x55dc] ;  /* 0x0055dc00012c7983 */ /* 0x000ea20000100800 */
[----:B------:R-:W-:-:S05]  /*aab0*/  IABS R47, R35 ;  /* 0x00000023002f7213 */ /* 0x000fca0000000000 */
[----:B------:R-:W-:Y:S01]  /*aac0*/  IMAD.HI.U32 R41, R18, R47, RZ ;  /* 0x0000002f12297227 */ /* 0x000fe200078e00ff */
[----:B------:R-:W-:-:S03]  /*aad0*/  IABS R43, R39 ;  /* 0x00000027002b7213 */ /* 0x000fc60000000000 */
[----:B------:R-:W-:Y:S01]  /*aae0*/  IMAD.MOV R41, RZ, RZ, -R41 ;  /* 0x000000ffff297224 */ /* 0x000fe200078e0a29 */
[----:B------:R-:W-:Y:S01]  /*aaf0*/  IABS R42, R49 ;  /* 0x00000031002a7213 */ /* 0x000fe20000000000 */
[C---:B------:R-:W-:Y:S01]  /*ab00*/  IMAD R45, R40.reuse, R19, R45 ;  /* 0x00000013282d7224 */ /* 0x040fe200078e022d */
[----:B------:R-:W-:Y:S01]  /*ab10*/  IABS R48, R51 ;  /* 0x0000003300307213 */ /* 0x000fe20000000000 */
[----:B------:R-:W-:Y:S02]  /*ab20*/  IMAD R47, R40, R41, R47 ;  /* 0x00000029282f7224 */ /* 0x000fe400078e022f */
[----:B------:R-:W-:-:S03]  /*ab30*/  IMAD.HI.U32 R19, R18, R43, RZ ;  /* 0x0000002b12137227 */ /* 0x000fc600078e00ff */
[----:B------:R-:W-:Y:S01]  /*ab40*/  ISETP.GT.U32.AND P5, PT, R40, R47, PT ;  /* 0x0000002f2800720c */ /* 0x000fe20003fa4070 */
[----:B------:R-:W-:-:S04]  /*ab50*/  IMAD.HI.U32 R41, R18, R42, RZ ;  /* 0x0000002a12297227 */ /* 0x000fc800078e00ff */
[----:B------:R-:W-:Y:S02]  /*ab60*/  IMAD.MOV R19, RZ, RZ, -R19 ;  /* 0x000000ffff137224 */ /* 0x000fe400078e0a13 */
[----:B------:R-:W-:-:S04]  /*ab70*/  IMAD.HI.U32 R18, R18, R48, RZ ;  /* 0x0000003012127227 */ /* 0x000fc800078e00ff */
[C---:B------:R-:W-:Y:S02]  /*ab80*/  IMAD R19, R40.reuse, R19, R43 ;  /* 0x0000001328137224 */ /* 0x040fe400078e022b */
[----:B------:R-:W-:Y:S01]  /*ab90*/  IMAD.MOV R18, RZ, RZ, -R18 ;  /* 0x000000ffff127224 */ /* 0x000fe200078e0a12 */
[C---:B------:R-:W-:Y:S02]  /*aba0*/  ISETP.GT.U32.AND P1, PT, R40.reuse, R46, PT ;  /* 0x0000002e2800720c */ /* 0x040fe40003f24070 */
[C---:B------:R-:W-:Y:S01]  /*abb0*/  ISETP.GT.U32.AND P4, PT, R40.reuse, R19, PT ;  /* 0x000000132800720c */ /* 0x040fe20003f84070 */
[C---:B------:R-:W-:Y:S01]  /*abc0*/  IMAD R18, R40.reuse, R18, R48 ;  /* 0x0000001228127224 */ /* 0x040fe200078e0230 */
[C---:B------:R-:W-:Y:S01]  /*abd0*/  ISETP.GT.U32.AND P2, PT, R40.reuse, R45, PT ;  /* 0x0000002d2800720c */ /* 0x040fe20003f44070 */
[----:B------:R-:W-:Y:S02]  /*abe0*/  IMAD.MOV R41, RZ, RZ, -R41 ;  /* 0x000000ffff297224 */ /* 0x000fe400078e0a29 */
[----:B------:R-:W-:Y:S01]  /*abf0*/  @!P5 IMAD.IADD R47, R47, 0x1, -R40 ;  /* 0x000000012f2fd824 */ /* 0x000fe200078e0a28 */
[C---:B------:R-:W-:Y:S01]  /*ac00*/  ISETP.GT.U32.AND P5, PT, R40.reuse, R18, PT ;  /* 0x000000122800720c */ /* 0x040fe20003fa4070 */
[C---:B------:R-:W-:Y:S01]  /*ac10*/  IMAD R42, R40.reuse, R41, R42 ;  /* 0x00000029282a7224 */ /* 0x040fe200078e022a */
[----:B------:R-:W-:-:S02]  /*ac20*/  ISETP.GT.U32.AND P0, PT, R40, R21, PT ;  /* 0x000000152800720c */ /* 0x000fc40003f04070 */
[----:B------:R-:W-:Y:S01]  /*ac30*/  ISETP.GT.U32.AND P3, PT, R40, R20, PT ;  /* 0x000000142800720c */ /* 0x000fe20003f64070 */
[--C-:B------:R-:W-:Y:S01]  /*ac40*/  @!P1 IMAD.IADD R46, R46, 0x1, -R40.reuse ;  /* 0x000000012e2e9824 */ /* 0x100fe200078e0a28 */
[C---:B------:R-:W-:Y:S01]  /*ac50*/  ISETP.GT.U32.AND P6, PT, R40.reuse, R42, PT ;  /* 0x0000002a2800720c */ /* 0x040fe20003fc4070 */
[--C-:B------:R-:W-:Y:S01]  /*ac60*/  @!P4 IMAD.IADD R19, R19, 0x1, -R40.reuse ;  /* 0x000000011313c824 */ /* 0x100fe200078e0a28 */
[C---:B------:R-:W-:Y:S01]  /*ac70*/  ISETP.GT.U32.AND P1, PT, R40.reuse, R47, PT ;  /* 0x0000002f2800720c */ /* 0x040fe20003f24070 */
[----:B------:R-:W-:Y:S01]  /*ac80*/  @!P2 IMAD.IADD R45, R45, 0x1, -R40 ;  /* 0x000000012d2da824 */ /* 0x000fe200078e0a28 */
[----:B------:R-:W-:-:S03]  /*ac90*/  ISETP.GT.U32.AND P2, PT, R40, R46, PT ;  /* 0x0000002e2800720c */ /* 0x000fc60003f44070 */
[--C-:B------:R-:W-:Y:S01]  /*aca0*/  @!P5 IMAD.IADD R18, R18, 0x1, -R40.reuse ;  /* 0x000000011212d824 */ /* 0x100fe200078e0a28 */
[----:B------:R-:W-:Y:S01]  /*acb0*/  ISETP.GT.U32.AND P5, PT, R40, R19, PT ;  /* 0x000000132800720c */ /* 0x000fe20003fa4070 */
[--C-:B------:R-:W-:Y:S02]  /*acc0*/  @!P0 IMAD.IADD R21, R21, 0x1, -R40.reuse ;  /* 0x0000000115158824 */ /* 0x100fe400078e0a28 */
[--C-:B------:R-:W-:Y:S02]  /*acd0*/  @!P3 IMAD.IADD R20, R20, 0x1, -R40.reuse ;  /* 0x000000011414b824 */ /* 0x100fe400078e0a28 */
[--C-:B------:R-:W-:Y:S01]  /*ace0*/  @!P6 IMAD.IADD R42, R42, 0x1, -R40.reuse ;  /* 0x000000012a2ae824 */ /* 0x100fe200078e0a28 */
[C---:B------:R-:W-:Y:S01]  /*acf0*/  ISETP.GT.U32.AND P6, PT, R40.reuse, R21, PT ;  /* 0x000000152800720c */ /* 0x040fe20003fc4070 */
[--C-:B------:R-:W-:Y:S01]  /*ad00*/  @!P1 IMAD.IADD R47, R47, 0x1, -R40.reuse ;  /* 0x000000012f2f9824 */ /* 0x100fe200078e0a28 */
[----:B------:R-:W-:Y:S01]  /*ad10*/  ISETP.GT.U32.AND P3, PT, R40, R18, PT ;  /* 0x000000122800720c */ /* 0x000fe20003f64070 */
[----:B------:R-:W-:Y:S01]  /*ad20*/  @!P2 IMAD.IADD R46, R46, 0x1, -R40 ;  /* 0x000000012e2ea824 */ /* 0x000fe200078e0a28 */
[----:B------:R-:W-:-:S02]  /*ad30*/  ISETP.GT.U32.AND P1, PT, R40, R42, PT ;  /* 0x0000002a2800720c */ /* 0x000fc40003f24070 */
[----:B------:R-:W-:Y:S01]  /*ad40*/  ISETP.GT.U32.AND P2, PT, R40, R20, PT ;  /* 0x000000142800720c */ /* 0x000fe20003f44070 */
[----:B------:R-:W-:Y:S01]  /*ad50*/  @!P5 IMAD.IADD R19, R19, 0x1, -R40 ;  /* 0x000000011313d824 */ /* 0x000fe200078e0a28 */
[----:B------:R-:W-:Y:S02]  /*ad60*/  ISETP.GE.AND P5, PT, R36, RZ, PT ;  /* 0x000000ff2400720c */ /* 0x000fe40003fa6270 */
[----:B------:R-:W-:-:S03]  /*ad70*/  IABS R41, R0 ;  /* 0x0000000000297213 */ /* 0x000fc60000000000 */
[--C-:B------:R-:W-:Y:S01]  /*ad80*/  @!P6 IMAD.IADD R21, R21, 0x1, -R40.reuse ;  /* 0x000000011515e824 */ /* 0x100fe200078e0a28 */
[----:B------:R-:W-:Y:S01]  /*ad90*/  ISETP.GE.AND P6, PT, R35, RZ, PT ;  /* 0x000000ff2300720c */ /* 0x000fe20003fc6270 */
[--C-:B------:R-:W-:Y:S01]  /*ada0*/  @!P3 IMAD.IADD R18, R18, 0x1, -R40.reuse ;  /* 0x000000011212b824 */ /* 0x100fe200078e0a28 */
[----:B------:R-:W3:Y:S01]  /*adb0*/  LDL.LU R35, [R1+0x5d70] ;  /* 0x005d700001237983 */ /* 0x000ee20000300800 */
[--C-:B------:R-:W-:Y:S01]  /*adc0*/  @!P1 IMAD.IADD R42, R42, 0x1, -R40.reuse ;  /* 0x000000012a2a9824 */ /* 0x100fe200078e0a28 */
[----:B------:R-:W-:Y:S01]  /*add0*/  ISETP.GE.AND P3, PT, R37, RZ, PT ;  /* 0x000000ff2500720c */ /* 0x000fe20003f66270 */
[----:B------:R-:W-:Y:S01]  /*ade0*/  @!P2 IMAD.IADD R20, R20, 0x1, -R40 ;  /* 0x000000011414a824 */ /* 0x000fe200078e0a28 */
[----:B------:R-:W4:Y:S01]  /*adf0*/  LDL.LU R36, [R1+0x5d6c] ;  /* 0x005d6c0001247983 */ /* 0x000f220000300800 */
[----:B------:R-:W-:Y:S01]  /*ae00*/  ISETP.GE.AND P1, PT, R38, RZ, PT ;  /* 0x000000ff2600720c */ /* 0x000fe20003f26270 */
[----:B------:R-:W-:Y:S01]  /*ae10*/  @!P5 IMAD.MOV R46, RZ, RZ, -R46 ;  /* 0x000000ffff2ed224 */ /* 0x000fe200078e0a2e */
[----:B------:R-:W-:Y:S01]  /*ae20*/  ISETP.GE.AND P2, PT, R39, RZ, PT ;  /* 0x000000ff2700720c */ /* 0x000fe20003f46270 */
[----:B------:R-:W5:Y:S01]  /*ae30*/  LDL.LU R37, [R1+0x5d68] ;  /* 0x005d680001257983 */ /* 0x000f620000300800 */
[----:B------:R-:W-:-:S03]  /*ae40*/  ISETP.GE.AND P5, PT, R49, RZ, PT ;  /* 0x000000ff3100720c */ /* 0x000fc60003fa6270 */
[----:B------:R-:W5:Y:S04]  /*ae50*/  LDL.LU R38, [R1+0x5d64] ;  /* 0x005d640001267983 */ /* 0x000f680000300800 */
[----:B------:R-:W5:Y:S04]  /*ae60*/  LDL.LU R39, [R1+0x5d60] ;  /* 0x005d600001277983 */ /* 0x000f680000300800 */
[----:B------:R-:W5:Y:S01]  /*ae70*/  LDL.LU R49, [R1+0x5d5c] ;  /* 0x005d5c0001317983 */ /* 0x000f620000300800 */
[----:B--2---:R-:W-:Y:S02]  /*ae80*/  IMAD.MOV.U32 R48, RZ, RZ, R44 ;  /* 0x000000ffff307224 */ /* 0x004fe400078e002c */
[----:B------:R-:W-:-:S04]  /*ae90*/  IMAD.HI.U32 R44, R61, R41, RZ ;  /* 0x000000293d2c7227 */ /* 0x000fc800078e00ff */
[----:B------:R-:W-:-:S04]  /*aea0*/  IMAD.MOV R44, RZ, RZ, -R44 ;  /* 0x000000ffff2c7224 */ /* 0x000fc800078e0a2c */
[----:B------:R-:W-:Y:S02]  /*aeb0*/  IMAD R41, R2, R44, R41 ;  /* 0x0000002c02297224 */ /* 0x000fe400078e0229 */
[----:B------:R-:W2:Y:S01]  /*aec0*/  LDL.LU R44, [R1+0x100] ;  /* 0x00010000012c7983 */ /* 0x000ea20000300800 */
[----:B------:R-:W-:Y:S01]  /*aed0*/  ISETP.GT.U32.AND P4, PT, R40, R45, PT ;  /* 0x0000002d2800720c */ /* 0x000fe20003f84070 */
[----:B------:R-:W-:Y:S01]  /*aee0*/  @!P2 IMAD.MOV R19, RZ, RZ, -R19 ;  /* 0x000000ffff13a224 */ /* 0x000fe200078e0a13 */
[----:B------:R-:W-:Y:S02]  /*aef0*/  IABS R43, R3 ;  /* 0x00000003002b7213 */ /* 0x000fe40000000000 */
[----:B------:R-:W-:Y:S01]  /*af00*/  ISETP.GT.U32.AND P2, PT, R2, R41, PT ;  /* 0x000000290200720c */ /* 0x000fe20003f44070 */
[----:B------:R-:W-:Y:S01]  /*af10*/  @!P6 IMAD.MOV R47, RZ, RZ, -R47 ;  /* 0x000000ffff2fe224 */ /* 0x000fe200078e0a2f */
[----:B------:R-:W-:-:S07]  /*af20*/  ISETP.GE.AND P6, PT, R4, RZ, PT ;  /* 0x000000ff0400720c */ /* 0x000fce0003fc6270 */
[----:B------:R-:W-:Y:S01]  /*af30*/  @!P4 IMAD.IADD R45, R45, 0x1, -R40 ;  /* 0x000000012d2dc824 */ /* 0x000fe200078e0a28 */
[----:B------:R-:W-:Y:S02]  /*af40*/  ISETP.GE.AND P4, PT, R3, RZ, PT ;  /* 0x000000ff0300720c */ /* 0x000fe40003f86270 */
[----:B------:R-:W-:-:S05]  /*af50*/  IABS R3, R4 ;  /* 0x0000000400037213 */ /* 0x000fca0000000000 */
[----:B------:R-:W-:-:S04]  /*af60*/  IMAD.HI.U32 R4, R61, R3, RZ ;  /* 0x000000033d047227 */ /* 0x000fc800078e00ff */
[----:B------:R-:W-:Y:S02]  /*af70*/  IMAD.MOV R4, RZ, RZ, -R4 ;  /* 0x000000ffff047224 */ /* 0x000fe400078e0a04 */
[----:B------:R-:W-:Y:S02]  /*af80*/  @!P2 IMAD.IADD R41, R41, 0x1, -R2 ;  /* 0x000000012929a824 */ /* 0x000fe400078e0a02 */
[----:B------:R-:W-:Y:S02]  /*af90*/  IMAD R3, R2, R4, R3 ;  /* 0x0000000402037224 */ /* 0x000fe400078e0203 */
[----:B------:R-:W-:Y:S01]  /*afa0*/  @!P3 IMAD.MOV R45, RZ, RZ, -R45 ;  /* 0x000000ffff2db224 */ /* 0x000fe200078e0a2d */
[----:B------:R-:W-:Y:S01]  /*afb0*/  ISETP.GE.AND P3, PT, R50, RZ, PT ;  /* 0x000000ff3200720c */ /* 0x000fe20003f66270 */
[----:B------:R-:W-:Y:S01]  /*afc0*/  @!P1 IMAD.MOV R21, RZ, RZ, -R21 ;  /* 0x000000ffff159224 */ /* 0x000fe200078e0a15 */
[----:B------:R-:W5:Y:S01]  /*afd0*/  LDL.LU R50, [R1+0x5d58] ;  /* 0x005d580001327983 */ /* 0x000f620000300800 */
[----:B------:R-:W-:Y:S01]  /*afe0*/  ISETP.GE.AND P1, PT, R51, RZ, PT ;  /* 0x000000ff3300720c */ /* 0x000fe20003f26270 */
[----:B------:R-:W-:-:S02]  /*aff0*/  @!P5 IMAD.MOV R42, RZ, RZ, -R42 ;  /* 0x000000ffff2ad224 */ /* 0x000fc400078e0a2a */
[----:B------:R-:W5:Y:S01]  /*b000*/  LDL.LU R51, [R1+0x5d54] ;  /* 0x005d540001337983 */ /* 0x000f620000300800 */
[----:B------:R-:W-:Y:S01]  /*b010*/  ISETP.GE.AND P0, PT, R0, RZ, PT ;  /* 0x000000ff0000720c */ /* 0x000fe20003f06270 */
[----:B------:R-:W-:-:S04]  /*b020*/  IMAD.HI.U32 R0, R61, R43, RZ ;  /* 0x0000002b3d007227 */ /* 0x000fc800078e00ff */
[----:B------:R-:W-:-:S04]  /*b030*/  IMAD.MOV R0, RZ, RZ, -R0 ;  /* 0x000000ffff007224 */ /* 0x000fc800078e0a00 */
[----:B------:R-:W-:Y:S01]  /*b040*/  @!P1 IMAD.MOV R18, RZ, RZ, -R18 ;  /* 0x000000ffff129224 */ /* 0x000fe200078e0a12 */
[C---:B------:R-:W-:Y:S01]  /*b050*/  ISETP.GT.U32.AND P1, PT, R2.reuse, R41, PT ;  /* 0x000000290200720c */ /* 0x040fe20003f24070 */
[----:B------:R-:W-:Y:S01]  /*b060*/  IMAD R0, R2, R0, R43 ;  /* 0x0000000002007224 */ /* 0x000fe200078e022b */
[----:B------:R-:W-:Y:S01]  /*b070*/  IABS R43, R6 ;  /* 0x00000006002b7213 */ /* 0x000fe20000000000 */
[----:B------:R-:W-:-:S10]  /*b080*/  @!P3 IMAD.MOV R20, RZ, RZ, -R20 ;  /* 0x000000ffff14b224 */ /* 0x000fd400078e0a14 */
[----:B------:R-:W-:Y:S01]  /*b090*/  @!P1 IMAD.IADD R41, R41, 0x1, -R2 ;  /* 0x0000000129299824 */ /* 0x000fe200078e0a02 */
[----:B--2---:R-:W-:Y:S02]  /*b0a0*/  ISETP.NE.AND P2, PT, R44, RZ, PT ;  /* 0x000000ff2c00720c */ /* 0x004fe40003f45270 */
[----:B------:R-:W-:-:S04]  /*b0b0*/  LOP3.LUT R4, RZ, R44, RZ, 0x33, !PT ;  /* 0x0000002cff047212 */ /* 0x000fc800078e33ff */
[C---:B------:R-:W-:Y:S02]  /*b0c0*/  SEL R47, R4.reuse, R47, !P2 ;  /* 0x0000002f042f7207 */ /* 0x040fe40005000000 */
[C---:B------:R-:W-:Y:S02]  /*b0d0*/  SEL R46, R4.reuse, R46, !P2 ;  /* 0x0000002e042e7207 */ /* 0x040fe40005000000 */
[C---:B------:R-:W-:Y:S01]  /*b0e0*/  SEL R45, R4.reuse, R45, !P2 ;  /* 0x0000002d042d7207 */ /* 0x040fe20005000000 */
[----:B------:R0:W-:Y:S01]  /*b0f0*/  STL [R1+0x73c], R47 ;  /* 0x00073c2f01007387 */ /* 0x0001e20000100800 */
[C---:B------:R-:W-:Y:S02]  /*b100*/  SEL R21, R4.reuse, R21, !P2 ;  /* 0x0000001504157207 */ /* 0x040fe40005000000 */
[C---:B------:R-:W-:Y:S02]  /*b110*/  SEL R19, R4.reuse, R19, !P2 ;  /* 0x0000001304137207 */ /* 0x040fe40005000000 */
[C---:B------:R-:W-:Y:S01]  /*b120*/  SEL R42, R4.reuse, R42, !P2 ;  /* 0x0000002a042a7207 */ /* 0x040fe20005000000 */
[----:B0-----:R-:W2:Y:S04]  /*b130*/  LDL R47, [R1+0x55ec] ;  /* 0x0055ec00012f7983 */ /* 0x001ea80000100800 */
[----:B------:R0:W-:Y:S04]  /*b140*/  STL [R1+0x738], R46 ;  /* 0x0007382e01007387 */ /* 0x0001e80000100800 */
[----:B0-----:R-:W2:Y:S04]  /*b150*/  LDL R46, [R1+0x55e4] ;  /* 0x0055e400012e7983 */ /* 0x001ea80000100800 */
[----:B------:R0:W-:Y:S04]  /*b160*/  STL [R1+0x734], R45 ;  /* 0x0007342d01007387 */ /* 0x0001e80000100800 */
[----:B0-----:R-:W2:Y:S04]  /*b170*/  LDL R45, [R1+0x55e0] ;  /* 0x0055e000012d7983 */ /* 0x001ea80000100800 */
[----:B------:R0:W-:Y:S04]  /*b180*/  STL [R1+0x730], R21 ;  /* 0x0007301501007387 */ /* 0x0001e80000100800 */
[----:B0-----:R-:W3:Y:S04]  /*b190*/  LDL R21, [R1+0x55a4] ;  /* 0x0055a40001157983 */ /* 0x001ee80000100800 */
[----:B------:R0:W-:Y:S04]  /*b1a0*/  STL [R1+0x72c], R19 ;  /* 0x00072c1301007387 */ /* 0x0001e80000100800 */
[----:B0-----:R-:W4:Y:S04]  /*b1b0*/  LDL R19, [R1+0x55a0] ;  /* 0x0055a00001137983 */ /* 0x001f280000100800 */
[----:B------:R0:W-:Y:S04]  /*b1c0*/  STL [R1+0x728], R42 ;  /* 0x0007282a01007387 */ /* 0x0001e80000100800 */
[----:B0-----:R-:W5:Y:S01]  /*b1d0*/  LDL R42, [R1+0x55d8] ;  /* 0x0055d800012a7983 */ /* 0x001f620000100800 */
[----:B------:R-:W-:Y:S01]  /*b1e0*/  IMAD.HI.U32 R44, R61, R43, RZ ;  /* 0x0000002b3d2c7227 */ /* 0x000fe200078e00ff */
[----:B------:R-:W-:-:S02]  /*b1f0*/  SEL R20, R4, R20, !P2 ;  /* 0x0000001404147207 */ /* 0x000fc40005000000 */
[----:B------:R-:W-:Y:S01]  /*b200*/  SEL R4, R4, R18, !P2 ;  /* 0x0000001204047207 */ /* 0x000fe20005000000 */
[----:B------:R-:W-:Y:S02]  /*b210*/  IMAD.MOV R44, RZ, RZ, -R44 ;  /* 0x000000ffff2c7224 */ /* 0x000fe400078e0a2c */
[----:B------:R-:W-:Y:S02]  /*b220*/  STL [R1+0x724], R20 ;  /* 0x0007241401007387 */ /* 0x000fe40000100800 */
[----:B------:R-:W-:Y:S02]  /*b230*/  IMAD R43, R2, R44, R43 ;  /* 0x0000002c022b7224 */ /* 0x000fe400078e022b */
[----:B------:R-:W-:Y:S01]  /*b240*/  IMAD.MOV.U32 R44, RZ, RZ, R52 ;  /* 0x000000ffff2c7224 */ /* 0x000fe200078e0034 */
[----:B------:R0:W-:Y:S01]  /*b250*/  STL [R1+0x720], R4 ;  /* 0x0007200401007387 */ /* 0x0001e20000100800 */
[----:B------:R-:W-:-:S03]  /*b260*/  IMAD.MOV.U32 R52, RZ, RZ, R41 ;  /* 0x000000ffff347224 */ /* 0x000fc600078e0029 */
[----:B------:R-:W2:Y:S01]  /*b270*/  LDL R41, [R1+0x55c4] ;  /* 0x0055c40001297983 */ /* 0x000ea20000100800 */
[----:B------:R-:W-:Y:S02]  /*b280*/  IABS R40, R5 ;  /* 0x0000000500287213 */ /* 0x000fe40000000000 */
[C---:B------:R-:W-:Y:S02]  /*b290*/  ISETP.GT.U32.AND P2, PT, R2.reuse, R3, PT ;  /* 0x000000030200720c */ /* 0x040fe40003f44070 */
[----:B------:R-:W-:Y:S01]  /*b2a0*/  ISETP.GE.AND P3, PT, R5, RZ, PT ;  /* 0x000000ff0500720c */ /* 0x000fe20003f66270 */
[----:B------:R-:W-:Y:S01]  /*b2b0*/  IMAD.HI.U32 R5, R61, R40, RZ ;  /* 0x000000283d057227 */ /* 0x000fe200078e00ff */
[----:B------:R-:W-:-:S03]  /*b2c0*/  ISETP.GT.U32.AND P5, PT, R2, R0, PT ;  /* 0x000000000200720c */ /* 0x000fc60003fa4070 */
[----:B------:R-:W-:-:S04]  /*b2d0*/  IMAD.MOV R5, RZ, RZ, -R5 ;  /* 0x000000ffff057224 */ /* 0x000fc800078e0a05 */
[C---:B------:R-:W-:Y:S02]  /*b2e0*/  IMAD R40, R2.reuse, R5, R40 ;  /* 0x0000000502287224 */ /* 0x040fe400078e0228 */
[--C-:B------:R-:W-:Y:S01]  /*b2f0*/  @!P2 IMAD.IADD R3, R3, 0x1, -R2.reuse ;  /* 0x000000010303a824 */ /* 0x100fe200078e0a02 */
[----:B0-----:R-:W-:Y:S02]  /*b300*/  IABS R4, R7 ;  /* 0x0000000700047213 */ /* 0x001fe40000000000 */
[----:B------:R-:W-:Y:S01]  /*b310*/  ISETP.GT.U32.AND P1, PT, R2, R40, PT ;  /* 0x000000280200720c */ /* 0x000fe20003f24070 */
[----:B------:R-:W-:Y:S01]  /*b320*/  @!P5 IMAD.IADD R0, R0, 0x1, -R2 ;  /* 0x000000010000d824 */ /* 0x000fe200078e0a02 */
[----:B------:R-:W-:Y:S01]  /*b330*/  ISETP.GT.U32.AND P2, PT, R2, R3, PT ;  /* 0x000000030200720c */ /* 0x000fe20003f44070 */
[----:B------:R-:W-:Y:S01]  /*b340*/  IMAD.HI.U32 R18, R61, R4, RZ ;  /* 0x000000043d127227 */ /* 0x000fe200078e00ff */
[----:B------:R-:W-:-:S03]  /*b350*/  IABS R5, R8 ;  /* 0x0000000800057213 */ /* 0x000fc60000000000 */
[----:B------:R-:W-:Y:S01]  /*b360*/  @!P0 IMAD.MOV R52, RZ, RZ, -R52 ;  /* 0x000000ffff348224 */ /* 0x000fe200078e0a34 */
[----:B------:R-:W-:Y:S02]  /*b370*/  ISETP.GE.AND P0, PT, R6, RZ, PT ;  /* 0x000000ff0600720c */ /* 0x000fe40003f06270 */
[----:B------:R-:W-:-:S03]  /*b380*/  ISETP.GT.U32.AND P5, PT, R2, R0, PT ;  /* 0x000000000200720c */ /* 0x000fc60003fa4070 */
[--C-:B------:R-:W-:Y:S01]  /*b390*/  @!P1 IMAD.IADD R40, R40, 0x1, -R2.reuse ;  /* 0x0000000128289824 */ /* 0x100fe200078e0a02 */
[----:B------:R-:W-:Y:S01]  /*b3a0*/  ISETP.GE.AND P1, PT, R7, RZ, PT ;  /* 0x000000ff0700720c */ /* 0x000fe20003f26270 */
[--C-:B------:R-:W-:Y:S01]  /*b3b0*/  @!P2 IMAD.IADD R3, R3, 0x1, -R2.reuse ;  /* 0x000000010303a824 */ /* 0x100fe200078e0a02 */
[----:B------:R0:W-:Y:S07]  /*b3c0*/  STL [R1+0x220], R52 ;  /* 0x0002203401007387 */ /* 0x0001ee0000100800 */
[----:B------:R-:W-:Y:S01]  /*b3d0*/  @!P5 IMAD.IADD R0, R0, 0x1, -R2 ;  /* 0x000000010000d824 */ /* 0x000fe200078e0a02 */
[----:B------:R-:W-:Y:S01]  /*b3e0*/  ISETP.GT.U32.AND P5, PT, R2, R43, PT ;  /* 0x0000002b0200720c */ /* 0x000fe20003fa4070 */
[----:B0-----:R-:W3:Y:S02]  /*b3f0*/  LDL.LU R52, [R1+0x5d50] ;  /* 0x005d500001347983 */ /* 0x001ee40000300800 */
[----:B------:R-:W-:-:S10]  /*b400*/  @!P4 IMAD.MOV R0, RZ, RZ, -R0 ;  /* 0x000000ffff00c224 */ /* 0x000fd400078e0a00 */
[----:B------:R-:W-:Y:S01]  /*b410*/  @!P5 IMAD.IADD R43, R43, 0x1, -R2 ;  /* 0x000000012b2bd824 */ /* 0x000fe200078e0a02 */
[----:B------:R-:W-:-:S04]  /*b420*/  ISETP.GT.U32.AND P5, PT, R2, R40, PT ;  /* 0x000000280200720c */ /* 0x000fc80003fa4070 */
[----:B------:R-:W-:-:S09]  /*b430*/  ISETP.GT.U32.AND P4, PT, R2, R43, PT ;  /* 0x0000002b0200720c */ /* 0x000fd20003f84070 */
[----:B------:R-:W-:-:S04]  /*b440*/  @!P5 IMAD.IADD R40, R40, 0x1, -R2 ;  /* 0x000000012828d824 */ /* 0x000fc800078e0a02 */
[----:B------:R-:W-:Y:S02]  /*b450*/  @!P4 IMAD.IADD R43, R43, 0x1, -R2 ;  /* 0x000000012b2bc824 */ /* 0x000fe400078e0a02 */
[----:B------:R-:W-:Y:S02]  /*b460*/  @!P3 IMAD.MOV R40, RZ, RZ, -R40 ;  /* 0x000000ffff28b224 */ /* 0x000fe400078e0a28 */
[----:B------:R-:W-:Y:S02]  /*b470*/  @!P0 IMAD.MOV R43, RZ, RZ, -R43 ;  /* 0x000000ffff2b8224 */ /* 0x000fe400078e0a2b */
[----:B-----5:R-:W-:Y:S02]  /*b480*/  IMAD.MOV.U32 R20, RZ, RZ, R42 ;  /* 0x000000ffff147224 */ /* 0x020fe400078e002a */
[----:B----4-:R-:W-:Y:S01]  /*b490*/  IMAD.MOV.U32 R42, RZ, RZ, R19 ;  /* 0x000000ffff2a7224 */ /* 0x010fe200078e0013 */
[----:B------:R-:W-:-:S05]  /*b4a0*/  IABS R19, R9 ;  /* 0x0000000900137213 */ /* 0x000fca0000000000 */
[----:B------:R-:W-:Y:S02]  /*b4b0*/  IMAD.MOV.U32 R6, RZ, RZ, R19 ;  /* 0x000000ffff067224 */ /* 0x000fe400078e0013 */
[----:B------:R-:W-:Y:S02]  /*b4c0*/  IMAD.MOV R19, RZ, RZ, -R18 ;  /* 0x000000ffff137224 */ /* 0x000fe400078e0a12 */
[----:B------:R-:W-:-:S04]  /*b4d0*/  IMAD.HI.U32 R18, R61, R5, RZ ;  /* 0x000000053d127227 */ /* 0x000fc800078e00ff */
[----:B------:R-:W-:Y:S02]  /*b4e0*/  IMAD.MOV R18, RZ, RZ, -R18 ;  /* 0x000000ffff127224 */ /* 0x000fe400078e0a12 */
[----:B------:R-:W-:-:S04]  /*b4f0*/  IMAD.HI.U32 R7, R61, R6, RZ ;  /* 0x000000063d077227 */ /* 0x000fc800078e00ff */
[C---:B------:R-:W-:Y:S02]  /*b500*/  IMAD R5, R2.reuse, R18, R5 ;  /* 0x0000001202057224 */ /* 0x040fe400078e0205 */
[----:B------:R-:W-:Y:S02]  /*b510*/  IMAD.MOV R7, RZ, RZ, -R7 ;  /* 0x000000ffff077224 */ /* 0x000fe400078e0a07 */
[----:B------:R-:W-:Y:S02]  /*b520*/  IMAD.MOV.U32 R18, RZ, RZ, R53 ;  /* 0x000000ffff127224 */ /* 0x000fe400078e0035 */
[----:B------:R-:W-:Y:S02]  /*b530*/  IMAD.MOV.U32 R53, RZ, RZ, R3 ;  /* 0x000000ffff357224 */ /* 0x000fe400078e0003 */
[----:B------:R-:W-:Y:S02]  /*b540*/  IMAD R3, R2, R7, R6 ;  /* 0x0000000702037224 */ /* 0x000fe400078e0206 */
[----:B------:R-:W-:-:S02]  /*b550*/  IMAD.MOV.U32 R7, RZ, RZ, R53 ;  /* 0x000000ffff077224 */ /* 0x000fc400078e0035 */
[C---:B------:R-:W-:Y:S02]  /*b560*/  IMAD R4, R2.reuse, R19, R4 ;  /* 0x0000001302047224 */ /* 0x040fe400078e0204 */
[----:B------:R-:W-:Y:S01]  /*b570*/  @!P6 IMAD.MOV R7, RZ, RZ, -R7 ;  /* 0x000000ffff07e224 */ /* 0x000fe200078e0a07 */
[----:B------:R-:W4:Y:S02]  /*b580*/  LDL R19, [R1+0x55cc] ;  /* 0x0055cc0001137983 */ /* 0x000f240000100800 */
[C---:B------:R-:W-:Y:S02]  /*b590*/  ISETP.GT.U32.AND P2, PT, R2.reuse, R4, PT ;  /* 0x000000040200720c */ /* 0x040fe40003f44070 */
[----:B------:R-:W-:Y:S04]  /*b5a0*/  STL [R1+0x224], R0 ;  /* 0x0002240001007387 */ /* 0x000fe80000100800 */
[----:B------:R0:W-:Y:S04]  /*b5b0*/  STL [R1+0x228], R53 ;  /* 0x0002283501007387 */ /* 0x0001e80000100800 */
[----:B0-----:R-:W5:Y:S04]  /*b5c0*/  LDL.LU R53, [R1+0x5d4c] ;  /* 0x005d4c0001357983 */ /* 0x001f680000300800 */
[----:B------:R-:W-:Y:S01]  /*b5d0*/  @!P6 STL [R1+0x228], R7 ;  /* 0x000228070100e387 */ /* 0x000fe20000100800 */
[----:B------:R-:W-:Y:S01]  /*b5e0*/  ISETP.GT.U32.AND P6, PT, R2, R5, PT ;  /* 0x000000050200720c */ /* 0x000fe20003fc4070 */
[----:B------:R-:W-:-:S12]  /*b5f0*/  @!P2 IMAD.IADD R4, R4, 0x1, -R2 ;  /* 0x000000010404a824 */ /* 0x000fd800078e0a02 */
[--C-:B------:R-:W-:Y:S01]  /*b600*/  @!P6 IMAD.IADD R5, R5, 0x1, -R2.reuse ;  /* 0x000000010505e824 */ /* 0x100fe200078e0a02 */
[----:B------:R-:W-:Y:S01]  /*b610*/  ISETP.GT.U32.AND P6, PT, R2, R4, PT ;  /* 0x000000040200720c */ /* 0x000fe20003fc4070 */
[----:B------:R-:W-:Y:S04]  /*b620*/  STL [R1+0x22c], R40 ;  /* 0x00022c2801007387 */ /* 0x000fe80000100800 */
[----:B------:R2:W-:Y:S08]  /*b630*/  STL [R1+0x230], R43 ;  /* 0x0002302b01007387 */ /* 0x0005f00000100800 */
[----:B------:R-:W-:-:S02]  /*b640*/  @!P6 IMAD.IADD R4, R4, 0x1, -R2 ;  /* 0x000000010404e824 */ /* 0x000fc400078e0a02 */
[----:B--2---:R-:W-:Y:S02]  /*b650*/  IMAD.MOV.U32 R43, RZ, RZ, R41 ;  /* 0x000000ffff2b7224 */ /* 0x004fe400078e0029 */
[----:B------:R-:W-:Y:S02]  /*b660*/  IMAD.MOV.U32 R41, RZ, RZ, R54 ;  /* 0x000000ffff297224 */ /* 0x000fe400078e0036 */
[----:B------:R-:W-:Y:S02]  /*b670*/  IMAD.MOV.U32 R54, RZ, RZ, R4 ;  /* 0x000000ffff367224 */ /* 0x000fe400078e0004 */
[----:B------:R-:W2:Y:S01]  /*b680*/  LDL R4, [R1+0x556c] ;  /* 0x00556c0001047983 */ /* 0x000ea20000100800 */
[----:B------:R-:W-:Y:S02]  /*b690*/  ISETP.GT.U32.AND P5, PT, R2, R3, PT ;  /* 0x000000030200720c */ /* 0x000fe40003fa4070 */
[----:B------:R-:W-:Y:S02]  /*b6a0*/  IABS R0, R10 ;  /* 0x0000000a00007213 */ /* 0x000fe40000000000 */
[----:B------:R-:W-:-:S03]  /*b6b0*/  ISETP.GE.AND P4, PT, R8, RZ, PT ;  /* 0x000000ff0800720c */ /* 0x000fc60003f86270 */
[----:B------:R-:W-:-:S04]  /*b6c0*/  IMAD.HI.U32 R8, R61, R0, RZ ;  /* 0x000000003d087227 */ /* 0x000fc800078e00ff */
[----:B------:R-:W-:Y:S02]  /*b6d0*/  IMAD.MOV R8, RZ, RZ, -R8 ;  /* 0x000000ffff087224 */ /* 0x000fe400078e0a08 */
[----:B------:R-:W-:Y:S01]  /*b6e0*/  @!P5 IMAD.IADD R3, R3, 0x1, -R2 ;  /* 0x000000010303d824 */ /* 0x000fe200078e0a02 */
[----:B------:R-:W-:Y:S01]  /*b6f0*/  IABS R6, R11 ;  /* 0x0000000b00067213 */ /* 0x000fe20000000000 */
[C---:B------:R-:W-:Y:S01]  /*b700*/  IMAD R8, R2.reuse, R8, R0 ;  /* 0x0000000802087224 */ /* 0x040fe200078e0200 */
[C---:B------:R-:W-:Y:S02]  /*b710*/  ISETP.GT.U32.AND P5, PT, R2.reuse, R5, PT ;  /* 0x000000050200720c */ /* 0x040fe40003fa4070 */
[C---:B------:R-:W-:Y:S01]  /*b720*/  ISETP.GT.U32.AND P3, PT, R2.reuse, R3, PT ;  /* 0x000000030200720c */ /* 0x040fe20003f64070 */
[----:B------:R-:W-:Y:S01]  /*b730*/  IMAD.HI.U32 R7, R61, R6, RZ ;  /* 0x000000063d077227 */ /* 0x000fe200078e00ff */
[----:B------:R-:W-:-:S03]  /*b740*/  ISETP.GT.U32.AND P6, PT, R2, R8, PT ;  /* 0x000000080200720c */ /* 0x000fc60003fc4070 */
[----:B------:R-:W-:Y:S01]  /*b750*/  IMAD.MOV R7, RZ, RZ, -R7 ;  /* 0x000000ffff077224 */ /* 0x000fe200078e0a07 */
[----:B------:R-:W-:-:S03]  /*b760*/  IABS R0, R14 ;  /* 0x0000000e00007213 */ /* 0x000fc60000000000 */
[----:B------:R-:W-:Y:S02]  /*b770*/  IMAD R6, R2, R7, R6 ;  /* 0x0000000702067224 */ /* 0x000fe400078e0206 */
[--C-:B------:R-:W-:Y:S02]  /*b780*/  @!P5 IMAD.IADD R5, R5, 0x1, -R2.reuse ;  /* 0x000000010505d824 */ /* 0x100fe400078e0a02 */
[--C-:B------:R-:W-:Y:S01]  /*b790*/  @!P3 IMAD.IADD R3, R3, 0x1, -R2.reuse ;  /* 0x000000010303b824 */ /* 0x100fe200078e0a02 */
[----:B------:R-:W-:Y:S01]  /*b7a0*/  ISETP.GE.AND P3, PT, R11, RZ, PT ;  /* 0x000000ff0b00720c */ /* 0x000fe20003f66270 */
[----:B------:R-:W-:Y:S01]  /*b7b0*/  @!P6 IMAD.IADD R8, R8, 0x1, -R2 ;  /* 0x000000010808e824 */ /* 0x000fe200078e0a02 */
[----:B------:R-:W-:Y:S01]  /*b7c0*/  ISETP.GT.U32.AND P5, PT, R2, R6, PT ;  /* 0x000000060200720c */ /* 0x000fe20003fa4070 */
[----:B------:R-:W-:Y:S01]  /*b7d0*/  IMAD.HI.U32 R11, R61, R0, RZ ;  /* 0x000000003d0b7227 */ /* 0x000fe200078e00ff */
[----:B------:R-:W-:Y:S02]  /*b7e0*/  ISETP.GE.AND P0, PT, R10, RZ, PT ;  /* 0x000000ff0a00720c */ /* 0x000fe40003f06270 */
[----:B------:R-:W-:Y:S01]  /*b7f0*/  IABS R10, R13 ;  /* 0x0000000d000a7213 */ /* 0x000fe20000000000 */
[----:B------:R-:W-:Y:S01]  /*b800*/  @!P1 IMAD.MOV R54, RZ, RZ, -R54 ;  /* 0x000000ffff369224 */ /* 0x000fe200078e0a36 */
[----:B------:R-:W-:Y:S01]  /*b810*/  ISETP.GT.U32.AND P1, PT, R2, R8, PT ;  /* 0x000000080200720c */ /* 0x000fe20003f24070 */
[----:B------:R-:W-:-:S02]  /*b820*/  IMAD.MOV R11, RZ, RZ, -R11 ;  /* 0x000000ffff0b7224 */ /* 0x000fc400078e0a0b */
[----:B------:R-:W-:Y:S02]  /*b830*/  IMAD.MOV.U32 R40, RZ, RZ, R18 ;  /* 0x000000ffff287224 */ /* 0x000fe400078e0012 */
[----:B------:R-:W-:-:S04]  /*b840*/  IMAD.HI.U32 R18, R61, R10, RZ ;  /* 0x0000000a3d127227 */ /* 0x000fc800078e00ff */
[----:B------:R-:W-:Y:S02]  /*b850*/  IMAD R0, R2, R11, R0 ;  /* 0x0000000b02007224 */ /* 0x000fe400078e0200 */
[----:B------:R-:W-:Y:S02]  /*b860*/  IMAD.MOV.U32 R11, RZ, RZ, R5 ;  /* 0x000000ffff0b7224 */ /* 0x000fe400078e0005 */
[----:B------:R-:W-:Y:S01]  /*b870*/  IMAD.MOV R18, RZ, RZ, -R18 ;  /* 0x000000ffff127224 */ /* 0x000fe200078e0a12 */
[----:B------:R-:W-:Y:S01]  /*b880*/  ISETP.GE.AND P2, PT, R9, RZ, PT ;  /* 0x000000ff0900720c */ /* 0x000fe20003f46270 */
[--C-:B------:R-:W-:Y:S01]  /*b890*/  @!P5 IMAD.IADD R6, R6, 0x1, -R2.reuse ;  /* 0x000000010606d824 */ /* 0x100fe200078e0a02 */
[----:B------:R-:W-:Y:S01]  /*b8a0*/  IABS R9, R12 ;  /* 0x0000000c00097213 */ /* 0x000fe20000000000 */
[----:B------:R-:W-:Y:S01]  /*b8b0*/  @!P4 IMAD.MOV R11, RZ, RZ, -R11 ;  /* 0x000000ffff0bc224 */ /* 0x000fe200078e0a0b */
[----:B------:R-:W-:Y:S01]  /*b8c0*/  ISETP.GE.AND P5, PT, R12, RZ, PT ;  /* 0x000000ff0c00720c */ /* 0x000fe20003fa6270 */
[----:B------:R0:W-:Y:S01]  /*b8d0*/  STL [R1+0x234], R54 ;  /* 0x0002343601007387 */ /* 0x0001e20000100800 */
[----:B------:R-:W-:-:S03]  /*b8e0*/  @!P1 IMAD.IADD R8, R8, 0x1, -R2 ;  /* 0x0000000108089824 */ /* 0x000fc600078e0a02 */
[----:B0-----:R-:W4:Y:S01]  /*b8f0*/  LDL.LU R54, [R1+0x5d48] ;  /* 0x005d480001367983 */ /* 0x001f220000300800 */
[----:B--2---:R-:W-:Y:S02]  /*b900*/  IMAD.MOV.U32 R12, RZ, RZ, R4 ;  /* 0x000000ffff0c7224 */ /* 0x004fe400078e0004 */
[----:B------:R-:W-:Y:S02]  /*b910*/  IMAD R4, R2, R18, R10 ;  /* 0x0000001202047224 */ /* 0x000fe400078e020a */
[----:B------:R-:W2:Y:S04]  /*b920*/  LDL R18, [R1+0x55b4] ;  /* 0x0055b40001127983 */ /* 0x000ea80000100800 */
[----:B------:R0:W-:Y:S02]  /*b930*/  STL [R1+0x238], R11 ;  /* 0x0002380b01007387 */ /* 0x0001e40000100800 */
[----:B0-----:R-:W-:-:S02]  /*b940*/  IMAD.MOV.U32 R11, RZ, RZ, R42 ;  /* 0x000000ffff0b7224 */ /* 0x001fc400078e002a */
[----:B---3--:R-:W-:Y:S02]  /*b950*/  IMAD.MOV.U32 R42, RZ, RZ, R21 ;  /* 0x000000ffff2a7224 */ /* 0x008fe400078e0015 */
[----:B------:R-:W-:Y:S02]  /*b960*/  IMAD.MOV.U32 R21, RZ, RZ, R55 ;  /* 0x000000ffff157224 */ /* 0x000fe400078e0037 */
[----:B------:R-:W-:Y:S02]  /*b970*/  IMAD.MOV.U32 R55, RZ, RZ, R8 ;  /* 0x000000ffff377224 */ /* 0x000fe400078e0008 */
[----:B------:R-:W3:Y:S01]  /*b980*/  LDL R8, [R1+0x557c] ;  /* 0x00557c0001087983 */ /* 0x000ee20000100800 */
[----:B------:R-:W-:-:S04]  /*b990*/  IMAD.HI.U32 R7, R61, R9, RZ ;  /* 0x000000093d077227 */ /* 0x000fc800078e00ff */
[----:B------:R-:W-:-:S04]  /*b9a0*/  IMAD.MOV R7, RZ, RZ, -R7 ;  /* 0x000000ffff077224 */ /* 0x000fc800078e0a07 */
[----:B------:R-:W-:-:S05]  /*b9b0*/  IMAD R7, R2, R7, R9 ;  /* 0x0000000702077224 */ /* 0x000fca00078e0209 */
[C---:B------:R-:W-:Y:S02]  /*b9c0*/  ISETP.GT.U32.AND P6, PT, R2.reuse, R7, PT ;  /* 0x000000070200720c */ /* 0x040fe40003fc4070 */
[C---:B------:R-:W-:Y:S02]  /*b9d0*/  ISETP.GT.U32.AND P4, PT, R2.reuse, R6, PT ;  /* 0x000000060200720c */ /* 0x040fe40003f84070 */
[----:B------:R-:W-:Y:S02]  /*b9e0*/  ISETP.GT.U32.AND P1, PT, R2, R4, PT ;  /* 0x000000040200720c */ /* 0x000fe40003f24070 */
[----:B------:R-:W-:-:S07]  /*b9f0*/  IABS R9, R15 ;  /* 0x0000000f00097213 */ /* 0x000fce0000000000 */
[--C-:B------:R-:W-:Y:S02]  /*ba00*/  @!P6 IMAD.IADD R7, R7, 0x1, -R2.reuse ;  /* 0x000000010707e824 */ /* 0x100fe400078e0a02 */
[----:B------:R-:W-:-:S03]  /*ba10*/  @!P4 IMAD.IADD R6, R6, 0x1, -R2 ;  /* 0x000000010606c824 */ /* 0x000fc600078e0a02 */
[C---:B------:R-:W-:Y:S01]  /*ba20*/  ISETP.GT.U32.AND P6, PT, R2.reuse, R7, PT ;  /* 0x000000070200720c */ /* 0x040fe20003fc4070 */
[----:B------:R-:W-:Y:S01]  /*ba30*/  @!P0 IMAD.MOV R55, RZ, RZ, -R55 ;  /* 0x000000ffff378224 */ /* 0x000fe200078e0a37 */
[----:B------:R-:W-:Y:S01]  /*ba40*/  ISETP.GT.U32.AND P0, PT, R2, R0, PT ;  /* 0x000000000200720c */ /* 0x000fe20003f04070 */
[----:B------:R-:W-:Y:S01]  /*ba50*/  @!P1 IMAD.IADD R4, R4, 0x1, -R2 ;  /* 0x0000000104049824 */ /* 0x000fe200078e0a02 */
[----:B------:R-:W-:Y:S01]  /*ba60*/  ISETP.GE.AND P1, PT, R15, RZ, PT ;  /* 0x000000ff0f00720c */ /* 0x000fe20003f26270 */
[----:B------:R-:W-:Y:S02]  /*ba70*/  IMAD.MOV.U32 R15, RZ, RZ, R12 ;  /* 0x000000ffff0f7224 */ /* 0x000fe400078e000c */
[----:B------:R-:W-:-:S04]  /*ba80*/  IMAD.HI.U32 R5, R61, R9, RZ ;  /* 0x000000093d057227 */ /* 0x000fc800078e00ff */
[----:B------:R-:W-:Y:S02]  /*ba90*/  IMAD.MOV.U32 R12, RZ, RZ, R6 ;  /* 0x000000ffff0c7224 */ /* 0x000fe400078e0006 */
[----:B------:R-:W-:Y:S01]  /*baa0*/  @!P2 IMAD.MOV R3, RZ, RZ, -R3 ;  /* 0x000000ffff03a224 */ /* 0x000fe200078e0a03 */
[----:B------:R-:W-:Y:S01]  /*bab0*/  IABS R10, R16 ;  /* 0x00000010000a7213 */ /* 0x000fe20000000000 */
[----:B------:R-:W-:Y:S01]  /*bac0*/  IMAD.MOV R5, RZ, RZ, -R5 ;  /* 0x000000ffff057224 */ /* 0x000fe200078e0a05 */
[----:B------:R-:W-:Y:S01]  /*bad0*/  ISETP.GE.AND P2, PT, R13, RZ, PT ;  /* 0x000000ff0d00720c */ /* 0x000fe20003f46270 */
[----:B------:R-:W-:Y:S01]  /*bae0*/  @!P3 IMAD.MOV R12, RZ, RZ, -R12 ;  /* 0x000000ffff0cb224 */ /* 0x000fe200078e0a0c */
[----:B------:R0:W-:Y:S01]  /*baf0*/  STL [R1+0x23c], R3 ;  /* 0x00023c0301007387 */ /* 0x0001e20000100800 */
[----:B------:R-:W-:Y:S01]  /*bb00*/  IMAD.MOV.U32 R13, RZ, RZ, R11 ;  /* 0x000000ffff0d7224 */ /* 0x000fe200078e000b */
[----:B------:R-:W-:Y:S01]  /*bb10*/  IABS R11, R23 ;  /* 0x00000017000b7213 */ /* 0x000fe20000000000 */
[--C-:B------:R-:W-:Y:S01]  /*bb20*/  @!P6 IMAD.IADD R7, R7, 0x1, -R2.reuse ;  /* 0x000000010707e824 */ /* 0x100fe200078e0a02 */
[----:B------:R1:W-:Y:S01]  /*bb30*/  STL [R1+0x240], R55 ;  /* 0x0002403701007387 */ /* 0x0003e20000100800 */
[----:B------:R-:W-:Y:S01]  /*bb40*/  @!P0 IMAD.IADD R0, R0, 0x1, -R2 ;  /* 0x0000000100008824 */ /* 0x000fe200078e0a02 */
[C---:B------:R-:W-:Y:S01]  /*bb50*/  ISETP.GT.U32.AND P0, PT, R2.reuse, R4, PT ;  /* 0x000000040200720c */ /* 0x040fe20003f04070 */
[----:B0-----:R-:W-:-:S02]  /*bb60*/  IMAD R3, R2, R5, R9 ;  /* 0x0000000502037224 */ /* 0x001fc400078e0209 */
[----:B------:R-:W-:Y:S01]  /*bb70*/  IMAD.HI.U32 R5, R61, R10, RZ ;  /* 0x0000000a3d057227 */ /* 0x000fe200078e00ff */
[----:B-1----:R-:W2:Y:S04]  /*bb80*/  LDL.LU R55, [R1+0x5d44] ;  /* 0x005d440001377983 */ /* 0x002ea80000300800 */
[----:B------:R0:W-:Y:S01]  /*bb90*/  STL [R1+0x244], R12 ;  /* 0x0002440c01007387 */ /* 0x0001e20000100800 */
[----:B------:R-:W-:Y:S01]  /*bba0*/  IMAD.MOV R5, RZ, RZ, -R5 ;  /* 0x000000ffff057224 */ /* 0x000fe200078e0a05 */
[----:B------:R-:W-:Y:S01]  /*bbb0*/  IABS R9, R17 ;  /* 0x0000001100097213 */ /* 0x000fe20000000000 */
[----:B0-----:R-:W-:Y:S02]  /*bbc0*/  IMAD.MOV.U32 R12, RZ, RZ, R56 ;  /* 0x000000ffff0c7224 */ /* 0x001fe400078e0038 */
[----:B------:R-:W-:-:S02]  /*bbd0*/  IMAD.MOV.U32 R56, RZ, RZ, R7 ;  /* 0x000000ffff387224 */ /* 0x000fc400078e0007 */
[----:B------:R-:W-:Y:S02]  /*bbe0*/  IMAD.MOV.U32 R7, RZ, RZ, R11 ;  /* 0x000000ffff077224 */ /* 0x000fe400078e000b */
[----:B------:R-:W5:Y:S01]  /*bbf0*/  LDL R11, [R1+0x555c] ;  /* 0x00555c00010b7983 */ /* 0x000f620000100800 */
[----:B------:R-:W-:Y:S02]  /*bc00*/  IMAD R5, R2, R5, R10 ;  /* 0x0000000502057224 */ /* 0x000fe400078e020a */
[----:B------:R-:W-:Y:S01]  /*bc10*/  IMAD.HI.U32 R6, R61, R9, RZ ;  /* 0x000000093d067227 */ /* 0x000fe200078e00ff */
[----:B------:R-:W-:-:S03]  /*bc20*/  ISETP.GE.AND P4, PT, R14, RZ, PT ;  /* 0x000000ff0e00720c */ /* 0x000fc60003f86270 */
[----:B------:R-:W-:Y:S01]  /*bc30*/  @!P5 IMAD.MOV R56, RZ, RZ, -R56 ;  /* 0x000000ffff38d224 */ /* 0x000fe200078e0a38 */
[----:B------:R-:W-:Y:S01]  /*bc40*/  ISETP.GT.U32.AND P5, PT, R2, R5, PT ;  /* 0x000000050200720c */ /* 0x000fe20003fa4070 */
[----:B------:R-:W-:Y:S01]  /*bc50*/  IMAD.MOV R6, RZ, RZ, -R6 ;  /* 0x000000ffff067224 */ /* 0x000fe200078e0a06 */
[----:B------:R-:W-:Y:S01]  /*bc60*/  IABS R10, R22 ;  /* 0x00000016000a7213 */ /* 0x000fe20000000000 */
[----:B------:R-:W-:Y:S01]  /*bc70*/  @!P0 IMAD.IADD R4, R4, 0x1, -R2 ;  /* 0x0000000104048824 */ /* 0x000fe200078e0a02 */
[----:B------:R-:W-:Y:S01]  /*bc80*/  ISETP.GE.AND P0, PT, R16, RZ, PT ;  /* 0x000000ff1000720c */ /* 0x000fe20003f06270 */
[----:B------:R-:W-:Y:S02]  /*bc90*/  IMAD.MOV.U32 R16, RZ, RZ, R12 ;  /* 0x000000ffff107224 */ /* 0x000fe400078e000c */
[----:B------:R-:W-:Y:S02]  /*bca0*/  IMAD R9, R2, R6, R9 ;  /* 0x0000000602097224 */ /* 0x000fe400078e0209 */
[----:B------:R-:W-:Y:S01]  /*bcb0*/  IMAD.HI.U32 R12, R61, R10, RZ ;  /* 0x0000000a3d0c7227 */ /* 0x000fe200078e00ff */
[----:B------:R0:W-:Y:S03]  /*bcc0*/  STL [R1+0x248], R56 ;  /* 0x0002483801007387 */ /* 0x0001e60000100800 */
[----:B------:R-:W-:-:S02]  /*bcd0*/  IMAD.MOV R12, RZ, RZ, -R12 ;  /* 0x000000ffff0c7224 */ /* 0x000fc400078e0a0c */
[----:B------:R-:W-:Y:S01]  /*bce0*/  @!P5 IMAD.IADD R5, R5, 0x1, -R2 ;  /* 0x000000010505d824 */ /* 0x000fe200078e0a02 */
[----:B------:R-:W-:Y:S01]  /*bcf0*/  ISETP.GE.AND P5, PT, R22, RZ, PT ;  /* 0x000000ff1600720c */ /* 0x000fe20003fa6270 */
[----:B------:R-:W-:Y:S01]  /*bd00*/  IMAD R10, R2, R12, R10 ;  /* 0x0000000c020a7224 */ /* 0x000fe200078e020a */
[----:B0-----:R-:W2:Y:S04]  /*bd10*/  LDL.LU R56, [R1+0x5d40] ;  /* 0x005d400001387983 */ /* 0x001ea80000300800 */
[----:B------:R-:W4:Y:S04]  /*bd20*/  LDL R22, [R1+0x55b0] ;  /* 0x0055b00001167983 */ /* 0x000f280000100800 */
[----:B------:R-:W2:Y:S01]  /*bd30*/  LDL.LU R12, [R1+0x14] ;  /* 0x00001400010c7983 */ /* 0x000ea20000300800 */
[----:B---3--:R-:W-:Y:S01]  /*bd40*/  IMAD.MOV.U32 R14, RZ, RZ, R8 ;  /* 0x000000ffff0e7224 */ /* 0x008fe200078e0008 */
[----:B------:R-:W-:-:S05]  /*bd50*/  IABS R8, R24 ;  /* 0x0000001800087213 */ /* 0x000fca0000000000 */
[----:B------:R-:W-:Y:S02]  /*bd60*/  IMAD.MOV.U32 R6, RZ, RZ, R8 ;  /* 0x000000ffff067224 */ /* 0x000fe400078e0008 */
[----:B------:R-:W-:-:S04]  /*bd70*/  IMAD.HI.U32 R8, R61, R7, RZ ;  /* 0x000000073d087227 */ /* 0x000fc800078e00ff */
[----:B------:R-:W-:-:S04]  /*bd80*/  IMAD.MOV R8, RZ, RZ, -R8 ;  /* 0x000000ffff087224 */ /* 0x000fc800078e0a08 */
[C---:B------:R-:W-:Y:S02]  /*bd90*/  IMAD R8, R2.reuse, R8, R7 ;  /* 0x0000000802087224 */ /* 0x040fe400078e0207 */
[----:B------:R-:W3:Y:S01]  /*bda0*/  LDL R7, [R1+0x55a8] ;  /* 0x0055a80001077983 */ /* 0x000ee20000100800 */
[----:B------:R-:W-:-:S13]  /*bdb0*/  ISETP.GT.U32.AND P6, PT, R2, R3, PT ;  /* 0x000000030200720c */ /* 0x000fda0003fc4070 */
[----:B------:R-:W-:Y:S01]  /*bdc0*/  @!P6 IMAD.IADD R3, R3, 0x1, -R2 ;  /* 0x000000010303e824 */ /* 0x000fe200078e0a02 */
[----:B------:R-:W-:-:S04]  /*bdd0*/  ISETP.GT.U32.AND P6, PT, R2, R0, PT ;  /* 0x000000000200720c */ /* 0x000fc80003fc4070 */
[----:B------:R-:W-:Y:S01]  /*bde0*/  ISETP.GT.U32.AND P3, PT, R2, R3, PT ;  /* 0x000000030200720c */ /* 0x000fe20003f64070 */
[----:B------:R-:W-:-:S08]  /*bdf0*/  @!P2 IMAD.MOV R4, RZ, RZ, -R4 ;  /* 0x000000ffff04a224 */ /* 0x000fd000078e0a04 */
[----:B------:R-:W-:-:S04]  /*be00*/  @!P6 IMAD.IADD R0, R0, 0x1, -R2 ;  /* 0x000000010000e824 */ /* 0x000fc800078e0a02 */
[----:B------:R-:W-:Y:S01]  /*be10*/  @!P3 IMAD.IADD R3, R3, 0x1, -R2 ;  /* 0x000000010303b824 */ /* 0x000fe200078e0a02 */
[----:B------:R-:W-:Y:S01]  /*be20*/  ISETP.GE.AND P3, PT, R17, RZ, PT ;  /* 0x000000ff1100720c */ /* 0x000fe20003f66270 */
[----:B------:R-:W-:Y:S01]  /*be30*/  IMAD.MOV.U32 R17, RZ, RZ, R16 ;  /* 0x000000ffff117224 */ /* 0x000fe200078e0010 */
[C---:B------:R-:W-:Y:S01]  /*be40*/  ISETP.GT.U32.AND P6, PT, R2.reuse, R9, PT ;  /* 0x000000090200720c */ /* 0x040fe20003fc4070 */
[----:B------:R0:W-:Y:S01]  /*be50*/  STL [R1+0x250], R4 ;  /* 0x0002500401007387 */ /* 0x0001e20000100800 */
[----:B------:R-:W-:Y:S01]  /*be60*/  @!P4 IMAD.MOV R0, RZ, RZ, -R0 ;  /* 0x000000ffff00c224 */ /* 0x000fe200078e0a00 */
[----:B------:R-:W-:-:S04]  /*be70*/  ISETP.GT.U32.AND P2, PT, R2, R5, PT ;  /* 0x000000050200720c */ /* 0x000fc80003f44070 */
[----:B------:R-:W-:Y:S06]  /*be80*/  STL [R1+0x258], R0 ;  /* 0x0002580001007387 */ /* 0x000fec0000100800 */
[----:B------:R-:W-:Y:S02]  /*be90*/  @!P6 IMAD.IADD R9, R9, 0x1, -R2 ;  /* 0x000000010909e824 */ /* 0x000fe400078e0a02 */
[----:B-----5:R-:W-:Y:S02]  /*bea0*/  IMAD.MOV.U32 R16, RZ, RZ, R11 ;  /* 0x000000ffff107224 */ /* 0x020fe400078e000b */
[----:B------:R-:W-:-:S04]  /*beb0*/  IMAD.HI.U32 R11, R61, R6, RZ ;  /* 0x000000063d0b7227 */ /* 0x000fc800078e00ff */
[----:B------:R-:W-:-:S04]  /*bec0*/  IMAD.MOV R11, RZ, RZ, -R11 ;  /* 0x000000ffff0b7224 */ /* 0x000fc800078e0a0b */
[----:B0-----:R-:W-:Y:S02]  /*bed0*/  IMAD R4, R2, R11, R6 ;  /* 0x0000000b02047224 */ /* 0x001fe400078e0206 */
[----:B------:R-:W-:-:S04]  /*bee0*/  IMAD.MOV.U32 R6, RZ, RZ, R3 ;  /* 0x000000ffff067224 */ /* 0x000fc800078e0003 */
[----:B------:R-:W-:Y:S01]  /*bef0*/  @!P1 IMAD.MOV R6, RZ, RZ, -R6 ;  /* 0x000000ffff069224 */ /* 0x000fe200078e0a06 */
[----:B------:R0:W-:Y:S01]  /*bf00*/  STL [R1+0x260], R3 ;  /* 0x0002600301007387 */ /* 0x0001e20000100800 */
[----:B------:R-:W-:-:S03]  /*bf10*/  ISETP.GT.U32.AND P4, PT, R2, R9, PT ;  /* 0x000000090200720c */ /* 0x000fc60003f84070 */
[----:B------:R-:W-:Y:S01]  /*bf20*/  @!P1 STL [R1+0x260], R6 ;  /* 0x0002600601009387 */ /* 0x000fe20000100800 */
[C---:B------:R-:W-:Y:S01]  /*bf30*/  ISETP.GT.U32.AND P1, PT, R2.reuse, R8, PT ;  /* 0x000000080200720c */ /* 0x040fe20003f24070 */
[----:B------:R-:W-:Y:S01]  /*bf40*/  @!P2 IMAD.IADD R5, R5, 0x1, -R2 ;  /* 0x000000010505a824 */ /* 0x000fe200078e0a02 */
[C---:B------:R-:W-:Y:S02]  /*bf50*/  ISETP.GT.U32.AND P6, PT, R2.reuse, R10, PT ;  /* 0x0000000a0200720c */ /* 0x040fe40003fc4070 */
[----:B------:R-:W-:Y:S02]  /*bf60*/  ISETP.GT.U32.AND P2, PT, R2, R4, PT ;  /* 0x000000040200720c */ /* 0x000fe40003f44070 */
[----:B0-----:R-:W-:-:S03]  /*bf70*/  IABS R3, R26 ;  /* 0x0000001a00037213 */ /* 0x001fc60000000000 */
[----:B------:R-:W-:Y:S01]  /*bf80*/  @!P4 IMAD.IADD R9, R9, 0x1, -R2 ;  /* 0x000000010909c824 */ /* 0x000fe200078e0a02 */
[----:B------:R-:W-:-:S03]  /*bf90*/  ISETP.GE.AND P4, PT, R23, RZ, PT ;  /* 0x000000ff1700720c */ /* 0x000fc60003f86270 */
[----:B------:R-:W-:Y:S02]  /*bfa0*/  @!P1 IMAD.IADD R8, R8, 0x1, -R2 ;  /* 0x0000000108089824 */ /* 0x000fe400078e0a02 */
[----:B------:R-:W-:-:S03]  /*bfb0*/  IMAD.HI.U32 R11, R61, R3, RZ ;  /* 0x000000033d0b7227 */ /* 0x000fc600078e00ff */
[----:B------:R-:W-:Y:S01]  /*bfc0*/  ISETP.GT.U32.AND P1, PT, R2, R8, PT ;  /* 0x000000080200720c */ /* 0x000fe20003f24070 */
[----:B------:R-:W-:Y:S02]  /*bfd0*/  @!P0 IMAD.MOV R5, RZ, RZ, -R5 ;  /* 0x000000ffff058224 */ /* 0x000fe400078e0a05 */
[--C-:B------:R-:W-:Y:S02]  /*bfe0*/  @!P6 IMAD.IADD R10, R10, 0x1, -R2.reuse ;  /* 0x000000010a0ae824 */ /* 0x100fe400078e0a02 */
[----:B------:R-:W-:Y:S02]  /*bff0*/  IMAD.MOV R11, RZ, RZ, -R11 ;  /* 0x000000ffff0b7224 */ /* 0x000fe400078e0a0b */
[----:B------:R-:W-:Y:S01]  /*c000*/  @!P2 IMAD.IADD R4, R4, 0x1, -R2 ;  /* 0x000000010404a824 */ /* 0x000fe200078e0a02 */
[----:B------:R-:W-:Y:S01]  /*c010*/  ISETP.GE.AND P2, PT, R24, RZ, PT ;  /* 0x000000ff1800720c */ /* 0x000fe20003f46270 */
[----:B------:R0:W-:Y:S01]  /*c020*/  STL [R1+0x268], R5 ;  /* 0x0002680501007387 */ /* 0x0001e20000100800 */
[----:B------:R-:W-:-:S03]  /*c030*/  ISETP.GT.U32.AND P6, PT, R2, R10, PT ;  /* 0x0000000a0200720c */ /* 0x000fc60003fc4070 */
[----:B------:R-:W-:Y:S02]  /*c040*/  @!P1 IMAD.IADD R8, R8, 0x1, -R2 ;  /* 0x0000000108089824 */ /* 0x000fe400078e0a02 */
[C---:B0-----:R-:W-:Y:S01]  /*c050*/  IMAD R5, R2.reuse, R11, R3 ;  /* 0x0000000b02057224 */ /* 0x041fe200078e0203 */
[----:B------:R-:W-:-:S04]  /*c060*/  ISETP.GT.U32.AND P0, PT, R2, R4, PT ;  /* 0x000000040200720c */ /* 0x000fc80003f04070 */
[----:B------:R-:W-:-:S03]  /*c070*/  ISETP.GT.U32.AND P1, PT, R2, R5, PT ;  /* 0x000000050200720c */ /* 0x000fc60003f24070 */
[----:B------:R-:W-:-:S04]  /*c080*/  @!P6 IMAD.IADD R10, R10, 0x1, -R2 ;  /* 0x000000010a0ae824 */ /* 0x000fc800078e0a02 */
[----:B------:R-:W-:Y:S02]  /*c090*/  @!P5 IMAD.MOV R10, RZ, RZ, -R10 ;  /* 0x000000ffff0ad224 */ /* 0x000fe400078e0a0a */
[----:B------:R-:W-:Y:S01]  /*c0a0*/  @!P0 IMAD.IADD R4, R4, 0x1, -R2 ;  /* 0x0000000104048824 */ /* 0x000fe200078e0a02 */
[----:B------:R-:W-:-:S03]  /*c0b0*/  ISETP.GE.AND P0, PT, R25, RZ, PT ;  /* 0x000000ff1900720c */ /* 0x000fc60003f06270 */
[----:B------:R-:W-:Y:S01]  /*c0c0*/  @!P1 IMAD.IADD R5, R5, 0x1, -R2 ;  /* 0x0000000105059824 */ /* 0x000fe200078e0a02 */
[----:B------:R-:W-:Y:S02]  /*c0d0*/  ISETP.GE.AND P1, PT, R26, RZ, PT ;  /* 0x000000ff1a00720c */ /* 0x000fe40003f26270 */
[----:B------:R-:W5:Y:S01]  /*c0e0*/  LDL R26, [R1+0x55ac] ;  /* 0x0055ac00011a7983 */ /* 0x000f620000100800 */
[----:B---3--:R-:W-:Y:S01]  /*c0f0*/  IMAD.MOV.U32 R0, RZ, RZ, R7 ;  /* 0x000000ffff007224 */ /* 0x008fe200078e0007 */
[----:B------:R-:W-:-:S03]  /*c100*/  IABS R7, R25 ;  /* 0x0000001900077213 */ /* 0x000fc60000000000 */
[----:B------:R-:W-:-:S04]  /*c110*/  IMAD.MOV.U32 R6, RZ, RZ, R0 ;  /* 0x000000ffff067224 */ /* 0x000fc800078e0000 */
[----:B------:R-:W-:Y:S02]  /*c120*/  IMAD.MOV.U32 R23, RZ, RZ, R6 ;  /* 0x000000ffff177224 */ /* 0x000fe400078e0006 */
[----:B------:R-:W-:-:S04]  /*c130*/  IMAD.HI.U32 R6, R61, R7, RZ ;  /* 0x000000073d067227 */ /* 0x000fc800078e00ff */
[----:B------:R-:W-:-:S04]  /*c140*/  IMAD.MOV R6, RZ, RZ, -R6 ;  /* 0x000000ffff067224 */ /* 0x000fc800078e0a06 */
[----:B------:R-:W-:Y:S01]  /*c150*/  IMAD R7, R2, R6, R7 ;  /* 0x0000000602077224 */ /* 0x000fe200078e0207 */
[----:B------:R-:W-:Y:S01]  /*c160*/  IABS R6, R28 ;  /* 0x0000001c00067213 */ /* 0x000fe20000000000 */
[----:B------:R-:W-:Y:S02]  /*c170*/  IMAD.MOV.U32 R24, RZ, RZ, R23 ;  /* 0x000000ffff187224 */ /* 0x000fe400078e0017 */
[----:B------:R-:W-:Y:S02]  /*c180*/  IMAD.MOV.U32 R23, RZ, RZ, R16 ;  /* 0x000000ffff177224 */ /* 0x000fe400078e0010 */
[----:B------:R-:W-:Y:S02]  /*c190*/  IMAD.MOV.U32 R16, RZ, RZ, R13 ;  /* 0x000000ffff107224 */ /* 0x000fe400078e000d */
[----:B------:R-:W-:-:S04]  /*c1a0*/  IMAD.HI.U32 R13, R61, R6, RZ ;  /* 0x000000063d0d7227 */ /* 0x000fc800078e00ff */
[----:B------:R-:W-:-:S04]  /*c1b0*/  IMAD.MOV R13, RZ, RZ, -R13 ;  /* 0x000000ffff0d7224 */ /* 0x000fc800078e0a0d */
[----:B------:R-:W-:Y:S02]  /*c1c0*/  IMAD R6, R2, R13, R6 ;  /* 0x0000000d02067224 */ /* 0x000fe400078e0206 */
[----:B------:R-:W-:Y:S02]  /*c1d0*/  IMAD.MOV.U32 R13, RZ, RZ, R57 ;  /* 0x000000ffff0d7224 */ /* 0x000fe400078e0039 */
[----:B------:R-:W-:-:S04]  /*c1e0*/  IMAD.MOV.U32 R57, RZ, RZ, R9 ;  /* 0x000000ffff397224 */ /* 0x000fc800078e0009 */
[----:B------:R-:W-:Y:S02]  /*c1f0*/  @!P3 IMAD.MOV R57, RZ, RZ, -R57 ;  /* 0x000000ffff39b224 */ /* 0x000fe400078e0a39 */
[----:B--2---:R-:W-:-:S03]  /*c200*/  IMAD.MOV.U32 R25, RZ, RZ, R12 ;  /* 0x000000ffff197224 */ /* 0x004fc600078e000c */
[----:B------:R0:W-:Y:S04]  /*c210*/  STL [R1+0x270], R57 ;  /* 0x0002703901007387 */ /* 0x0001e80000100800 */
[----:B0-----:R-:W2:Y:S04]  /*c220*/  LDL.LU R57, [R1+0x5d3c] ;  /* 0x005d3c0001397983 */ /* 0x001ea80000300800 */
[----:B------:R0:W-:Y:S02]  /*c230*/  STL [R1+0x274], R10 ;  /* 0x0002740a01007387 */ /* 0x0001e40000100800 */
[----:B0-----:R-:W-:-:S02]  /*c240*/  IMAD.MOV.U32 R10, RZ, RZ, R13 ;  /* 0x000000ffff0a7224 */ /* 0x001fc400078e000d */
[----:B------:R-:W-:Y:S02]  /*c250*/  IMAD.MOV.U32 R13, RZ, RZ, R25 ;  /* 0x000000ffff0d7224 */ /* 0x000fe400078e0019 */
[----:B----4-:R-:W-:Y:S02]  /*c260*/  IMAD.MOV.U32 R25, RZ, RZ, R22 ;  /* 0x000000ffff197224 */ /* 0x010fe400078e0016 */
[----:B------:R-:W-:Y:S02]  /*c270*/  IMAD.MOV.U32 R22, RZ, RZ, R41 ;  /* 0x000000ffff167224 */ /* 0x000fe400078e0029 */
[----:B------:R-:W-:Y:S02]  /*c280*/  IMAD.MOV.U32 R41, RZ, RZ, R58 ;  /* 0x000000ffff297224 */ /* 0x000fe400078e003a */
[----:B------:R-:W-:Y:S02]  /*c290*/  IMAD.MOV.U32 R58, RZ, RZ, R8 ;  /* 0x000000ffff3a7224 */ /* 0x000fe400078e0008 */
[----:B------:R-:W-:-:S02]  /*c2a0*/  IMAD.MOV.U32 R8, RZ, RZ, R59 ;  /* 0x000000ffff087224 */ /* 0x000fc400078e003b */
[----:B------:R-:W-:Y:S02]  /*c2b0*/  IMAD.MOV.U32 R59, RZ, RZ, R4 ;  /* 0x000000ffff3b7224 */ /* 0x000fe400078e0004 */
[----:B------:R-:W3:Y:S01]  /*c2c0*/  LDL.LU R4, [R1+0xc] ;  /* 0x00000c0001047983 */ /* 0x000ee20000300800 */
[----:B------:R-:W-:Y:S02]  /*c2d0*/  ISETP.GT.U32.AND P6, PT, R2, R7, PT ;  /* 0x000000070200720c */ /* 0x000fe40003fc4070 */
[----:B------:R-:W-:-:S05]  /*c2e0*/  IABS R0, R27 ;  /* 0x0000001b00007213 */ /* 0x000fca0000000000 */
[----:B------:R-:W-:Y:S01]  /*c2f0*/  IMAD.HI.U32 R11, R61, R0, RZ ;  /* 0x000000003d0b7227 */ /* 0x000fe200078e00ff */
[----:B------:R-:W-:-:S05]  /*c300*/  IABS R3, R29 ;  /* 0x0000001d00037213 */ /* 0x000fca0000000000 */
[----:B------:R-:W-:Y:S02]  /*c310*/  @!P6 IMAD.IADD R7, R7, 0x1, -R2 ;  /* 0x000000010707e824 */ /* 0x000fe400078e0a02 */
[----:B------:R-:W-:Y:S01]  /*c320*/  IMAD.MOV R11, RZ, RZ, -R11 ;  /* 0x000000ffff0b7224 */ /* 0x000fe200078e0a0b */
[C---:B------:R-:W-:Y:S02]  /*c330*/  ISETP.GT.U32.AND P5, PT, R2.reuse, R5, PT ;  /* 0x000000050200720c */ /* 0x040fe40003fa4070 */
[C---:B------:R-:W-:Y:S01]  /*c340*/  ISETP.GT.U32.AND P3, PT, R2.reuse, R7, PT ;  /* 0x000000070200720c */ /* 0x040fe20003f64070 */
[----:B------:R-:W-:Y:S02]  /*c350*/  IMAD R0, R2, R11, R0 ;  /* 0x0000000b02007224 */ /* 0x000fe400078e0200 */
[----:B------:R-:W-:Y:S01]  /*c360*/  IMAD.HI.U32 R11, R61, R3, RZ ;  /* 0x000000033d0b7227 */ /* 0x000fe200078e00ff */
[----:B------:R-:W-:-:S03]  /*c370*/  IABS R12, R30 ;  /* 0x0000001e000c7213 */ /* 0x000fc60000000000 */
[----:B------:R-:W-:Y:S02]  /*c380*/  IMAD.MOV R11, RZ, RZ, -R11 ;  /* 0x000000ffff0b7224 */ /* 0x000fe400078e0a0b */
[----:B------:R-:W-:-:S04]  /*c390*/  IMAD.HI.U32 R9, R61, R12, RZ ;  /* 0x0000000c3d097227 */ /* 0x000fc800078e00ff */
[----:B------:R-:W-:Y:S02]  /*c3a0*/  @!P4 IMAD.MOV R58, RZ, RZ, -R58 ;  /* 0x000000ffff3ac224 */ /* 0x000fe400078e0a3a */
[----:B------:R-:W-:Y:S01]  /*c3b0*/  IMAD R3, R2, R11, R3 ;  /* 0x0000000b02037224 */ /* 0x000fe200078e0203 */
[----:B------:R-:W-:Y:S01]  /*c3c0*/  IABS R11, R31 ;  /* 0x0000001f000b7213 */ /* 0x000fe20000000000 */
[----:B------:R-:W-:Y:S02]  /*c3d0*/  @!P2 IMAD.MOV R59, RZ, RZ, -R59 ;  /* 0x000000ffff3ba224 */ /* 0x000fe400078e0a3b */
[--C-:B------:R-:W-:Y:S01]  /*c3e0*/  @!P3 IMAD.IADD R7, R7, 0x1, -R2.reuse ;  /* 0x000000010707b824 */ /* 0x100fe200078e0a02 */
[----:B------:R0:W-:Y:S01]  /*c3f0*/  STL [R1+0x27c], R58 ;  /* 0x00027c3a01007387 */ /* 0x0001e20000100800 */
[----:B------:R-:W-:Y:S02]  /*c400*/  IMAD.MOV R9, RZ, RZ, -R9 ;  /* 0x000000ffff097224 */ /* 0x000fe400078e0a09 */
[----:B------:R-:W-:Y:S01]  /*c410*/  @!P5 IMAD.IADD R5, R5, 0x1, -R2 ;  /* 0x000000010505d824 */ /* 0x000fe200078e0a02 */
[----:B------:R-:W-:Y:S01]  /*c420*/  ISETP.GE.AND P5, PT, R28, RZ, PT ;  /* 0x000000ff1c00720c */ /* 0x000fe20003fa6270 */
[----:B------:R-:W-:Y:S01]  /*c430*/  IMAD.MOV.U32 R28, RZ, RZ, R8 ;  /* 0x000000ffff1c7224 */ /* 0x000fe200078e0008 */
[----:B------:R-:W-:Y:S01]  /*c440*/  ISETP.GE.AND P2, PT, R27, RZ, PT ;  /* 0x000000ff1b00720c */ /* 0x000fe20003f46270 */
[----:B------:R-:W-:-:S02]  /*c450*/  @!P0 IMAD.MOV R7, RZ, RZ, -R7 ;  /* 0x000000ffff078224 */ /* 0x000fc400078e0a07 */
[----:B------:R-:W-:Y:S01]  /*c460*/  IMAD.HI.U32 R8, R61, R11, RZ ;  /* 0x0000000b3d087227 */ /* 0x000fe200078e00ff */
[----:B0-----:R-:W4:Y:S04]  /*c470*/  LDL.LU R58, [R1+0x5d38] ;  /* 0x005d3800013a7983 */ /* 0x001f280000300800 */
[----:B------:R0:W-:Y:S04]  /*c480*/  STL [R1+0x284], R59 ;  /* 0x0002843b01007387 */ /* 0x0001e80000100800 */
[----:B0-----:R-:W5:Y:S01]  /*c490*/  LDL.LU R59, [R1+0x5d34] ;  /* 0x005d3400013b7983 */ /* 0x001f620000300800 */
[----:B---3--:R-:W-:-:S02]  /*c4a0*/  IMAD.MOV.U32 R27, RZ, RZ, R4 ;  /* 0x000000ffff1b7224 */ /* 0x008fc400078e0004 */
[----:B------:R-:W-:Y:S02]  /*c4b0*/  IMAD R4, R2, R9, R12 ;  /* 0x0000000902047224 */ /* 0x000fe400078e020c */
[----:B------:R-:W3:Y:S04]  /*c4c0*/  LDL R12, [R1+0x5560] ;  /* 0x00556000010c7983 */ /* 0x000ee80000100800 */
[----:B------:R-:W2:Y:S04]  /*c4d0*/  LDL.LU R9, [R1+0x108] ;  /* 0x0001080001097983 */ /* 0x000ea80000300800 */
[----:B------:R0:W-:Y:S02]  /*c4e0*/  STL [R1+0x28c], R7 ;  /* 0x00028c0701007387 */ /* 0x0001e40000100800 */
[----:B0-----:R-:W-:-:S02]  /*c4f0*/  IMAD.MOV R7, RZ, RZ, -R8 ;  /* 0x000000ffff077224 */ /* 0x001fc400078e0a08 */
[----:B------:R-:W4:Y:S01]  /*c500*/  LDL.LU R8, [R1+0x78] ;  /* 0x0000780001087983 */ /* 0x000f220000300800 */
[----:B------:R-:W-:-:S13]  /*c510*/  ISETP.GT.U32.AND P6, PT, R2, R0, PT ;  /* 0x000000000200720c */ /* 0x000fda0003fc4070 */
[----:B------:R-:W-:-:S05]  /*c520*/  @!P6 IMAD.IADD R0, R0, 0x1, -R2 ;  /* 0x000000010000e824 */ /* 0x000fca00078e0a02 */
[C---:B------:R-:W-:Y:S02]  /*c530*/  ISETP.GT.U32.AND P6, PT, R2.reuse, R0, PT ;  /* 0x000000000200720c */ /* 0x040fe40003fc4070 */
[C---:B------:R-:W-:Y:S02]  /*c540*/  ISETP.GT.U32.AND P4, PT, R2.reuse, R6, PT ;  /* 0x000000060200720c */ /* 0x040fe40003f84070 */
[C---:B------:R-:W-:Y:S01]  /*c550*/  ISETP.GT.U32.AND P3, PT, R2.reuse, R3, PT ;  /* 0x000000030200720c */ /* 0x040fe20003f64070 */
[----:B------:R-:W-:Y:S02]  /*c560*/  IMAD R7, R2, R7, R11 ;  /* 0x0000000702077224 */ /* 0x000fe400078e020b */
[----:B------:R-:W-:-:S06]  /*c570*/  IMAD.MOV.U32 R11, RZ, RZ, R5 ;  /* 0x000000ffff0b7224 */ /* 0x000fcc00078e0005 */
[--C-:B------:R-:W-:Y:S01]  /*c580*/  @!P6 IMAD.IADD R0, R0, 0x1, -R2.reuse ;  /* 0x000000010000e824 */ /* 0x100fe200078e0a02 */
[----:B------:R-:W-:Y:S01]  /*c590*/  ISETP.GT.U32.AND P6, PT, R2, R4, PT ;  /* 0x000000040200720c */ /* 0x000fe20003fc4070 */
[--C-:B------:R-:W-:Y:S02]  /*c5a0*/  @!P4 IMAD.IADD R6, R6, 0x1, -R2.reuse ;  /* 0x000000010606c824 */ /* 0x100fe400078e0a02 */
[----:B------:R-:W-:Y:S01]  /*c5b0*/  @!P3 IMAD.IADD R3, R3, 0x1, -R2 ;  /* 0x000000010303b824 */ /* 0x000fe200078e0a02 */
[----:B------:R-:W-:Y:S01]  /*c5c0*/  ISETP.GE.AND P3, PT, R30, RZ, PT ;  /* 0x000000ff1e00720c */ /* 0x000fe20003f66270 */
[----:B------:R-:W-:Y:S01]  /*c5d0*/  @!P1 IMAD.MOV R11, RZ, RZ, -R11 ;  /* 0x000000ffff0b9224 */ /* 0x000fe200078e0a0b */
[----:B------:R-:W-:Y:S01]  /*c5e0*/  ISETP.GE.AND P4, PT, R29, RZ, PT ;  /* 0x000000ff1d00720c */ /* 0x000fe20003f86270 */
[----:B------:R-:W-:Y:S01]  /*c5f0*/  IMAD.MOV.U32 R29, RZ, RZ, R10 ;  /* 0x000000ffff1d7224 */ /* 0x000fe200078e000a */
[----:B------:R-:W-:Y:S02]  /*c600*/  IABS R10, R32 ;  /* 0x00000020000a7213 */ /* 0x000fe40000000000 */
[----:B------:R-:W-:Y:S01]  /*c610*/  ISETP.GT.U32.AND P0, PT, R2, R6, PT ;  /* 0x000000060200720c */ /* 0x000fe20003f04070 */
[----:B------:R0:W-:Y:S02]  /*c620*/  STL [R1+0x294], R11 ;  /* 0x0002940b01007387 */ /* 0x0001e40000100800 */
[----:B------:R-:W-:-:S02]  /*c630*/  @!P6 IMAD.IADD R4, R4, 0x1, -R2 ;  /* 0x000000010404e824 */ /* 0x000fc400078e0a02 */
[----:B------:R-:W-:-:S03]  /*c640*/  IMAD.HI.U32 R5, R61, R10, RZ ;  /* 0x0000000a3d057227 */ /* 0x000fc600078e00ff */
[C---:B------:R-:W-:Y:S02]  /*c650*/  ISETP.GT.U32.AND P6, PT, R2.reuse, R4, PT ;  /* 0x000000040200720c */ /* 0x040fe40003fc4070 */
[----:B------:R-:W-:-:S03]  /*c660*/  ISETP.GT.U32.AND P1, PT, R2, R3, PT ;  /* 0x000000030200720c */ /* 0x000fc60003f24070 */
[----:B------:R-:W-:Y:S01]  /*c670*/  @!P0 IMAD.IADD R6, R6, 0x1, -R2 ;  /* 0x0000000106068824 */ /* 0x000fe200078e0a02 */
[----:B------:R-:W-:-:S07]  /*c680*/  ISETP.GT.U32.AND P0, PT, R2, R7, PT ;  /* 0x000000070200720c */ /* 0x000fce0003f04070 */
[--C-:B------:R-:W-:Y:S02]  /*c690*/  @!P6 IMAD.IADD R4, R4, 0x1, -R2.reuse ;  /* 0x000000010404e824 */ /* 0x100fe400078e0a02 */
[----:B------:R-:W-:Y:S01]  /*c6a0*/  @!P1 IMAD.IADD R3, R3, 0x1, -R2 ;  /* 0x0000000103039824 */ /* 0x000fe200078e0a02 */
[----:B------:R-:W-:Y:S01]  /*c6b0*/  ISETP.GE.AND P1, PT, R33, RZ, PT ;  /* 0x000000ff2100720c */ /* 0x000fe20003f26270 */
[----:B------:R-:W-:Y:S02]  /*c6c0*/  @!P5 IMAD.MOV R6, RZ, RZ, -R6 ;  /* 0x000000ffff06d224 */ /* 0x000fe400078e0a06 */
[----:B------:R-:W-:Y:S01]  /*c6d0*/  @!P0 IMAD.IADD R7, R7, 0x1, -R2 ;  /* 0x0000000107078824 */ /* 0x000fe200078e0a02 */
[----:B------:R-:W-:Y:S02]  /*c6e0*/  ISETP.GE.AND P5, PT, R32, RZ, PT ;  /* 0x000000ff2000720c */ /* 0x000fe40003fa6270 */
[----:B------:R-:W-:Y:S01]  /*c6f0*/  ISETP.GE.AND P0, PT, R34, RZ, PT ;  /* 0x000000ff2200720c */ /* 0x000fe20003f06270 */
[----:B----4-:R-:W-:-:S04]  /*c700*/  IMAD.MOV.U32 R30, RZ, RZ, R8 ;  /* 0x000000ffff1e7224 */ /* 0x010fc800078e0008 */
[----:B0-----:R-:W-:Y:S02]  /*c710*/  IMAD.MOV.U32 R11, RZ, RZ, R30 ;  /* 0x000000ffff0b7224 */ /* 0x001fe400078e001e */
[----:B------:R-:W-:Y:S02]  /*c720*/  IMAD.MOV.U32 R30, RZ, RZ, R29 ;  /* 0x000000ffff1e7224 */ /* 0x000fe400078e001d */
[----:B--2---:R-:W-:Y:S02]  /*c730*/  IMAD.MOV.U32 R29, RZ, RZ, R9 ;  /* 0x000000ffff1d7224 */ /* 0x004fe400078e0009 */
[----:B---3--:R-:W-:Y:S02]  /*c740*/  IMAD.MOV.U32 R9, RZ, RZ, R12 ;  /* 0x000000ffff097224 */ /* 0x008fe400078e000c */
[----:B------:R-:W-:Y:S02]  /*c750*/  IMAD.MOV.U32 R12, RZ, RZ, R27 ;  /* 0x000000ffff0c7224 */ /* 0x000fe400078e001b */
[----:B------:R-:W-:-:S02]  /*c760*/  IMAD.MOV.U32 R27, RZ, RZ, R15 ;  /* 0x000000ffff1b7224 */ /* 0x000fc400078e000f */
[----:B------:R-:W-:Y:S02]  /*c770*/  IMAD.MOV.U32 R15, RZ, RZ, R60 ;  /* 0x000000ffff0f7224 */ /* 0x000fe400078e003c */
[----:B------:R-:W-:Y:S02]  /*c780*/  IMAD.MOV.U32 R60, RZ, RZ, R0 ;  /* 0x000000ffff3c7224 */ /* 0x000fe400078e0000 */
[----:B------:R-:W-:-:S04]  /*c790*/  IMAD.MOV R0, RZ, RZ, -R5 ;  /* 0x000000ffff007224 */ /* 0x000fc800078e0a05 */
[----:B------:R-:W-:-:S05]  /*c7a0*/  IMAD R10, R2, R0, R10 ;  /* 0x00000000020a7224 */ /* 0x000fca00078e020a */
[----:B------:R-:W-:Y:S01]  /*c7b0*/  ISETP.GT.U32.AND P6, PT, R2, R10, PT ;  /* 0x0000000a0200720c */ /* 0x000fe20003fc4070 */
[----:B------:R-:W-:Y:S01]  /*c7c0*/  @!P2 IMAD.MOV R60, RZ, RZ, -R60 ;  /* 0x000000ffff3ca224 */ /* 0x000fe200078e0a3c */
[----:B------:R-:W-:Y:S01]  /*c7d0*/  IABS R8, R33 ;  /* 0x0000002100087213 */ /* 0x000fe20000000000 */
[----:B------:R-:W-:Y:S01]  /*c7e0*/  IMAD.MOV.U32 R33, RZ, RZ, R3 ;  /* 0x000000ffff217224 */ /* 0x000fe200078e0003 */
[----:B------:R-:W-:Y:S01]  /*c7f0*/  ISETP.GE.AND P2, PT, R31, RZ, PT ;  /* 0x000000ff1f00720c */ /* 0x000fe20003f46270 */
[----:B------:R-:W-:Y:S02]  /*c800*/  IMAD.MOV.U32 R31, RZ, RZ, R30 ;  /* 0x000000ffff1f7224 */ /* 0x000fe400078e001e */
[----:B------:R-:W-:Y:S01]  /*c810*/  IMAD.MOV.U32 R30, RZ, RZ, R9 ;  /* 0x000000ffff1e7224 */ /* 0x000fe200078e0009 */
[----:B------:R-:W-:Y:S01]  /*c820*/  IABS R9, R34 ;  /* 0x0000002200097213 */ /* 0x000fe20000000000 */
[----:B------:R0:W-:Y:S01]  /*c830*/  STL [R1+0x29c], R60 ;  /* 0x00029c3c01007387 */ /* 0x0001e20000100800 */
[----:B------:R-:W-:-:S04]  /*c840*/  IMAD.HI.U32 R5, R61, R8, RZ ;  /* 0x000000083d057227 */ /* 0x000fc800078e00ff */
[----:B------:R-:W-:Y:S02]  /*c850*/  @!P4 IMAD.MOV R33, RZ, RZ, -R33 ;  /* 0x000000ffff21c224 */ /* 0x000fe400078e0a21 */
[----:B------:R-:W-:Y:S01]  /*c860*/  @!P6 IMAD.IADD R10, R10, 0x1, -R2 ;  /* 0x000000010a0ae824 */ /* 0x000fe200078e0a02 */
[----:B------:R-:W-:Y:S01]  /*c870*/  ISETP.GT.U32.AND P6, PT, R2, R7, PT ;  /* 0x000000070200720c */ /* 0x000fe20003fc4070 */
[----:B0-----:R-:W2:Y:S01]  /*c880*/  LDL.LU R60, [R1+0x5d30] ;  /* 0x005d3000013c7983 */ /* 0x001ea20000300800 */
[----:B------:R-:W-:-:S03]  /*c890*/  IMAD.MOV.U32 R32, RZ, RZ, R11 ;  /* 0x000000ffff207224 */ /* 0x000fc600078e000b */
[----:B------:R0:W-:Y:S01]  /*c8a0*/  STL [R1+0x2a4], R6 ;  /* 0x0002a40601007387 */ /* 0x0001e20000100800 */
[----:B------:R-:W-:Y:S02]  /*c8b0*/  IMAD.MOV R5, RZ, RZ, -R5 ;  /* 0x000000ffff057224 */ /* 0x000fe400078e0a05 */
[----:B------:R-:W-:Y:S01]  /*c8c0*/  IMAD.HI.U32 R11, R61, R9, RZ ;  /* 0x000000093d0b7227 */ /* 0x000fe200078e00ff */
[----:B------:R1:W-:Y:S01]  /*c8d0*/  STL [R1+0x2ac], R33 ;  /* 0x0002ac2101007387 */ /* 0x0003e20000100800 */
[C---:B------:R-:W-:Y:S02]  /*c8e0*/  ISETP.GT.U32.AND P4, PT, R2.reuse, R10, PT ;  /* 0x0000000a0200720c */ /* 0x040fe40003f84070 */
[----:B0-----:R-:W-:Y:S01]  /*c8f0*/  IABS R6, R35 ;  /* 0x0000002300067213 */ /* 0x001fe20000000000 */
[----:B------:R-:W-:Y:S02]  /*c900*/  IMAD R8, R2, R5, R8 ;  /* 0x0000000502087224 */ /* 0x000fe400078e0208 */
[----:B-1----:R-:W-:-:S02]  /*c910*/  IMAD.MOV.U32 R33, RZ, RZ, R4 ;  /* 0x000000ffff217224 */ /* 0x002fc400078e0004 */
[----:B------:R-:W-:-:S04]  /*c920*/  IMAD.HI.U32 R3, R61, R6, RZ ;  /* 0x000000063d037227 */ /* 0x000fc800078e00ff */
[----:B------:R-:W-:Y:S02]  /*c930*/  IMAD.MOV R4, RZ, RZ, -R11 ;  /* 0x000000ffff047224 */ /* 0x000fe400078e0a0b */
[----:B------:R-:W-:Y:S02]  /*c940*/  IMAD.MOV R3, RZ, RZ, -R3 ;  /* 0x000000ffff037224 */ /* 0x000fe400078e0a03 */
[----:B------:R-:W-:Y:S01]  /*c950*/  @!P3 IMAD.MOV R33, RZ, RZ, -R33 ;  /* 0x000000ffff21b224 */ /* 0x000fe200078e0a21 */
[C---:B------:R-:W-:Y:S01]  /*c960*/  ISETP.GT.U32.AND P3, PT, R2.reuse, R8, PT ;  /* 0x000000080200720c */ /* 0x040fe20003f64070 */
[C---:B------:R-:W-:Y:S02]  /*c970*/  IMAD R9, R2.reuse, R4, R9 ;  /* 0x0000000402097224 */ /* 0x040fe400078e0209 */
[C---:B------:R-:W-:Y:S02]  /*c980*/  IMAD R6, R2.reuse, R3, R6 ;  /* 0x0000000302067224 */ /* 0x040fe400078e0206 */
[--C-:B------:R-:W-:Y:S01]  /*c990*/  @!P6 IMAD.IADD R7, R7, 0x1, -R2.reuse ;  /* 0x000000010707e824 */ /* 0x100fe200078e0a02 */
[----:B------:R-:W-:Y:S01]  /*c9a0*/  ISETP.GT.U32.AND P6, PT, R2, R9, PT ;  /* 0x000000090200720c */ /* 0x000fe20003fc4070 */
[----:B------:R-:W-:Y:S01]  /*c9b0*/  @!P4 IMAD.IADD R10, R10, 0x1, -R2 ;  /* 0x000000010a0ac824 */ /* 0x000fe200078e0a02 */
[----:B------:R-:W-:-:S02]  /*c9c0*/  ISETP.GT.U32.AND P4, PT, R2, R6, PT ;  /* 0x000000060200720c */ /* 0x000fc40003f84070 */
[----:B------:R-:W-:Y:S02]  /*c9d0*/  IABS R5, R36 ;  /* 0x0000002400057213 */ /* 0x000fe40000000000 */
[----:B------:R-:W-:Y:S01]  /*c9e0*/  IABS R0, R37 ;  /* 0x0000002500007213 */ /* 0x000fe20000000000 */
[----:B------:R-:W-:Y:S02]  /*c9f0*/  @!P3 IMAD.IADD R8, R8, 0x1, -R2 ;  /* 0x000000010808b824 */ /* 0x000fe400078e0a02 */
[----:B------:R-:W-:Y:S01]  /*ca00*/  IMAD.HI.U32 R11, R61, R5, RZ ;  /* 0x000000053d0b7227 */ /* 0x000fe200078e00ff */
[----:B------:R-:W-:-:S03]  /*ca10*/  IABS R3, R38 ;  /* 0x0000002600037213 */ /* 0x000fc60000000000 */
[----:B------:R-:W-:Y:S01]  /*ca20*/  @!P6 IMAD.IADD R9, R9, 0x1, -R2 ;  /* 0x000000010909e824 */ /* 0x000fe200078e0a02 */
[----:B------:R-:W-:Y:S01]  /*ca30*/  ISETP.GT.U32.AND P6, PT, R2, R8, PT ;  /* 0x000000080200720c */ /* 0x000fe20003fc4070 */
[----:B------:R-:W-:Y:S02]  /*ca40*/  IMAD.MOV R11, RZ, RZ, -R11 ;  /* 0x000000ffff0b7224 */ /* 0x000fe400078e0a0b */
[----:B------:R-:W-:-:S04]  /*ca50*/  IMAD.HI.U32 R4, R61, R0, RZ ;  /* 0x000000003d047227 */ /* 0x000fc800078e00ff */
[----:B------:R-:W-:Y:S01]  /*ca60*/  @!P4 IMAD.IADD R6, R6, 0x1, -R2 ;  /* 0x000000010606c824 */ /* 0x000fe200078e0a02 */
[C---:B------:R-:W-:Y:S01]  /*ca70*/  ISETP.GT.U32.AND P4, PT, R2.reuse, R9, PT ;  /* 0x000000090200720c */ /* 0x040fe20003f84070 */
[----:B------:R-:W-:Y:S02]  /*ca80*/  IMAD R5, R2, R11, R5 ;  /* 0x0000000b02057224 */ /* 0x000fe400078e0205 */
[----:B------:R-:W-:Y:S02]  /*ca90*/  IMAD.MOV R4, RZ, RZ, -R4 ;  /* 0x000000ffff047224 */ /* 0x000fe400078e0a04 */
[----:B------:R-:W-:-:S04]  /*caa0*/  IMAD.HI.U32 R11, R61, R3, RZ ;  /* 0x000000033d0b7227 */ /* 0x000fc800078e00ff */
[----:B------:R-:W-:Y:S02]  /*cab0*/  IMAD R0, R2, R4, R0 ;  /* 0x0000000402007224 */ /* 0x000fe400078e0200 */
[----:B------:R-:W-:Y:S02]  /*cac0*/  IMAD.MOV R11, RZ, RZ, -R11 ;  /* 0x000000ffff0b7224 */ /* 0x000fe400078e0a0b */
[--C-:B------:R-:W-:Y:S01]  /*cad0*/  @!P6 IMAD.IADD R8, R8, 0x1, -R2.reuse ;  /* 0x000000010808e824 */ /* 0x100fe200078e0a02 */
[C---:B------:R-:W-:Y:S01]  /*cae0*/  ISETP.GT.U32.AND P6, PT, R2.reuse, R0, PT ;  /* 0x000000000200720c */ /* 0x040fe20003fc4070 */
[----:B------:R-:W-:Y:S01]  /*caf0*/  IMAD R3, R2, R11, R3 ;  /* 0x0000000b02037224 */ /* 0x000fe200078e0203 */
[----:B------:R0:W-:Y:S01]  /*cb00*/  STL [R1+0x2b4], R33 ;  /* 0x0002b42101007387 */ /* 0x0001e20000100800 */
[----:B------:R-:W-:-:S03]  /*cb10*/  @!P4 IMAD.IADD R9, R9, 0x1, -R2 ;  /* 0x000000010909c824 */ /* 0x000fc600078e0a02 */
[C---:B------:R-:W-:Y:S01]  /*cb20*/  ISETP.GT.U32.AND P4, PT, R2.reuse, R3, PT ;  /* 0x000000030200720c */ /* 0x040fe20003f84070 */
[----:B0-----:R-:W-:Y:S02]  /*cb30*/  IMAD.MOV.U32 R33, RZ, RZ, R7 ;  /* 0x000000ffff217224 */ /* 0x001fe400078e0007 */
[----:B------:R-:W-:Y:S02]  /*cb40*/  IMAD.MOV.U32 R7, RZ, RZ, R10 ;  /* 0x000000ffff077224 */ /* 0x000fe400078e000a */
[----:B------:R-:W-:Y:S02]  /*cb50*/  @!P2 IMAD.MOV R33, RZ, RZ, -R33 ;  /* 0x000000ffff21a224 */ /* 0x000fe400078e0a21 */
[----:B------:R-:W-:Y:S01]  /*cb60*/  @!P5 IMAD.MOV R7, RZ, RZ, -R7 ;  /* 0x000000ffff07d224 */ /* 0x000fe200078e0a07 */
[----:B------:R-:W-:Y:S01]  /*cb70*/  ISETP.GT.U32.AND P5, PT, R2, R5, PT ;  /* 0x000000050200720c */ /* 0x000fe20003fa4070 */
[--C-:B------:R-:W-:Y:S01]  /*cb80*/  @!P6 IMAD.IADD R0, R0, 0x1, -R2.reuse ;  /* 0x000000010000e824 */ /* 0x100fe200078e0a02 */
[----:B------:R-:W-:Y:S04]  /*cb90*/  STL [R1+0x2bc], R33 ;  /* 0x0002bc2101007387 */ /* 0x000fe80000100800 */
[----:B------:R0:W-:Y:S01]  /*cba0*/  STL [R1+0x2c4], R7 ;  /* 0x0002c40701007387 */ /* 0x0001e20000100800 */
[----:B------:R-:W-:Y:S01]  /*cbb0*/  @!P4 IMAD.IADD R3, R3, 0x1, -R2 ;  /* 0x000000010303c824 */ /* 0x000fe200078e0a02 */
[----:B------:R-:W-:-:S02]  /*cbc0*/  ISETP.GT.U32.AND P4, PT, R2, R0, PT ;  /* 0x000000000200720c */ /* 0x000fc40003f84070 */
[----:B0-----:R-:W-:-:S05]  /*cbd0*/  IABS R7, R49 ;  /* 0x0000003100077213 */ /* 0x001fca0000000000 */
[----:B------:R-:W-:Y:S01]  /*cbe0*/  IMAD.HI.U32 R11, R61, R7, RZ ;  /* 0x000000073d0b7227 */ /* 0x000fe200078e00ff */
[----:B------:R-:W-:-:S03]  /*cbf0*/  ISETP.GT.U32.AND P2, PT, R2, R6, PT ;  /* 0x000000060200720c */ /* 0x000fc60003f44070 */
[----:B------:R-:W-:Y:S01]  /*cc00*/  IMAD.MOV R11, RZ, RZ, -R11 ;  /* 0x000000ffff0b7224 */ /* 0x000fe200078e0a0b */
[----:B------:R-:W-:Y:S01]  /*cc10*/  IABS R4, R39 ;  /* 0x0000002700047213 */ /* 0x000fe20000000000 */
[----:B------:R-:W-:Y:S01]  /*cc20*/  @!P5 IMAD.IADD R5, R5, 0x1, -R2 ;  /* 0x000000010505d824 */ /* 0x000fe200078e0a02 */
[----:B------:R-:W-:Y:S01]  /*cc30*/  ISETP.GE.AND P3, PT, R35, RZ, PT ;  /* 0x000000ff2300720c */ /* 0x000fe20003f66270 */
[C---:B------:R-:W-:Y:S02]  /*cc40*/  IMAD R7, R2.reuse, R11, R7 ;  /* 0x0000000b02077224 */ /* 0x040fe400078e0207 */
[----:B------:R-:W-:Y:S01]  /*cc50*/  IMAD.HI.U32 R10, R61, R4, RZ ;  /* 0x000000043d0a7227 */ /* 0x000fe200078e00ff */
[----:B------:R-:W-:-:S03]  /*cc60*/  ISETP.GT.U32.AND P6, PT, R2, R5, PT ;  /* 0x000000050200720c */ /* 0x000fc60003fc4070 */
[----:B------:R-:W-:Y:S01]  /*cc70*/  @!P4 IMAD.IADD R0, R0, 0x1, -R2 ;  /* 0x000000010000c824 */ /* 0x000fe200078e0a02 */
[----:B------:R-:W-:Y:S01]  /*cc80*/  ISETP.GT.U32.AND P4, PT, R2, R7, PT ;  /* 0x000000070200720c */ /* 0x000fe20003f84070 */
[----:B------:R-:W-:Y:S02]  /*cc90*/  IMAD.MOV.U32 R34, RZ, RZ, R8 ;  /* 0x000000ffff227224 */ /* 0x000fe400078e0008 */
[----:B------:R-:W-:Y:S02]  /*cca0*/  IMAD.MOV R10, RZ, RZ, -R10 ;  /* 0x000000ffff0a7224 */ /* 0x000fe400078e0a0a */
[----:B------:R-:W-:Y:S02]  /*ccb0*/  IMAD.MOV.U32 R33, RZ, RZ, R9 ;  /* 0x000000ffff217224 */ /* 0x000fe400078e0009 */
[----:B------:R-:W-:Y:S01]  /*ccc0*/  @!P2 IMAD.IADD R6, R6, 0x1, -R2 ;  /* 0x000000010606a824 */ /* 0x000fe200078e0a02 */
[----:B------:R-:W-:Y:S01]  /*ccd0*/  ISETP.GE.AND P2, PT, R36, RZ, PT ;  /* 0x000000ff2400720c */ /* 0x000fe20003f46270 */
[----:B------:R-:W-:Y:S01]  /*cce0*/  @!P1 IMAD.MOV R34, RZ, RZ, -R34 ;  /* 0x000000ffff229224 */ /* 0x000fe200078e0a22 */
[----:B------:R-:W-:Y:S01]  /*ccf0*/  ISETP.GE.AND P5, PT, R37, RZ, PT ;  /* 0x000000ff2500720c */ /* 0x000fe20003fa6270 */
[----:B------:R-:W-:Y:S01]  /*cd00*/  IMAD R4, R2, R10, R4 ;  /* 0x0000000a02047224 */ /* 0x000fe200078e0204 */
[----:B------:R-:W-:Y:S01]  /*cd10*/  IABS R10, R50 ;  /* 0x00000032000a7213 */ /* 0x000fe20000000000 */
[----:B------:R-:W-:-:S02]  /*cd20*/  @!P0 IMAD.MOV R33, RZ, RZ, -R33 ;  /* 0x000000ffff218224 */ /* 0x000fc400078e0a21 */
[----:B------:R-:W-:Y:S01]  /*cd30*/  @!P3 IMAD.MOV R6, RZ, RZ, -R6 ;  /* 0x000000ffff06b224 */ /* 0x000fe200078e0a06 */
[----:B------:R-:W-:Y:S01]  /*cd40*/  STL [R1+0x2cc], R34 ;  /* 0x0002cc2201007387 */ /* 0x000fe20000100800 */
[--C-:B------:R-:W-:Y:S01]  /*cd50*/  @!P6 IMAD.IADD R5, R5, 0x1, -R2.reuse ;  /* 0x000000010505e824 */ /* 0x100fe200078e0a02 */
[----:B------:R-:W-:Y:S01]  /*cd60*/  IABS R9, R52 ;  /* 0x0000003400097213 */ /* 0x000fe20000000000 */
[----:B------:R-:W-:Y:S01]  /*cd70*/  IMAD.HI.U32 R8, R61, R10, RZ ;  /* 0x0000000a3d087227 */ /* 0x000fe200078e00ff */
[----:B------:R-:W-:Y:S03]  /*cd80*/  STL [R1+0x2d4], R33 ;  /* 0x0002d42101007387 */ /* 0x000fe60000100800 */
[----:B------:R-:W-:Y:S01]  /*cd90*/  @!P4 IMAD.IADD R7, R7, 0x1, -R2 ;  /* 0x000000010707c824 */ /* 0x000fe200078e0a02 */
[----:B------:R0:W-:Y:S01]  /*cda0*/  STL [R1+0x2dc], R6 ;  /* 0x0002dc0601007387 */ /* 0x0001e20000100800 */
[----:B------:R-:W-:-:S02]  /*cdb0*/  IMAD.MOV.U32 R11, RZ, RZ, R5 ;  /* 0x000000ffff0b7224 */ /* 0x000fc400078e0005 */
[----:B------:R-:W-:Y:S01]  /*cdc0*/  IMAD.MOV R5, RZ, RZ, -R8 ;  /* 0x000000ffff057224 */ /* 0x000fe200078e0a08 */
[C---:B------:R-:W-:Y:S01]  /*cdd0*/  ISETP.GT.U32.AND P4, PT, R2.reuse, R7, PT ;  /* 0x000000070200720c */ /* 0x040fe20003f84070 */
[----:B------:R-:W-:Y:S01]  /*cde0*/  IMAD.MOV.U32 R8, RZ, RZ, R9 ;  /* 0x000000ffff087224 */ /* 0x000fe200078e0009 */
[----:B0-----:R-:W-:Y:S01]  /*cdf0*/  IABS R6, R51 ;  /* 0x0000003300067213 */ /* 0x001fe20000000000 */
[----:B------:R-:W-:Y:S02]  /*ce00*/  @!P2 IMAD.MOV R11, RZ, RZ, -R11 ;  /* 0x000000ffff0ba224 */ /* 0x000fe400078e0a0b */
[----:B------:R-:W-:Y:S02]  /*ce10*/  @!P5 IMAD.MOV R0, RZ, RZ, -R0 ;  /* 0x000000ffff00d224 */ /* 0x000fe400078e0a00 */
[----:B------:R-:W-:Y:S01]  /*ce20*/  IMAD.HI.U32 R9, R61, R6, RZ ;  /* 0x000000063d097227 */ /* 0x000fe200078e00ff */
[----:B------:R-:W-:Y:S03]  /*ce30*/  STL [R1+0x2e4], R11 ;  /* 0x0002e40b01007387 */ /* 0x000fe60000100800 */
[----:B------:R-:W-:Y:S01]  /*ce40*/  IMAD.MOV R9, RZ, RZ, -R9 ;  /* 0x000000ffff097224 */ /* 0x000fe200078e0a09 */
[----:B------:R0:W-:Y:S01]  /*ce50*/  STL [R1+0x2ec], R0 ;  /* 0x0002ec0001007387 */ /* 0x0001e20000100800 */
[C---:B------:R-:W-:Y:S01]  /*ce60*/  IMAD R5, R2.reuse, R5, R10 ;  /* 0x0000000502057224 */ /* 0x040fe200078e020a */
[----:B------:R-:W-:Y:S01]  /*ce70*/  ISETP.GT.U32.AND P3, PT, R2, R4, PT ;  /* 0x000000040200720c */ /* 0x000fe20003f64070 */
[----:B------:R-:W-:-:S03]  /*ce80*/  @!P4 IMAD.IADD R7, R7, 0x1, -R2 ;  /* 0x000000010707c824 */ /* 0x000fc600078e0a02 */
[C---:B------:R-:W-:Y:S01]  /*ce90*/  ISETP.GT.U32.AND P5, PT, R2.reuse, R5, PT ;  /* 0x000000050200720c */ /* 0x040fe20003fa4070 */
[----:B0-----:R-:W-:-:S05]  /*cea0*/  IMAD R0, R2, R9, R6 ;  /* 0x0000000902007224 */ /* 0x001fca00078e0206 */
[C---:B------:R-:W-:Y:S02]  /*ceb0*/  ISETP.GT.U32.AND P4, PT, R2.reuse, R0, PT ;  /* 0x000000000200720c */ /* 0x040fe40003f84070 */
[----:B------:R-:W-:Y:S01]  /*cec0*/  ISETP.GT.U32.AND P1, PT, R2, R3, PT ;  /* 0x000000030200720c */ /* 0x000fe20003f24070 */
[----:B------:R-:W-:Y:S01]  /*ced0*/  @!P3 IMAD.IADD R4, R4, 0x1, -R2 ;  /* 0x000000010404b824 */ /* 0x000fe200078e0a02 */
[----:B------:R-:W-:-:S03]  /*cee0*/  ISETP.GE.AND P0, PT, R38, RZ, PT ;  /* 0x000000ff2600720c */ /* 0x000fc60003f06270 */
[----:B------:R-:W-:Y:S01]  /*cef0*/  @!P5 IMAD.IADD R5, R5, 0x1, -R2 ;  /* 0x000000010505d824 */ /* 0x000fe200078e0a02 */
[----:B------:R-:W-:-:S05]  /*cf00*/  ISETP.GT.U32.AND P2, PT, R2, R4, PT ;  /* 0x000000040200720c */ /* 0x000fca0003f44070 */
[--C-:B------:R-:W-:Y:S01]  /*cf10*/  @!P4 IMAD.IADD R0, R0, 0x1, -R2.reuse ;  /* 0x000000010000c824 */ /* 0x100fe200078e0a02 */
[----:B------:R-:W-:Y:S01]  /*cf20*/  ISETP.GT.U32.AND P5, PT, R2, R5, PT ;  /* 0x000000050200720c */ /* 0x000fe20003fa4070 */
[----:B------:R-:W-:-:S03]  /*cf30*/  @!P1 IMAD.IADD R3, R3, 0x1, -R2 ;  /* 0x0000000103039824 */ /* 0x000fc600078e0a02 */
[----:B------:R-:W-:Y:S02]  /*cf40*/  ISETP.GT.U32.AND P4, PT, R2, R0, PT ;  /* 0x000000000200720c */ /* 0x000fe40003f84070 */
[----:B------:R-:W-:Y:S01]  /*cf50*/  ISETP.GE.AND P6, PT, R39, RZ, PT ;  /* 0x000000ff2700720c */ /* 0x000fe20003fc6270 */
[----:B------:R-:W-:Y:S01]  /*cf60*/  IMAD.HI.U32 R10, R61, R8, RZ ;  /* 0x000000083d0a7227 */ /* 0x000fe200078e00ff */
[----:B------:R-:W-:Y:S02]  /*cf70*/  ISETP.GE.AND P1, PT, R49, RZ, PT ;  /* 0x000000ff3100720c */ /* 0x000fe40003f26270 */
[----:B------:R-:W-:Y:S01]  /*cf80*/  ISETP.GE.AND P3, PT, R50, RZ, PT ;  /* 0x000000ff3200720c */ /* 0x000fe20003f66270 */
[----:B------:R-:W-:Y:S01]  /*cf90*/  @!P0 IMAD.MOV R3, RZ, RZ, -R3 ;  /* 0x000000ffff038224 */ /* 0x000fe200078e0a03 */
[----:B------:R-:W-:Y:S01]  /*cfa0*/  ISETP.GE.AND P0, PT, R51, RZ, PT ;  /* 0x000000ff3300720c */ /* 0x000fe20003f06270 */
[----:B------:R-:W-:Y:S02]  /*cfb0*/  @!P2 IMAD.IADD R4, R4, 0x1, -R2 ;  /* 0x000000010404a824 */ /* 0x000fe400078e0a02 */
[----:B------:R-:W-:-:S02]  /*cfc0*/  IMAD.MOV R10, RZ, RZ, -R10 ;  /* 0x000000ffff0a7224 */ /* 0x000fc400078e0a0a */
[--C-:B------:R-:W-:Y:S01]  /*cfd0*/  @!P5 IMAD.IADD R5, R5, 0x1, -R2.reuse ;  /* 0x000000010505d824 */ /* 0x100fe200078e0a02 */
[----:B------:R0:W-:Y:S01]  /*cfe0*/  STL [R1+0x2f4], R3 ;  /* 0x0002f40301007387 */ /* 0x0001e20000100800 */
[----:B------:R-:W-:Y:S02]  /*cff0*/  @!P4 IMAD.IADD R0, R0, 0x1, -R2 ;  /* 0x000000010000c824 */ /* 0x000fe400078e0a02 */
[----:B------:R-:W-:Y:S02]  /*d000*/  IMAD.MOV.U32 R35, RZ, RZ, R4 ;  /* 0x000000ffff237224 */ /* 0x000fe400078e0004 */
[----:B------:R-:W-:Y:S02]  /*d010*/  IMAD.MOV.U32 R34, RZ, RZ, R7 ;  /* 0x000000ffff227224 */ /* 0x000fe400078e0007 */
[----:B------:R-:W-:Y:S02]  /*d020*/  @!P6 IMAD.MOV R35, RZ, RZ, -R35 ;  /* 0x000000ffff23e224 */ /* 0x000fe400078e0a23 */
[----:B0-----:R-:W-:-:S02]  /*d030*/  IMAD R3, R2, R10, R8 ;  /* 0x0000000a02037224 */ /* 0x001fc400078e0208 */
[----:B------:R-:W-:Y:S02]  /*d040*/  IMAD.MOV.U32 R10, RZ, RZ, R5 ;  /* 0x000000ffff0a7224 */ /* 0x000fe400078e0005 */
[----:B------:R-:W-:Y:S02]  /*d050*/  IMAD.MOV.U32 R8, RZ, RZ, R0 ;  /* 0x000000ffff087224 */ /* 0x000fe400078e0000 */
[----:B------:R-:W-:Y:S02]  /*d060*/  @!P1 IMAD.MOV R34, RZ, RZ, -R34 ;  /* 0x000000ffff229224 */ /* 0x000fe400078e0a22 */
[----:B------:R-:W-:Y:S02]  /*d070*/  @!P3 IMAD.MOV R10, RZ, RZ, -R10 ;  /* 0x000000ffff0ab224 */ /* 0x000fe400078e0a0a */
[----:B------:R-:W-:Y:S01]  /*d080*/  @!P0 IMAD.MOV R8, RZ, RZ, -R8 ;  /* 0x000000ffff088224 */ /* 0x000fe200078e0a08 */
[----:B------:R-:W-:Y:S04]  /*d090*/  STL [R1+0x2fc], R35 ;  /* 0x0002fc2301007387 */ /* 0x000fe80000100800 */
[----:B------:R-:W-:Y:S04]  /*d0a0*/  STL [R1+0x304], R34 ;  /* 0x0003042201007387 */ /* 0x000fe80000100800 */
[----:B------:R0:W-:Y:S04]  /*d0b0*/  STL [R1+0x35c], R10 ;  /* 0x00035c0a01007387 */ /* 0x0001e80000100800 */
[----:B------:R-:W-:Y:S04]  /*d0c0*/  STL [R1+0x398], R8 ;  /* 0x0003980801007387 */ /* 0x000fe80000100800 */
[----:B------:R-:W3:Y:S01]  /*d0d0*/  LDL.LU R37, [R1] ;  /* 0x0000000001257983 */ /* 0x000ee20000300800 */
[----:B------:R-:W-:-:S02]  /*d0e0*/  ISETP.GT.U32.AND P6, PT, R2, R3, PT ;  /* 0x000000030200720c */ /* 0x000fc40003fc4070 */
[----:B------:R-:W-:Y:S01]  /*d0f0*/  ISETP.GE.AND P2, PT, R52, RZ, PT ;  /* 0x000000ff3400720c */ /* 0x000fe20003f46270 */
[----:B------:R-:W4:Y:S10]  /*d100*/  LDL.LU R38, [R1+0x4] ;  /* 0x0000040001267983 */ /* 0x000f340000300800 */
[----:B------:R-:W-:-:S05]  /*d110*/  @!P6 IMAD.IADD R3, R3, 0x1, -R2 ;  /* 0x000000010303e824 */ /* 0x000fca00078e0a02 */
[----:B------:R-:W-:Y:S01]  /*d120*/  ISETP.GT.U32.AND P6, PT, R2, R3, PT ;  /* 0x000000030200720c */ /* 0x000fe20003fc4070 */
[----:B------:R-:W-:Y:S01]  /*d130*/  IMAD.MOV.U32 R33, RZ, RZ, R12 ;  /* 0x000000ffff217224 */ /* 0x000fe200078e000c */
[----:B------:R-:W-:-:S11]  /*d140*/  IABS R12, R53 ;  /* 0x00000035000c7213 */ /* 0x000fd60000000000 */
[----:B------:R-:W-:-:S04]  /*d150*/  @!P6 IMAD.IADD R3, R3, 0x1, -R2 ;  /* 0x000000010303e824 */ /* 0x000fc800078e0a02 */
[----:B0-----:R-:W-:-:S04]  /*d160*/  IMAD.MOV.U32 R10, RZ, RZ, R3 ;  /* 0x000000ffff0a7224 */ /* 0x001fc800078e0003 */
[----:B------:R-:W-:Y:S01]  /*d170*/  @!P2 IMAD.MOV R10, RZ, RZ, -R10 ;  /* 0x000000ffff0aa224 */ /* 0x000fe200078e0a0a */
[----:B------:R-:W-:Y:S01]  /*d180*/  IABS R11, R54 ;  /* 0x00000036000b7213 */ /* 0x000fe20000000000 */
[----:B------:R-:W-:Y:S02]  /*d190*/  IMAD.MOV.U32 R34, RZ, RZ, R31 ;  /* 0x000000ffff227224 */ /* 0x000fe400078e001f */
[----:B------:R-:W-:Y:S01]  /*d1a0*/  IMAD.MOV.U32 R31, RZ, RZ, R30 ;  /* 0x000000ffff1f7224 */ /* 0x000fe200078e001e */
[----:B------:R-:W-:Y:S01]  /*d1b0*/  STL [R1+0x39c], R10 ;  /* 0x00039c0a01007387 */ /* 0x000fe20000100800 */
[C---:B------:R-:W-:Y:S01]  /*d1c0*/  IMAD.HI.U32 R6, R61.reuse, R12, RZ ;  /* 0x0000000c3d067227 */ /* 0x040fe200078e00ff */
[----:B------:R-:W-:Y:S02]  /*d1d0*/  IABS R9, R55 ;  /* 0x0000003700097213 */ /* 0x000fe40000000000 */
[----:B------:R-:W4:Y:S01]  /*d1e0*/  LDL R30, [R1+0x5564] ;  /* 0x00556400011e7983 */ /* 0x000f220000100800 */
[----:B------:R-:W-:-:S03]  /*d1f0*/  IMAD.HI.U32 R4, R61, R11, RZ ;  /* 0x0000000b3d047227 */ /* 0x000fc600078e00ff */
[----:B------:R-:W4:Y:S01]  /*d200*/  LDL.LU R36, [R1+0x8] ;  /* 0x0000080001247983 */ /* 0x000f220000300800 */
[----:B------:R-:W-:Y:S02]  /*d210*/  IMAD.MOV R6, RZ, RZ, -R6 ;  /* 0x000000ffff067224 */ /* 0x000fe400078e0a06 */
[----:B------:R-:W-:-:S04]  /*d220*/  IMAD.HI.U32 R7, R61, R9, RZ ;  /* 0x000000093d077227 */ /* 0x000fc800078e00ff */
[----:B------:R-:W-:Y:S02]  /*d230*/  IMAD.MOV R4, RZ, RZ, -R4 ;  /* 0x000000ffff047224 */ /* 0x000fe400078e0a04 */
[C---:B------:R-:W-:Y:S02]  /*d240*/  IMAD R12, R2.reuse, R6, R12 ;  /* 0x00000006020c7224 */ /* 0x040fe400078e020c */
[----:B------:R-:W-:Y:S02]  /*d250*/  IMAD.MOV R7, RZ, RZ, -R7 ;  /* 0x000000ffff077224 */ /* 0x000fe400078e0a07 */
[C---:B------:R-:W-:Y:S01]  /*d260*/  IMAD R11, R2.reuse, R4, R11 ;  /* 0x00000004020b7224 */ /* 0x040fe200078e020b */
[C---:B------:R-:W-:Y:S01]  /*d270*/  ISETP.GT.U32.AND P4, PT, R2.reuse, R12, PT ;  /* 0x0000000c0200720c */ /* 0x040fe20003f84070 */
[----:B------:R-:W-:-:S03]  /*d280*/  IMAD R9, R2, R7, R9 ;  /* 0x0000000702097224 */ /* 0x000fc600078e0209 */
[C---:B------:R-:W-:Y:S02]  /*d290*/  ISETP.GT.U32.AND P3, PT, R2.reuse, R11, PT ;  /* 0x0000000b0200720c */ /* 0x040fe40003f64070 */
[----:B------:R-:W-:Y:S02]  /*d2a0*/  ISETP.GT.U32.AND P6, PT, R2, R9, PT ;  /* 0x000000090200720c */ /* 0x000fe40003fc4070 */
[----:B------:R-:W-:-:S05]  /*d2b0*/  IABS R4, R56 ;  /* 0x0000003800047213 */ /* 0x000fca0000000000 */
[----:B------:R-:W-:Y:S01]  /*d2c0*/  IMAD.HI.U32 R0, R61, R4, RZ ;  /* 0x000000043d007227 */ /* 0x000fe200078e00ff */
[----:B------:R-:W-:-:S03]  /*d2d0*/  IABS R5, R58 ;  /* 0x0000003a00057213 */ /* 0x000fc60000000000 */
[----:B------:R-:W-:Y:S02]  /*d2e0*/  @!P4 IMAD.IADD R12, R12, 0x1, -R2 ;  /* 0x000000010c0cc824 */ /* 0x000fe400078e0a02 */
[----:B------:R-:W-:Y:S01]  /*d2f0*/  IMAD.MOV R0, RZ, RZ, -R0 ;  /* 0x000000ffff007224 */ /* 0x000fe200078e0a00 */
[----:B------:R-:W-:Y:S01]  /*d300*/  IABS R7, R57 ;  /* 0x0000003900077213 */ /* 0x000fe20000000000 */
[--C-:B------:R-:W-:Y:S01]  /*d310*/  @!P3 IMAD.IADD R11, R11, 0x1, -R2.reuse ;  /* 0x000000010b0bb824 */ /* 0x100fe200078e0a02 */
[C---:B------:R-:W-:Y:S01]  /*d320*/  ISETP.GT.U32.AND P3, PT, R2.reuse, R12, PT ;  /* 0x0000000c0200720c */ /* 0x040fe20003f64070 */
[----:B------:R-:W-:Y:S02]  /*d330*/  @!P6 IMAD.IADD R9, R9, 0x1, -R2 ;  /* 0x000000010909e824 */ /* 0x000fe400078e0a02 */
[C---:B------:R-:W-:Y:S01]  /*d340*/  IMAD R0, R2.reuse, R0, R4 ;  /* 0x0000000002007224 */ /* 0x040fe200078e0204 */
[C---:B------:R-:W-:Y:S01]  /*d350*/  ISETP.GT.U32.AND P6, PT, R2.reuse, R11, PT ;  /* 0x0000000b0200720c */ /* 0x040fe20003fc4070 */
[----:B------:R-:W-:Y:S01]  /*d360*/  IMAD.MOV.U32 R4, RZ, RZ, R5 ;  /* 0x000000ffff047224 */ /* 0x000fe200078e0005 */
[----:B------:R-:W-:Y:S01]  /*d370*/  ISETP.GT.U32.AND P2, PT, R2, R9, PT ;  /* 0x000000090200720c */ /* 0x000fe20003f44070 */
[----:B------:R-:W-:-:S04]  /*d380*/  IMAD.HI.U32 R6, R61, R7, RZ ;  /* 0x000000073d067227 */ /* 0x000fc800078e00ff */
[----:B------:R-:W-:-:S04]  /*d390*/  IMAD.HI.U32 R3, R61, R4, RZ ;  /* 0x000000043d037227 */ /* 0x000fc800078e00ff */
[----:B------:R-:W-:Y:S02]  /*d3a0*/  IMAD.MOV R6, RZ, RZ, -R6 ;  /* 0x000000ffff067224 */ /* 0x000fe400078e0a06 */
[----:B------:R-:W-:Y:S02]  /*d3b0*/  IMAD.MOV R3, RZ, RZ, -R3 ;  /* 0x000000ffff037224 */ /* 0x000fe400078e0a03 */
[----:B------:R-:W-:Y:S02]  /*d3c0*/  IMAD R7, R2, R6, R7 ;  /* 0x0000000602077224 */ /* 0x000fe400078e0207 */
[----:B------:R-:W-:Y:S01]  /*d3d0*/  @!P3 IMAD.IADD R12, R12, 0x1, -R2 ;  /* 0x000000010c0cb824 */ /* 0x000fe200078e0a02 */
[C---:B------:R-:W-:Y:S01]  /*d3e0*/  ISETP.GT.U32.AND P3, PT, R2.reuse, R0, PT ;  /* 0x000000000200720c */ /* 0x040fe20003f64070 */
[C---:B------:R-:W-:Y:S02]  /*d3f0*/  IMAD R4, R2.reuse, R3, R4 ;  /* 0x0000000302047224 */ /* 0x040fe400078e0204 */
[--C-:B------:R-:W-:Y:S01]  /*d400*/  @!P6 IMAD.IADD R11, R11, 0x1, -R2.reuse ;  /* 0x000000010b0be824 */ /* 0x100fe200078e0a02 */
[C---:B------:R-:W-:Y:S01]  /*d410*/  ISETP.GT.U32.AND P6, PT, R2.reuse, R7, PT ;  /* 0x000000070200720c */ /* 0x040fe20003fc4070 */
[----:B------:R-:W-:Y:S01]  /*d420*/  @!P2 IMAD.IADD R9, R9, 0x1, -R2 ;  /* 0x000000010909a824 */ /* 0x000fe200078e0a02 */
[----:B------:R-:W-:-:S02]  /*d430*/  ISETP.GT.U32.AND P2, PT, R2, R4, PT ;  /* 0x000000040200720c */ /* 0x000fc40003f44070 */
[----:B------:R-:W-:Y:S02]  /*d440*/  ISETP.GE.AND P1, PT, R53, RZ, PT ;  /* 0x000000ff3500720c */ /* 0x000fe40003f26270 */
[----:B------:R-:W-:-:S03]  /*d450*/  ISETP.GE.AND P0, PT, R55, RZ, PT ;  /* 0x000000ff3700720c */ /* 0x000fc60003f06270 */
[----:B------:R-:W-:Y:S01]  /*d460*/  @!P3 IMAD.IADD R0, R0, 0x1, -R2 ;  /* 0x000000010000b824 */ /* 0x000fe200078e0a02 */
[----:B------:R-:W-:Y:S01]  /*d470*/  ISETP.GE.AND P5, PT, R54, RZ, PT ;  /* 0x000000ff3600720c */ /* 0x000fe20003fa6270 */
[----:B------:R-:W-:Y:S02]  /*d480*/  IMAD.MOV.U32 R39, RZ, RZ, R12 ;  /* 0x000000ffff277224 */ /* 0x000fe400078e000c */
[--C-:B------:R-:W-:Y:S01]  /*d490*/  @!P6 IMAD.IADD R7, R7, 0x1, -R2.reuse ;  /* 0x000000010707e824 */ /* 0x100fe200078e0a02 */
[----:B------:R-:W-:Y:S01]  /*d4a0*/  ISETP.GT.U32.AND P6, PT, R2, R0, PT ;  /* 0x000000000200720c */ /* 0x000fe20003fc4070 */
[----:B------:R-:W-:Y:S02]  /*d4b0*/  @!P2 IMAD.IADD R4, R4, 0x1, -R2 ;  /* 0x000000010404a824 */ /* 0x000fe400078e0a02 */
[----:B------:R-:W-:Y:S01]  /*d4c0*/  @!P1 IMAD.MOV R39, RZ, RZ, -R39 ;  /* 0x000000ffff279224 */ /* 0x000fe200078e0a27 */
[C---:B------:R-:W-:Y:S01]  /*d4d0*/  ISETP.GT.U32.AND P2, PT, R2.reuse, R7, PT ;  /* 0x000000070200720c */ /* 0x040fe20003f44070 */
[----:B------:R-:W-:Y:S01]  /*d4e0*/  IMAD.MOV.U32 R12, RZ, RZ, R9 ;  /* 0x000000ffff0c7224 */ /* 0x000fe200078e0009 */
[----:B------:R-:W-:-:S02]  /*d4f0*/  ISETP.GT.U32.AND P1, PT, R2, R4, PT ;  /* 0x000000040200720c */ /* 0x000fc40003f24070 */
[----:B------:R-:W-:Y:S01]  /*d500*/  ISETP.GE.AND P4, PT, R56, RZ, PT ;  /* 0x000000ff3800720c */ /* 0x000fe20003f86270 */
[----:B------:R-:W-:Y:S01]  /*d510*/  @!P0 IMAD.MOV R12, RZ, RZ, -R12 ;  /* 0x000000ffff0c8224 */ /* 0x000fe200078e0a0c */
[----:B------:R-:W-:Y:S01]  /*d520*/  ISETP.GE.AND P3, PT, R57, RZ, PT ;  /* 0x000000ff3900720c */ /* 0x000fe20003f66270 */
[----:B------:R-:W-:Y:S01]  /*d530*/  @!P5 IMAD.MOV R11, RZ, RZ, -R11 ;  /* 0x000000ffff0bd224 */ /* 0x000fe200078e0a0b */
[----:B------:R-:W-:Y:S01]  /*d540*/  ISETP.GE.AND P0, PT, R58, RZ, PT ;  /* 0x000000ff3a00720c */ /* 0x000fe20003f06270 */
[--C-:B------:R-:W-:Y:S01]  /*d550*/  @!P6 IMAD.IADD R0, R0, 0x1, -R2.reuse ;  /* 0x000000010000e824 */ /* 0x100fe200078e0a02 */
[----:B------:R-:W-:Y:S04]  /*d560*/  STL [R1+0x36c], R39 ;  /* 0x00036c2701007387 */ /* 0x000fe80000100800 */
[----:B------:R-:W-:Y:S01]  /*d570*/  STL [R1+0x370], R11 ;  /* 0x0003700b01007387 */ /* 0x000fe20000100800 */
[----:B------:R-:W-:-:S03]  /*d580*/  @!P2 IMAD.IADD R7, R7, 0x1, -R2 ;  /* 0x000000010707a824 */ /* 0x000fc600078e0a02 */
[----:B------:R0:W-:Y:S01]  /*d590*/  STL [R1+0x378], R12 ;  /* 0x0003780c01007387 */ /* 0x0001e20000100800 */
[----:B------:R-:W-:Y:S02]  /*d5a0*/  @!P1 IMAD.IADD R4, R4, 0x1, -R2 ;  /* 0x0000000104049824 */ /* 0x000fe400078e0a02 */
[----:B------:R-:W-:Y:S02]  /*d5b0*/  @!P3 IMAD.MOV R7, RZ, RZ, -R7 ;  /* 0x000000ffff07b224 */ /* 0x000fe400078e0a07 */
[----:B0-----:R-:W-:Y:S02]  /*d5c0*/  IMAD.MOV.U32 R12, RZ, RZ, R0 ;  /* 0x000000ffff0c7224 */ /* 0x001fe400078e0000 */
[----:B------:R-:W-:Y:S02]  /*d5d0*/  @!P0 IMAD.MOV R4, RZ, RZ, -R4 ;  /* 0x000000ffff048224 */ /* 0x000fe400078e0a04 */
[----:B------:R-:W-:-:S05]  /*d5e0*/  @!P4 IMAD.MOV R12, RZ, RZ, -R12 ;  /* 0x000000ffff0cc224 */ /* 0x000fca00078e0a0c */
[----:B------:R-:W-:Y:S04]  /*d5f0*/  STL [R1+0x37c], R12 ;  /* 0x00037c0c01007387 */ /* 0x000fe80000100800 */
[----:B------:R0:W-:Y:S04]  /*d600*/  STL [R1+0x390], R7 ;  /* 0x0003900701007387 */ /* 0x0001e80000100800 */
[----:B------:R1:W-:Y:S01]  /*d610*/  STL [R1+0x394], R4 ;  /* 0x0003940401007387 */ /* 0x0003e20000100800 */
[----:B---3--:R-:W-:Y:S02]  /*d620*/  IABS R3, R37 ;  /* 0x0000002500037213 */ /* 0x008fe40000000000 */
[----:B------:R-:W-:-:S02]  /*d630*/  ISETP.GE.AND P0, PT, R37, RZ, PT ;  /* 0x000000ff2500720c */ /* 0x000fc40003f06270 */
[----:B------:R-:W3:Y:S01]  /*d640*/  LDL.LU R37, [R1+0x1c] ;  /* 0x00001c0001257983 */ /* 0x000ee20000300800 */
[----:B-----5:R-:W-:Y:S01]  /*d650*/  IABS R8, R59 ;  /* 0x0000003b00087213 */ /* 0x020fe20000000000 */
[----:B------:R-:W-:Y:S01]  /*d660*/  IMAD.MOV.U32 R35, RZ, RZ, R33 ;  /* 0x000000ffff237224 */ /* 0x000fe200078e0021 */
[----:B--2---:R-:W-:Y:S01]  /*d670*/  IABS R6, R60 ;  /* 0x0000003c00067213 */ /* 0x004fe20000000000 */
[----:B------:R-:W-:Y:S01]  /*d680*/  IMAD.MOV.U32 R33, RZ, RZ, R13 ;  /* 0x000000ffff217224 */ /* 0x000fe200078e000d */
[----:B----4-:R-:W-:Y:S01]  /*d690*/  IABS R5, R38 ;  /* 0x0000002600057213 */ /* 0x010fe20000000000 */
[----:B------:R-:W-:Y:S01]  /*d6a0*/  IMAD.HI.U32 R13, R61, R8, RZ ;  /* 0x000000083d0d7227 */ /* 0x000fe200078e00ff */
[----:B------:R-:W-:Y:S01]  /*d6b0*/  ISETP.GE.AND P2, PT, R59, RZ, PT ;  /* 0x000000ff3b00720c */ /* 0x000fe20003f46270 */
[----:B------:R-:W2:Y:S02]  /*d6c0*/  LDL.LU R54, [R1+0x20] ;  /* 0x0000200001367983 */ /* 0x000ea40000300800 */
[----:B------:R-:W-:-:S02]  /*d6d0*/  IMAD.MOV R13, RZ, RZ, -R13 ;  /* 0x000000ffff0d7224 */ /* 0x000fc400078e0a0d */
[----:B------:R-:W-:-:S04]  /*d6e0*/  IMAD.HI.U32 R10, R61, R6, RZ ;  /* 0x000000063d0a7227 */ /* 0x000fc800078e00ff */
[----:B------:R-:W-:Y:S02]  /*d6f0*/  IMAD R8, R2, R13, R8 ;  /* 0x0000000d02087224 */ /* 0x000fe400078e0208 */
[----:B------:R-:W-:-:S03]  /*d700*/  IMAD.MOV R10, RZ, RZ, -R10 ;  /* 0x000000ffff0a7224 */ /* 0x000fc600078e0a0a */
[C---:B------:R-:W-:Y:S01]  /*d710*/  ISETP.GT.U32.AND P5, PT, R2.reuse, R8, PT ;  /* 0x000000080200720c */ /* 0x040fe20003fa4070 */
[----:B------:R-:W-:Y:S02]  /*d720*/  IMAD R6, R2, R10, R6 ;  /* 0x0000000a02067224 */ /* 0x000fe400078e0206 */
[----:B------:R-:W-:-:S04]  /*d730*/  IMAD.HI.U32 R10, R61, R3, RZ ;  /* 0x000000033d0a7227 */ /* 0x000fc800078e00ff */
[----:B------:R-:W-:-:S04]  /*d740*/  IMAD.MOV R10, RZ, RZ, -R10 ;  /* 0x000000ffff0a7224 */ /* 0x000fc800078e0a0a */
[----:B------:R-:W-:Y:S02]  /*d750*/  IMAD R3, R2, R10, R3 ;  /* 0x0000000a02037224 */ /* 0x000fe400078e0203 */
[----:B------:R-:W-:Y:S01]  /*d760*/  @!P5 IMAD.IADD R8, R8, 0x1, -R2 ;  /* 0x000000010808d824 */ /* 0x000fe200078e0a02 */
[C---:B------:R-:W-:Y:S02]  /*d770*/  ISETP.GT.U32.AND P6, PT, R2.reuse, R6, PT ;  /* 0x000000060200720c */ /* 0x040fe40003fc4070 */
[----:B------:R-:W-:Y:S01]  /*d780*/  ISETP.GT.U32.AND P5, PT, R2, R3, PT ;  /* 0x000000030200720c */ /* 0x000fe20003fa4070 */
[----:B------:R-:W-:-:S04]  /*d790*/  IMAD.HI.U32 R9, R61, R5, RZ ;  /* 0x000000053d097227 */ /* 0x000fc800078e00ff */
[----:B------:R-:W-:-:S04]  /*d7a0*/  IMAD.MOV R9, RZ, RZ, -R9 ;  /* 0x000000ffff097224 */ /* 0x000fc800078e0a09 */
[----:B------:R-:W-:Y:S02]  /*d7b0*/  IMAD R5, R2, R9, R5 ;  /* 0x0000000902057224 */ /* 0x000fe400078e0205 */
[--C-:B------:R-:W-:Y:S02]  /*d7c0*/  @!P6 IMAD.IADD R6, R6, 0x1, -R2.reuse ;  /* 0x000000010606e824 */ /* 0x100fe400078e0a02 */
[----:B------:R-:W-:Y:S01]  /*d7d0*/  @!P5 IMAD.IADD R3, R3, 0x1, -R2 ;  /* 0x000000010303d824 */ /* 0x000fe200078e0a02 */
[C---:B------:R-:W-:Y:S02]  /*d7e0*/  ISETP.GT.U32.AND P6, PT, R2.reuse, R8, PT ;  /* 0x000000080200720c */ /* 0x040fe40003fc4070 */
[C---:B------:R-:W-:Y:S02]  /*d7f0*/  ISETP.GT.U32.AND P4, PT, R2.reuse, R6, PT ;  /* 0x000000060200720c */ /* 0x040fe40003f84070 */
[C---:B------:R-:W-:Y:S02]  /*d800*/  ISETP.GT.U32.AND P5, PT, R2.reuse, R3, PT ;  /* 0x000000030200720c */ /* 0x040fe40003fa4070 */
[----:B------:R-:W-:-:S02]  /*d810*/  ISETP.GT.U32.AND P3, PT, R2, R5, PT ;  /* 0x000000050200720c */ /* 0x000fc40003f64070 */
[----:B------:R-:W-:Y:S02]  /*d820*/  IABS R0, R36 ;  /* 0x0000002400007213 */ /* 0x000fe40000000000 */
[----:B------:R-:W-:-:S03]  /*d830*/  ISETP.GE.AND P1, PT, R60, RZ, PT ;  /* 0x000000ff3c00720c */ /* 0x000fc60003f26270 */
[----:B0-----:R-:W-:-:S04]  /*d840*/  IMAD.HI.U32 R7, R61, R0, RZ ;  /* 0x000000003d077227 */ /* 0x001fc800078e00ff */
[----:B------:R-:W-:Y:S02]  /*d850*/  IMAD.MOV R7, RZ, RZ, -R7 ;  /* 0x000000ffff077224 */ /* 0x000fe400078e0a07 */
[--C-:B------:R-:W-:Y:S02]  /*d860*/  @!P5 IMAD.IADD R3, R3, 0x1, -R2.reuse ;  /* 0x000000010303d824 */ /* 0x100fe400078e0a02 */
[--C-:B------:R-:W-:Y:S01]  /*d870*/  @!P6 IMAD.IADD R8, R8, 0x1, -R2.reuse ;  /* 0x000000010808e824 */ /* 0x100fe200078e0a02 */
[----:B------:R-:W-:Y:S01]  /*d880*/  IABS R11, R35 ;  /* 0x00000023000b7213 */ /* 0x000fe20000000000 */
[--C-:B------:R-:W-:Y:S02]  /*d890*/  @!P4 IMAD.IADD R6, R6, 0x1, -R2.reuse ;  /* 0x000000010606c824 */ /* 0x100fe400078e0a02 */
[----:B------:R-:W-:Y:S01]  /*d8a0*/  @!P3 IMAD.IADD R5, R5, 0x1, -R2 ;  /* 0x000000010505b824 */ /* 0x000fe200078e0a02 */
[----:B------:R-:W-:Y:S01]  /*d8b0*/  ISETP.GE.AND P3, PT, R35, RZ, PT ;  /* 0x000000ff2300720c */ /* 0x000fe20003f66270 */
[----:B------:R-:W-:-:S02]  /*d8c0*/  IMAD R0, R2, R7, R0 ;  /* 0x0000000702007224 */ /* 0x000fc400078e0200 */
[----:B------:R-:W-:Y:S02]  /*d8d0*/  IMAD.MOV.U32 R7, RZ, RZ, R3 ;  /* 0x000000ffff077224 */ /* 0x000fe400078e0003 */
[----:B------:R-:W-:Y:S02]  /*d8e0*/  IMAD.MOV.U32 R35, RZ, RZ, R34 ;  /* 0x000000ffff237224 */ /* 0x000fe400078e0022 */
[----:B------:R-:W-:Y:S02]  /*d8f0*/  @!P2 IMAD.MOV R8, RZ, RZ, -R8 ;  /* 0x000000ffff08a224 */ /* 0x000fe400078e0a08 */
[----:B------:R-:W-:Y:S02]  /*d900*/  @!P1 IMAD.MOV R6, RZ, RZ, -R6 ;  /* 0x000000ffff069224 */ /* 0x000fe400078e0a06 */
[----:B------:R-:W-:Y:S01]  /*d910*/  IMAD.MOV.U32 R34, RZ, RZ, R33 ;  /* 0x000000ffff227224 */ /* 0x000fe200078e0021 */
[----:B------:R-:W-:Y:S01]  /*d920*/  ISETP.GE.AND P1, PT, R35, RZ, PT ;  /* 0x000000ff2300720c */ /* 0x000fe20003f26270 */
[----:B------:R-:W-:Y:S01]  /*d930*/  IMAD.MOV.U32 R33, RZ, RZ, R32 ;  /* 0x000000ffff217224 */ /* 0x000fe200078e0020 */
[----:B------:R-:W-:Y:S01]  /*d940*/  IABS R10, R35 ;  /* 0x00000023000a7213 */ /* 0x000fe20000000000 */
[----:B------:R-:W-:Y:S01]  /*d950*/  @!P0 IMAD.MOV R7, RZ, RZ, -R7 ;  /* 0x000000ffff078224 */ /* 0x000fe200078e0a07 */
[----:B------:R-:W-:Y:S01]  /*d960*/  STL [R1+0x380], R8 ;  /* 0x0003800801007387 */ /* 0x000fe20000100800 */
[----:B------:R-:W-:-:S02]  /*d970*/  IMAD.MOV.U32 R32, RZ, RZ, R30 ;  /* 0x000000ffff207224 */ /* 0x000fc400078e001e */
[----:B------:R-:W-:Y:S01]  /*d980*/  IMAD.MOV.U32 R35, RZ, RZ, R34 ;  /* 0x000000ffff237224 */ /* 0x000fe200078e0022 */
[----:B------:R-:W-:Y:S01]  /*d990*/  STL [R1+0x384], R6 ;  /* 0x0003840601007387 */ /* 0x000fe20000100800 */
[----:B------:R-:W-:Y:S01]  /*d9a0*/  IMAD.MOV.U32 R30, RZ, RZ, R22 ;  /* 0x000000ffff1e7224 */ /* 0x000fe200078e0016 */
[----:B------:R-:W-:Y:S01]  /*d9b0*/  ISETP.GT.U32.AND P2, PT, R2, R5, PT ;  /* 0x000000050200720c */ /* 0x000fe20003f44070 */
[----:B------:R-:W-:Y:S01]  /*d9c0*/  IMAD.MOV.U32 R34, RZ, RZ, R33 ;  /* 0x000000ffff227224 */ /* 0x000fe200078e0021 */
[----:B------:R-:W4:Y:S01]  /*d9d0*/  LDL R22, [R1+0x55bc] ;  /* 0x0055bc0001167983 */ /* 0x000f220000100800 */
[----:B------:R-:W-:Y:S01]  /*d9e0*/  IMAD.MOV.U32 R33, RZ, RZ, R23 ;  /* 0x000000ffff217224 */ /* 0x000fe200078e0017 */
[----:B------:R-:W-:Y:S02]  /*d9f0*/  ISETP.GE.AND P0, PT, R35, RZ, PT ;  /* 0x000000ff2300720c */ /* 0x000fe40003f06270 */
[----:B------:R3:W-:Y:S01]  /*da00*/  STL [R1+0x38c], R7 ;  /* 0x00038c0701007387 */ /* 0x0007e20000100800 */
[----:B------:R-:W-:-:S03]  /*da10*/  IABS R9, R35 ;  /* 0x0000002300097213 */ /* 0x000fc60000000000 */
[----:B------:R-:W5:Y:S01]  /*da20*/  LDL R23, [R1+0x5558] ;  /* 0x0055580001177983 */ /* 0x000f620000100800 */
[----:B------:R-:W-:-:S03]  /*da30*/  ISETP.GE.AND P6, PT, R38, RZ, PT ;  /* 0x000000ff2600720c */ /* 0x000fc60003fc6270 */
[----:B------:R-:W4:Y:S04]  /*da40*/  LDL.LU R53, [R1+0x24] ;  /* 0x0000240001357983 */ /* 0x000f280000300800 */
[----:B------:R-:W5:Y:S01]  /*da50*/  LDL.LU R35, [R1+0x18] ;  /* 0x0000180001237983 */ /* 0x000f620000300800 */
[----:B------:R-:W-:Y:S01]  /*da60*/  @!P2 IMAD.IADD R5, R5, 0x1, -R2 ;  /* 0x000000010505a824 */ /* 0x000fe200078e0a02 */
[----:B------:R-:W-:-:S04]  /*da70*/  ISETP.GT.U32.AND P5, PT, R2, R0, PT ;  /* 0x000000000200720c */ /* 0x000fc80003fa4070 */
[----:B------:R-:W-:-:S05]  /*da80*/  @!P6 IMAD.MOV R5, RZ, RZ, -R5 ;  /* 0x000000ffff05e224 */ /* 0x000fca00078e0a05 */
[----:B------:R4:W-:Y:S04]  /*da90*/  STL [R1+0x388], R5 ;  /* 0x0003880501007387 */ /* 0x0009e80000100800 */
[----:B------:R-:W4:Y:S01]  /*daa0*/  LDL.LU R49, [R1+0x28] ;  /* 0x0000280001317983 */ /* 0x000f220000300800 */
[----:B------:R-:W-:Y:S02]  /*dab0*/  @!P5 IMAD.IADD R0, R0, 0x1, -R2 ;  /* 0x000000010000d824 */ /* 0x000fe400078e0a02 */
[C---:B-1----:R-:W-:Y:S01]  /*dac0*/  IMAD.HI.U32 R4, R61.reuse, R11, RZ ;  /* 0x0000000b3d047227 */ /* 0x042fe200078e00ff */
[----:B------:R-:W4:Y:S02]  /*dad0*/  LDL.LU R39, [R1+0x2c] ;  /* 0x00002c0001277983 */ /* 0x000f240000300800 */
[C---:B------:R-:W-:Y:S01]  /*dae0*/  ISETP.GT.U32.AND P5, PT, R2.reuse, R0, PT ;  /* 0x000000000200720c */ /* 0x040fe20003fa4070 */
[----:B------:R-:W-:Y:S01]  /*daf0*/  IMAD.MOV R4, RZ, RZ, -R4 ;  /* 0x000000ffff047224 */ /* 0x000fe200078e0a04 */
[----:B------:R-:W4:Y:S03]  /*db00*/  LDL.LU R52, [R1+0x30] ;  /* 0x0000300001347983 */ /* 0x000f260000300800 */
[----:B------:R-:W-:Y:S01]  /*db10*/  IMAD R11, R2, R4, R11 ;  /* 0x00000004020b7224 */ /* 0x000fe200078e020b */
[----:B------:R-:W-:Y:S01]  /*db20*/  ISETP.GE.AND P4, PT, R36, RZ, PT ;  /* 0x000000ff2400720c */ /* 0x000fe20003f86270 */
[----:B------:R-:W-:Y:S01]  /*db30*/  IMAD.HI.U32 R4, R61, R10, RZ ;  /* 0x0000000a3d047227 */ /* 0x000fe200078e00ff */
[----:B------:R-:W4:Y:S03]  /*db40*/  LDL.LU R51, [R1+0x34] ;  /* 0x0000340001337983 */ /* 0x000f260000300800 */
[----:B------:R-:W-:-:S02]  /*db50*/  IMAD.MOV R4, RZ, RZ, -R4 ;  /* 0x000000ffff047224 */ /* 0x000fc400078e0a04 */
[----:B------:R-:W-:Y:S02]  /*db60*/  @!P5 IMAD.IADD R0, R0, 0x1, -R2 ;  /* 0x000000010000d824 */ /* 0x000fe400078e0a02 */
[----:B------:R-:W-:Y:S02]  /*db70*/  IMAD R10, R2, R4, R10 ;  /* 0x00000004020a7224 */ /* 0x000fe400078e020a */
[----:B------:R-:W-:-:S03]  /*db80*/  IMAD.MOV.U32 R13, RZ, RZ, R0 ;  /* 0x000000ffff0d7224 */ /* 0x000fc600078e0000 */
[C---:B------:R-:W-:Y:S01]  /*db90*/  ISETP.GT.U32.AND P5, PT, R2.reuse, R10, PT ;  /* 0x0000000a0200720c */ /* 0x040fe20003fa4070 */
[----:B------:R-:W-:Y:S01]  /*dba0*/  @!P4 IMAD.MOV R13, RZ, RZ, -R13 ;  /* 0x000000ffff0dc224 */ /* 0x000fe200078e0a0d */
[----:B------:R-:W-:-:S04]  /*dbb0*/  ISETP.GT.U32.AND P6, PT, R2, R11, PT ;  /* 0x0000000b0200720c */ /* 0x000fc80003fc4070 */
[----:B------:R0:W-:Y:S04]  /*dbc0*/  STL [R1+0x374], R13 ;  /* 0x0003740d01007387 */ /* 0x0001e80000100800 */
[----:B------:R-:W4:Y:S03]  /*dbd0*/  LDL.LU R50, [R1+0x38] ;  /* 0x0000380001327983 */ /* 0x000f260000300800 */
[--C-:B------:R-:W-:Y:S01]  /*dbe0*/  @!P5 IMAD.IADD R10, R10, 0x1, -R2.reuse ;  /* 0x000000010a0ad824 */ /* 0x100fe200078e0a02 */
[----:B------:R-:W4:Y:S01]  /*dbf0*/  LDL.LU R38, [R1+0x3c] ;  /* 0x00003c0001267983 */ /* 0x000f220000300800 */
[----:B------:R-:W-:-:S03]  /*dc00*/  @!P6 IMAD.IADD R11, R11, 0x1, -R2 ;  /* 0x000000010b0be824 */ /* 0x000fc600078e0a02 */
[C---:B------:R-:W-:Y:S02]  /*dc10*/  ISETP.GT.U32.AND P4, PT, R2.reuse, R10, PT ;  /* 0x0000000a0200720c */ /* 0x040fe40003f84070 */
[----:B------:R-:W-:-:S11]  /*dc20*/  ISETP.GT.U32.AND P5, PT, R2, R11, PT ;  /* 0x0000000b0200720c */ /* 0x000fd60003fa4070 */
[--C-:B------:R-:W-:Y:S02]  /*dc30*/  @!P4 IMAD.IADD R10, R10, 0x1, -R2.reuse ;  /* 0x000000010a0ac824 */ /* 0x100fe400078e0a02 */
[----:B------:R-:W-:Y:S02]  /*dc40*/  @!P5 IMAD.IADD R11, R11, 0x1, -R2 ;  /* 0x000000010b0bd824 */ /* 0x000fe400078e0a02 */
[----:B------:R-:W-:Y:S02]  /*dc50*/  @!P1 IMAD.MOV R10, RZ, RZ, -R10 ;  /* 0x000000ffff0a9224 */ /* 0x000fe400078e0a0a */
[----:B------:R-:W-:-:S05]  /*dc60*/  @!P3 IMAD.MOV R11, RZ, RZ, -R11 ;  /* 0x000000ffff0bb224 */ /* 0x000fca00078e0a0b */
[----:B------:R-:W-:Y:S04]  /*dc70*/  STL [R1+0x368], R11 ;  /* 0x0003680b01007387 */ /* 0x000fe80000100800 */
[----:B------:R1:W-:Y:S01]  /*dc80*/  STL [R1+0x364], R10 ;  /* 0x0003640a01007387 */ /* 0x0003e20000100800 */
[----:B---3--:R-:W-:-:S05]  /*dc90*/  IABS R7, R37 ;  /* 0x0000002500077213 */ /* 0x008fca0000000000 */
[----:B------:R-:W-:-:S04]  /*dca0*/  IMAD.HI.U32 R4, R61, R7, RZ ;  /* 0x000000073d047227 */ /* 0x000fc800078e00ff */
[----:B------:R-:W-:-:S04]  /*dcb0*/  IMAD.MOV R4, RZ, RZ, -R4 ;  /* 0x000000ffff047224 */ /* 0x000fc800078e0a04 */
[----:B------:R-:W-:-:S05]  /*dcc0*/  IMAD R7, R2, R4, R7 ;  /* 0x0000000402077224 */ /* 0x000fca00078e0207 */
[----:B------:R-:W-:-:S13]  /*dcd0*/  ISETP.GT.U32.AND P4, PT, R2, R7, PT ;  /* 0x000000070200720c */ /* 0x000fda0003f84070 */
[----:B------:R-:W-:Y:S01]  /*dce0*/  @!P4 IMAD.IADD R7, R7, 0x1, -R2 ;  /* 0x000000010707c824 */ /* 0x000fe200078e0a02 */
[----:B------:R-:W-:Y:S02]  /*dcf0*/  ISETP.GE.AND P4, PT, R37, RZ, PT ;  /* 0x000000ff2500720c */ /* 0x000fe40003f86270 */
[----:B------:R-:W3:Y:S01]  /*dd00*/  LDL.LU R37, [R1+0x70] ;  /* 0x0000700001257983 */ /* 0x000ee20000300800 */
[----:B------:R-:W-:-:S04]  /*dd10*/  IMAD.HI.U32 R3, R61, R9, RZ ;  /* 0x000000093d037227 */ /* 0x000fc800078e00ff */
[----:B------:R-:W-:-:S04]  /*dd20*/  IMAD.MOV R3, RZ, RZ, -R3 ;  /* 0x000000ffff037224 */ /* 0x000fc800078e0a03 */
[----:B------:R-:W-:-:S05]  /*dd30*/  IMAD R9, R2, R3, R9 ;  /* 0x0000000302097224 */ /* 0x000fca00078e0209 */
[----:B------:R-:W-:Y:S02]  /*dd40*/  ISETP.GT.U32.AND P6, PT, R2, R9, PT ;  /* 0x000000090200720c */ /* 0x000fe40003fc4070 */
[----:B--2---:R-:W-:-:S05]  /*dd50*/  IABS R6, R54 ;  /* 0x0000003600067213 */ /* 0x004fca0000000000 */
[----:B------:R-:W-:-:S06]  /*dd60*/  IMAD.HI.U32 R3, R61, R6, RZ ;  /* 0x000000063d037227 */ /* 0x000fcc00078e00ff */
[----:B------:R-:W-:-:S05]  /*dd70*/  @!P6 IMAD.IADD R9, R9, 0x1, -R2 ;  /* 0x000000010909e824 */ /* 0x000fca00078e0a02 */
[----:B------:R-:W-:Y:S01]  /*dd80*/  ISETP.GT.U32.AND P6, PT, R2, R9, PT ;  /* 0x000000090200720c */ /* 0x000fe20003fc4070 */
[----:B------:R-:W-:-:S04]  /*dd90*/  IMAD.MOV R3, RZ, RZ, -R3 ;  /* 0x000000ffff037224 */ /* 0x000fc800078e0a03 */
[C---:B------:R-:W-:Y:S02]  /*dda0*/  IMAD R6, R2.reuse, R3, R6 ;  /* 0x0000000302067224 */ /* 0x040fe400078e0206 */
[----:B------:R-:W-:Y:S02]  /*ddb0*/  IMAD.MOV.U32 R36, RZ, RZ, R34 ;  /* 0x000000ffff247224 */ /* 0x000fe400078e0022 */
[----:B------:R-:W-:Y:S02]  /*ddc0*/  IMAD.MOV.U32 R34, RZ, RZ, R33 ;  /* 0x000000ffff227224 */ /* 0x000fe400078e0021 */
[----:B------:R-:W-:Y:S02]  /*ddd0*/  IMAD.MOV.U32 R33, RZ, RZ, R15 ;  /* 0x000000ffff217224 */ /* 0x000fe400078e000f */
[----:B------:R-:W-:Y:S01]  /*dde0*/  @!P6 IMAD.IADD R9, R9, 0x1, -R2 ;  /* 0x000000010909e824 */ /* 0x000fe200078e0a02 */
[----:B------:R-:W-:Y:S02]  /*ddf0*/  ISETP.GT.U32.AND P6, PT, R2, R6, PT ;  /* 0x000000060200720c */ /* 0x000fe40003fc4070 */
[----:B-----5:R-:W-:-:S05]  /*de00*/  IABS R8, R35 ;  /* 0x0000002300087213 */ /* 0x020fca0000000000 */
[----:B------:R-:W-:-:S04]  /*de10*/  IMAD.HI.U32 R12, R61, R8, RZ ;  /* 0x000000083d0c7227 */ /* 0x000fc800078e00ff */
[----:B------:R-:W-:Y:S01]  /*de20*/  IMAD.MOV R12, RZ, RZ, -R12 ;  /* 0x000000ffff0c7224 */ /* 0x000fe200078e0a0c */
[----:B----4-:R-:W-:-:S03]  /*de30*/  IABS R5, R53 ;  /* 0x0000003500057213 */ /* 0x010fc60000000000 */
[C---:B------:R-:W-:Y:S02]  /*de40*/  IMAD R8, R2.reuse, R12, R8 ;  /* 0x0000000c02087224 */ /* 0x040fe400078e0208 */
[C---:B------:R-:W-:Y:S01]  /*de50*/  IMAD.HI.U32 R12, R61.reuse, R5, RZ ;  /* 0x000000053d0c7227 */ /* 0x040fe200078e00ff */
[----:B------:R-:W-:Y:S02]  /*de60*/  IABS R4, R49 ;  /* 0x0000003100047213 */ /* 0x000fe40000000000 */
[----:B------:R-:W-:Y:S01]  /*de70*/  ISETP.GT.U32.AND P5, PT, R2, R8, PT ;  /* 0x000000080200720c */ /* 0x000fe20003fa4070 */
[----:B------:R-:W-:Y:S02]  /*de80*/  IMAD.MOV R12, RZ, RZ, -R12 ;  /* 0x000000ffff0c7224 */ /* 0x000fe400078e0a0c */
[----:B------:R-:W-:-:S04]  /*de90*/  IMAD.HI.U32 R15, R61, R4, RZ ;  /* 0x000000043d0f7227 */ /* 0x000fc800078e00ff */
[----:B------:R-:W-:Y:S02]  /*dea0*/  IMAD R5, R2, R12, R5 ;  /* 0x0000000c02057224 */ /* 0x000fe400078e0205 */
[----:B------:R-:W-:-:S04]  /*deb0*/  IMAD.MOV R15, RZ, RZ, -R15 ;  /* 0x000000ffff0f7224 */ /* 0x000fc800078e0a0f */
[----:B------:R-:W-:Y:S01]  /*dec0*/  @!P5 IMAD.IADD R8, R8, 0x1, -R2 ;  /* 0x000000010808d824 */ /* 0x000fe200078e0a02 */
[C---:B------:R-:W-:Y:S01]  /*ded0*/  ISETP.GT.U32.AND P5, PT, R2.reuse, R5, PT ;  /* 0x000000050200720c */ /* 0x040fe20003fa4070 */
[----:B------:R-:W-:Y:S02]  /*dee0*/  IMAD R4, R2, R15, R4 ;  /* 0x0000000f02047224 */ /* 0x000fe400078e0204 */
[----:B------:R-:W-:Y:S01]  /*def0*/  @!P6 IMAD.IADD R6, R6, 0x1, -R2 ;  /* 0x000000010606e824 */ /* 0x000fe200078e0a02 */
[----:B------:R-:W-:Y:S02]  /*df00*/  IABS R0, R52 ;  /* 0x0000003400007213 */ /* 0x000fe40000000000 */
[----:B------:R-:W-:Y:S02]  /*df10*/  ISETP.GT.U32.AND P6, PT, R2, R4, PT ;  /* 0x000000040200720c */ /* 0x000fe40003fc4070 */
[----:B------:R-:W-:Y:S01]  /*df20*/  IABS R3, R39 ;  /* 0x0000002700037213 */ /* 0x000fe20000000000 */
[----:B0-----:R-:W-:Y:S01]  /*df30*/  IMAD.HI.U32 R13, R61, R0, RZ ;  /* 0x000000003d0d7227 */ /* 0x001fe200078e00ff */
[----:B------:R-:W-:-:S03]  /*df40*/  ISETP.GE.AND P2, PT, R35, RZ, PT ;  /* 0x000000ff2300720c */ /* 0x000fc60003f46270 */
[----:B------:R-:W-:Y:S02]  /*df50*/  IMAD.MOV.U32 R35, RZ, RZ, R29 ;  /* 0x000000ffff237224 */ /* 0x000fe400078e001d */
[----:B------:R-:W-:Y:S01]  /*df60*/  @!P5 IMAD.IADD R5, R5, 0x1, -R2 ;  /* 0x000000010505d824 */ /* 0x000fe200078e0a02 */
[C---:B------:R-:W-:Y:S01]  /*df70*/  ISETP.GT.U32.AND P5, PT, R2.reuse, R8, PT ;  /* 0x000000080200720c */ /* 0x040fe20003fa4070 */
[----:B------:R-:W-:Y:S01]  /*df80*/  IMAD.MOV.U32 R29, RZ, RZ, R14 ;  /* 0x000000ffff1d7224 */ /* 0x000fe200078e000e */
[----:B------:R-:W-:Y:S01]  /*df90*/  IABS R14, R51 ;  /* 0x00000033000e7213 */ /* 0x000fe20000000000 */
[----:B------:R-:W-:Y:S01]  /*dfa0*/  IMAD.HI.U32 R12, R61, R3, RZ ;  /* 0x000000033d0c7227 */ /* 0x000fe200078e00ff */
[----:B------:R-:W-:-:S03]  /*dfb0*/  ISETP.GT.U32.AND P3, PT, R2, R6, PT ;  /* 0x000000060200720c */ /* 0x000fc60003f64070 */
[----:B------:R-:W-:Y:S02]  /*dfc0*/  IMAD.MOV R13, RZ, RZ, -R13 ;  /* 0x000000ffff0d7224 */ /* 0x000fe400078e0a0d */
[----:B------:R-:W-:Y:S01]  /*dfd0*/  @!P6 IMAD.IADD R4, R4, 0x1, -R2 ;  /* 0x000000010404e824 */ /* 0x000fe200078e0a02 */
[C---:B------:R-:W-:Y:S01]  /*dfe0*/  ISETP.GT.U32.AND P6, PT, R2.reuse, R5, PT ;  /* 0x000000050200720c */ /* 0x040fe20003fc4070 */
[----:B------:R-:W-:Y:S02]  /*dff0*/  IMAD.MOV R12, RZ, RZ, -R12 ;  /* 0x000000ffff0c7224 */ /* 0x000fe400078e0a0c */
[C---:B------:R-:W-:Y:S02]  /*e000*/  IMAD R0, R2.reuse, R13, R0 ;  /* 0x0000000d02007224 */ /* 0x040fe400078e0200 */
[----:B------:R-:W-:Y:S01]  /*e010*/  IMAD.HI.U32 R13, R61, R14, RZ ;  /* 0x0000000e3d0d7227 */ /* 0x000fe200078e00ff */
[----:B------:R-:W-:-:S03]  /*e020*/  ISETP.GT.U32.AND P1, PT, R2, R7, PT ;  /* 0x000000070200720c */ /* 0x000fc60003f24070 */
[----:B------:R-:W-:Y:S02]  /*e030*/  IMAD R3, R2, R12, R3 ;  /* 0x0000000c02037224 */ /* 0x000fe400078e0203 */
[----:B------:R-:W-:Y:S02]  /*e040*/  IMAD.MOV R13, RZ, RZ, -R13 ;  /* 0x000000ffff0d7224 */ /* 0x000fe400078e0a0d */
[----:B-1----:R-:W-:Y:S01]  /*e050*/  IMAD.MOV.U32 R10, RZ, RZ, R9 ;  /* 0x000000ffff0a7224 */ /* 0x002fe200078e0009 */
[----:B------:R-:W-:Y:S01]  /*e060*/  IABS R12, R50 ;  /* 0x00000032000c7213 */ /* 0x000fe20000000000 */
[----:B------:R-:W-:Y:S01]  /*e070*/  @!P5 IMAD.IADD R8, R8, 0x1, -R2 ;  /* 0x000000010808d824 */ /* 0x000fe200078e0a02 */
[C---:B------:R-:W-:Y:S01]  /*e080*/  ISETP.GT.U32.AND P5, PT, R2.reuse, R3, PT ;  /* 0x000000030200720c */ /* 0x040fe20003fa4070 */
[C---:B------:R-:W-:Y:S02]  /*e090*/  IMAD R14, R2.reuse, R13, R14 ;  /* 0x0000000d020e7224 */ /* 0x040fe400078e020e */
[----:B------:R-:W-:Y:S01]  /*e0a0*/  @!P0 IMAD.MOV R10, RZ, RZ, -R10 ;  /* 0x000000ffff0a8224 */ /* 0x000fe200078e0a0a */
[----:B------:R-:W-:Y:S01]  /*e0b0*/  ISETP.GT.U32.AND P0, PT, R2, R4, PT ;  /* 0x000000040200720c */ /* 0x000fe20003f04070 */
[--C-:B------:R-:W-:Y:S01]  /*e0c0*/  @!P3 IMAD.IADD R6, R6, 0x1, -R2.reuse ;  /* 0x000000010606b824 */ /* 0x100fe200078e0a02 */
[----:B------:R-:W-:Y:S01]  /*e0d0*/  ISETP.GE.AND P3, PT, R54, RZ, PT ;  /* 0x000000ff3600720c */ /* 0x000fe20003f66270 */
[----:B------:R-:W-:Y:S01]  /*e0e0*/  @!P6 IMAD.IADD R5, R5, 0x1, -R2 ;  /* 0x000000010505e824 */ /* 0x000fe200078e0a02 */
[----:B------:R-:W-:Y:S01]  /*e0f0*/  ISETP.GT.U32.AND P6, PT, R2, R14, PT ;  /* 0x0000000e0200720c */ /* 0x000fe20003fc4070 */
[----:B------:R-:W-:-:S04]  /*e100*/  IMAD.HI.U32 R13, R61, R12, RZ ;  /* 0x0000000c3d0d7227 */ /* 0x000fc800078e00ff */
[--C-:B------:R-:W-:Y:S01]  /*e110*/  @!P1 IMAD.IADD R7, R7, 0x1, -R2.reuse ;  /* 0x0000000107079824 */ /* 0x100fe200078e0a02 */
[C---:B------:R-:W-:Y:S01]  /*e120*/  ISETP.GT.U32.AND P1, PT, R2.reuse, R0, PT ;  /* 0x000000000200720c */ /* 0x040fe20003f24070 */
[----:B------:R-:W-:Y:S01]  /*e130*/  IMAD.MOV R13, RZ, RZ, -R13 ;  /* 0x000000ffff0d7224 */ /* 0x000fe200078e0a0d */
[----:B------:R0:W-:Y:S01]  /*e140*/  STL [R1+0x360], R10 ;  /* 0x0003600a01007387 */ /* 0x0001e20000100800 */
[----:B------:R-:W-:Y:S02]  /*e150*/  @!P5 IMAD.IADD R3, R3, 0x1, -R2 ;  /* 0x000000010303d824 */ /* 0x000fe400078e0a02 */
[----:B------:R-:W-:Y:S02]  /*e160*/  IMAD R13, R2, R13, R12 ;  /* 0x0000000d020d7224 */ /* 0x000fe400078e020c */
[----:B------:R-:W-:Y:S01]  /*e170*/  @!P0 IMAD.IADD R4, R4, 0x1, -R2 ;  /* 0x0000000104048824 */ /* 0x000fe200078e0a02 */
[----:B------:R-:W-:Y:S01]  /*e180*/  ISETP.GE.AND P0, PT, R53, RZ, PT ;  /* 0x000000ff3500720c */ /* 0x000fe20003f06270 */
[----:B0-----:R-:W-:-:S02]  /*e190*/  IMAD.MOV.U32 R10, RZ, RZ, R8 ;  /* 0x000000ffff0a7224 */ /* 0x001fc400078e0008 */
[----:B------:R-:W-:Y:S01]  /*e1a0*/  @!P3 IMAD.MOV R6, RZ, RZ, -R6 ;  /* 0x000000ffff06b224 */ /* 0x000fe200078e0a06 */
[C---:B------:R-:W-:Y:S01]  /*e1b0*/  ISETP.GT.U32.AND P3, PT, R2.reuse, R13, PT ;  /* 0x0000000d0200720c */ /* 0x040fe20003f64070 */
[----:B------:R-:W-:Y:S01]  /*e1c0*/  @!P2 IMAD.MOV R10, RZ, RZ, -R10 ;  /* 0x000000ffff0aa224 */ /* 0x000fe200078e0a0a */
[----:B------:R-:W-:Y:S01]  /*e1d0*/  ISETP.GT.U32.AND P2, PT, R2, R3, PT ;  /* 0x000000030200720c */ /* 0x000fe20003f44070 */
[--C-:B------:R-:W-:Y:S01]  /*e1e0*/  @!P6 IMAD.IADD R14, R14, 0x1, -R2.reuse ;  /* 0x000000010e0ee824 */ /* 0x100fe200078e0a02 */
[----:B------:R-:W-:Y:S01]  /*e1f0*/  ISETP.GE.AND P5, PT, R49, RZ, PT ;  /* 0x000000ff3100720c */ /* 0x000fe20003fa6270 */
[--C-:B------:R-:W-:Y:S01]  /*e200*/  @!P1 IMAD.IADD R0, R0, 0x1, -R2.reuse ;  /* 0x0000000100009824 */ /* 0x100fe200078e0a02 */
[----:B------:R-:W-:Y:S01]  /*e210*/  ISETP.GE.AND P1, PT, R39, RZ, PT ;  /* 0x000000ff2700720c */ /* 0x000fe20003f26270 */
[----:B------:R-:W-:Y:S01]  /*e220*/  @!P4 IMAD.MOV R7, RZ, RZ, -R7 ;  /* 0x000000ffff07c224 */ /* 0x000fe200078e0a07 */
[C---:B------:R-:W-:Y:S02]  /*e230*/  ISETP.GT.U32.AND P4, PT, R2.reuse, R14, PT ;  /* 0x0000000e0200720c */ /* 0x040fe40003f84070 */
[----:B------:R-:W-:Y:S01]  /*e240*/  ISETP.GT.U32.AND P6, PT, R2, R0, PT ;  /* 0x000000000200720c */ /* 0x000fe20003fc4070 */
[----:B------:R-:W-:Y:S01]  /*e250*/  @!P0 IMAD.MOV R5, RZ, RZ, -R5 ;  /* 0x000000ffff058224 */ /* 0x000fe200078e0a05 */
[----:B------:R-:W-:Y:S01]  /*e260*/  STL [R1+0x358], R10 ;  /* 0x0003580a01007387 */ /* 0x000fe20000100800 */
[----:B------:R-:W-:Y:S01]  /*e270*/  ISETP.GE.AND P0, PT, R52, RZ, PT ;  /* 0x000000ff3400720c */ /* 0x000fe20003f06270 */
[----:B------:R-:W-:-:S02]  /*e280*/  @!P3 IMAD.IADD R13, R13, 0x1, -R2 ;  /* 0x000000010d0db824 */ /* 0x000fc400078e0a02 */
[----:B------:R-:W-:Y:S01]  /*e290*/  @!P2 IMAD.IADD R3, R3, 0x1, -R2 ;  /* 0x000000010303a824 */ /* 0x000fe200078e0a02 */
[----:B------:R-:W2:Y:S01]  /*e2a0*/  LDL.LU R49, [R1+0x74] ;  /* 0x0000740001317983 */ /* 0x000ea20000300800 */
[----:B------:R-:W-:Y:S01]  /*e2b0*/  IMAD.MOV.U32 R39, RZ, RZ, R36 ;  /* 0x000000ffff277224 */ /* 0x000fe200078e0024 */
[----:B------:R-:W-:Y:S01]  /*e2c0*/  ISETP.GE.AND P2, PT, R51, RZ, PT ;  /* 0x000000ff3300720c */ /* 0x000fe20003f46270 */
[----:B------:R-:W-:Y:S01]  /*e2d0*/  @!P5 IMAD.MOV R4, RZ, RZ, -R4 ;  /* 0x000000ffff04d224 */ /* 0x000fe200078e0a04 */
[----:B------:R-:W-:Y:S01]  /*e2e0*/  STL [R1+0x354], R7 ;  /* 0x0003540701007387 */ /* 0x000fe20000100800 */
[----:B------:R-:W-:Y:S02]  /*e2f0*/  IMAD.MOV.U32 R36, RZ, RZ, R35 ;  /* 0x000000ffff247224 */ /* 0x000fe400078e0023 */
[----:B------:R-:W-:Y:S01]  /*e300*/  IMAD.MOV.U32 R35, RZ, RZ, R23 ;  /* 0x000000ffff237224 */ /* 0x000fe200078e0017 */
[----:B------:R-:W-:Y:S01]  /*e310*/  STL [R1+0x350], R6 ;  /* 0x0003500601007387 */ /* 0x000fe20000100800 */
[----:B------:R-:W-:Y:S01]  /*e320*/  @!P1 IMAD.MOV R3, RZ, RZ, -R3 ;  /* 0x000000ffff039224 */ /* 0x000fe200078e0a03 */
[----:B------:R-:W-:Y:S01]  /*e330*/  IABS R9, R38 ;  /* 0x0000002600097213 */ /* 0x000fe20000000000 */
[----:B------:R-:W-:Y:S01]  /*e340*/  @!P4 IMAD.IADD R14, R14, 0x1, -R2 ;  /* 0x000000010e0ec824 */ /* 0x000fe200078e0a02 */
[----:B------:R-:W4:Y:S01]  /*e350*/  LDL R23, [R1+0x55b8] ;  /* 0x0055b80001177983 */ /* 0x000f220000100800 */
[----:B------:R-:W-:-:S02]  /*e360*/  ISETP.GT.U32.AND P1, PT, R2, R13, PT ;  /* 0x0000000d0200720c */ /* 0x000fc40003f24070 */
[----:B------:R-:W-:Y:S01]  /*e370*/  ISETP.GE.AND P4, PT, R38, RZ, PT ;  /* 0x000000ff2600720c */ /* 0x000fe20003f86270 */
[----:B------:R-:W-:Y:S01]  /*e380*/  STL [R1+0x34c], R5 ;  /* 0x00034c0501007387 */ /* 0x000fe20000100800 */
[----:B------:R-:W-:-:S03]  /*e390*/  @!P6 IMAD.IADD R0, R0, 0x1, -R2 ;  /* 0x000000010000e824 */ /* 0x000fc600078e0a02 */
[----:B------:R-:W-:Y:S01]  /*e3a0*/  STL [R1+0x348], R4 ;  /* 0x0003480401007387 */ /* 0x000fe20000100800 */
[----:B------:R-:W-:-:S03]  /*e3b0*/  IMAD.HI.U32 R11, R61, R9, RZ ;  /* 0x000000093d0b7227 */ /* 0x000fc600078e00ff */
[----:B------:R-:W5:Y:S01]  /*e3c0*/  LDL.LU R38, [R1+0xa0] ;  /* 0x0000a00001267983 */ /* 0x000f620000300800 */
[----:B------:R-:W-:Y:S02]  /*e3d0*/  @!P0 IMAD.MOV R0, RZ, RZ, -R0 ;  /* 0x000000ffff008224 */ /* 0x000fe400078e0a00 */
[----:B------:R-:W-:Y:S02]  /*e3e0*/  IMAD.MOV R11, RZ, RZ, -R11 ;  /* 0x000000ffff0b7224 */ /* 0x000fe400078e0a0b */
[----:B------:R-:W-:Y:S01]  /*e3f0*/  @!P1 IMAD.IADD R13, R13, 0x1, -R2 ;  /* 0x000000010d0d9824 */ /* 0x000fe200078e0a02 */
[----:B------:R-:W-:Y:S01]  /*e400*/  ISETP.GE.AND P1, PT, R39, RZ, PT ;  /* 0x000000ff2700720c */ /* 0x000fe20003f26270 */
[----:B------:R-:W-:Y:S01]  /*e410*/  IMAD R11, R2, R11, R9 ;  /* 0x0000000b020b7224 */ /* 0x000fe200078e0209 */
[----:B------:R-:W-:Y:S02]  /*e420*/  IABS R9, R39 ;  /* 0x0000002700097213 */ /* 0x000fe40000000000 */
[----:B---3--:R-:W-:-:S02]  /*e430*/  IABS R8, R37 ;  /* 0x0000002500087213 */ /* 0x008fc40000000000 */
[----:B------:R-:W-:Y:S02]  /*e440*/  ISETP.GE.AND P3, PT, R37, RZ, PT ;  /* 0x000000ff2500720c */ /* 0x000fe40003f66270 */
[----:B------:R-:W3:Y:S04]  /*e450*/  LDL.LU R37, [R1+0xa4] ;  /* 0x0000a40001257983 */ /* 0x000ee80000300800 */
[----:B------:R0:W-:Y:S02]  /*e460*/  STL [R1+0x334], R3 ;  /* 0x0003340301007387 */ /* 0x0001e40000100800 */
[----:B0-----:R-:W-:-:S04]  /*e470*/  IMAD.MOV.U32 R3, RZ, RZ, R14 ;  /* 0x000000ffff037224 */ /* 0x001fc800078e000e */
[----:B------:R-:W-:Y:S01]  /*e480*/  @!P2 IMAD.MOV R3, RZ, RZ, -R3 ;  /* 0x000000ffff03a224 */ /* 0x000fe200078e0a03 */
[----:B------:R-:W-:Y:S04]  /*e490*/  STL [R1+0x32c], R0 ;  /* 0x00032c0001007387 */ /* 0x000fe80000100800 */
[----:B------:R0:W-:Y:S04]  /*e4a0*/  STL [R1+0x344], R3 ;  /* 0x0003440301007387 */ /* 0x0001e80000100800 */
[----:B------:R-:W4:Y:S04]  /*e4b0*/  LDL.LU R39, [R1+0x7c] ;  /* 0x00007c0001277983 */ /* 0x000f280000300800 */
[----:B------:R-:W4:Y:S04]  /*e4c0*/  LDL.LU R53, [R1+0xa8] ;  /* 0x0000a80001357983 */ /* 0x000f280000300800 */
[----:B------:R-:W4:Y:S01]  /*e4d0*/  LDL.LU R52, [R1+0xac] ;  /* 0x0000ac0001347983 */ /* 0x000f220000300800 */
[----:B------:R-:W-:-:S03]  /*e4e0*/  ISETP.GE.AND P6, PT, R50, RZ, PT ;  /* 0x000000ff3200720c */ /* 0x000fc60003fc6270 */
[----:B------:R-:W4:Y:S04]  /*e4f0*/  LDL.LU R51, [R1+0xc0] ;  /* 0x0000c00001337983 */ /* 0x000f280000300800 */
[----:B------:R-:W4:Y:S01]  /*e500*/  LDL.LU R50, [R1+0xc4] ;  /* 0x0000c40001327983 */ /* 0x000f220000300800 */
[----:B------:R-:W-:Y:S01]  /*e510*/  ISETP.GT.U32.AND P5, PT, R2, R11, PT ;  /* 0x0000000b0200720c */ /* 0x000fe20003fa4070 */
[----:B------:R-:W-:-:S04]  /*e520*/  IMAD.HI.U32 R4, R61, R8, RZ ;  /* 0x000000083d047227 */ /* 0x000fc800078e00ff */
[----:B------:R-:W-:-:S08]  /*e530*/  IMAD.MOV R4, RZ, RZ, -R4 ;  /* 0x000000ffff047224 */ /* 0x000fd000078e0a04 */
[----:B------:R-:W-:-:S05]  /*e540*/  @!P5 IMAD.IADD R11, R11, 0x1, -R2 ;  /* 0x000000010b0bd824 */ /* 0x000fca00078e0a02 */
[C---:B------:R-:W-:Y:S01]  /*e550*/  ISETP.GT.U32.AND P5, PT, R2.reuse, R11, PT ;  /* 0x0000000b0200720c */ /* 0x040fe20003fa4070 */
[----:B------:R-:W-:Y:S02]  /*e560*/  IMAD R10, R2, R4, R8 ;  /* 0x00000004020a7224 */ /* 0x000fe400078e0208 */
[----:B0-----:R-:W-:-:S04]  /*e570*/  IMAD.HI.U32 R3, R61, R9, RZ ;  /* 0x000000093d037227 */ /* 0x001fc800078e00ff */
[----:B------:R-:W-:Y:S02]  /*e580*/  IMAD.MOV R3, RZ, RZ, -R3 ;  /* 0x000000ffff037224 */ /* 0x000fe400078e0a03 */
[----:B------:R-:W-:-:S04]  /*e590*/  @!P6 IMAD.MOV R13, RZ, RZ, -R13 ;  /* 0x000000ffff0de224 */ /* 0x000fc800078e0a0d */
[----:B------:R-:W-:Y:S02]  /*e5a0*/  @!P5 IMAD.IADD R11, R11, 0x1, -R2 ;  /* 0x000000010b0bd824 */ /* 0x000fe400078e0a02 */
[C---:B------:R-:W-:Y:S02]  /*e5b0*/  IMAD R9, R2.reuse, R3, R9 ;  /* 0x0000000302097224 */ /* 0x040fe400078e0209 */
[----:B------:R-:W-:Y:S01]  /*e5c0*/  IMAD.MOV.U32 R6, RZ, RZ, R11 ;  /* 0x000000ffff067224 */ /* 0x000fe200078e000b */
[----:B------:R-:W-:-:S03]  /*e5d0*/  ISETP.GT.U32.AND P2, PT, R2, R10, PT ;  /* 0x0000000a0200720c */ /* 0x000fc60003f44070 */
[----:B------:R-:W-:Y:S01]  /*e5e0*/  @!P4 IMAD.MOV R6, RZ, RZ, -R6 ;  /* 0x000000ffff06c224 */ /* 0x000fe200078e0a06 */
[----:B------:R-:W-:Y:S01]  /*e5f0*/  ISETP.GT.U32.AND P4, PT, R2, R9, PT ;  /* 0x000000090200720c */ /* 0x000fe20003f84070 */
[----:B------:R-:W-:Y:S08]  /*e600*/  STL [R1+0x340], R13 ;  /* 0x0003400d01007387 */ /* 0x000ff00000100800 */
[----:B------:R-:W-:-:S04]  /*e610*/  @!P2 IMAD.IADD R10, R10, 0x1, -R2 ;  /* 0x000000010a0aa824 */ /* 0x000fc800078e0a02 */
[----:B------:R-:W-:Y:S01]  /*e620*/  @!P4 IMAD.IADD R9, R9, 0x1, -R2 ;  /* 0x000000010909c824 */ /* 0x000fe200078e0a02 */
[----:B------:R-:W-:Y:S01]  /*e630*/  ISETP.GT.U32.AND P2, PT, R2, R10, PT ;  /* 0x0000000a0200720c */ /* 0x000fe20003f44070 */
[----:B------:R0:W-:-:S12]  /*e640*/  STL [R1+0x33c], R6 ;  /* 0x00033c0601007387 */ /* 0x0001d80000100800 */
[----:B------:R-:W-:-:S04]  /*e650*/  @!P2 IMAD.IADD R10, R10, 0x1, -R2 ;  /* 0x000000010a0aa824 */ /* 0x000fc800078e0a02 */
[----:B------:R-:W-:-:S04]  /*e660*/  IMAD.MOV.U32 R11, RZ, RZ, R10 ;  /* 0x000000ffff0b7224 */ /* 0x000fc800078e000a */
[----:B------:R-:W-:Y:S01]  /*e670*/  @!P3 IMAD.MOV R11, RZ, RZ, -R11 ;  /* 0x000000ffff0bb224 */ /* 0x000fe200078e0a0b */
[----:B--2---:R-:W-:-:S05]  /*e680*/  IABS R12, R49 ;  /* 0x00000031000c7213 */ /* 0x004fca0000000000 */
[----:B------:R-:W-:-:S04]  /*e690*/  IMAD.HI.U32 R4, R61, R12, RZ ;  /* 0x0000000c3d047227 */ /* 0x000fc800078e00ff */
[----:B------:R-:W-:-:S04]  /*e6a0*/  IMAD.MOV R4, RZ, RZ, -R4 ;  /* 0x000000ffff047224 */ /* 0x000fc800078e0a04 */
[----:B------:R-:W-:-:S05]  /*e6b0*/  IMAD R12, R2, R4, R12 ;  /* 0x00000004020c7224 */ /* 0x000fca00078e020c */
[----:B------:R-:W-:-:S13]  /*e6c0*/  ISETP.GT.U32.AND P6, PT, R2, R12, PT ;  /* 0x0000000c0200720c */ /* 0x000fda0003fc4070 */
[----:B------:R-:W-:-:S05]  /*e6d0*/  @!P6 IMAD.IADD R12, R12, 0x1, -R2 ;  /* 0x000000010c0ce824 */ /* 0x000fca00078e0a02 */
[----:B------:R-:W-:Y:S02]  /*e6e0*/  ISETP.GT.U32.AND P4, PT, R2, R12, PT ;  /* 0x0000000c0200720c */ /* 0x000fe40003f84070 */
[----:B------:R-:W-:Y:S02]  /*e6f0*/  ISETP.GE.AND P0, PT, R49, RZ, PT ;  /* 0x000000ff3100720c */ /* 0x000fe40003f06270 */
[----:B-----5:R-:W-:Y:S01]  /*e700*/  IABS R8, R38 ;  /* 0x0000002600087213 */ /* 0x020fe20000000000 */
[----:B------:R-:W2:Y:S08]  /*e710*/  LDL.LU R49, [R1+0xc8] ;  /* 0x0000c80001317983 */ /* 0x000eb00000300800 */
[----:B------:R-:W-:-:S04]  /*e720*/  @!P4 IMAD.IADD R12, R12, 0x1, -R2 ;  /* 0x000000010c0cc824 */ /* 0x000fc800078e0a02 */
[----:B------:R-:W-:Y:S02]  /*e730*/  IMAD.MOV.U32 R15, RZ, RZ, R12 ;  /* 0x000000ffff0f7224 */ /* 0x000fe400078e000c */
[----:B------:R-:W-:-:S04]  /*e740*/  IMAD.HI.U32 R3, R61, R8, RZ ;  /* 0x000000083d037227 */ /* 0x000fc800078e00ff */
[----:B------:R-:W-:Y:S02]  /*e750*/  @!P0 IMAD.MOV R15, RZ, RZ, -R15 ;  /* 0x000000ffff0f8224 */ /* 0x000fe400078e0a0f */
[----:B------:R-:W-:-:S04]  /*e760*/  IMAD.MOV R3, RZ, RZ, -R3 ;  /* 0x000000ffff037224 */ /* 0x000fc800078e0a03 */
[----:B------:R-:W-:Y:S01]  /*e770*/  IMAD R8, R2, R3, R8 ;  /* 0x0000000302087224 */ /* 0x000fe200078e0208 */
[----:B------:R-:W-:-:S04]  /*e780*/  ISETP.GE.AND P2, PT, R38, RZ, PT ;  /* 0x000000ff2600720c */ /* 0x000fc80003f46270 */
[----:B------:R-:W-:Y:S02]  /*e790*/  ISETP.GT.U32.AND P4, PT, R2, R8, PT ;  /* 0x000000080200720c */ /* 0x000fe40003f84070 */
[----:B---3--:R-:W-:Y:S02]  /*e7a0*/  IABS R7, R37 ;  /* 0x0000002500077213 */ /* 0x008fe40000000000 */
[----:B----4-:R-:W-:-:S05]  /*e7b0*/  IABS R0, R39 ;  /* 0x0000002700007213 */ /* 0x010fca0000000000 */
[----:B------:R-:W-:-:S04]  /*e7c0*/  IMAD.HI.U32 R4, R61, R0, RZ ;  /* 0x000000003d047227 */ /* 0x000fc800078e00ff */
[----:B------:R-:W-:-:S04]  /*e7d0*/  IMAD.MOV R4, RZ, RZ, -R4 ;  /* 0x000000ffff047224 */ /* 0x000fc800078e0a04 */
[----:B------:R-:W-:-:S05]  /*e7e0*/  IMAD R0, R2, R4, R0 ;  /* 0x0000000402007224 */ /* 0x000fca00078e0200 */
[----:B------:R-:W-:Y:S01]  /*e7f0*/  ISETP.GT.U32.AND P6, PT, R2, R0, PT ;  /* 0x000000000200720c */ /* 0x000fe20003fc4070 */
[----:B------:R-:W-:Y:S01]  /*e800*/  IMAD.HI.U32 R5, R61, R7, RZ ;  /* 0x000000073d057227 */ /* 0x000fe200078e00ff */
[----:B0-----:R-:W-:-:S03]  /*e810*/  IABS R6, R53 ;  /* 0x0000003500067213 */ /* 0x001fc60000000000 */
[----:B------:R-:W-:Y:S02]  /*e820*/  IMAD.MOV R5, RZ, RZ, -R5 ;  /* 0x000000ffff057224 */ /* 0x000fe400078e0a05 */
[----:B------:R-:W-:-:S06]  /*e830*/  IMAD.HI.U32 R14, R61, R6, RZ ;  /* 0x000000063d0e7227 */ /* 0x000fcc00078e00ff */
[----:B------:R-:W-:Y:S01]  /*e840*/  @!P6 IMAD.IADD R0, R0, 0x1, -R2 ;  /* 0x000000010000e824 */ /* 0x000fe200078e0a02 */
[C---:B------:R-:W-:Y:S01]  /*e850*/  ISETP.GT.U32.AND P6, PT, R2.reuse, R9, PT ;  /* 0x000000090200720c */ /* 0x040fe20003fc4070 */
[C---:B------:R-:W-:Y:S02]  /*e860*/  IMAD R7, R2.reuse, R5, R7 ;  /* 0x0000000502077224 */ /* 0x040fe400078e0207 */
[----:B------:R-:W-:Y:S01]  /*e870*/  IMAD.MOV R14, RZ, RZ, -R14 ;  /* 0x000000ffff0e7224 */ /* 0x000fe200078e0a0e */
[----:B------:R-:W-:Y:S02]  /*e880*/  IABS R5, R52 ;  /* 0x0000003400057213 */ /* 0x000fe40000000000 */
[C---:B------:R-:W-:Y:S01]  /*e890*/  ISETP.GT.U32.AND P0, PT, R2.reuse, R7, PT ;  /* 0x000000070200720c */ /* 0x040fe20003f04070 */
[C---:B------:R-:W-:Y:S01]  /*e8a0*/  IMAD R6, R2.reuse, R14, R6 ;  /* 0x0000000e02067224 */ /* 0x040fe200078e0206 */
[----:B------:R-:W-:Y:S01]  /*e8b0*/  ISETP.GT.U32.AND P3, PT, R2, R0, PT ;  /* 0x000000000200720c */ /* 0x000fe20003f64070 */
[----:B------:R-:W-:-:S04]  /*e8c0*/  IMAD.HI.U32 R13, R61, R5, RZ ;  /* 0x000000053d0d7227 */ /* 0x000fc800078e00ff */
[--C-:B------:R-:W-:Y:S01]  /*e8d0*/  @!P6 IMAD.IADD R9, R9, 0x1, -R2.reuse ;  /* 0x000000010909e824 */ /* 0x100fe200078e0a02 */
[C---:B------:R-:W-:Y:S01]  /*e8e0*/  ISETP.GT.U32.AND P6, PT, R2.reuse, R6, PT ;  /* 0x000000060200720c */ /* 0x040fe20003fc4070 */
[----:B------:R-:W-:Y:S01]  /*e8f0*/  IMAD.MOV R13, RZ, RZ, -R13 ;  /* 0x000000ffff0d7224 */ /* 0x000fe200078e0a0d */
[----:B------:R-:W-:Y:S02]  /*e900*/  IABS R4, R51 ;  /* 0x0000003300047213 */ /* 0x000fe40000000000 */
[----:B------:R-:W-:Y:S01]  /*e910*/  IABS R3, R50 ;  /* 0x0000003200037213 */ /* 0x000fe20000000000 */
[----:B------:R-:W-:Y:S01]  /*e920*/  @!P0 IMAD.IADD R7, R7, 0x1, -R2 ;  /* 0x0000000107078824 */ /* 0x000fe200078e0a02 */
[----:B------:R-:W-:Y:S01]  /*e930*/  ISETP.GE.AND P5, PT, R39, RZ, PT ;  /* 0x000000ff2700720c */ /* 0x000fe20003fa6270 */
[----:B------:R-:W-:Y:S01]  /*e940*/  IMAD R5, R2, R13, R5 ;  /* 0x0000000d02057224 */ /* 0x000fe200078e0205 */
[----:B------:R-:W3:Y:S01]  /*e950*/  LDL.LU R39, [R1+0xcc] ;  /* 0x0000cc0001277983 */ /* 0x000ee20000300800 */
[----:B------:R-:W-:-:S03]  /*e960*/  IMAD.HI.U32 R10, R61, R4, RZ ;  /* 0x000000043d0a7227 */ /* 0x000fc600078e00ff */
[----:B------:R0:W-:Y:S01]  /*e970*/  STL [R1+0x338], R11 ;  /* 0x0003380b01007387 */ /* 0x0001e20000100800 */
[----:B------:R-:W-:Y:S02]  /*e980*/  IMAD.MOV.U32 R38, RZ, RZ, R36 ;  /* 0x000000ffff267224 */ /* 0x000fe400078e0024 */
[--C-:B------:R-:W-:Y:S01]  /*e990*/  @!P6 IMAD.IADD R6, R6, 0x1, -R2.reuse ;  /* 0x000000010606e824 */ /* 0x100fe200078e0a02 */
[----:B------:R-:W-:Y:S01]  /*e9a0*/  ISETP.GT.U32.AND P6, PT, R2, R7, PT ;  /* 0x000000070200720c */ /* 0x000fe20003fc4070 */
[----:B------:R-:W-:Y:S02]  /*e9b0*/  IMAD.MOV.U32 R36, RZ, RZ, R33 ;  /* 0x000000ffff247224 */ /* 0x000fe400078e0021 */
[----:B------:R-:W-:Y:S01]  /*e9c0*/  @!P3 IMAD.IADD R0, R0, 0x1, -R2 ;  /* 0x000000010000b824 */ /* 0x000fe200078e0a02 */
[----:B------:R-:W-:Y:S01]  /*e9d0*/  ISETP.GT.U32.AND P3, PT, R2, R5, PT ;  /* 0x000000050200720c */ /* 0x000fe20003f64070 */
[----:B------:R-:W-:Y:S02]  /*e9e0*/  IMAD.MOV.U32 R33, RZ, RZ, R31 ;  /* 0x000000ffff217224 */ /* 0x000fe400078e001f */
[----:B0-----:R-:W-:Y:S01]  /*e9f0*/  IMAD.HI.U32 R11, R61, R3, RZ ;  /* 0x000000033d0b7227 */ /* 0x001fe200078e00ff */
[----:B------:R-:W-:Y:S03]  /*ea00*/  STL [R1+0x330], R15 ;  /* 0x0003300f01007387 */ /* 0x000fe60000100800 */
[----:B------:R-:W-:-:S02]  /*ea10*/  @!P1 IMAD.MOV R9, RZ, RZ, -R9 ;  /* 0x000000ffff099224 */ /* 0x000fc400078e0a09 */
[----:B------:R-:W-:Y:S02]  /*ea20*/  IMAD.MOV.U32 R31, RZ, RZ, R28 ;  /* 0x000000ffff1f7224 */ /* 0x000fe400078e001c */
[----:B------:R-:W-:Y:S02]  /*ea30*/  IMAD.MOV R12, RZ, RZ, -R10 ;  /* 0x000000ffff0c7224 */ /* 0x000fe400078e0a0a */
[----:B------:R-:W-:Y:S02]  /*ea40*/  IMAD.MOV.U32 R28, RZ, RZ, R16 ;  /* 0x000000ffff1c7224 */ /* 0x000fe400078e0010 */
[----:B------:R-:W-:Y:S02]  /*ea50*/  IMAD.MOV.U32 R16, RZ, RZ, R42 ;  /* 0x000000ffff107224 */ /* 0x000fe400078e002a */
[----:B------:R-:W-:Y:S01]  /*ea60*/  IMAD.MOV R13, RZ, RZ, -R11 ;  /* 0x000000ffff0d7224 */ /* 0x000fe200078e0a0b */
[----:B------:R-:W4:Y:S01]  /*ea70*/  LDL R42, [R1+0x55f0] ;  /* 0x0055f000012a7983 */ /* 0x000f220000100800 */
[----:B------:R-:W-:-:S02]  /*ea80*/  @!P4 IMAD.IADD R8, R8, 0x1, -R2 ;  /* 0x000000010808c824 */ /* 0x000fc400078e0a02 */
[C---:B------:R-:W-:Y:S01]  /*ea90*/  IMAD R4, R2.reuse, R12, R4 ;  /* 0x0000000c02047224 */ /* 0x040fe200078e0204 */
[----:B------:R0:W-:Y:S01]  /*eaa0*/  STL [R1+0x308], R9 ;  /* 0x0003080901007387 */ /* 0x0001e20000100800 */
[C---:B------:R-:W-:Y:S01]  /*eab0*/  IMAD R3, R2.reuse, R13, R3 ;  /* 0x0000000d02037224 */ /* 0x040fe200078e0203 */
[C---:B------:R-:W-:Y:S01]  /*eac0*/  ISETP.GT.U32.AND P0, PT, R2.reuse, R8, PT ;  /* 0x000000080200720c */ /* 0x040fe20003f04070 */
[----:B------:R-:W-:Y:S02]  /*ead0*/  @!P6 IMAD.IADD R7, R7, 0x1, -R2 ;  /* 0x000000010707e824 */ /* 0x000fe400078e0a02 */
[----:B0-----:R-:W-:Y:S01]  /*eae0*/  IMAD.MOV.U32 R9, RZ, RZ, R0 ;  /* 0x000000ffff097224 */ /* 0x001fe200078e0000 */
[----:B------:R-:W-:-:S03]  /*eaf0*/  ISETP.GT.U32.AND P6, PT, R2, R3, PT ;  /* 0x000000030200720c */ /* 0x000fc60003fc4070 */
[----:B------:R-:W-:Y:S01]  /*eb00*/  @!P5 IMAD.MOV R9, RZ, RZ, -R9 ;  /* 0x000000ffff09d224 */ /* 0x000fe200078e0a09 */
[C---:B------:R-:W-:Y:S01]  /*eb10*/  ISETP.GT.U32.AND P5, PT, R2.reuse, R4, PT ;  /* 0x000000040200720c */ /* 0x040fe20003fa4070 */
[----:B------:R-:W-:Y:S01]  /*eb20*/  @!P3 IMAD.IADD R5, R5, 0x1, -R2 ;  /* 0x000000010505b824 */ /* 0x000fe200078e0a02 */
[----:B------:R-:W-:-:S04]  /*eb30*/  ISETP.GT.U32.AND P1, PT, R2, R6, PT ;  /* 0x000000060200720c */ /* 0x000fc80003f24070 */
[----:B------:R-:W-:Y:S01]  /*eb40*/  ISETP.GT.U32.AND P3, PT, R2, R5, PT ;  /* 0x000000050200720c */ /* 0x000fe20003f64070 */
[--C-:B------:R-:W-:Y:S02]  /*eb50*/  @!P0 IMAD.IADD R8, R8, 0x1, -R2.reuse ;  /* 0x0000000108088824 */ /* 0x100fe400078e0a02 */
[----:B------:R-:W-:-:S04]  /*eb60*/  @!P6 IMAD.IADD R3, R3, 0x1, -R2 ;  /* 0x000000010303e824 */ /* 0x000fc800078e0a02 */
[----:B------:R-:W-:Y:S02]  /*eb70*/  @!P5 IMAD.IADD R4, R4, 0x1, -R2 ;  /* 0x000000010404d824 */ /* 0x000fe400078e0a02 */
[----:B------:R-:W-:Y:S01]  /*eb80*/  @!P2 IMAD.MOV R8, RZ, RZ, -R8 ;  /* 0x000000ffff08a224 */ /* 0x000fe200078e0a08 */
[----:B------:R-:W-:Y:S02]  /*eb90*/  ISETP.GE.AND P4, PT, R37, RZ, PT ;  /* 0x000000ff2500720c */ /* 0x000fe40003f86270 */
[----:B------:R-:W-:Y:S01]  /*eba0*/  ISETP.GT.U32.AND P2, PT, R2, R4, PT ;  /* 0x000000040200720c */ /* 0x000fe20003f44070 */
[--C-:B------:R-:W-:Y:S01]  /*ebb0*/  @!P1 IMAD.IADD R6, R6, 0x1, -R2.reuse ;  /* 0x0000000106069824 */ /* 0x100fe200078e0a02 */
[----:B------:R-:W-:Y:S01]  /*ebc0*/  ISETP.GE.AND P0, PT, R53, RZ, PT ;  /* 0x000000ff3500720c */ /* 0x000fe20003f06270 */
[----:B------:R-:W-:Y:S01]  /*ebd0*/  @!P3 IMAD.IADD R5, R5, 0x1, -R2 ;  /* 0x000000010505b824 */ /* 0x000fe200078e0a02 */
[----:B------:R-:W-:Y:S02]  /*ebe0*/  ISETP.GT.U32.AND P6, PT, R2, R3, PT ;  /* 0x000000030200720c */ /* 0x000fe40003fc4070 */
[----:B------:R-:W-:-:S02]  /*ebf0*/  ISETP.GE.AND P1, PT, R52, RZ, PT ;  /* 0x000000ff3400720c */ /* 0x000fc40003f26270 */
[----:B------:R-:W-:Y:S01]  /*ec00*/  ISETP.GE.AND P3, PT, R51, RZ, PT ;  /* 0x000000ff3300720c */ /* 0x000fe20003f66270 */
[----:B------:R0:W-:Y:S01]  /*ec10*/  STL [R1+0x30c], R9 ;  /* 0x00030c0901007387 */ /* 0x0001e20000100800 */
[----:B------:R-:W-:Y:S02]  /*ec20*/  IMAD.MOV.U32 R37, RZ, RZ, R36 ;  /* 0x000000ffff257224 */ /* 0x000fe400078e0024 */
[----:B------:R-:W-:Y:S02]  /*ec30*/  IMAD.MOV.U32 R36, RZ, RZ, R31 ;  /* 0x000000ffff247224 */ /* 0x000fe400078e001f */
[----:B------:R-:W-:Y:S02]  /*ec40*/  @!P2 IMAD.IADD R4, R4, 0x1, -R2 ;  /* 0x000000010404a824 */ /* 0x000fe400078e0a02 */
[----:B0-----:R-:W-:Y:S02]  /*ec50*/  IMAD.MOV.U32 R9, RZ, RZ, R7 ;  /* 0x000000ffff097224 */ /* 0x001fe400078e0007 */
[----:B------:R-:W-:-:S02]  /*ec60*/  IMAD.MOV.U32 R7, RZ, RZ, R6 ;  /* 0x000000ffff077224 */ /* 0x000fc400078e0006 */
[----:B------:R-:W-:Y:S02]  /*ec70*/  IMAD.MOV.U32 R6, RZ, RZ, R5 ;  /* 0x000000ffff067224 */ /* 0x000fe400078e0005 */
[----:B------:R-:W-:Y:S01]  /*ec80*/  @!P4 IMAD.MOV R9, RZ, RZ, -R9 ;  /* 0x000000ffff09c224 */ /* 0x000fe200078e0a09 */
[----:B------:R-:W-:Y:S01]  /*ec90*/  IABS R52, R38 ;  /* 0x0000002600347213 */ /* 0x000fe20000000000 */
[----:B------:R-:W-:Y:S02]  /*eca0*/  @!P0 IMAD.MOV R7, RZ, RZ, -R7 ;  /* 0x000000ffff078224 */ /* 0x000fe400078e0a07 */
[----:B------:R-:W-:Y:S01]  /*ecb0*/  @!P6 IMAD.IADD R3, R3, 0x1, -R2 ;  /* 0x000000010303e824 */ /* 0x000fe200078e0a02 */
[----:B------:R-:W-:Y:S01]  /*ecc0*/  ISETP.GE.AND P6, PT, R38, RZ, PT ;  /* 0x000000ff2600720c */ /* 0x000fe20003fc6270 */
[----:B------:R-:W-:Y:S01]  /*ecd0*/  @!P1 IMAD.MOV R6, RZ, RZ, -R6 ;  /* 0x000000ffff069224 */ /* 0x000fe200078e0a06 */
[----:B------:R-:W-:Y:S01]  /*ece0*/  STL [R1+0x310], R8 ;  /* 0x0003100801007387 */ /* 0x000fe20000100800 */
[----:B------:R-:W-:-:S02]  /*ecf0*/  @!P3 IMAD.MOV R4, RZ, RZ, -R4 ;  /* 0x000000ffff04b224 */ /* 0x000fc400078e0a04 */
[----:B------:R-:W-:Y:S01]  /*ed00*/  IMAD.MOV.U32 R38, RZ, RZ, R37 ;  /* 0x000000ffff267224 */ /* 0x000fe200078e0025 */
[----:B------:R-:W-:Y:S01]  /*ed10*/  STL [R1+0x314], R9 ;  /* 0x0003140901007387 */ /* 0x000fe20000100800 */
[----:B------:R-:W-:Y:S02]  /*ed20*/  IMAD.MOV.U32 R37, RZ, RZ, R36 ;  /* 0x000000ffff257224 */ /* 0x000fe400078e0024 */
[----:B------:R-:W-:Y:S01]  /*ed30*/  IMAD.MOV.U32 R36, RZ, RZ, R35 ;  /* 0x000000ffff247224 */ /* 0x000fe200078e0023 */
[----:B------:R-:W-:Y:S01]  /*ed40*/  STL [R1+0x318], R7 ;  /* 0x0003180701007387 */ /* 0x000fe20000100800 */
[----:B------:R-:W-:Y:S02]  /*ed50*/  IMAD.MOV.U32 R35, RZ, RZ, R34 ;  /* 0x000000ffff237224 */ /* 0x000fe400078e0022 */
[----:B------:R-:W-:Y:S01]  /*ed60*/  IMAD.MOV.U32 R34, RZ, RZ, R33 ;  /* 0x000000ffff227224 */ /* 0x000fe200078e0021 */
[----:B------:R0:W-:Y:S01]  /*ed70*/  STL [R1+0x31c], R6 ;  /* 0x00031c0601007387 */ /* 0x0001e20000100800 */
[----:B------:R-:W-:Y:S01]  /*ed80*/  IMAD.MOV.U32 R33, RZ, RZ, R32 ;  /* 0x000000ffff217224 */ /* 0x000fe200078e0020 */
[----:B------:R-:W-:-:S02]  /*ed90*/  ISETP.GE.AND P3, PT, R38, RZ, PT ;  /* 0x000000ff2600720c */ /* 0x000fc40003f66270 */
[----:B------:R-:W-:Y:S04]  /*eda0*/  STL [R1+0x320], R4 ;  /* 0x0003200401007387 */ /* 0x000fe80000100800 */
[----:B------:R-:W5:Y:S01]  /*edb0*/  LDL R32, [R1+0x5568] ;  /* 0x0055680001207983 */ /* 0x000f620000100800 */
[----:B0-----:R-:W-:-:S03]  /*edc0*/  IABS R6, R38 ;  /* 0x0000002600067213 */ /* 0x001fc60000000000 */
[----:B------:R-:W3:Y:S01]  /*edd0*/  LDL.LU R38, [R1+0x110] ;  /* 0x0001100001267983 */ /* 0x000ee20000300800 */
[----:B--2---:R-:W-:-:S05]  /*ede0*/  IABS R10, R49 ;  /* 0x00000031000a7213 */ /* 0x004fca0000000000 */
[----:B------:R-:W-:-:S04]  /*edf0*/  IMAD.HI.U32 R0, R61, R10, RZ ;  /* 0x0000000a3d007227 */ /* 0x000fc800078e00ff */
[----:B------:R-:W-:-:S04]  /*ee00*/  IMAD.MOV R0, RZ, RZ, -R0 ;  /* 0x000000ffff007224 */ /* 0x000fc800078e0a00 */
[----:B------:R-:W-:-:S05]  /*ee10*/  IMAD R0, R2, R0, R10 ;  /* 0x0000000002007224 */ /* 0x000fca00078e020a */
[----:B------:R-:W-:Y:S02]  /*ee20*/  ISETP.GT.U32.AND P5, PT, R2, R0, PT ;  /* 0x000000000200720c */ /* 0x000fe40003fa4070 */
[----:B------:R-:W-:-:S11]  /*ee30*/  ISETP.GE.AND P0, PT, R50, RZ, PT ;  /* 0x000000ff3200720c */ /* 0x000fd60003f06270 */
[----:B------:R-:W-:Y:S01]  /*ee40*/  @!P5 IMAD.IADD R0, R0, 0x1, -R2 ;  /* 0x000000010000d824 */ /* 0x000fe200078e0a02 */
[----:B------:R-:W-:-:S04]  /*ee50*/  ISETP.GE.AND P5, PT, R49, RZ, PT ;  /* 0x000000ff3100720c */ /* 0x000fc80003fa6270 */
[----:B------:R-:W-:Y:S01]  /*ee60*/  ISETP.GT.U32.AND P1, PT, R2, R0, PT ;  /* 0x000000000200720c */ /* 0x000fe20003f24070 */
[----:B------:R-:W-:-:S04]  /*ee70*/  IMAD.HI.U32 R5, R61, R52, RZ ;  /* 0x000000343d057227 */ /* 0x000fc800078e00ff */
[----:B------:R-:W-:Y:S02]  /*ee80*/  IMAD.MOV R5, RZ, RZ, -R5 ;  /* 0x000000ffff057224 */ /* 0x000fe400078e0a05 */
[----:B------:R-:W-:-:S06]  /*ee90*/  @!P0 IMAD.MOV R3, RZ, RZ, -R3 ;  /* 0x000000ffff038224 */ /* 0x000fcc00078e0a03 */
[----:B------:R-:W-:Y:S01]  /*eea0*/  @!P1 IMAD.IADD R0, R0, 0x1, -R2 ;  /* 0x0000000100009824 */ /* 0x000fe200078e0a02 */
[----:B------:R0:W-:Y:S01]  /*eeb0*/  STL [R1+0x324], R3 ;  /* 0x0003240301007387 */ /* 0x0001e20000100800 */
[----:B------:R-:W-:Y:S02]  /*eec0*/  IMAD R52, R2, R5, R52 ;  /* 0x0000000502347224 */ /* 0x000fe400078e0234 */
[----:B------:R-:W-:Y:S01]  /*eed0*/  @!P5 IMAD.MOV R0, RZ, RZ, -R0 ;  /* 0x000000ffff00d224 */ /* 0x000fe200078e0a00 */
[----:B------:R-:W-:Y:S02]  /*eee0*/  ISETP.GE.AND P5, PT, R37, RZ, PT ;  /* 0x000000ff2500720c */ /* 0x000fe40003fa6270 */
[----:B0-----:R-:W-:Y:S02]  /*eef0*/  IABS R3, R37 ;  /* 0x0000002500037213 */ /* 0x001fe40000000000 */
[----:B---3--:R-:W-:Y:S02]  /*ef00*/  ISETP.GE.AND P1, PT, R38, RZ, PT ;  /* 0x000000ff2600720c */ /* 0x008fe40003f26270 */
[----:B------:R-:W-:-:S02]  /*ef10*/  IABS R5, R38 ;  /* 0x0000002600057213 */ /* 0x000fc40000000000 */
[----:B------:R-:W2:Y:S04]  /*ef20*/  LDL.LU R38, [R1+0x114] ;  /* 0x0001140001267983 */ /* 0x000ea80000300800 */
[----:B------:R0:W-:Y:S04]  /*ef30*/  STL [R1+0x328], R0 ;  /* 0x0003280001007387 */ /* 0x0001e80000100800 */
[----:B------:R-:W0:Y:S01]  /*ef40*/  LDL.LU R37, [R1+0x11c] ;  /* 0x00011c0001257983 */ /* 0x000e220000300800 */
[----:B------:R-:W-:Y:S01]  /*ef50*/  IABS R11, R39 ;  /* 0x00000027000b7213 */ /* 0x000fe20000000000 */
[----:B------:R-:W-:-:S02]  /*ef60*/  IMAD.MOV.U32 R31, RZ, RZ, R27 ;  /* 0x000000ffff1f7224 */ /* 0x000fc400078e001b */
[----:B------:R-:W-:Y:S02]  /*ef70*/  IMAD.MOV.U32 R27, RZ, RZ, R24 ;  /* 0x000000ffff1b7224 */ /* 0x000fe400078e0018 */
[----:B------:R-:W-:Y:S02]  /*ef80*/  IMAD.MOV.U32 R24, RZ, RZ, R18 ;  /* 0x000000ffff187224 */ /* 0x000fe400078e0012 */
[----:B------:R-:W-:-:S04]  /*ef90*/  IMAD.HI.U32 R18, R61, R11, RZ ;  /* 0x0000000b3d127227 */ /* 0x000fc800078e00ff */
[----:B------:R-:W-:-:S04]  /*efa0*/  IMAD.MOV R18, RZ, RZ, -R18 ;  /* 0x000000ffff127224 */ /* 0x000fc800078e0a12 */
[----:B------:R-:W-:Y:S02]  /*efb0*/  IMAD R18, R2, R18, R11 ;  /* 0x0000001202127224 */ /* 0x000fe400078e020b */
[----:B------:R-:W-:Y:S01]  /*efc0*/  IMAD.HI.U32 R11, R61, R6, RZ ;  /* 0x000000063d0b7227 */ /* 0x000fe200078e00ff */
[----:B------:R-:W-:-:S03]  /*efd0*/  IABS R15, R36 ;  /* 0x00000024000f7213 */ /* 0x000fc60000000000 */
[----:B------:R-:W-:Y:S02]  /*efe0*/  IMAD.MOV R11, RZ, RZ, -R11 ;  /* 0x000000ffff0b7224 */ /* 0x000fe400078e0a0b */
[----:B------:R-:W-:Y:S01]  /*eff0*/  IMAD.HI.U32 R10, R61, R5, RZ ;  /* 0x000000053d0a7227 */ /* 0x000fe200078e00ff */
[----:B------:R-:W-:-:S03]  /*f000*/  IABS R13, R35 ;  /* 0x00000023000d7213 */ /* 0x000fc60000000000 */
[----:B------:R-:W-:-:S04]  /*f010*/  IMAD.HI.U32 R8, R61, R3, RZ ;  /* 0x000000033d087227 */ /* 0x000fc800078e00ff */
[----:B------:R-:W-:Y:S01]  /*f020*/  IMAD R6, R2, R11, R6 ;  /* 0x0000000b02067224 */ /* 0x000fe200078e0206 */
[----:B------:R-:W-:Y:S01]  /*f030*/  IABS R11, R34 ;  /* 0x00000022000b7213 */ /* 0x000fe20000000000 */
[----:B------:R-:W-:Y:S02]  /*f040*/  IMAD.MOV R10, RZ, RZ, -R10 ;  /* 0x000000ffff0a7224 */ /* 0x000fe400078e0a0a */
[----:B------:R-:W-:Y:S02]  /*f050*/  IMAD.MOV R8, RZ, RZ, -R8 ;  /* 0x000000ffff087224 */ /* 0x000fe400078e0a08 */
[----:B------:R-:W-:-:S04]  /*f060*/  IMAD.HI.U32 R14, R61, R13, RZ ;  /* 0x0000000d3d0e7227 */ /* 0x000fc800078e00ff */
[----:B------:R-:W-:Y:S02]  /*f070*/  IMAD R5, R2, R10, R5 ;  /* 0x0000000a02057224 */ /* 0x000fe400078e0205 */
[----:B------:R-:W-:-:S04]  /*f080*/  IMAD.HI.U32 R12, R61, R11, RZ ;  /* 0x0000000b3d0c7227 */ /* 0x000fc800078e00ff */
[C---:B------:R-:W-:Y:S02]  /*f090*/  IMAD R3, R2.reuse, R8, R3 ;  /* 0x0000000802037224 */ /* 0x040fe400078e0203 */
[----:B------:R-:W-:Y:S02]  /*f0a0*/  IMAD.MOV R14, RZ, RZ, -R14 ;  /* 0x000000ffff0e7224 */ /* 0x000fe400078e0a0e */
[----:B------:R-:W-:Y:S02]  /*f0b0*/  IMAD.MOV R12, RZ, RZ, -R12 ;  /* 0x000000ffff0c7224 */ /* 0x000fe400078e0a0c */
[C---:B------:R-:W-:Y:S02]  /*f0c0*/  IMAD R13, R2.reuse, R14, R13 ;  /* 0x0000000e020d7224 */ /* 0x040fe400078e020d */
[----:B------:R-:W-:Y:S01]  /*f0d0*/  IMAD R11, R2, R12, R11 ;  /* 0x0000000c020b7224 */ /* 0x000fe200078e020b */
[----:B--2---:R-:W-:Y:S02]  /*f0e0*/  IABS R4, R38 ;  /* 0x0000002600047213 */ /* 0x004fe40000000000 */
[----:B0-----:R-:W-:-:S03]  /*f0f0*/  IABS R0, R37 ;  /* 0x0000002500007213 */ /* 0x001fc60000000000 */
[----:B------:R-:W-:-:S04]  /*f100*/  IMAD.HI.U32 R9, R61, R4, RZ ;  /* 0x000000043d097227 */ /* 0x000fc800078e00ff */
[----:B------:R-:W-:-:S04]  /*f110*/  IMAD.HI.U32 R7, R61, R0, RZ ;  /* 0x000000003d077227 */ /* 0x000fc800078e00ff */
[----:B------:R-:W-:Y:S02]  /*f120*/  IMAD.MOV R7, RZ, RZ, -R7 ;  /* 0x000000ffff077224 */ /* 0x000fe400078e0a07 */
[----:B------:R-:W-:Y:S02]  /*f130*/  IMAD.MOV R9, RZ, RZ, -R9 ;  /* 0x000000ffff097224 */ /* 0x000fe400078e0a09 */
[C---:B------:R-:W-:Y:S01]  /*f140*/  IMAD R0, R2.reuse, R7, R0 ;  /* 0x0000000702007224 */ /* 0x040fe200078e0200 */
[----:B-----5:R-:W-:Y:S01]  /*f150*/  IABS R7, R32 ;  /* 0x0000002000077213 */ /* 0x020fe20000000000 */
[----:B------:R-:W-:Y:S02]  /*f160*/  IMAD.MOV.U32 R32, RZ, RZ, R31 ;  /* 0x000000ffff207224 */ /* 0x000fe400078e001f */
[----:B------:R-:W-:Y:S02]  /*f170*/  IMAD.MOV.U32 R31, RZ, RZ, R30 ;  /* 0x000000ffff1f7224 */ /* 0x000fe400078e001e */
[----:B------:R-:W-:Y:S01]  /*f180*/  IMAD R4, R2, R9, R4 ;  /* 0x0000000902047224 */ /* 0x000fe200078e0204 */
[----:B------:R-:W-:Y:S01]  /*f190*/  IABS R9, R33 ;  /* 0x0000002100097213 */ /* 0x000fe20000000000 */
[----:B------:R-:W-:-:S02]  /*f1a0*/  IMAD.MOV.U32 R30, RZ, RZ, R29 ;  /* 0x000000ffff1e7224 */ /* 0x000fc400078e001d */
[----:B------:R-:W-:Y:S02]  /*f1b0*/  IMAD.MOV.U32 R29, RZ, RZ, R28 ;  /* 0x000000ffff1d7224 */ /* 0x000fe400078e001c */
[----:B------:R-:W-:Y:S02]  /*f1c0*/  IMAD.MOV.U32 R28, RZ, RZ, R16 ;  /* 0x000000ffff1c7224 */ /* 0x000fe400078e0010 */
[----:B------:R-:W-:-:S04]  /*f1d0*/  IMAD.HI.U32 R16, R61, R15, RZ ;  /* 0x0000000f3d107227 */ /* 0x000fc800078e00ff */
[----:B------:R-:W-:-:S04]  /*f1e0*/  IMAD.HI.U32 R10, R61, R9, RZ ;  /* 0x000000093d0a7227 */ /* 0x000fc800078e00ff */
[----:B------:R-:W-:-:S04]  /*f1f0*/  IMAD.HI.U32 R8, R61, R7, RZ ;  /* 0x000000073d087227 */ /* 0x000fc800078e00ff */
[----:B------:R-:W-:Y:S02]  /*f200*/  IMAD.MOV R16, RZ, RZ, -R16 ;  /* 0x000000ffff107224 */ /* 0x000fe400078e0a10 */
[----:B------:R-:W-:Y:S02]  /*f210*/  IMAD.MOV R10, RZ, RZ, -R10 ;  /* 0x000000ffff0a7224 */ /* 0x000fe400078e0a0a */
[----:B------:R-:W-:Y:S02]  /*f220*/  IMAD.MOV R8, RZ, RZ, -R8 ;  /* 0x000000ffff087224 */ /* 0x000fe400078e0a08 */
[C---:B------:R-:W-:Y:S02]  /*f230*/  IMAD R15, R2.reuse, R16, R15 ;  /* 0x00000010020f7224 */ /* 0x040fe400078e020f */
[C---:B------:R-:W-:Y:S02]  /*f240*/  IMAD R9, R2.reuse, R10, R9 ;  /* 0x0000000a02097224 */ /* 0x040fe400078e0209 */
[----:B------:R-:W-:Y:S01]  /*f250*/  IMAD R7, R2, R8, R7 ;  /* 0x0000000802077224 */ /* 0x000fe200078e0207 */
[----:B------:R0:W-:Y:S04]  /*f260*/  STL [R1+0x10], R15 ;  /* 0x0000100f01007387 */ /* 0x0001e80000100800 */
[----:B------:R1:W-:Y:S04]  /*f270*/  STL [R1+0x3c], R13 ;  /* 0x00003c0d01007387 */ /* 0x0003e80000100800 */
[----:B------:R2:W-:Y:S01]  /*f280*/  STL [R1+0x38], R11 ;  /* 0x0000380b01007387 */ /* 0x0005e20000100800 */
[----:B0-----:R-:W-:-:S03]  /*f290*/  IABS R15, R32 ;  /* 0x00000020000f7213 */ /* 0x001fc60000000000 */
[----:B------:R0:W-:Y:S01]  /*f2a0*/  STL [R1+0x34], R9 ;  /* 0x0000340901007387 */ /* 0x0001e20000100800 */
[----:B-1----:R-:W-:-:S03]  /*f2b0*/  IABS R13, R31 ;  /* 0x0000001f000d7213 */ /* 0x002fc60000000000 */
[----:B------:R1:W-:Y:S01]  /*f2c0*/  STL [R1+0x30], R7 ;  /* 0x0000300701007387 */ /* 0x0003e20000100800 */
[----:B--2---:R-:W-:Y:S01]  /*f2d0*/  IABS R11, R30 ;  /* 0x0000001e000b7213 */ /* 0x004fe20000000000 */
[----:B------:R-:W-:Y:S01]  /*f2e0*/  IMAD.HI.U32 R16, R61, R15, RZ ;  /* 0x0000000f3d107227 */ /* 0x000fe200078e00ff */
[----:B0-----:R-:W-:-:S03]  /*f2f0*/  IABS R9, R29 ;  /* 0x0000001d00097213 */ /* 0x001fc60000000000 */
[----:B------:R-:W-:Y:S01]  /*f300*/  IMAD.HI.U32 R14, R61, R13, RZ ;  /* 0x0000000d3d0e7227 */ /* 0x000fe200078e00ff */
[----:B-1----:R-:W-:-:S03]  /*f310*/  IABS R7, R28 ;  /* 0x0000001c00077213 */ /* 0x002fc60000000000 */
[----:B------:R-:W-:-:S04]  /*f320*/  IMAD.HI.U32 R12, R61, R11, RZ ;  /* 0x0000000b3d0c7227 */ /* 0x000fc800078e00ff */
[----:B------:R-:W-:-:S04]  /*f330*/  IMAD.HI.U32 R10, R61, R9, RZ ;  /* 0x000000093d0a7227 */ /* 0x000fc800078e00ff */
[----:B------:R-:W-:-:S04]  /*f340*/  IMAD.HI.U32 R8, R61, R7, RZ ;  /* 0x000000073d087227 */ /* 0x000fc800078e00ff */
[----:B------:R-:W-:Y:S02]  /*f350*/  IMAD.MOV R16, RZ, RZ, -R16 ;  /* 0x000000ffff107224 */ /* 0x000fe400078e0a10 */
[----:B------:R-:W-:Y:S02]  /*f360*/  IMAD.MOV R14, RZ, RZ, -R14 ;  /* 0x000000ffff0e7224 */ /* 0x000fe400078e0a0e */
[----:B------:R-:W-:Y:S02]  /*f370*/  IMAD.MOV R12, RZ, RZ, -R12 ;  /* 0x000000ffff0c7224 */ /* 0x000fe400078e0a0c */
[----:B------:R-:W-:Y:S02]  /*f380*/  IMAD.MOV R10, RZ, RZ, -R10 ;  /* 0x000000ffff0a7224 */ /* 0x000fe400078e0a0a */
[----:B------:R-:W-:Y:S02]  /*f390*/  IMAD.MOV R8, RZ, RZ, -R8 ;  /* 0x000000ffff087224 */ /* 0x000fe400078e0a08 */
[----:B------:R-:W-:-:S02]  /*f3a0*/  IMAD R15, R2, R16, R15 ;  /* 0x00000010020f7224 */ /* 0x000fc400078e020f */
[C---:B------:R-:W-:Y:S02]  /*f3b0*/  IMAD R13, R2.reuse, R14, R13 ;  /* 0x0000000e020d7224 */ /* 0x040fe400078e020d */
[C---:B------:R-:W-:Y:S02]  /*f3c0*/  IMAD R11, R2.reuse, R12, R11 ;  /* 0x0000000c020b7224 */ /* 0x040fe400078e020b */
[C---:B------:R-:W-:Y:S01]  /*f3d0*/  IMAD R9, R2.reuse, R10, R9 ;  /* 0x0000000a02097224 */ /* 0x040fe200078e0209 */
[----:B------:R0:W-:Y:S01]  /*f3e0*/  STL [R1+0x2c], R15 ;  /* 0x00002c0f01007387 */ /* 0x0001e20000100800 */
[----:B------:R-:W-:-:S03]  /*f3f0*/  IMAD R7, R2, R8, R7 ;  /* 0x0000000802077224 */ /* 0x000fc600078e0207 */
        /* <DEDUP_REMOVED lines=48> */
[----:B------:R-:W-:Y:S01]  /*f700*/  STL [R1+0x60], R15 ;  /* 0x0000600f01007387 */ /* 0x000fe20000100800 */
[----:B------:R-:W-:-:S03]  /*f710*/  IMAD R7, R2, R8, R7 ;  /* 0x0000000802077224 */ /* 0x000fc600078e0207 */
[----:B------:R-:W-:Y:S04]  /*f720*/  STL [R1+0x5c], R13 ;  /* 0x00005c0d01007387 */ /* 0x000fe80000100800 */
[----:B------:R-:W-:Y:S04]  /*f730*/  STL [R1+0x58], R11 ;  /* 0x0000580b01007387 */ /* 0x000fe80000100800 */
[----:B------:R0:W-:Y:S04]  /*f740*/  STL [R1+0x54], R9 ;  /* 0x0000540901007387 */ /* 0x0001e80000100800 */
[----:B------:R1:W-:Y:S01]  /*f750*/  STL [R1+0x50], R7 ;  /* 0x0000500701007387 */ /* 0x0003e20000100800 */
[----:B0-----:R-:W-:-:S03]  /*f760*/  IABS R9, R48 ;  /* 0x0000003000097213 */ /* 0x001fc60000000000 */
[----:B------:R-:W2:Y:S01]  /*f770*/  LDL R48, [R1+0x55f4] ;  /* 0x0055f40001307983 */ /* 0x000ea20000100800 */
[----:B------:R-:W-:Y:S02]  /*f780*/  IABS R15, R41 ;  /* 0x00000029000f7213 */ /* 0x000fe40000000000 */
[----:B------:R-:W-:Y:S02]  /*f790*/  IABS R13, R44 ;  /* 0x0000002c000d7213 */ /* 0x000fe40000000000 */
[----:B------:R-:W-:Y:S01]  /*f7a0*/  IABS R11, R20 ;  /* 0x00000014000b7213 */ /* 0x000fe20000000000 */
[----:B------:R-:W-:Y:S01]  /*f7b0*/  IMAD.HI.U32 R16, R61, R15, RZ ;  /* 0x0000000f3d107227 */ /* 0x000fe200078e00ff */
[----:B-1----:R-:W-:-:S03]  /*f7c0*/  IABS R7, R45 ;  /* 0x0000002d00077213 */ /* 0x002fc60000000000 */
[----:B------:R-:W-:-:S04]  /*f7d0*/  IMAD.HI.U32 R14, R61, R13, RZ ;  /* 0x0000000d3d0e7227 */ /* 0x000fc800078e00ff */
[----:B------:R-:W-:-:S04]  /*f7e0*/  IMAD.HI.U32 R12, R61, R11, RZ ;  /* 0x0000000b3d0c7227 */ /* 0x000fc800078e00ff */
[----:B------:R-:W-:-:S04]  /*f7f0*/  IMAD.HI.U32 R10, R61, R9, RZ ;  /* 0x000000093d0a7227 */ /* 0x000fc800078e00ff */
[----:B------:R-:W-:Y:S02]  /*f800*/  IMAD.MOV R16, RZ, RZ, -R16 ;  /* 0x000000ffff107224 */ /* 0x000fe400078e0a10 */
[----:B------:R-:W-:-:S04]  /*f810*/  IMAD.HI.U32 R8, R61, R7, RZ ;  /* 0x000000073d087227 */ /* 0x000fc800078e00ff */
[----:B------:R-:W-:Y:S02]  /*f820*/  IMAD.MOV R14, RZ, RZ, -R14 ;  /* 0x000000ffff0e7224 */ /* 0x000fe400078e0a0e */
[----:B------:R-:W-:Y:S02]  /*f830*/  IMAD.MOV R12, RZ, RZ, -R12 ;  /* 0x000000ffff0c7224 */ /* 0x000fe400078e0a0c */
[----:B------:R-:W-:Y:S02]  /*f840*/  IMAD.MOV R10, RZ, RZ, -R10 ;  /* 0x000000ffff0a7224 */ /* 0x000fe400078e0a0a */
[C---:B------:R-:W-:Y:S02]  /*f850*/  IMAD R15, R2.reuse, R16, R15 ;  /* 0x00000010020f7224 */ /* 0x040fe400078e020f */
[----:B------:R-:W-:Y:S02]  /*f860*/  IMAD.MOV R8, RZ, RZ, -R8 ;  /* 0x000000ffff087224 */ /* 0x000fe400078e0a08 */
[----:B------:R-:W-:-:S02]  /*f870*/  IMAD R13, R2, R14, R13 ;  /* 0x0000000e020d7224 */ /* 0x000fc400078e020d */
[C---:B------:R-:W-:Y:S01]  /*f880*/  IMAD R11, R2.reuse, R12, R11 ;  /* 0x0000000c020b7224 */ /* 0x040fe200078e020b */
[----:B------:R0:W-:Y:S01]  /*f890*/  STL [R1+0x4c], R15 ;  /* 0x00004c0f01007387 */ /* 0x0001e20000100800 */
[C---:B------:R-:W-:Y:S02]  /*f8a0*/  IMAD R9, R2.reuse, R10, R9 ;  /* 0x0000000a02097224 */ /* 0x040fe400078e0209 */
[----:B------:R-:W-:Y:S01]  /*f8b0*/  IMAD R7, R2, R8, R7 ;  /* 0x0000000802077224 */ /* 0x000fe200078e0207 */
[----:B------:R1:W-:Y:S04]  /*f8c0*/  STL [R1+0x48], R13 ;  /* 0x0000480d01007387 */ /* 0x0003e80000100800 */
[----:B------:R3:W-:Y:S01]  /*f8d0*/  STL [R1+0x44], R11 ;  /* 0x0000440b01007387 */ /* 0x0007e20000100800 */
[----:B0-----:R-:W-:-:S03]  /*f8e0*/  IABS R15, R46 ;  /* 0x0000002e000f7213 */ /* 0x001fc60000000000 */
[----:B------:R-:W5:Y:S01]  /*f8f0*/  LDL R45, [R1+0x55f8] ;  /* 0x0055f800012d7983 */ /* 0x000f620000100800 */
[----:B-1----:R-:W-:-:S03]  /*f900*/  IABS R13, R21 ;  /* 0x00000015000d7213 */ /* 0x002fc60000000000 */
[----:B------:R4:W-:Y:S01]  /*f910*/  STL [R1+0x40], R9 ;  /* 0x0000400901007387 */ /* 0x0009e20000100800 */
[----:B---3--:R-:W-:-:S03]  /*f920*/  IABS R11, R47 ;  /* 0x0000002f000b7213 */ /* 0x008fc60000000000 */
[----:B------:R2:W-:Y:S04]  /*f930*/  STL [R1+0x8], R7 ;  /* 0x0000080701007387 */ /* 0x0005e80000100800 */
[----:B------:R-:W3:Y:S01]  /*f940*/  LDL R46, [R1+0x55fc] ;  /* 0x0055fc00012e7983 */ /* 0x000ee20000100800 */
[----:B----4-:R-:W-:-:S03]  /*f950*/  IABS R9, R42 ;  /* 0x0000002a00097213 */ /* 0x010fc60000000000 */
[----:B------:R-:W4:Y:S04]  /*f960*/  LDL R21, [R1+0x5600] ;  /* 0x0056000001157983 */ /* 0x000f280000100800 */
[----:B------:R-:W4:Y:S01]  /*f970*/  LDL R47, [R1+0x5604] ;  /* 0x00560400012f7983 */ /* 0x000f220000100800 */
[----:B------:R-:W-:-:S03]  /*f980*/  IMAD.HI.U32 R16, R61, R15, RZ ;  /* 0x0000000f3d107227 */ /* 0x000fc600078e00ff */
[----:B------:R-:W4:Y:S01]  /*f990*/  LDL R42, [R1+0x5608] ;  /* 0x00560800012a7983 */ /* 0x000f220000100800 */
[----:B------:R-:W-:-:S04]  /*f9a0*/  IMAD.HI.U32 R14, R61, R13, RZ ;  /* 0x0000000d3d0e7227 */ /* 0x000fc800078e00ff */
[----:B------:R-:W-:Y:S02]  /*f9b0*/  IMAD.MOV R16, RZ, RZ, -R16 ;  /* 0x000000ffff107224 */ /* 0x000fe400078e0a10 */
[----:B------:R-:W-:Y:S02]  /*f9c0*/  IMAD.MOV R14, RZ, RZ, -R14 ;  /* 0x000000ffff0e7224 */ /* 0x000fe400078e0a0e */
[C---:B------:R-:W-:Y:S02]  /*f9d0*/  IMAD R15, R2.reuse, R16, R15 ;  /* 0x00000010020f7224 */ /* 0x040fe400078e020f */
[----:B------:R-:W-:-:S03]  /*f9e0*/  IMAD R13, R2, R14, R13 ;  /* 0x0000000e020d7224 */ /* 0x000fc600078e020d */
[----:B------:R5:W-:Y:S04]  /*f9f0*/  STL [R1+0x94], R15 ;  /* 0x0000940f01007387 */ /* 0x000be80000100800 */
[----:B------:R3:W-:Y:S01]  /*fa00*/  STL [R1+0x90], R13 ;  /* 0x0000900d01007387 */ /* 0x0007e20000100800 */
[----:B--2---:R-:W-:-:S03]  /*fa10*/  IABS R7, R48 ;  /* 0x0000003000077213 */ /* 0x004fc60000000000 */
[----:B------:R-:W2:Y:S01]  /*fa20*/  LDL R48, [R1+0x560c] ;  /* 0x00560c0001307983 */ /* 0x000ea20000100800 */
        /* <DEDUP_REMOVED lines=10> */
[----:B------:R0:W-:Y:S01]  /*fad0*/  STL [R1+0x88], R9 ;  /* 0x0000880901007387 */ /* 0x0001e20000100800 */
[----:B-----5:R-:W-:-:S03]  /*fae0*/  IABS R15, R45 ;  /* 0x0000002d000f7213 */ /* 0x020fc60000000000 */
[----:B------:R-:W5:Y:S04]  /*faf0*/  LDL R45, [R1+0x5610] ;  /* 0x00561000012d7983 */ /* 0x000f680000100800 */
[----:B------:R1:W-:Y:S01]  /*fb00*/  STL [R1+0x84], R7 ;  /* 0x0000840701007387 */ /* 0x0003e20000100800 */
[C---:B------:R-:W-:Y:S01]  /*fb10*/  IMAD.HI.U32 R16, R61.reuse, R15, RZ ;  /* 0x0000000f3d107227 */ /* 0x040fe200078e00ff */
[----:B---3--:R-:W-:Y:S02]  /*fb20*/  IABS R13, R46 ;  /* 0x0000002e000d7213 */ /* 0x008fe40000000000 */
[----:B------:R-:W3:Y:S01]  /*fb30*/  LDL R46, [R1+0x5614] ;  /* 0x00561400012e7983 */ /* 0x000ee20000100800 */
[----:B----4-:R-:W-:Y:S02]  /*fb40*/  IABS R11, R21 ;  /* 0x00000015000b7213 */ /* 0x010fe40000000000 */
[----:B------:R-:W-:Y:S01]  /*fb50*/  IMAD.HI.U32 R14, R61, R13, RZ ;  /* 0x0000000d3d0e7227 */ /* 0x000fe200078e00ff */
[----:B------:R-:W4:Y:S01]  /*fb60*/  LDL R21, [R1+0x5618] ;  /* 0x0056180001157983 */ /* 0x000f220000100800 */
[----:B0-----:R-:W-:-:S02]  /*fb70*/  IABS R9, R47 ;  /* 0x0000002f00097213 */ /* 0x001fc40000000000 */
[C---:B------:R-:W-:Y:S01]  /*fb80*/  IMAD.HI.U32 R12, R61.reuse, R11, RZ ;  /* 0x0000000b3d0c7227 */ /* 0x040fe200078e00ff */
[----:B------:R-:W4:Y:S01]  /*fb90*/  LDL R47, [R1+0x561c] ;  /* 0x00561c00012f7983 */ /* 0x000f220000100800 */
[----:B-1----:R-:W-:Y:S02]  /*fba0*/  IABS R7, R42 ;  /* 0x0000002a00077213 */ /* 0x002fe40000000000 */
        /* <DEDUP_REMOVED lines=9> */
[C---:B------:R-:W-:Y:S02]  /*fc40*/  IMAD R11, R2.reuse, R12, R11 ;  /* 0x0000000c020b7224 */ /* 0x040fe400078e020b */
[C---:B------:R-:W-:Y:S01]  /*fc50*/  IMAD R9, R2.reuse, R10, R9 ;  /* 0x0000000a02097224 */ /* 0x040fe200078e0209 */
[----:B------:R2:W-:Y:S01]  /*fc60*/  STL [R1+0x80], R15 ;  /* 0x0000800f01007387 */ /* 0x0005e20000100800 */
[----:B------:R-:W-:-:S03]  /*fc70*/  IMAD R7, R2, R8, R7 ;  /* 0x0000000802077224 */ /* 0x000fc600078e0207 */
[----:B------:R5:W-:Y:S04]  /*fc80*/  STL [R1+0x7c], R13 ;  /* 0x00007c0d01007387 */ /* 0x000be80000100800 */
[----:B------:R3:W-:Y:S04]  /*fc90*/  STL [R1+0x78], R11 ;  /* 0x0000780b01007387 */ /* 0x0007e80000100800 */
[----:B------:R4:W-:Y:S04]  /*fca0*/  STL [R1+0x74], R9 ;  /* 0x0000740901007387 */ /* 0x0009e80000100800 */
[----:B------:R-:W4:Y:S04]  /*fcb0*/  LDL R20, [R1+0x5620] ;  /* 0x0056200001147983 */ /* 0x000f280000100800 */
[----:B------:R0:W-:Y:S04]  /*fcc0*/  STL [R1+0x70], R7 ;  /* 0x0000700701007387 */ /* 0x0001e80000100800 */
[----:B------:R-:W4:Y:S01]  /*fcd0*/  LDL R42, [R1+0x5630] ;  /* 0x00563000012a7983 */ /* 0x000f220000100800 */
[----:B--2---:R-:W-:-:S03]  /*fce0*/  IABS R15, R48 ;  /* 0x00000030000f7213 */ /* 0x004fc60000000000 */
[----:B------:R-:W2:Y:S02]  /*fcf0*/  LDL R48, [R1+0x5624] ;  /* 0x0056240001307983 */ /* 0x000ea40000100800 */
[----:B------:R-:W-:-:S04]  /*fd00*/  IMAD.HI.U32 R16, R61, R15, RZ ;  /* 0x0000000f3d107227 */ /* 0x000fc800078e00ff */
[----:B------:R-:W-:-:S04]  /*fd10*/  IMAD.MOV R16, RZ, RZ, -R16 ;  /* 0x000000ffff107224 */ /* 0x000fc800078e0a10 */
[----:B------:R-:W-:Y:S01]  /*fd20*/  IMAD R15, R2, R16, R15 ;  /* 0x00000010020f7224 */ /* 0x000fe200078e020f */
[----:B-----5:R-:W-:Y:S02]  /*fd30*/  IABS R13, R45 ;  /* 0x0000002d000d7213 */ /* 0x020fe40000000000 */
[----:B------:R-:W5:Y:S03]  /*fd40*/  LDL R45, [R1+0x5628] ;  /* 0x00562800012d7983 */ /* 0x000f660000100800 */
[----:B------:R-:W-:Y:S01]  /*fd50*/  IMAD.HI.U32 R14, R61, R13, RZ ;  /* 0x0000000d3d0e7227 */ /* 0x000fe200078e00ff */
[----:B---3--:R-:W-:Y:S02]  /*fd60*/  IABS R11, R46 ;  /* 0x0000002e000b7213 */ /* 0x008fe40000000000 */
[----:B------:R-:W3:Y:S01]  /*fd70*/  LDL R46, [R1+0x562c] ;  /* 0x00562c00012e7983 */ /* 0x000ee20000100800 */
[----:B----4-:R-:W-:-:S02]  /*fd80*/  IABS R9, R21 ;  /* 0x0000001500097213 */ /* 0x010fc40000000000 */
[----:B------:R-:W-:Y:S01]  /*fd90*/  IMAD.HI.U32 R12, R61, R11, RZ ;  /* 0x0000000b3d0c7227 */ /* 0x000fe200078e00ff */
[----:B0-----:R-:W-:-:S03]  /*fda0*/  IABS R7, R47 ;  /* 0x0000002f00077213 */ /* 0x001fc60000000000 */
[----:B------:R-:W-:-:S04]  /*fdb0*/  IMAD.HI.U32 R10, R61, R9, RZ ;  /* 0x000000093d0a7227 */ /* 0x000fc800078e00ff */
[----:B------:R-:W-:Y:S02]  /*fdc0*/  IMAD.MOV R14, RZ, RZ, -R14 ;  /* 0x000000ffff0e7224 */ /* 0x000fe400078e0a0e */
[----:B------:R-:W-:-:S04]  /*fdd0*/  IMAD.HI.U32 R8, R61, R7, RZ ;  /* 0x000000073d087227 */ /* 0x000fc800078e00ff */
[----:B------:R-:W-:Y:S02]  /*fde0*/  IMAD.MOV R12, RZ, RZ, -R12 ;  /* 0x000000ffff0c7224 */ /* 0x000fe400078e0a0c */
[----:B------:R-:W-:Y:S02]  /*fdf0*/  IMAD.MOV R10, RZ, RZ, -R10 ;  /* 0x000000ffff0a7224 */ /* 0x000fe400078e0a0a */
[C---:B------:R-:W-:Y:S02]  /*fe00*/  IMAD R13, R2.reuse, R14, R13 ;  /* 0x0000000e020d7224 */ /* 0x040fe400078e020d */
[----:B------:R-:W-:Y:S02]  /*fe10*/  IMAD.MOV R8, RZ, RZ, -R8 ;  /* 0x000000ffff087224 */ /* 0x000fe400078e0a08 */
[C---:B------:R-:W-:Y:S01]  /*fe20*/  IMAD R11, R2.reuse, R12, R11 ;  /* 0x0000000c020b7224 */ /* 0x040fe200078e020b */
[----:B------:R-:W-:Y:S01]  /*fe30*/  STL [R1+0x6c], R15 ;  /* 0x00006c0f01007387 */ /* 0x000fe20000100800 */
[----:B------:R-:W-:-:S02]  /*fe40*/  IMAD R9, R2, R10, R9 ;  /* 0x0000000a02097224 */ /* 0x000fc400078e0209 */
[----:B------:R-:W-:Y:S01]  /*fe50*/  IMAD R7, R2, R8, R7 ;  /* 0x0000000802077224 */ /* 0x000fe200078e0207 */
[----:B------:R2:W-:Y:S04]  /*fe60*/  STL [R1+0x4], R13 ;  /* 0x0000040d01007387 */ /* 0x0005e80000100800 */
[----:B------:R-:W4:Y:S04]  /*fe70*/  LDL R21, [R1+0x5634] ;  /* 0x0056340001157983 */ /* 0x000f280000100800 */
[----:B------:R-:W-:Y:S04]  /*fe80*/  STL [R1+0xc0], R11 ;  /* 0x0000c00b01007387 */ /* 0x000fe80000100800 */
[----:B------:R-:W4:Y:S04]  /*fe90*/  LDL R47, [R1+0x5638] ;  /* 0x00563800012f7983 */ /* 0x000f280000100800 */
[----:B------:R-:W-:Y:S04]  /*fea0*/  STL [R1+0xbc], R9 ;  /* 0x0000bc0901007387 */ /* 0x000fe80000100800 */
[----:B------:R0:W-:Y:S01]  /*feb0*/  STL [R1+0xb8], R7 ;  /* 0x0000b80701007387 */ /* 0x0001e20000100800 */
[----:B--2---:R-:W-:-:S03]  /*fec0*/  IABS R13, R48 ;  /* 0x00000030000d7213 */ /* 0x004fc60000000000 */
[----:B------:R-:W2:Y:S01]  /*fed0*/  LDL R48, [R1+0x563c] ;  /* 0x00563c0001307983 */ /* 0x000ea20000100800 */
[----:B------:R-:W-:Y:S02]  /*fee0*/  IABS R15, R20 ;  /* 0x00000014000f7213 */ /* 0x000fe40000000000 */
[----:B0-----:R-:W-:Y:S01]  /*fef0*/  IABS R7, R42 ;  /* 0x0000002a00077213 */ /* 0x001fe20000000000 */
        /* <DEDUP_REMOVED lines=9> */
[----:B-----5:R-:W-:-:S02]  /*ff90*/  IABS R11, R45 ;  /* 0x0000002d000b7213 */ /* 0x020fc40000000000 */
[----:B------:R-:W5:Y:S03]  /*ffa0*/  LDL R45, [R1+0x5640] ;  /* 0x00564000012d7983 */ /* 0x000f660000100800 */
[C---:B------:R-:W-:Y:S01]  /*ffb0*/  IMAD.HI.U32 R12, R61.reuse, R11, RZ ;  /* 0x0000000b3d0c7227 */ /* 0x040fe200078e00ff */
[----:B---3--:R-:W-:Y:S02]  /*ffc0*/  IABS R9, R46 ;  /* 0x0000002e00097213 */ /* 0x008fe40000000000 */
[----:B------:R-:W3:Y:S03]  /*ffd0*/  LDL R46, [R1+0x5644] ;  /* 0x00564400012e7983 */ /* 0x000ee60000100800 */
[----:B------:R-:W-:-:S04]  /*ffe0*/  IMAD.HI.U32 R10, R61, R9, RZ ;  /* 0x000000093d0a7227 */ /* 0x000fc800078e00ff */
[----:B------:R-:W-:Y:S02]  /*fff0*/  IMAD.MOV R12, RZ, RZ, -R12 ;  /* 0x000000ffff0c7224 */ /* 0x000fe400078e0a0c */
[----:B------:R-:W-:Y:S02]  /*10000*/  IMAD.MOV R10, RZ, RZ, -R10 ;  /* 0x000000ffff0a7224 */ /* 0x000fe400078e0a0a */
[C---:B------:R-:W-:Y:S02]  /*10010*/  IMAD R11, R2.reuse, R12, R11 ;  /* 0x0000000c020b7224 */ /* 0x040fe400078e020b */
[----:B------:R-:W-:Y:S01]  /*10020*/  IMAD R9, R2, R10, R9 ;  /* 0x0000000a02097224 */ /* 0x000fe200078e0209 */
[----:B------:R-:W-:Y:S04]  /*10030*/  STL [R1+0xb4], R15 ;  /* 0x0000b40f01007387 */ /* 0x000fe80000100800 */
[----:B------:R-:W-:Y:S04]  /*10040*/  STL [R1+0xb0], R13 ;  /* 0x0000b00d01007387 */ /* 0x000fe80000100800 */
[----:B------:R0:W-:Y:S04]  /*10050*/  STL [R1+0xac], R11 ;  /* 0x0000ac0b01007387 */ /* 0x0001e80000100800 */
[----:B------:R2:W-:Y:S04]  /*10060*/  STL [R1+0xa8], R9 ;  /* 0x0000a80901007387 */ /* 0x0005e80000100800 */
[----:B------:R3:W-:Y:S04]  /*10070*/  STL [R1+0xa4], R7 ;  /* 0x0000a40701007387 */ /* 0x0007e80000100800 */
[----:B------:R-:W3:Y:S01]  /*10080*/  LDL R44, [R1+0x5648] ;  /* 0x00564800012c7983 */ /* 0x000ee20000100800 */
[----:B----4-:R-:W-:-:S03]  /*10090*/  IABS R10, R47 ;  /* 0x0000002f000a7213 */ /* 0x010fc60000000000 */
[----:B------:R-:W4:Y:S04]  /*100a0*/  LDL R20, [R1+0x564c] ;  /* 0x00564c0001147983 */ /* 0x000f280000100800 */
[----:B------:R-:W4:Y:S01]  /*100b0*/  LDL R47, [R1+0x5650] ;  /* 0x00565000012f7983 */ /* 0x000f220000100800 */
[----:B0-----:R-:W-:-:S03]  /*100c0*/  IABS R11, R21 ;  /* 0x00000015000b7213 */ /* 0x001fc60000000000 */
[----:B------:R-:W4:Y:S01]  /*100d0*/  LDL R42, [R1+0x5658] ;  /* 0x00565800012a7983 */ /* 0x000f220000100800 */
        /* <DEDUP_REMOVED lines=11> */
[----:B------:R-:W-:Y:S04]  /*10190*/  STL [R1+0xa0], R11 ;  /* 0x0000a00b01007387 */ /* 0x000fe80000100800 */
[----:B------:R-:W-:Y:S04]  /*101a0*/  STL [R1+0x9c], R10 ;  /* 0x00009c0a01007387 */ /* 0x000fe80000100800 */
[----:B------:R-:W2:Y:S04]  /*101b0*/  LDL R21, [R1+0x565c] ;  /* 0x00565c0001157983 */ /* 0x000ea80000100800 */
[----:B------:R0:W-:Y:S01]  /*101c0*/  STL [R1+0x98], R9 ;  /* 0x0000980901007387 */ /* 0x0001e20000100800 */
[----:B-----5:R-:W-:-:S03]  /*101d0*/  IABS R8, R45 ;  /* 0x0000002d00087213 */ /* 0x020fc60000000000 */
[----:B------:R-:W5:Y:S02]  /*101e0*/  LDL R45, [R1+0x5660] ;  /* 0x00566000012d7983 */ /* 0x000f640000100800 */
[----:B------:R-:W-:Y:S01]  /*101f0*/  IMAD.HI.U32 R15, R61, R8, RZ ;  /* 0x000000083d0f7227 */ /* 0x000fe200078e00ff */
[----:B---3--:R-:W-:-:S03]  /*10200*/  IABS R7, R46 ;  /* 0x0000002e00077213 */ /* 0x008fc60000000000 */
[----:B------:R-:W-:Y:S02]  /*10210*/  IMAD.MOV R15, RZ, RZ, -R15 ;  /* 0x000000ffff0f7224 */ /* 0x000fe400078e0a0f */
[----:B------:R-:W-:-:S04]  /*10220*/  IMAD.HI.U32 R16, R61, R7, RZ ;  /* 0x000000073d107227 */ /* 0x000fc800078e00ff */
[----:B------:R-:W-:Y:S02]  /*10230*/  IMAD.MOV R16, RZ, RZ, -R16 ;  /* 0x000000ffff107224 */ /* 0x000fe400078e0a10 */
[C---:B------:R-:W-:Y:S02]  /*10240*/  IMAD R8, R2.reuse, R15, R8 ;  /* 0x0000000f02087224 */ /* 0x040fe400078e0208 */
[----:B0-----:R-:W-:-:S03]  /*10250*/  IMAD R9, R2, R16, R7 ;  /* 0x0000001002097224 */ /* 0x001fc600078e0207 */
[----:B------:R-:W-:Y:S04]  /*10260*/  STL [R1], R8 ;  /* 0x0000000801007387 */ /* 0x000fe80000100800 */
[----:B------:R-:W3:Y:S04]  /*10270*/  LDL R46, [R1+0x5664] ;  /* 0x00566400012e7983 */ /* 0x000ee80000100800 */
[----:B------:R4:W-:Y:S02]  /*10280*/  STL [R1+0xec], R9 ;  /* 0x0000ec0901007387 */ /* 0x0009e40000100800 */
[----:B----4-:R-:W-:-:S02]  /*10290*/  IABS R9, R47 ;  /* 0x0000002f00097213 */ /* 0x010fc40000000000 */
[----:B------:R-:W4:Y:S01]  /*102a0*/  LDL R47, [R1+0x5668] ;  /* 0x00566800012f7983 */ /* 0x000f220000100800 */
[----:B--2---:R-:W-:-:S03]  /*102b0*/  IABS R10, R48 ;  /* 0x00000030000a7213 */ /* 0x004fc60000000000 */
[----:B------:R-:W2:Y:S01]  /*102c0*/  LDL R48, [R1+0x566c] ;  /* 0x00566c0001307983 */ /* 0x000ea20000100800 */
[----:B------:R-:W-:Y:S02]  /*102d0*/  IABS R8, R44 ;  /* 0x0000002c00087213 */ /* 0x000fe40000000000 */
[----:B------:R-:W-:-:S03]  /*102e0*/  IABS R7, R20 ;  /* 0x0000001400077213 */ /* 0x000fc60000000000 */
[----:B------:R-:W-:Y:S01]  /*102f0*/  IMAD.HI.U32 R12, R61, R8, RZ ;  /* 0x000000083d0c7227 */ /* 0x000fe200078e00ff */
[----:B------:R-:W-:-:S03]  /*10300*/  IABS R11, R42 ;  /* 0x0000002a000b7213 */ /* 0x000fc60000000000 */
[----:B------:R-:W-:-:S04]  /*10310*/  IMAD.HI.U32 R13, R61, R7, RZ ;  /* 0x000000073d0d7227 */ /* 0x000fc800078e00ff */
[----:B------:R-:W-:Y:S02]  /*10320*/  IMAD.MOV R12, RZ, RZ, -R12 ;  /* 0x000000ffff0c7224 */ /* 0x000fe400078e0a0c */
[----:B------:R-:W-:-:S04]  /*10330*/  IMAD.HI.U32 R14, R61, R9, RZ ;  /* 0x000000093d0e7227 */ /* 0x000fc800078e00ff */
[----:B------:R-:W-:-:S04]  /*10340*/  IMAD.HI.U32 R15, R61, R10, RZ ;  /* 0x0000000a3d0f7227 */ /* 0x000fc800078e00ff */
[----:B------:R-:W-:-:S04]  /*10350*/  IMAD.HI.U32 R16, R61, R11, RZ ;  /* 0x0000000b3d107227 */ /* 0x000fc800078e00ff */
[----:B------:R-:W-:Y:S02]  /*10360*/  IMAD.MOV R13, RZ, RZ, -R13 ;  /* 0x000000ffff0d7224 */ /* 0x000fe400078e0a0d */
[C---:B------:R-:W-:Y:S02]  /*10370*/  IMAD R8, R2.reuse, R12, R8 ;  /* 0x0000000c02087224 */ /* 0x040fe400078e0208 */
[----:B------:R-:W-:Y:S02]  /*10380*/  IMAD.MOV R14, RZ, RZ, -R14 ;  /* 0x000000ffff0e7224 */ /* 0x000fe400078e0a0e */
[----:B------:R-:W-:Y:S02]  /*10390*/  IMAD.MOV R15, RZ, RZ, -R15 ;  /* 0x000000ffff0f7224 */ /* 0x000fe400078e0a0f */
[----:B------:R-:W-:Y:S01]  /*103a0*/  IMAD.MOV R16, RZ, RZ, -R16 ;  /* 0x000000ffff107224 */ /* 0x000fe200078e0a10 */
[----:B------:R0:W-:Y:S01]  /*103b0*/  STL [R1+0xe8], R8 ;  /* 0x0000e80801007387 */ /* 0x0001e20000100800 */
[----:B------:R-:W-:-:S02]  /*103c0*/  IMAD R12, R2, R13, R7 ;  /* 0x0000000d020c7224 */ /* 0x000fc400078e0207 */
[C---:B------:R-:W-:Y:S02]  /*103d0*/  IMAD R7, R2.reuse, R14, R9 ;  /* 0x0000000e02077224 */ /* 0x040fe400078e0209 */
[C---:B------:R-:W-:Y:S01]  /*103e0*/  IMAD R9, R2.reuse, R16, R11 ;  /* 0x0000001002097224 */ /* 0x040fe200078e020b */
[----:B------:R-:W-:Y:S01]  /*103f0*/  STL [R1+0xe4], R12 ;  /* 0x0000e40c01007387 */ /* 0x000fe20000100800 */
[----:B0-----:R-:W-:-:S03]  /*10400*/  IMAD R8, R2, R15, R10 ;  /* 0x0000000f02087224 */ /* 0x001fc600078e020a */
[----:B------:R0:W-:Y:S04]  /*10410*/  STL [R1+0xe0], R7 ;  /* 0x0000e00701007387 */ /* 0x0001e80000100800 */
[----:B------:R5:W-:Y:S04]  /*10420*/  STL [R1+0xdc], R8 ;  /* 0x0000dc0801007387 */ /* 0x000be80000100800 */
[----:B------:R3:W-:Y:S04]  /*10430*/  STL [R1+0xd8], R9 ;  /* 0x0000d80901007387 */ /* 0x0007e80000100800 */
[----:B------:R-:W2:Y:S01]  /*10440*/  LDL R41, [R1+0x5670] ;  /* 0x0056700001297983 */ /* 0x000ea20000100800 */
[----:B0-----:R-:W-:-:S02]  /*10450*/  IABS R7, R21 ;  /* 0x0000001500077213 */ /* 0x001fc40000000000 */
[----:B-----5:R-:W-:Y:S01]  /*10460*/  IABS R8, R45 ;  /* 0x0000002d00087213 */ /* 0x020fe20000000000 */
[----:B------:R-:W5:Y:S02]  /*10470*/  LDL R44, [R1+0x5674] ;  /* 0x00567400012c7983 */ /* 0x000f640000100800 */
[C---:B------:R-:W-:Y:S02]  /*10480*/  IMAD.HI.U32 R12, R61.reuse, R7, RZ ;  /* 0x000000073d0c7227 */ /* 0x040fe400078e00ff */
[----:B------:R-:W5:Y:S02]  /*10490*/  LDL R20, [R1+0x5678] ;  /* 0x0056780001147983 */ /* 0x000f640000100800 */
[----:B------:R-:W-:Y:S02]  /*104a0*/  IMAD.HI.U32 R13, R61, R8, RZ ;  /* 0x000000083d0d7227 */ /* 0x000fe400078e00ff */
[----:B------:R-:W5:Y:S02]  /*104b0*/  LDL R21, [R1+0x567c] ;  /* 0x00567c0001157983 */ /* 0x000f640000100800 */
[----:B------:R-:W-:-:S02]  /*104c0*/  IMAD.MOV R12, RZ, RZ, -R12 ;  /* 0x000000ffff0c7224 */ /* 0x000fc400078e0a0c */
[----:B------:R-:W5:Y:S01]  /*104d0*/  LDL R42, [R1+0x5680] ;  /* 0x00568000012a7983 */ /* 0x000f620000100800 */
[----:B---3--:R-:W-:Y:S01]  /*104e0*/  IABS R9, R46 ;  /* 0x0000002e00097213 */ /* 0x008fe20000000000 */
[----:B------:R-:W-:-:S04]  /*104f0*/  IMAD.MOV R13, RZ, RZ, -R13 ;  /* 0x000000ffff0d7224 */ /* 0x000fc800078e0a0d */
[----:B------:R-:W-:-:S04]  /*10500*/  IMAD.HI.U32 R14, R61, R9, RZ ;  /* 0x000000093d0e7227 */ /* 0x000fc800078e00ff */
[----:B------:R-:W-:Y:S02]  /*10510*/  IMAD.MOV R14, RZ, RZ, -R14 ;  /* 0x000000ffff0e7224 */ /* 0x000fe400078e0a0e */
[C---:B------:R-:W-:Y:S02]  /*10520*/  IMAD R12, R2.reuse, R12, R7 ;  /* 0x0000000c020c7224 */ /* 0x040fe400078e0207 */
[C---:B------:R-:W-:Y:S02]  /*10530*/  IMAD R7, R2.reuse, R13, R8 ;  /* 0x0000000d02077224 */ /* 0x040fe400078e0208 */
[----:B------:R-:W-:Y:S01]  /*10540*/  IMAD R9, R2, R14, R9 ;  /* 0x0000000e02097224 */ /* 0x000fe200078e0209 */
[----:B----4-:R-:W-:-:S05]  /*10550*/  IABS R10, R47 ;  /* 0x0000002f000a7213 */ /* 0x010fca0000000000 */
[----:B------:R-:W-:-:S04]  /*10560*/  IMAD.HI.U32 R15, R61, R10, RZ ;  /* 0x0000000a3d0f7227 */ /* 0x000fc800078e00ff */
[----:B------:R-:W-:Y:S01]  /*10570*/  IMAD.MOV R15, RZ, RZ, -R15 ;  /* 0x000000ffff0f7224 */ /* 0x000fe200078e0a0f */
[----:B------:R-:W-:Y:S03]  /*10580*/  STL [R1+0xd4], R12 ;  /* 0x0000d40c01007387 */ /* 0x000fe60000100800 */
[----:B------:R-:W-:Y:S01]  /*10590*/  IMAD R8, R2, R15, R10 ;  /* 0x0000000f02087224 */ /* 0x000fe200078e020a */
[----:B------:R0:W-:Y:S04]  /*105a0*/  STL [R1+0xd0], R7 ;  /* 0x0000d00701007387 */ /* 0x0001e80000100800 */
[----:B------:R-:W-:Y:S04]  /*105b0*/  STL [R1+0xcc], R9 ;  /* 0x0000cc0901007387 */ /* 0x000fe80000100800 */
[----:B------:R-:W3:Y:S04]  /*105c0*/  LDL R45, [R1+0x5684] ;  /* 0x00568400012d7983 */ /* 0x000ee80000100800 */
[----:B------:R-:W-:Y:S04]  /*105d0*/  STL [R1+0xc8], R8 ;  /* 0x0000c80801007387 */ /* 0x000fe80000100800 */
[----:B------:R-:W4:Y:S01]  /*105e0*/  LDL R46, [R1+0x5688] ;  /* 0x00568800012e7983 */ /* 0x000f220000100800 */
[----:B--2---:R-:W-:-:S05]  /*105f0*/  IABS R11, R48 ;  /* 0x00000030000b7213 */ /* 0x004fca0000000000 */
[----:B------:R-:W-:-:S04]  /*10600*/  IMAD.HI.U32 R16, R61, R11, RZ ;  /* 0x0000000b3d107227 */ /* 0x000fc800078e00ff */
[----:B------:R-:W-:-:S04]  /*10610*/  IMAD.MOV R16, RZ, RZ, -R16 ;  /* 0x000000ffff107224 */ /* 0x000fc800078e0a10 */
[----:B0-----:R-:W-:-:S05]  /*10620*/  IMAD R7, R2, R16, R11 ;  /* 0x0000001002077224 */ /* 0x001fca00078e020b */
[----:B------:R0:W-:Y:S04]  /*10630*/  STL [R1+0xc4], R7 ;  /* 0x0000c40701007387 */ /* 0x0001e80000100800 */
[----:B------:R-:W2:Y:S04]  /*10640*/  LDL R48, [R1+0x5690] ;  /* 0x0056900001307983 */ /* 0x000ea80000100800 */
[----:B------:R-:W3:Y:S01]  /*10650*/  LDL R47, [R1+0x568c] ;  /* 0x00568c00012f7983 */ /* 0x000ee20000100800 */
[----:B0-----:R-:W-:Y:S02]  /*10660*/  IABS R7, R41 ;  /* 0x0000002900077213 */ /* 0x001fe40000000000 */
[----:B-----5:R-:W-:-:S03]  /*10670*/  IABS R8, R44 ;  /* 0x0000002c00087213 */ /* 0x020fc60000000000 */
[----:B------:R-:W-:Y:S01]  /*10680*/  IMAD.HI.U32 R12, R61, R7, RZ ;  /* 0x000000073d0c7227 */ /* 0x000fe200078e00ff */
[----:B------:R-:W-:-:S03]  /*10690*/  IABS R9, R20 ;  /* 0x0000001400097213 */ /* 0x000fc60000000000 */
[----:B------:R-:W-:Y:S02]  /*106a0*/  IMAD.MOV R12, RZ, RZ, -R12 ;  /* 0x000000ffff0c7224 */ /* 0x000fe400078e0a0c */
[C---:B------:R-:W-:Y:S01]  /*106b0*/  IMAD.HI.U32 R13, R61.reuse, R8, RZ ;  /* 0x000000083d0d7227 */ /* 0x040fe200078e00ff */
[----:B------:R-:W-:Y:S02]  /*106c0*/  IABS R10, R21 ;  /* 0x00000015000a7213 */ /* 0x000fe40000000000 */
[----:B------:R-:W5:Y:S01]  /*106d0*/  LDL R21, [R1+0x5694] ;  /* 0x0056940001157983 */ /* 0x000f620000100800 */
[----:B------:R-:W-:Y:S01]  /*106e0*/  IMAD R7, R2, R12, R7 ;  /* 0x0000000c02077224 */ /* 0x000fe200078e0207 */
[----:B------:R-:W-:Y:S01]  /*106f0*/  IABS R11, R42 ;  /* 0x0000002a000b7213 */ /* 0x000fe20000000000 */
[----:B------:R-:W-:-:S04]  /*10700*/  IMAD.HI.U32 R14, R61, R9, RZ ;  /* 0x000000093d0e7227 */ /* 0x000fc800078e00ff */
[----:B------:R-:W-:Y:S02]  /*10710*/  IMAD.MOV R13, RZ, RZ, -R13 ;  /* 0x000000ffff0d7224 */ /* 0x000fe400078e0a0d */
[C---:B------:R-:W-:Y:S01]  /*10720*/  IMAD.HI.U32 R15, R61.reuse, R10, RZ ;  /* 0x0000000a3d0f7227 */ /* 0x040fe200078e00ff */
[----:B------:R0:W-:Y:S03]  /*10730*/  STL [R1+0x5d2c], R7 ;  /* 0x005d2c0701007387 */ /* 0x0001e60000100800 */
[----:B------:R-:W-:-:S04]  /*10740*/  IMAD.HI.U32 R16, R61, R11, RZ ;  /* 0x0000000b3d107227 */ /* 0x000fc800078e00ff */
[----:B------:R-:W-:Y:S02]  /*10750*/  IMAD.MOV R14, RZ, RZ, -R14 ;  /* 0x000000ffff0e7224 */ /* 0x000fe400078e0a0e */
[----:B------:R-:W-:Y:S02]  /*10760*/  IMAD.MOV R15, RZ, RZ, -R15 ;  /* 0x000000ffff0f7224 */ /* 0x000fe400078e0a0f */
[C---:B0-----:R-:W-:Y:S02]  /*10770*/  IMAD R7, R2.reuse, R13, R8 ;  /* 0x0000000d02077224 */ /* 0x041fe400078e0208 */
[----:B------:R-:W-:Y:S02]  /*10780*/  IMAD.MOV R16, RZ, RZ, -R16 ;  /* 0x000000ffff107224 */ /* 0x000fe400078e0a10 */
[C---:B------:R-:W-:Y:S01]  /*10790*/  IMAD R8, R2.reuse, R14, R9 ;  /* 0x0000000e02087224 */ /* 0x040fe200078e0209 */
[----:B------:R0:W-:Y:S01]  /*107a0*/  STL [R1+0xfc], R7 ;  /* 0x0000fc0701007387 */ /* 0x0001e20000100800 */
[----:B------:R-:W-:-:S03]  /*107b0*/  IMAD R9, R2, R15, R10 ;  /* 0x0000000f02097224 */ /* 0x000fc600078e020a */
[----:B------:R-:W-:Y:S01]  /*107c0*/  STL [R1+0xf8], R8 ;  /* 0x0000f80801007387 */ /* 0x000fe20000100800 */
[----:B0-----:R-:W-:-:S03]  /*107d0*/  IMAD R7, R2, R16, R11 ;  /* 0x0000001002077224 */ /* 0x001fc600078e020b */
[----:B------:R4:W-:Y:S04]  /*107e0*/  STL [R1+0xf4], R9 ;  /* 0x0000f40901007387 */ /* 0x0009e80000100800 */
[----:B------:R0:W-:Y:S01]  /*107f0*/  STL [R1+0xf0], R7 ;  /* 0x0000f00701007387 */ /* 0x0001e20000100800 */
[----:B--2---:R-:W-:-:S03]  /*10800*/  IABS R11, R48 ;  /* 0x00000030000b7213 */ /* 0x004fc60000000000 */
[----:B------:R-:W2:Y:S01]  /*10810*/  LDL R48, [R1+0x571c] ;  /* 0x00571c0001307983 */ /* 0x000ea20000100800 */
[----:B---3--:R-:W-:-:S03]  /*10820*/  IABS R10, R47 ;  /* 0x0000002f000a7213 */ /* 0x008fc60000000000 */
[----:B------:R-:W3:Y:S01]  /*10830*/  LDL R47, [R1+0x5714] ;  /* 0x00571400012f7983 */ /* 0x000ee20000100800 */
[----:B----4-:R-:W-:Y:S02]  /*10840*/  IABS R9, R46 ;  /* 0x0000002e00097213 */ /* 0x010fe40000000000 */
[----:B------:R-:W-:Y:S01]  /*10850*/  IABS R8, R45 ;  /* 0x0000002d00087213 */ /* 0x000fe20000000000 */
[----:B------:R-:W4:Y:S04]  /*10860*/  LDL R46, [R1+0x569c] ;  /* 0x00569c00012e7983 */ /* 0x000f280000100800 */
[----:B------:R-:W4:Y:S01]  /*10870*/  LDL R45, [R1+0x5698] ;  /* 0x00569800012d7983 */ /* 0x000f220000100800 */
[----:B------:R-:W-:-:S04]  /*10880*/  IMAD.HI.U32 R13, R61, R8, RZ ;  /* 0x000000083d0d7227 */ /* 0x000fc800078e00ff */
[----:B------:R-:W-:-:S04]  /*10890*/  IMAD.HI.U32 R14, R61, R9, RZ ;  /* 0x000000093d0e7227 */ /* 0x000fc800078e00ff */
[----:B------:R-:W-:-:S04]  /*108a0*/  IMAD.HI.U32 R15, R61, R10, RZ ;  /* 0x0000000a3d0f7227 */ /* 0x000fc800078e00ff */
[----:B------:R-:W-:-:S04]  /*108b0*/  IMAD.HI.U32 R16, R61, R11, RZ ;  /* 0x0000000b3d107227 */ /* 0x000fc800078e00ff */
[----:B------:R-:W-:Y:S02]  /*108c0*/  IMAD.MOV R13, RZ, RZ, -R13 ;  /* 0x000000ffff0d7224 */ /* 0x000fe400078e0a0d */
[----:B------:R-:W-:Y:S02]  /*108d0*/  IMAD.MOV R14, RZ, RZ, -R14 ;  /* 0x000000ffff0e7224 */ /* 0x000fe400078e0a0e */
[----:B------:R-:W-:Y:S02]  /*108e0*/  IMAD.MOV R15, RZ, RZ, -R15 ;  /* 0x000000ffff0f7224 */ /* 0x000fe400078e0a0f */
[----:B------:R-:W-:Y:S02]  /*108f0*/  IMAD.MOV R16, RZ, RZ, -R16 ;  /* 0x000000ffff107224 */ /* 0x000fe400078e0a10 */
[C---:B------:R-:W-:Y:S02]  /*10900*/  IMAD R8, R2.reuse, R13, R8 ;  /* 0x0000000d02087224 */ /* 0x040fe400078e0208 */
[----:B------:R-:W-:Y:S01]  /*10910*/  IMAD R9, R2, R14, R9 ;  /* 0x0000000e02097224 */ /* 0x000fe200078e0209 */
[----:B-----5:R-:W-:-:S02]  /*10920*/  IABS R12, R21 ;  /* 0x00000015000c7213 */ /* 0x020fc40000000000 */
[----:B------:R-:W5:Y:S03]  /*10930*/  LDL R21, [R1+0x5724] ;  /* 0x0057240001157983 */ /* 0x000f660000100800 */
[----:B------:R-:W-:-:S04]  /*10940*/  IMAD.HI.U32 R17, R61, R12, RZ ;  /* 0x0000000c3d117227 */ /* 0x000fc800078e00ff */
[----:B------:R-:W-:Y:S02]  /*10950*/  IMAD.MOV R17, RZ, RZ, -R17 ;  /* 0x000000ffff117224 */ /* 0x000fe400078e0a11 */
[C---:B------:R-:W-:Y:S02]  /*10960*/  IMAD R10, R2.reuse, R15, R10 ;  /* 0x0000000f020a7224 */ /* 0x040fe400078e020a */
[C---:B------:R-:W-:Y:S01]  /*10970*/  IMAD R11, R2.reuse, R16, R11 ;  /* 0x00000010020b7224 */ /* 0x040fe200078e020b */
[----:B------:R-:W-:Y:S01]  /*10980*/  STL [R1+0x5d20], R8 ;  /* 0x005d200801007387 */ /* 0x000fe20000100800 */
[----:B------:R-:W-:-:S03]  /*10990*/  IMAD R12, R2, R17, R12 ;  /* 0x00000011020c7224 */ /* 0x000fc600078e020c */
[----:B------:R-:W-:Y:S04]  /*109a0*/  STL [R1+0x5d1c], R9 ;  /* 0x005d1c0901007387 */ /* 0x000fe80000100800 */
[----:B------:R-:W-:Y:S04]  /*109b0*/  STL [R1+0x5d0c], R10 ;  /* 0x005d0c0a01007387 */ /* 0x000fe80000100800 */
[----:B------:R-:W-:Y:S04]  /*109c0*/  STL [R1+0x5d18], R11 ;  /* 0x005d180b01007387 */ /* 0x000fe80000100800 */
[----:B------:R-:W-:Y:S04]  /*109d0*/  STL [R1+0x5d24], R12 ;  /* 0x005d240c01007387 */ /* 0x000fe80000100800 */
[----:B------:R-:W5:Y:S01]  /*109e0*/  LDL R42, [R1+0x572c] ;  /* 0x00572c00012a7983 */ /* 0x000f620000100800 */
[----:B--2---:R-:W-:-:S03]  /*109f0*/  IABS R16, R48 ;  /* 0x0000003000107213 */ /* 0x004fc60000000000 */
[----:B------:R-:W2:Y:S01]  /*10a00*/  LDL R48, [R1+0x5748] ;  /* 0x0057480001307983 */ /* 0x000ea20000100800 */
[----:B---3--:R-:W-:-:S03]  /*10a10*/  IABS R15, R47 ;  /* 0x0000002f000f7213 */ /* 0x008fc60000000000 */
[----:B------:R-:W3:Y:S01]  /*10a20*/  LDL R47, [R1+0x5744] ;  /* 0x00574400012f7983 */ /* 0x000ee20000100800 */
[----:B----4-:R-:W-:-:S03]  /*10a30*/  IABS R14, R46 ;  /* 0x0000002e000e7213 */ /* 0x010fc60000000000 */
[----:B------:R-:W4:Y:S01]  /*10a40*/  LDL R46, [R1+0x573c] ;  /* 0x00573c00012e7983 */ /* 0x000f220000100800 */
[----:B------:R-:W-:-:S03]  /*10a50*/  IABS R13, R45 ;  /* 0x0000002d000d7213 */ /* 0x000fc60000000000 */
[----:B------:R-:W4:Y:S01]  /*10a60*/  LDL R45, [R1+0x5738] ;  /* 0x00573800012d7983 */ /* 0x000f220000100800 */
        /* <DEDUP_REMOVED lines=9> */
[----:B------:R-:W-:Y:S01]  /*10b00*/  STL [R1+0x5d10], R13 ;  /* 0x005d100d01007387 */ /* 0x000fe20000100800 */
[----:B-----5:R-:W-:Y:S01]  /*10b10*/  IABS R17, R21 ;  /* 0x0000001500117213 */ /* 0x020fe20000000000 */
[----:B------:R-:W-:-:S04]  /*10b20*/  IMAD.HI.U32 R21, R61, R15, RZ ;  /* 0x0000000f3d157227 */ /* 0x000fc800078e00ff */
[----:B------:R-:W-:-:S04]  /*10b30*/  IMAD.HI.U32 R23, R61, R17, RZ ;  /* 0x000000113d177227 */ /* 0x000fc800078e00ff */
[----:B------:R-:W-:Y:S02]  /*10b40*/  IMAD.MOV R21, RZ, RZ, -R21 ;  /* 0x000000ffff157224 */ /* 0x000fe400078e0a15 */
[----:B------:R-:W-:Y:S02]  /*10b50*/  IMAD.MOV R23, RZ, RZ, -R23 ;  /* 0x000000ffff177224 */ /* 0x000fe400078e0a17 */
[C---:B------:R-:W-:Y:S02]  /*10b60*/  IMAD R15, R2.reuse, R21, R15 ;  /* 0x00000015020f7224 */ /* 0x040fe400078e020f */
[----:B------:R-:W-:Y:S01]  /*10b70*/  IMAD R17, R2, R23, R17 ;  /* 0x0000001702117224 */ /* 0x000fe200078e0211 */
[----:B------:R-:W-:Y:S04]  /*10b80*/  STL [R1+0x5d14], R14 ;  /* 0x005d140e01007387 */ /* 0x000fe80000100800 */
[----:B------:R-:W-:Y:S04]  /*10b90*/  STL [R1+0x5d28], R15 ;  /* 0x005d280f01007387 */ /* 0x000fe80000100800 */
[----:B------:R-:W-:Y:S04]  /*10ba0*/  STL [R1+0x5cf8], R16 ;  /* 0x005cf81001007387 */ /* 0x000fe80000100800 */
[----:B------:R-:W-:Y:S01]  /*10bb0*/  STL [R1+0x5cf4], R17 ;  /* 0x005cf41101007387 */ /* 0x000fe20000100800 */
[----:B--2---:R-:W-:-:S03]  /*10bc0*/  IABS R23, R48 ;  /* 0x0000003000177213 */ /* 0x004fc60000000000 */
[----:B------:R-:W2:Y:S01]  /*10bd0*/  LDL R48, [R1+0x5764] ;  /* 0x0057640001307983 */ /* 0x000ea20000100800 */
[----:B---3--:R-:W-:-:S03]  /*10be0*/  IABS R22, R47 ;  /* 0x0000002f00167213 */ /* 0x008fc60000000000 */
[----:B------:R-:W3:Y:S01]  /*10bf0*/  LDL R47, [R1+0x5760] ;  /* 0x00576000012f7983 */ /* 0x000ee20000100800 */
[----:B------:R-:W-:Y:S02]  /*10c00*/  ISETP.GT.U32.AND P4, PT, R2, R18, PT ;  /* 0x000000120200720c */ /* 0x000fe40003f84070 */
[----:B------:R-:W-:Y:S02]  /*10c10*/  IABS R19, R42 ;  /* 0x0000002a00137213 */ /* 0x000fe40000000000 */
[----:B------:R-:W5:Y:S09]  /*10c20*/  LDL R42, [R1+0x574c] ;  /* 0x00574c00012a7983 */ /* 0x000f720000100800 */
[----:B------:R-:W-:-:S05]  /*10c30*/  @!P4 IMAD.IADD R18, R18, 0x1, -R2 ;  /* 0x000000011212c824 */ /* 0x000fca00078e0a02 */
[----:B------:R-:W-:Y:S02]  /*10c40*/  ISETP.GT.U32.AND P4, PT, R2, R18, PT ;  /* 0x000000120200720c */ /* 0x000fe40003f84070 */
[----:B----4-:R-:W-:Y:S02]  /*10c50*/  IABS R21, R46 ;  /* 0x0000002e00157213 */ /* 0x010fe40000000000 */
[----:B------:R-:W4:Y:S01]  /*10c60*/  LDL R46, [R1+0x5758] ;  /* 0x00575800012e7983 */ /* 0x000f220000100800 */
[----:B------:R-:W-:Y:S02]  /*10c70*/  ISETP.GE.AND P2, PT, R39, RZ, PT ;  /* 0x000000ff2700720c */ /* 0x000fe40003f46270 */
[----:B------:R-:W-:Y:S02]  /*10c80*/  IABS R20, R45 ;  /* 0x0000002d00147213 */ /* 0x000fe40000000000 */
[----:B------:R-:W4:Y:S01]  /*10c90*/  LDL R45, [R1+0x5750] ;  /* 0x00575000012d7983 */ /* 0x000f220000100800 */
[----:B------:R-:W-:-:S04]  /*10ca0*/  IMAD.HI.U32 R25, R61, R19, RZ ;  /* 0x000000133d197227 */ /* 0x000fc800078e00ff */
[----:B------:R-:W-:Y:S02]  /*10cb0*/  @!P4 IMAD.IADD R18, R18, 0x1, -R2 ;  /* 0x000000011212c824 */ /* 0x000fe400078e0a02 */
[----:B------:R-:W-:-:S04]  /*10cc0*/  IMAD.HI.U32 R24, R61, R20, RZ ;  /* 0x000000143d187227 */ /* 0x000fc800078e00ff */
[----:B------:R-:W-:-:S04]  /*10cd0*/  IMAD.HI.U32 R27, R61, R21, RZ ;  /* 0x000000153d1b7227 */ /* 0x000fc800078e00ff */
[----:B------:R-:W-:-:S04]  /*10ce0*/  IMAD.HI.U32 R28, R61, R22, RZ ;  /* 0x000000163d1c7227 */ /* 0x000fc800078e00ff */
[----:B------:R-:W-:Y:S02]  /*10cf0*/  IMAD.MOV R26, RZ, RZ, -R25 ;  /* 0x000000ffff1a7224 */ /* 0x000fe400078e0a19 */
[----:B------:R-:W-:-:S04]  /*10d00*/  IMAD.HI.U32 R29, R61, R23, RZ ;  /* 0x000000173d1d7227 */ /* 0x000fc800078e00ff */
[----:B0-----:R-:W-:Y:S02]  /*10d10*/  IMAD.MOV.U32 R7, RZ, RZ, R18 ;  /* 0x000000ffff077224 */ /* 0x001fe400078e0012 */
[----:B------:R-:W-:Y:S02]  /*10d20*/  IMAD.MOV R24, RZ, RZ, -R24 ;  /* 0x000000ffff187224 */ /* 0x000fe400078e0a18 */
[----:B------:R-:W-:Y:S02]  /*10d30*/  IMAD.MOV R25, RZ, RZ, -R27 ;  /* 0x000000ffff197224 */ /* 0x000fe400078e0a1b */
[----:B------:R-:W-:Y:S02]  /*10d40*/  IMAD.MOV R27, RZ, RZ, -R28 ;  /* 0x000000ffff1b7224 */ /* 0x000fe400078e0a1c */
[----:B------:R-:W-:Y:S02]  /*10d50*/  IMAD R18, R2, R26, R19 ;  /* 0x0000001a02127224 */ /* 0x000fe400078e0213 */
[----:B------:R-:W-:-:S02]  /*10d60*/  @!P2 IMAD.MOV R7, RZ, RZ, -R7 ;  /* 0x000000ffff07a224 */ /* 0x000fc400078e0a07 */
[----:B------:R-:W-:Y:S02]  /*10d70*/  IMAD.MOV R26, RZ, RZ, -R29 ;  /* 0x000000ffff1a7224 */ /* 0x000fe400078e0a1d */
[C---:B------:R-:W-:Y:S02]  /*10d80*/  IMAD R19, R2.reuse, R24, R20 ;  /* 0x0000001802137224 */ /* 0x040fe400078e0214 */
[C---:B------:R-:W-:Y:S01]  /*10d90*/  IMAD R20, R2.reuse, R25, R21 ;  /* 0x0000001902147224 */ /* 0x040fe200078e0215 */
[----:B------:R-:W-:Y:S01]  /*10da0*/  STL [R1+0x5cfc], R18 ;  /* 0x005cfc1201007387 */ /* 0x000fe20000100800 */
[C---:B------:R-:W-:Y:S02]  /*10db0*/  IMAD R21, R2.reuse, R27, R22 ;  /* 0x0000001b02157224 */ /* 0x040fe400078e0216 */
[----:B------:R-:W-:Y:S01]  /*10dc0*/  IMAD R22, R2, R26, R23 ;  /* 0x0000001a02167224 */ /* 0x000fe200078e0217 */
[----:B------:R-:W-:Y:S04]  /*10dd0*/  STL [R1+0x21c], R7 ;  /* 0x00021c0701007387 */ /* 0x000fe80000100800 */
        /* <DEDUP_REMOVED lines=8> */
[----:B-----5:R-:W-:Y:S01]  /*10e60*/  IABS R25, R42 ;  /* 0x0000002a00197213 */ /* 0x020fe20000000000 */
[----:B------:R-:W-:Y:S02]  /*10e70*/  IMAD.HI.U32 R31, R61, R26, RZ ;  /* 0x0000001a3d1f7227 */ /* 0x000fe400078e00ff */
[----:B------:R-:W5:Y:S02]  /*10e80*/  LDL R42, [R1+0x576c] ;  /* 0x00576c00012a7983 */ /* 0x000f640000100800 */
[----:B------:R-:W-:-:S04]  /*10e90*/  IMAD.MOV.U32 R23, RZ, RZ, R25 ;  /* 0x000000ffff177224 */ /* 0x000fc800078e0019 */
[----:B------:R-:W-:Y:S01]  /*10ea0*/  IMAD.HI.U32 R29, R61, R23, RZ ;  /* 0x000000173d1d7227 */ /* 0x000fe200078e00ff */
[----:B----4-:R-:W-:Y:S02]  /*10eb0*/  IABS R27, R46 ;  /* 0x0000002e001b7213 */ /* 0x010fe40000000000 */
[----:B------:R-:W4:Y:S01]  /*10ec0*/  LDL R46, [R1+0x5780] ;  /* 0x00578000012e7983 */ /* 0x000f220000100800 */
[----:B------:R-:W-:Y:S02]  /*10ed0*/  IABS R24, R45 ;  /* 0x0000002d00187213 */ /* 0x000fe40000000000 */
[----:B------:R-:W-:Y:S01]  /*10ee0*/  IMAD.MOV.U32 R25, RZ, RZ, R27 ;  /* 0x000000ffff197224 */ /* 0x000fe200078e001b */
[----:B------:R-:W4:Y:S01]  /*10ef0*/  LDL R45, [R1+0x5770] ;  /* 0x00577000012d7983 */ /* 0x000f220000100800 */
[----:B------:R-:W-:Y:S02]  /*10f00*/  IMAD.MOV.U32 R27, RZ, RZ, R28 ;  /* 0x000000ffff1b7224 */ /* 0x000fe400078e001c */
[----:B------:R-:W-:-:S02]  /*10f10*/  IMAD.MOV R28, RZ, RZ, -R29 ;  /* 0x000000ffff1c7224 */ /* 0x000fc400078e0a1d */
[----:B------:R-:W-:-:S04]  /*10f20*/  IMAD.HI.U32 R29, R61, R24, RZ ;  /* 0x000000183d1d7227 */ /* 0x000fc800078e00ff */
[----:B------:R-:W-:-:S04]  /*10f30*/  IMAD.HI.U32 R30, R61, R25, RZ ;  /* 0x000000193d1e7227 */ /* 0x000fc800078e00ff */
[----:B------:R-:W-:-:S04]  /*10f40*/  IMAD.HI.U32 R32, R61, R27, RZ ;  /* 0x0000001b3d207227 */ /* 0x000fc800078e00ff */
[C---:B------:R-:W-:Y:S02]  /*10f50*/  IMAD R23, R2.reuse, R28, R23 ;  /* 0x0000001c02177224 */ /* 0x040fe400078e0217 */
[----:B------:R-:W-:Y:S02]  /*10f60*/  IMAD.MOV R28, RZ, RZ, -R29 ;  /* 0x000000ffff1c7224 */ /* 0x000fe400078e0a1d */
[----:B------:R-:W-:Y:S02]  /*10f70*/  IMAD.MOV R29, RZ, RZ, -R30 ;  /* 0x000000ffff1d7224 */ /* 0x000fe400078e0a1e */
[----:B------:R-:W-:Y:S02]  /*10f80*/  IMAD.MOV R30, RZ, RZ, -R31 ;  /* 0x000000ffff1e7224 */ /* 0x000fe400078e0a1f */
[----:B------:R-:W-:Y:S02]  /*10f90*/  IMAD.MOV R31, RZ, RZ, -R32 ;  /* 0x000000ffff1f7224 */ /* 0x000fe400078e0a20 */
[----:B------:R-:W-:-:S02]  /*10fa0*/  IMAD R24, R2, R28, R24 ;  /* 0x0000001c02187224 */ /* 0x000fc400078e0218 */
[C---:B------:R-:W-:Y:S01]  /*10fb0*/  IMAD R27, R2.reuse, R31, R27 ;  /* 0x0000001f021b7224 */ /* 0x040fe200078e021b */
[----:B------:R-:W-:Y:S04]  /*10fc0*/  STL [R1+0x5cec], R23 ;  /* 0x005cec1701007387 */ /* 0x000fe80000100800 */
[----:B------:R-:W-:Y:S04]  /*10fd0*/  STL [R1+0x5d08], R24 ;  /* 0x005d081801007387 */ /* 0x000fe80000100800 */
[----:B------:R0:W-:Y:S01]  /*10fe0*/  STL [R1+0x5ce4], R27 ;  /* 0x005ce41b01007387 */ /* 0x0001e20000100800 */
[----:B------:R-:W-:-:S03]  /*10ff0*/  IMAD R26, R2, R30, R26 ;  /* 0x0000001e021a7224 */ /* 0x000fc600078e021a */
[----:B------:R-:W4:Y:S01]  /*11000*/  LDL R44, [R1+0x5788] ;  /* 0x00578800012c7983 */ /* 0x000f220000100800 */
[----:B------:R-:W-:Y:S01]  /*11010*/  IMAD R25, R2, R29, R25 ;  /* 0x0000001d02197224 */ /* 0x000fe200078e0219 */
[----:B------:R-:W-:Y:S02]  /*11020*/  ISETP.GE.AND P0, PT, R38, RZ, PT ;  /* 0x000000ff2600720c */ /* 0x000fe40003f06270 */
[----:B------:R-:W-:Y:S01]  /*11030*/  ISETP.GE.AND P4, PT, R37, RZ, PT ;  /* 0x000000ff2500720c */ /* 0x000fe20003f86270 */
[----:B------:R-:W4:Y:S04]  /*11040*/  LDL R50, [R1+0x57b0] ;  /* 0x0057b00001327983 */ /* 0x000f280000100800 */
[----:B------:R-:W4:Y:S04]  /*11050*/  LDL R49, [R1+0x57b4] ;  /* 0x0057b40001317983 */ /* 0x000f280000100800 */
[----:B------:R-:W4:Y:S04]  /*11060*/  LDL R57, [R1+0x57c4] ;  /* 0x0057c40001397983 */ /* 0x000f280000100800 */
[----:B------:R-:W4:Y:S04]  /*11070*/  LDL R53, [R1+0x57d8] ;  /* 0x0057d80001357983 */ /* 0x000f280000100800 */
[----:B------:R-:W4:Y:S04]  /*11080*/  LDL R56, [R1+0x57c8] ;  /* 0x0057c80001387983 */ /* 0x000f280000100800 */
[----:B------:R-:W4:Y:S04]  /*11090*/  LDL R55, [R1+0x57cc] ;  /* 0x0057cc0001377983 */ /* 0x000f280000100800 */
[----:B------:R-:W4:Y:S01]  /*110a0*/  LDL R54, [R1+0x57d0] ;  /* 0x0057d00001367983 */ /* 0x000f220000100800 */
[----:B--2---:R-:W-:-:S03]  /*110b0*/  IABS R28, R48 ;  /* 0x00000030001c7213 */ /* 0x004fc60000000000 */
[----:B------:R-:W2:Y:S01]  /*110c0*/  LDL R48, [R1+0x5784] ;  /* 0x0057840001307983 */ /* 0x000ea20000100800 */
[----:B---3--:R-:W-:-:S03]  /*110d0*/  IABS R31, R47 ;  /* 0x0000002f001f7213 */ /* 0x008fc60000000000 */
[----:B------:R-:W3:Y:S02]  /*110e0*/  LDL R47, [R1+0x5790] ;  /* 0x00579000012f7983 */ /* 0x000ee40000100800 */
[----:B------:R-:W-:Y:S01]  /*110f0*/  IMAD.HI.U32 R33, R61, R31, RZ ;  /* 0x0000001f3d217227 */ /* 0x000fe200078e00ff */
[----:B-----5:R-:W-:Y:S02]  /*11100*/  IABS R29, R42 ;  /* 0x0000002a001d7213 */ /* 0x020fe40000000000 */
[----:B------:R-:W5:Y:S01]  /*11110*/  LDL R42, [R1+0x5794] ;  /* 0x00579400012a7983 */ /* 0x000f620000100800 */
[----:B------:R-:W-:Y:S01]  /*11120*/  IMAD.MOV R33, RZ, RZ, -R33 ;  /* 0x000000ffff217224 */ /* 0x000fe200078e0a21 */
[----:B----4-:R-:W-:Y:S02]  /*11130*/  IABS R30, R45 ;  /* 0x0000002d001e7213 */ /* 0x010fe40000000000 */
[----:B------:R-:W4:Y:S01]  /*11140*/  LDL R45, [R1+0x578c] ;  /* 0x00578c00012d7983 */ /* 0x000f220000100800 */
[----:B------:R-:W-:Y:S01]  /*11150*/  IMAD R31, R2, R33, R31 ;  /* 0x00000021021f7224 */ /* 0x000fe200078e021f */
[----:B------:R-:W-:-:S02]  /*11160*/  IABS R32, R46 ;  /* 0x0000002e00207213 */ /* 0x000fc40000000000 */
[----:B------:R-:W5:Y:S01]  /*11170*/  LDL R46, [R1+0x5798] ;  /* 0x00579800012e7983 */ /* 0x000f620000100800 */
[----:B--2---:R-:W-:-:S03]  /*11180*/  IABS R33, R48 ;  /* 0x0000003000217213 */ /* 0x004fc60000000000 */
[----:B------:R-:W2:Y:S01]  /*11190*/  LDL R48, [R1+0x579c] ;  /* 0x00579c0001307983 */ /* 0x000ea20000100800 */
[----:B---3--:R-:W-:-:S03]  /*111a0*/  IABS R38, R47 ;  /* 0x0000002f00267213 */ /* 0x008fc60000000000 */
[----:B------:R-:W3:Y:S01]  /*111b0*/  LDL R47, [R1+0x57a4] ;  /* 0x0057a400012f7983 */ /* 0x000ee20000100800 */
[----:B------:R-:W-:-:S04]  /*111c0*/  IMAD.HI.U32 R35, R61, R29, RZ ;  /* 0x0000001d3d237227 */ /* 0x000fc800078e00ff */
[----:B------:R-:W-:-:S04]  /*111d0*/  IMAD.HI.U32 R34, R61, R30, RZ ;  /* 0x0000001e3d227227 */ /* 0x000fc800078e00ff */
[----:B------:R-:W-:-:S04]  /*111e0*/  IMAD.HI.U32 R36, R61, R28, RZ ;  /* 0x0000001c3d247227 */ /* 0x000fc800078e00ff */
[----:B------:R-:W-:Y:S02]  /*111f0*/  IMAD.MOV R35, RZ, RZ, -R35 ;  /* 0x000000ffff237224 */ /* 0x000fe400078e0a23 */
[----:B------:R-:W-:Y:S02]  /*11200*/  IMAD.MOV R34, RZ, RZ, -R34 ;  /* 0x000000ffff227224 */ /* 0x000fe400078e0a22 */
[----:B------:R-:W-:Y:S02]  /*11210*/  IMAD.MOV R36, RZ, RZ, -R36 ;  /* 0x000000ffff247224 */ /* 0x000fe400078e0a24 */
[C---:B------:R-:W-:Y:S01]  /*11220*/  IMAD R29, R2.reuse, R35, R29 ;  /* 0x00000023021d7224 */ /* 0x040fe200078e021d */
[----:B------:R-:W-:Y:S01]  /*11230*/  IABS R35, R44 ;  /* 0x0000002c00237213 */ /* 0x000fe20000000000 */
[----:B------:R-:W-:Y:S02]  /*11240*/  IMAD R30, R2, R34, R30 ;  /* 0x00000022021e7224 */ /* 0x000fe400078e021e */
[----:B------:R-:W-:Y:S01]  /*11250*/  IMAD.HI.U32 R34, R61, R32, RZ ;  /* 0x000000203d227227 */ /* 0x000fe200078e00ff */
[----:B----4-:R-:W-:-:S02]  /*11260*/  IABS R37, R45 ;  /* 0x0000002d00257213 */ /* 0x010fc40000000000 */
[----:B------:R-:W4:Y:S01]  /*11270*/  LDL R45, [R1+0x57a0] ;  /* 0x0057a000012d7983 */ /* 0x000f220000100800 */
[----:B------:R-:W-:Y:S02]  /*11280*/  IMAD R28, R2, R36, R28 ;  /* 0x00000024021c7224 */ /* 0x000fe400078e021c */
[----:B------:R-:W-:Y:S02]  /*11290*/  IMAD.MOV R36, RZ, RZ, -R34 ;  /* 0x000000ffff247224 */ /* 0x000fe400078e0a22 */
[----:B------:R-:W-:Y:S02]  /*112a0*/  IMAD.MOV.U32 R34, RZ, RZ, R35 ;  /* 0x000000ffff227224 */ /* 0x000fe400078e0023 */
[----:B------:R-:W-:Y:S02]  /*112b0*/  IMAD.MOV.U32 R35, RZ, RZ, R37 ;  /* 0x000000ffff237224 */ /* 0x000fe400078e0025 */
[----:B------:R-:W-:Y:S01]  /*112c0*/  IMAD.HI.U32 R37, R61, R33, RZ ;  /* 0x000000213d257227 */ /* 0x000fe200078e00ff */
[----:B-----5:R-:W-:-:S03]  /*112d0*/  IABS R39, R42 ;  /* 0x0000002a00277213 */ /* 0x020fc60000000000 */
[----:B------:R-:W-:Y:S02]  /*112e0*/  IMAD R32, R2, R36, R32 ;  /* 0x0000002402207224 */ /* 0x000fe400078e0220 */
[----:B------:R-:W-:Y:S02]  /*112f0*/  IMAD.MOV.U32 R36, RZ, RZ, R38 ;  /* 0x000000ffff247224 */ /* 0x000fe400078e0026 */
[----:B------:R-:W-:-:S04]  /*11300*/  IMAD.HI.U32 R38, R61, R34, RZ ;  /* 0x000000223d267227 */ /* 0x000fc800078e00ff */
[----:B------:R-:W-:Y:S02]  /*11310*/  IMAD.MOV R37, RZ, RZ, -R37 ;  /* 0x000000ffff257224 */ /* 0x000fe400078e0a25 */
[----:B------:R-:W-:Y:S02]  /*11320*/  IMAD.MOV R38, RZ, RZ, -R38 ;  /* 0x000000ffff267224 */ /* 0x000fe400078e0a26 */
[C---:B------:R-:W-:Y:S02]  /*11330*/  IMAD R33, R2.reuse, R37, R33 ;  /* 0x0000002502217224 */ /* 0x040fe400078e0221 */
[----:B------:R-:W-:Y:S02]  /*11340*/  IMAD.MOV.U32 R37, RZ, RZ, R39 ;  /* 0x000000ffff257224 */ /* 0x000fe400078e0027 */
[----:B------:R-:W-:Y:S01]  /*11350*/  IMAD R34, R2, R38, R34 ;  /* 0x0000002602227224 */ /* 0x000fe200078e0222 */
[----:B------:R-:W-:Y:S02]  /*11360*/  IABS R38, R46 ;  /* 0x0000002e00267213 */ /* 0x000fe40000000000 */
[----:B------:R-:W5:Y:S01]  /*11370*/  LDL R46, [R1+0x57b8] ;  /* 0x0057b800012e7983 */ /* 0x000f620000100800 */
[----:B--2---:R-:W-:-:S03]  /*11380*/  IABS R39, R48 ;  /* 0x0000003000277213 */ /* 0x004fc60000000000 */
[----:B------:R-:W2:Y:S01]  /*11390*/  LDL R48, [R1+0x57bc] ;  /* 0x0057bc0001307983 */ /* 0x000ea20000100800 */
[----:B---3--:R-:W-:-:S03]  /*113a0*/  IABS R42, R47 ;  /* 0x0000002f002a7213 */ /* 0x008fc60000000000 */
[----:B------:R-:W3:Y:S04]  /*113b0*/  LDL R47, [R1+0x57c0] ;  /* 0x0057c000012f7983 */ /* 0x000ee80000100800 */
[----:B0-----:R-:W3:Y:S04]  /*113c0*/  LDL.LU R27, [R1+0x10] ;  /* 0x00001000011b7983 */ /* 0x001ee80000300800 */
[----:B------:R-:W3:Y:S01]  /*113d0*/  LDL R7, [R1+0x57e4] ;  /* 0x0057e40001077983 */ /* 0x000ee20000100800 */
[----:B------:R-:W-:Y:S01]  /*113e0*/  IMAD.HI.U32 R40, R61, R36, RZ ;  /* 0x000000243d287227 */ /* 0x000fe200078e00ff */
[----:B------:R-:W-:-:S02]  /*113f0*/  ISETP.GT.U32.AND P2, PT, R2, R52, PT ;  /* 0x000000340200720c */ /* 0x000fc40003f44070 */
[----:B------:R-:W3:Y:S01]  /*11400*/  LDL R8, [R1+0x57e0] ;  /* 0x0057e00001087983 */ /* 0x000ee20000100800 */
[----:B------:R-:W-:-:S03]  /*11410*/  IMAD.HI.U32 R41, R61, R35, RZ ;  /* 0x000000233d297227 */ /* 0x000fc600078e00ff */
[----:B------:R-:W3:Y:S01]  /*11420*/  LDL R60, [R1+0x57e8] ;  /* 0x0057e800013c7983 */ /* 0x000ee20000100800 */
[----:B------:R-:W-:Y:S02]  /*11430*/  IMAD.MOV R40, RZ, RZ, -R40 ;  /* 0x000000ffff287224 */ /* 0x000fe400078e0a28 */
[----:B------:R-:W-:Y:S01]  /*11440*/  IMAD.MOV R41, RZ, RZ, -R41 ;  /* 0x000000ffff297224 */ /* 0x000fe200078e0a29 */
[----:B------:R-:W3:Y:S01]  /*11450*/  LDL R59, [R1+0x57ec] ;  /* 0x0057ec00013b7983 */ /* 0x000ee20000100800 */
[C---:B------:R-:W-:Y:S02]  /*11460*/  IMAD R36, R2.reuse, R40, R36 ;  /* 0x0000002802247224 */ /* 0x040fe400078e0224 */
[----:B------:R-:W-:Y:S01]  /*11470*/  IMAD.HI.U32 R40, R61, R37, RZ ;  /* 0x000000253d287227 */ /* 0x000fe200078e00ff */
[----:B------:R-:W3:Y:S01]  /*11480*/  LDL R58, [R1+0x57f0] ;  /* 0x0057f000013a7983 */ /* 0x000ee20000100800 */
[----:B----4-:R-:W-:Y:S02]  /*11490*/  IABS R43, R45 ;  /* 0x0000002d002b7213 */ /* 0x010fe40000000000 */
[----:B------:R-:W-:Y:S01]  /*114a0*/  IMAD R35, R2, R41, R35 ;  /* 0x0000002902237224 */ /* 0x000fe200078e0223 */
[----:B------:R-:W4:Y:S01]  /*114b0*/  LDL.LU R13, [R1+0x3c] ;  /* 0x00003c00010d7983 */ /* 0x000f220000300800 */
[----:B------:R-:W-:-:S02]  /*114c0*/  IMAD.MOV R41, RZ, RZ, -R40 ;  /* 0x000000ffff297224 */ /* 0x000fc400078e0a28 */
[----:B------:R-:W-:Y:S01]  /*114d0*/  IMAD.HI.U32 R45, R61, R38, RZ ;  /* 0x000000263d2d7227 */ /* 0x000fe200078e00ff */
[----:B------:R-:W4:Y:S03]  /*114e0*/  LDL.LU R9, [R1+0x38] ;  /* 0x0000380001097983 */ /* 0x000f260000300800 */
[----:B------:R-:W-:Y:S01]  /*114f0*/  IMAD R37, R2, R41, R37 ;  /* 0x0000002902257224 */ /* 0x000fe200078e0225 */
[----:B------:R-:W4:Y:S01]  /*11500*/  LDL R16, [R1+0x57f4] ;  /* 0x0057f40001107983 */ /* 0x000f220000100800 */
[----:B------:R-:W-:Y:S02]  /*11510*/  IMAD.MOV.U32 R40, RZ, RZ, R43 ;  /* 0x000000ffff287224 */ /* 0x000fe400078e002b */
[----:B------:R-:W-:Y:S01]  /*11520*/  IMAD.MOV.U32 R41, RZ, RZ, R42 ;  /* 0x000000ffff297224 */ /* 0x000fe200078e002a */
[----:B------:R-:W4:Y:S01]  /*11530*/  LDL R15, [R1+0x57f8] ;  /* 0x0057f800010f7983 */ /* 0x000f220000100800 */
[----:B------:R-:W-:-:S02]  /*11540*/  IMAD.MOV R42, RZ, RZ, -R45 ;  /* 0x000000ffff2a7224 */ /* 0x000fc400078e0a2d */
[C---:B------:R-:W-:Y:S01]  /*11550*/  IMAD.HI.U32 R43, R61.reuse, R40, RZ ;  /* 0x000000283d2b7227 */ /* 0x040fe200078e00ff */
[----:B------:R-:W4:Y:S03]  /*11560*/  LDL R14, [R1+0x57fc] ;  /* 0x0057fc00010e7983 */ /* 0x000f260000100800 */
[----:B------:R-:W-:-:S04]  /*11570*/  IMAD.HI.U32 R45, R61, R41, RZ ;  /* 0x000000293d2d7227 */ /* 0x000fc800078e00ff */
[----:B------:R-:W-:-:S04]  /*11580*/  IMAD.HI.U32 R44, R61, R39, RZ ;  /* 0x000000273d2c7227 */ /* 0x000fc800078e00ff */
[C---:B------:R-:W-:Y:S01]  /*11590*/  IMAD R38, R2.reuse, R42, R38 ;  /* 0x0000002a02267224 */ /* 0x040fe200078e0226 */
[----:B------:R-:W-:Y:S01]  /*115a0*/  IABS R42, R50 ;  /* 0x00000032002a7213 */ /* 0x000fe20000000000 */
[----:B------:R-:W-:Y:S02]  /*115b0*/  IMAD.MOV R43, RZ, RZ, -R43 ;  /* 0x000000ffff2b7224 */ /* 0x000fe400078e0a2b */
[----:B------:R-:W-:Y:S02]  /*115c0*/  IMAD.MOV R45, RZ, RZ, -R45 ;  /* 0x000000ffff2d7224 */ /* 0x000fe400078e0a2d */
[----:B------:R-:W-:Y:S02]  /*115d0*/  IMAD.MOV R44, RZ, RZ, -R44 ;  /* 0x000000ffff2c7224 */ /* 0x000fe400078e0a2c */
[C---:B------:R-:W-:Y:S01]  /*115e0*/  IMAD R40, R2.reuse, R43, R40 ;  /* 0x0000002b02287224 */ /* 0x040fe200078e0228 */
[----:B------:R-:W-:Y:S01]  /*115f0*/  IABS R43, R49 ;  /* 0x00000031002b7213 */ /* 0x000fe20000000000 */
[----:B------:R-:W-:-:S02]  /*11600*/  IMAD R41, R2, R45, R41 ;  /* 0x0000002d02297224 */ /* 0x000fc400078e0229 */
[----:B------:R-:W-:-:S04]  /*11610*/  IMAD.HI.U32 R45, R61, R42, RZ ;  /* 0x0000002a3d2d7227 */ /* 0x000fc800078e00ff */
[----:B------:R-:W-:Y:S01]  /*11620*/  IMAD R39, R2, R44, R39 ;  /* 0x0000002c02277224 */ /* 0x000fe200078e0227 */
[----:B-----5:R-:W-:Y:S01]  /*11630*/  IABS R44, R46 ;  /* 0x0000002e002c7213 */ /* 0x020fe20000000000 */
[----:B------:R-:W-:-:S04]  /*11640*/  IMAD.HI.U32 R49, R61, R43, RZ ;  /* 0x0000002b3d317227 */ /* 0x000fc800078e00ff */
[----:B------:R-:W-:-:S04]  /*11650*/  IMAD.HI.U32 R51, R61, R44, RZ ;  /* 0x0000002c3d337227 */ /* 0x000fc800078e00ff */
[----:B------:R-:W-:Y:S02]  /*11660*/  @!P2 IMAD.IADD R52, R52, 0x1, -R2 ;  /* 0x000000013434a824 */ /* 0x000fe400078e0a02 */
[----:B------:R-:W-:-:S03]  /*11670*/  IMAD.MOV R51, RZ, RZ, -R51 ;  /* 0x000000ffff337224 */ /* 0x000fc600078e0a33 */
[C---:B------:R-:W-:Y:S01]  /*11680*/  ISETP.GT.U32.AND P2, PT, R2.reuse, R52, PT ;  /* 0x000000340200720c */ /* 0x040fe20003f44070 */
[----:B------:R-:W-:Y:S01]  /*11690*/  IMAD R44, R2, R51, R44 ;  /* 0x00000033022c7224 */ /* 0x000fe200078e022c */
[----:B------:R-:W-:-:S11]  /*116a0*/  IABS R51, R53 ;  /* 0x0000003500337213 */ /* 0x000fd60000000000 */
[----:B------:R-:W-:Y:S01]  /*116b0*/  @!P2 IMAD.IADD R52, R52, 0x1, -R2 ;  /* 0x000000013434a824 */ /* 0x000fe200078e0a02 */
[----:B--2---:R-:W-:Y:S02]  /*116c0*/  IABS R48, R48 ;  /* 0x0000003000307213 */ /* 0x004fe40000000000 */
[----:B---3--:R-:W-:Y:S01]  /*116d0*/  IABS R46, R47 ;  /* 0x0000002f002e7213 */ /* 0x008fe20000000000 */
[----:B------:R-:W-:Y:S02]  /*116e0*/  IMAD.MOV R47, RZ, RZ, -R45 ;  /* 0x000000ffff2f7224 */ /* 0x000fe400078e0a2d */
[----:B------:R-:W-:Y:S02]  /*116f0*/  IMAD.MOV.U32 R45, RZ, RZ, R48 ;  /* 0x000000ffff2d7224 */ /* 0x000fe400078e0030 */
[----:B------:R-:W-:Y:S02]  /*11700*/  IMAD R42, R2, R47, R42 ;  /* 0x0000002f022a7224 */ /* 0x000fe400078e022a */
[----:B------:R-:W-:-:S04]  /*11710*/  IMAD.HI.U32 R48, R61, R45, RZ ;  /* 0x0000002d3d307227 */ /* 0x000fc800078e00ff */
[----:B------:R-:W-:Y:S02]  /*11720*/  IMAD.MOV R47, RZ, RZ, -R49 ;  /* 0x000000ffff2f7224 */ /* 0x000fe400078e0a31 */
[----:B------:R-:W-:-:S04]  /*11730*/  IMAD.HI.U32 R49, R61, R46, RZ ;  /* 0x0000002e3d317227 */ /* 0x000fc800078e00ff */
[----:B------:R-:W-:Y:S02]  /*11740*/  IMAD.MOV R50, RZ, RZ, -R48 ;  /* 0x000000ffff327224 */ /* 0x000fe400078e0a30 */
[----:B------:R-:W-:Y:S01]  /*11750*/  IMAD R43, R2, R47, R43 ;  /* 0x0000002f022b7224 */ /* 0x000fe200078e022b */
[----:B------:R-:W-:Y:S01]  /*11760*/  IABS R47, R57 ;  /* 0x00000039002f7213 */ /* 0x000fe20000000000 */
[----:B------:R-:W-:Y:S01]  /*11770*/  IMAD.MOV R48, RZ, RZ, -R49 ;  /* 0x000000ffff307224 */ /* 0x000fe200078e0a31 */
[----:B------:R-:W-:-:S03]  /*11780*/  IABS R49, R55 ;  /* 0x0000003700317213 */ /* 0x000fc60000000000 */
[----:B------:R-:W-:Y:S01]  /*11790*/  IMAD R46, R2, R48, R46 ;  /* 0x00000030022e7224 */ /* 0x000fe200078e022e */
[----:B------:R-:W-:Y:S01]  /*117a0*/  IABS R48, R56 ;  /* 0x0000003800307213 */ /* 0x000fe20000000000 */
[----:B------:R-:W-:-:S04]  /*117b0*/  IMAD.HI.U32 R53, R61, R47, RZ ;  /* 0x0000002f3d357227 */ /* 0x000fc800078e00ff */
[----:B------:R-:W-:Y:S01]  /*117c0*/  IMAD R45, R2, R50, R45 ;  /* 0x00000032022d7224 */ /* 0x000fe200078e022d */
[----:B------:R-:W-:Y:S01]  /*117d0*/  IABS R50, R54 ;  /* 0x0000003600327213 */ /* 0x000fe20000000000 */
[----:B------:R-:W-:Y:S02]  /*117e0*/  IMAD.MOV R53, RZ, RZ, -R53 ;  /* 0x000000ffff357224 */ /* 0x000fe400078e0a35 */
[----:B------:R-:W-:-:S04]  /*117f0*/  IMAD.HI.U32 R54, R61, R48, RZ ;  /* 0x000000303d367227 */ /* 0x000fc800078e00ff */
[----:B------:R-:W-:-:S04]  /*11800*/  IMAD.HI.U32 R55, R61, R49, RZ ;  /* 0x000000313d377227 */ /* 0x000fc800078e00ff */
[----:B------:R-:W-:Y:S02]  /*11810*/  IMAD R47, R2, R53, R47 ;  /* 0x00000035022f7224 */ /* 0x000fe400078e022f */
[----:B------:R-:W-:Y:S02]  /*11820*/  IMAD.MOV R53, RZ, RZ, -R54 ;  /* 0x000000ffff357224 */ /* 0x000fe400078e0a36 */
[----:B------:R-:W-:-:S04]  /*11830*/  IMAD.MOV R54, RZ, RZ, -R55 ;  /* 0x000000ffff367224 */ /* 0x000fc800078e0a37 */
[----:B------:R-:W-:Y:S01]  /*11840*/  IMAD R49, R2, R54, R49 ;  /* 0x0000003602317224 */ /* 0x000fe200078e0231 */
[----:B------:R-:W-:Y:S01]  /*11850*/  IABS R54, R7 ;  /* 0x0000000700367213 */ /* 0x000fe20000000000 */
[----:B------:R-:W-:-:S04]  /*11860*/  IMAD.MOV.U32 R7, RZ, RZ, R52 ;  /* 0x000000ffff077224 */ /* 0x000fc800078e0034 */
[----:B------:R-:W-:-:S05]  /*11870*/  @!P6 IMAD.MOV R7, RZ, RZ, -R7 ;  /* 0x000000ffff07e224 */ /* 0x000fca00078e0a07 */
[----:B------:R0:W-:Y:S04]  /*11880*/  STL [R1+0x218], R7 ;  /* 0x0002180701007387 */ /* 0x0001e80000100800 */
[----:B0-----:R-:W2:Y:S01]  /*11890*/  LDL R7, [R1+0x5800] ;  /* 0x0058000001077983 */ /* 0x001ea20000100800 */
[----:B------:R-:W-:Y:S01]  /*118a0*/  IMAD R48, R2, R53, R48 ;  /* 0x0000003502307224 */ /* 0x000fe200078e0230 */
[----:B------:R-:W-:Y:S01]  /*118b0*/  IABS R53, R8 ;  /* 0x0000000800357213 */ /* 0x000fe20000000000 */
[C---:B------:R-:W-:Y:S01]  /*118c0*/  IMAD.HI.U32 R56, R61.reuse, R50, RZ ;  /* 0x000000323d387227 */ /* 0x040fe200078e00ff */
[----:B------:R-:W3:Y:S03]  /*118d0*/  LDL R8, [R1+0x5804] ;  /* 0x0058040001087983 */ /* 0x000ee60000100800 */
[----:B------:R-:W-:Y:S01]  /*118e0*/  IMAD.HI.U32 R57, R61, R51, RZ ;  /* 0x000000333d397227 */ /* 0x000fe200078e00ff */
[----:B------:R-:W5:Y:S03]  /*118f0*/  LDL.LU R17, [R1+0x34] ;  /* 0x0000340001117983 */ /* 0x000f660000300800 */
[----:B------:R-:W-:Y:S01]  /*11900*/  IMAD.MOV R55, RZ, RZ, -R56 ;  /* 0x000000ffff377224 */ /* 0x000fe200078e0a38 */
[----:B------:R-:W3:Y:S01]  /*11910*/  LDL.LU R12, [R1+0x30] ;  /* 0x00003000010c7983 */ /* 0x000ee20000300800 */
[----:B------:R-:W-:-:S02]  /*11920*/  IMAD.MOV R56, RZ, RZ, -R57 ;  /* 0x000000ffff387224 */ /* 0x000fc400078e0a39 */
[C---:B------:R-:W-:Y:S01]  /*11930*/  IMAD R50, R2.reuse, R55, R50 ;  /* 0x0000003702327224 */ /* 0x040fe200078e0232 */
[----:B------:R-:W-:Y:S01]  /*11940*/  IABS R55, R60 ;  /* 0x0000003c00377213 */ /* 0x000fe20000000000 */
[----:B------:R-:W-:Y:S01]  /*11950*/  IMAD R51, R2, R56, R51 ;  /* 0x0000003802337224 */ /* 0x000fe200078e0233 */
[----:B------:R-:W-:Y:S01]  /*11960*/  IABS R56, R59 ;  /* 0x0000003b00387213 */ /* 0x000fe20000000000 */
[----:B------:R-:W-:Y:S01]  /*11970*/  IMAD.MOV.U32 R52, RZ, RZ, R53 ;  /* 0x000000ffff347224 */ /* 0x000fe200078e0035 */
[----:B------:R-:W3:Y:S01]  /*11980*/  LDL.LU R11, [R1+0x2c] ;  /* 0x00002c00010b7983 */ /* 0x000ee20000300800 */
[----:B------:R-:W-:Y:S02]  /*11990*/  IMAD.MOV.U32 R53, RZ, RZ, R54 ;  /* 0x000000ffff357224 */ /* 0x000fe400078e0036 */
[----:B------:R-:W-:Y:S01]  /*119a0*/  IMAD.MOV.U32 R54, RZ, RZ, R55 ;  /* 0x000000ffff367224 */ /* 0x000fe200078e0037 */
[----:B------:R-:W3:Y:S01]  /*119b0*/  LDL.LU R10, [R1+0x28] ;  /* 0x00002800010a7983 */ /* 0x000ee20000300800 */
[----:B------:R-:W-:-:S04]  /*119c0*/  IMAD.MOV.U32 R55, RZ, RZ, R56 ;  /* 0x000000ffff377224 */ /* 0x000fc800078e0038 */
[----:B------:R-:W-:-:S04]  /*119d0*/  IMAD.HI.U32 R60, R61, R55, RZ ;  /* 0x000000373d3c7227 */ /* 0x000fc800078e00ff */
[----:B------:R-:W-:-:S04]  /*119e0*/  IMAD.MOV R60, RZ, RZ, -R60 ;  /* 0x000000ffff3c7224 */ /* 0x000fc800078e0a3c */
[C---:B------:R-:W-:Y:S01]  /*119f0*/  IMAD R55, R2.reuse, R60, R55 ;  /* 0x0000003c02377224 */ /* 0x040fe200078e0237 */
[----:B------:R-:W-:-:S13]  /*11a00*/  ISETP.GT.U32.AND P2, PT, R2, R6, PT ;  /* 0x000000060200720c */ /* 0x000fda0003f44070 */
[----:B------:R-:W-:-:S05]  /*11a10*/  @!P2 IMAD.IADD R6, R6, 0x1, -R2 ;  /* 0x000000010606a824 */ /* 0x000fca00078e0a02 */
[----:B------:R-:W-:-:S13]  /*11a20*/  ISETP.GT.U32.AND P2, PT, R2, R6, PT ;  /* 0x000000060200720c */ /* 0x000fda0003f44070 */
[----:B------:R-:W-:Y:S01]  /*11a30*/  @!P2 IMAD.IADD R6, R6, 0x1, -R2 ;  /* 0x000000010606a824 */ /* 0x000fe200078e0a02 */
[----:B------:R-:W-:-:S13]  /*11a40*/  ISETP.GT.U32.AND P2, PT, R2, R5, PT ;  /* 0x000000050200720c */ /* 0x000fda0003f44070 */
[----:B------:R-:W-:-:S05]  /*11a50*/  @!P2 IMAD.IADD R5, R5, 0x1, -R2 ;  /* 0x000000010505a824 */ /* 0x000fca00078e0a02 */
[----:B------:R-:W-:-:S13]  /*11a60*/  ISETP.GT.U32.AND P2, PT, R2, R5, PT ;  /* 0x000000050200720c */ /* 0x000fda0003f44070 */
[----:B------:R-:W-:Y:S01]  /*11a70*/  @!P2 IMAD.IADD R5, R5, 0x1, -R2 ;  /* 0x000000010505a824 */ /* 0x000fe200078e0a02 */
[----:B------:R-:W-:-:S13]  /*11a80*/  ISETP.GT.U32.AND P2, PT, R2, R4, PT ;  /* 0x000000040200720c */ /* 0x000fda0003f44070 */
[----:B------:R-:W-:-:S05]  /*11a90*/  @!P2 IMAD.IADD R4, R4, 0x1, -R2 ;  /* 0x000000010404a824 */ /* 0x000fca00078e0a02 */
[----:B------:R-:W-:Y:S02]  /*11aa0*/  ISETP.GT.U32.AND P2, PT, R2, R4, PT ;  /* 0x000000040200720c */ /* 0x000fe40003f44070 */
[----:B--2---:R-:W-:Y:S02]  /*11ab0*/  IABS R60, R7 ;  /* 0x00000007003c7213 */ /* 0x004fe40000000000 */
[----:B------:R-:W2:Y:S09]  /*11ac0*/  LDL R7, [R1+0x5558] ;  /* 0x0055580001077983 */ /* 0x000eb20000100800 */
[----:B------:R-:W-:Y:S01]  /*11ad0*/  @!P2 IMAD.IADD R4, R4, 0x1, -R2 ;  /* 0x000000010404a824 */ /* 0x000fe200078e0a02 */
[----:B------:R-:W-:-:S02]  /*11ae0*/  ISETP.GT.U32.AND P2, PT, R2, R3, PT ;  /* 0x000000030200720c */ /* 0x000fc40003f44070 */
[----:B------:R-:W-:Y:S01]  /*11af0*/  IABS R57, R58 ;  /* 0x0000003a00397213 */ /* 0x000fe20000000000 */
[----:B------:R-:W-:Y:S01]  /*11b00*/  IMAD.HI.U32 R59, R61, R54, RZ ;  /* 0x000000363d3b7227 */ /* 0x000fe200078e00ff */
[----:B------:R-:W2:Y:S09]  /*11b10*/  LDL.LU R23, [R1+0x24] ;  /* 0x0000240001177983 */ /* 0x000eb20000300800 */
[--C-:B------:R-:W-:Y:S01]  /*11b20*/  @!P2 IMAD.IADD R3, R3, 0x1, -R2.reuse ;  /* 0x000000010303a824 */ /* 0x100fe200078e0a02 */
[----:B------:R-:W2:Y:S04]  /*11b30*/  LDL.LU R21, [R1+0x20] ;  /* 0x0000200001157983 */ /* 0x000ea80000300800 */
[C---:B------:R-:W-:Y:S01]  /*11b40*/  ISETP.GT.U32.AND P2, PT, R2.reuse, R3, PT ;  /* 0x000000030200720c */ /* 0x040fe20003f44070 */
[----:B------:R-:W-:Y:S01]  /*11b50*/  IMAD.MOV.U32 R56, RZ, RZ, R57 ;  /* 0x000000ffff387224 */ /* 0x000fe200078e0039 */
[----:B------:R-:W2:Y:S11]  /*11b60*/  LDL.LU R20, [R1+0x1c] ;  /* 0x00001c0001147983 */ /* 0x000eb60000300800 */
[----:B------:R-:W-:Y:S01]  /*11b70*/  @!P2 IMAD.IADD R3, R3, 0x1, -R2 ;  /* 0x000000010303a824 */ /* 0x000fe200078e0a02 */
[----:B------:R-:W-:-:S13]  /*11b80*/  ISETP.GT.U32.AND P2, PT, R2, R0, PT ;  /* 0x000000000200720c */ /* 0x000fda0003f44070 */
[----:B------:R-:W-:Y:S01]  /*11b90*/  @!P2 IMAD.IADD R0, R0, 0x1, -R2 ;  /* 0x000000010000a824 */ /* 0x000fe200078e0a02 */
[----:B------:R-:W-:-:S13]  /*11ba0*/  ISETP.GT.U32.AND P2, PT, R2, R27, PT ;  /* 0x0000001b0200720c */ /* 0x000fda0003f44070 */
[----:B------:R-:W-:Y:S01]  /*11bb0*/  @!P2 IMAD.IADD R27, R27, 0x1, -R2 ;  /* 0x000000011b1ba824 */ /* 0x000fe200078e0a02 */
[----:B------:R-:W-:-:S13]  /*11bc0*/  ISETP.GT.U32.AND P2, PT, R2, R0, PT ;  /* 0x000000000200720c */ /* 0x000fda0003f44070 */
[----:B------:R-:W-:Y:S01]  /*11bd0*/  @!P2 IMAD.IADD R0, R0, 0x1, -R2 ;  /* 0x000000010000a824 */ /* 0x000fe200078e0a02 */
[----:B----4-:R-:W-:-:S13]  /*11be0*/  ISETP.GT.U32.AND P2, PT, R2, R13, PT ;  /* 0x0000000d0200720c */ /* 0x010fda0003f44070 */
[----:B------:R-:W-:Y:S01]  /*11bf0*/  @!P2 IMAD.IADD R13, R13, 0x1, -R2 ;  /* 0x000000010d0da824 */ /* 0x000fe200078e0a02 */
[----:B-----5:R-:W-:Y:S01]  /*11c00*/  ISETP.GT.U32.AND P2, PT, R2, R17, PT ;  /* 0x000000110200720c */ /* 0x020fe20003f44070 */
[----:B------:R-:W-:-:S04]  /*11c10*/  IMAD.HI.U32 R57, R61, R52, RZ ;  /* 0x000000343d397227 */ /* 0x000fc800078e00ff */
[----:B------:R-:W-:Y:S02]  /*11c20*/  IMAD.MOV R59, RZ, RZ, -R59 ;  /* 0x000000ffff3b7224 */ /* 0x000fe400078e0a3b */
[----:B------:R-:W-:-:S06]  /*11c30*/  IMAD.HI.U32 R58, R61, R53, RZ ;  /* 0x000000353d3a7227 */ /* 0x000fcc00078e00ff */
[----:B------:R-:W-:Y:S01]  /*11c40*/  @!P2 IMAD.IADD R17, R17, 0x1, -R2 ;  /* 0x000000011111a824 */ /* 0x000fe200078e0a02 */
[----:B---3--:R-:W-:Y:S01]  /*11c50*/  ISETP.GT.U32.AND P2, PT, R2, R11, PT ;  /* 0x0000000b0200720c */ /* 0x008fe20003f44070 */
[----:B------:R-:W-:Y:S02]  /*11c60*/  IMAD.MOV R57, RZ, RZ, -R57 ;  /* 0x000000ffff397224 */ /* 0x000fe400078e0a39 */
[----:B------:R-:W-:-:S04]  /*11c70*/  IMAD.HI.U32 R18, R61, R56, RZ ;  /* 0x000000383d127227 */ /* 0x000fc800078e00ff */
[C---:B------:R-:W-:Y:S01]  /*11c80*/  IMAD R54, R2.reuse, R59, R54 ;  /* 0x0000003b02367224 */ /* 0x040fe200078e0236 */
[----:B------:R-:W-:Y:S01]  /*11c90*/  IABS R59, R14 ;  /* 0x0000000e003b7213 */ /* 0x000fe20000000000 */
[----:B------:R-:W-:Y:S02]  /*11ca0*/  IMAD.MOV R58, RZ, RZ, -R58 ;  /* 0x000000ffff3a7224 */ /* 0x000fe400078e0a3a */
[C---:B------:R-:W-:Y:S01]  /*11cb0*/  IMAD R52, R2.reuse, R57, R52 ;  /* 0x0000003902347224 */ /* 0x040fe200078e0234 */
[----:B------:R-:W-:Y:S01]  /*11cc0*/  IABS R57, R16 ;  /* 0x0000001000397213 */ /* 0x000fe20000000000 */
[----:B------:R-:W-:Y:S02]  /*11cd0*/  IMAD.MOV R18, RZ, RZ, -R18 ;  /* 0x000000ffff127224 */ /* 0x000fe400078e0a12 */
[C---:B------:R-:W-:Y:S01]  /*11ce0*/  IMAD R53, R2.reuse, R58, R53 ;  /* 0x0000003a02357224 */ /* 0x040fe200078e0235 */
[----:B------:R-:W-:Y:S01]  /*11cf0*/  IABS R58, R15 ;  /* 0x0000000f003a7213 */ /* 0x000fe20000000000 */
[----:B------:R-:W-:Y:S01]  /*11d00*/  IMAD R56, R2, R18, R56 ;  /* 0x0000001202387224 */ /* 0x000fe200078e0238 */
[----:B------:R-:W-:Y:S01]  /*11d10*/  IABS R15, R8 ;  /* 0x00000008000f7213 */ /* 0x000fe20000000000 */
[----:B------:R-:W-:-:S04]  /*11d20*/  IMAD.HI.U32 R14, R61, R59, RZ ;  /* 0x0000003b3d0e7227 */ /* 0x000fc800078e00ff */
[----:B------:R-:W-:-:S04]  /*11d30*/  IMAD.HI.U32 R18, R61, R57, RZ ;  /* 0x000000393d127227 */ /* 0x000fc800078e00ff */
[----:B------:R-:W-:-:S04]  /*11d40*/  IMAD.HI.U32 R8, R61, R60, RZ ;  /* 0x0000003c3d087227 */ /* 0x000fc800078e00ff */
[----:B------:R-:W-:Y:S02]  /*11d50*/  @!P2 IMAD.IADD R11, R11, 0x1, -R2 ;  /* 0x000000010b0ba824 */ /* 0x000fe400078e0a02 */
[----:B------:R-:W-:Y:S02]  /*11d60*/  IMAD.MOV R14, RZ, RZ, -R14 ;  /* 0x000000ffff0e7224 */ /* 0x000fe400078e0a0e */
[----:B------:R-:W-:Y:S02]  /*11d70*/  IMAD.MOV R18, RZ, RZ, -R18 ;  /* 0x000000ffff127224 */ /* 0x000fe400078e0a12 */
[----:B------:R-:W-:-:S04]  /*11d80*/  IMAD.HI.U32 R16, R61, R58, RZ ;  /* 0x0000003a3d107227 */ /* 0x000fc800078e00ff */
[----:B------:R-:W-:Y:S02]  /*11d90*/  IMAD.MOV R8, RZ, RZ, -R8 ;  /* 0x000000ffff087224 */ /* 0x000fe400078e0a08 */
[C---:B------:R-:W-:Y:S02]  /*11da0*/  IMAD R59, R2.reuse, R14, R59 ;  /* 0x0000000e023b7224 */ /* 0x040fe400078e023b */
[----:B------:R-:W-:Y:S01]  /*11db0*/  IMAD.MOV R16, RZ, RZ, -R16 ;  /* 0x000000ffff107224 */ /* 0x000fe200078e0a10 */
[----:B------:R-:W3:Y:S01]  /*11dc0*/  LDL.LU R14, [R1+0x18] ;  /* 0x00001800010e7983 */ /* 0x000ee20000300800 */
[C---:B------:R-:W-:Y:S02]  /*11dd0*/  IMAD R57, R2.reuse, R18, R57 ;  /* 0x0000001202397224 */ /* 0x040fe400078e0239 */
[C---:B------:R-:W-:Y:S01]  /*11de0*/  IMAD R60, R2.reuse, R8, R60 ;  /* 0x00000008023c7224 */ /* 0x040fe200078e023c */
[----:B------:R-:W4:Y:S01]  /*11df0*/  LDL.LU R18, [R1+0x14] ;  /* 0x0000140001127983 */ /* 0x000f220000300800 */
[----:B------:R-:W-:-:S03]  /*11e00*/  IMAD R58, R2, R16, R58 ;  /* 0x00000010023a7224 */ /* 0x000fc600078e023a */
[----:B------:R-:W5:Y:S01]  /*11e10*/  LDL.LU R8, [R1+0xc] ;  /* 0x00000c0001087983 */ /* 0x000f620000300800 */
[----:B------:R-:W-:-:S04]  /*11e20*/  IMAD.HI.U32 R16, R61, R15, RZ ;  /* 0x0000000f3d107227 */ /* 0x000fc800078e00ff */
[----:B------:R-:W-:Y:S02]  /*11e30*/  @!P1 IMAD.MOV R5, RZ, RZ, -R5 ;  /* 0x000000ffff059224 */ /* 0x000fe400078e0a05 */
[----:B------:R-:W-:Y:S02]  /*11e40*/  @!P0 IMAD.MOV R4, RZ, RZ, -R4 ;  /* 0x000000ffff048224 */ /* 0x000fe400078e0a04 */
[----:B------:R-:W-:Y:S02]  /*11e50*/  @!P5 IMAD.MOV R3, RZ, RZ, -R3 ;  /* 0x000000ffff03d224 */ /* 0x000fe400078e0a03 */
[----:B------:R-:W-:Y:S01]  /*11e60*/  @!P4 IMAD.MOV R0, RZ, RZ, -R0 ;  /* 0x000000ffff00c224 */ /* 0x000fe200078e0a00 */
[----:B--2---:R-:W-:Y:S01]  /*11e70*/  ISETP.GE.AND P2, PT, R7, RZ, PT ;  /* 0x000000ff0700720c */ /* 0x004fe20003f46270 */
[----:B------:R-:W-:-:S04]  /*11e80*/  IMAD.MOV.U32 R7, RZ, RZ, R6 ;  /* 0x000000ffff077224 */ /* 0x000fc800078e0006 */
[----:B------:R-:W-:-:S05]  /*11e90*/  @!P3 IMAD.MOV R7, RZ, RZ, -R7 ;  /* 0x000000ffff07b224 */ /* 0x000fca00078e0a07 */
[----:B------:R0:W-:Y:S04]  /*11ea0*/  STL [R1+0x214], R7 ;  /* 0x0002140701007387 */ /* 0x0001e80000100800 */
[----:B------:R-:W2:Y:S04]  /*11eb0*/  LDL R24, [R1+0x555c] ;  /* 0x00555c0001187983 */ /* 0x000ea80000100800 */
[----:B------:R-:W5:Y:S01]  /*11ec0*/  LDL R22, [R1+0x5560] ;  /* 0x0055600001167983 */ /* 0x000f620000100800 */
[----:B------:R-:W-:-:S03]  /*11ed0*/  IMAD.MOV R6, RZ, RZ, -R16 ;  /* 0x000000ffff067224 */ /* 0x000fc600078e0a10 */
[----:B------:R-:W5:Y:S04]  /*11ee0*/  LDL R16, [R1+0x5564] ;  /* 0x0055640001107983 */ /* 0x000f680000100800 */
[----:B------:R-:W-:Y:S04]  /*11ef0*/  STL [R1+0x210], R5 ;  /* 0x0002100501007387 */ /* 0x000fe80000100800 */
[----:B0-----:R-:W5:Y:S04]  /*11f00*/  LDL R7, [R1+0x5568] ;  /* 0x0055680001077983 */ /* 0x001f680000100800 */
[----:B------:R-:W-:Y:S04]  /*11f10*/  STL [R1+0x20c], R4 ;  /* 0x00020c0401007387 */ /* 0x000fe80000100800 */
[----:B------:R-:W5:Y:S04]  /*11f20*/  LDL R19, [R1+0x556c] ;  /* 0x00556c0001137983 */ /* 0x000f680000100800 */
[----:B------:R-:W-:Y:S04]  /*11f30*/  STL [R1+0x208], R3 ;  /* 0x0002080301007387 */ /* 0x000fe80000100800 */
[----:B------:R0:W-:Y:S02]  /*11f40*/  STL [R1+0x204], R0 ;  /* 0x0002040001007387 */ /* 0x0001e40000100800 */
[----:B0-----:R-:W-:-:S02]  /*11f50*/  IMAD R0, R2, R6, R15 ;  /* 0x0000000602007224 */ /* 0x001fc400078e020f */
[----:B------:R-:W5:Y:S01]  /*11f60*/  LDL R15, [R1+0x5578] ;  /* 0x00557800010f7983 */ /* 0x000f620000100800 */
[----:B------:R-:W-:-:S13]  /*11f70*/  ISETP.GT.U32.AND P6, PT, R2, R27, PT ;  /* 0x0000001b0200720c */ /* 0x000fda0003fc4070 */
[----:B------:R-:W-:Y:S01]  /*11f80*/  @!P6 IMAD.IADD R27, R27, 0x1, -R2 ;  /* 0x000000011b1be824 */ /* 0x000fe200078e0a02 */
[----:B------:R-:W-:-:S13]  /*11f90*/  ISETP.GT.U32.AND P6, PT, R2, R9, PT ;  /* 0x000000090200720c */ /* 0x000fda0003fc4070 */
[----:B------:R-:W-:Y:S01]  /*11fa0*/  @!P6 IMAD.IADD R9, R9, 0x1, -R2 ;  /* 0x000000010909e824 */ /* 0x000fe200078e0a02 */
[----:B------:R-:W-:-:S13]  /*11fb0*/  ISETP.GT.U32.AND P6, PT, R2, R12, PT ;  /* 0x0000000c0200720c */ /* 0x000fda0003fc4070 */
[----:B------:R-:W-:Y:S01]  /*11fc0*/  @!P6 IMAD.IADD R12, R12, 0x1, -R2 ;  /* 0x000000010c0ce824 */ /* 0x000fe200078e0a02 */
[C---:B------:R-:W-:Y:S02]  /*11fd0*/  ISETP.GT.U32.AND P6, PT, R2.reuse, R10, PT ;  /* 0x0000000a0200720c */ /* 0x040fe40003fc4070 */
[C---:B------:R-:W-:Y:S02]  /*11fe0*/  ISETP.GT.U32.AND P3, PT, R2.reuse, R13, PT ;  /* 0x0000000d0200720c */ /* 0x040fe40003f64070 */
[C---:B------:R-:W-:Y:S01]  /*11ff0*/  ISETP.GT.U32.AND P1, PT, R2.reuse, R9, PT ;  /* 0x000000090200720c */ /* 0x040fe20003f24070 */
[----:B------:R-:W-:Y:S01]  /*12000*/  IMAD.MOV.U32 R3, RZ, RZ, R27 ;  /* 0x000000ffff037224 */ /* 0x000fe200078e001b */
[----:B------:R-:W-:-:S07]  /*12010*/  ISETP.GT.U32.AND P0, PT, R2, R17, PT ;  /* 0x000000110200720c */ /* 0x000fce0003f04070 */
[--C-:B------:R-:W-:Y:S01]  /*12020*/  @!P6 IMAD.IADD R10, R10, 0x1, -R2.reuse ;  /* 0x000000010a0ae824 */ /* 0x100fe200078e0a02 */
[C---:B------:R-:W-:Y:S01]  /*12030*/  ISETP.GT.U32.AND P6, PT, R2.reuse, R12, PT ;  /* 0x0000000c0200720c */ /* 0x040fe20003fc4070 */
[----:B------:R-:W-:Y:S01]  /*12040*/  @!P2 IMAD.MOV R3, RZ, RZ, -R3 ;  /* 0x000000ffff03a224 */ /* 0x000fe200078e0a03 */
[C---:B------:R-:W-:Y:S02]  /*12050*/  ISETP.GT.U32.AND P2, PT, R2.reuse, R23, PT ;  /* 0x000000170200720c */ /* 0x040fe40003f44070 */
[C---:B------:R-:W-:Y:S01]  /*12060*/  ISETP.GT.U32.AND P5, PT, R2.reuse, R10, PT ;  /* 0x0000000a0200720c */ /* 0x040fe20003fa4070 */
[--C-:B------:R-:W-:Y:S01]  /*12070*/  @!P3 IMAD.IADD R13, R13, 0x1, -R2.reuse ;  /* 0x000000010d0db824 */ /* 0x100fe200078e0a02 */
[C---:B------:R-:W-:Y:S01]  /*12080*/  ISETP.GT.U32.AND P3, PT, R2.reuse, R21, PT ;  /* 0x000000150200720c */ /* 0x040fe20003f64070 */
[--C-:B------:R-:W-:Y:S01]  /*12090*/  @!P1 IMAD.IADD R9, R9, 0x1, -R2.reuse ;  /* 0x0000000109099824 */ /* 0x100fe200078e0a02 */
[----:B------:R-:W-:Y:S01]  /*120a0*/  ISETP.GT.U32.AND P1, PT, R2, R20, PT ;  /* 0x000000140200720c */ /* 0x000fe20003f24070 */
[----:B------:R-:W-:-:S04]  /*120b0*/  @!P0 IMAD.IADD R17, R17, 0x1, -R2 ;  /* 0x0000000111118824 */ /* 0x000fc800078e0a02 */
[--C-:B------:R-:W-:Y:S02]  /*120c0*/  @!P6 IMAD.IADD R12, R12, 0x1, -R2.reuse ;  /* 0x000000010c0ce824 */ /* 0x100fe400078e0a02 */
[--C-:B------:R-:W-:Y:S02]  /*120d0*/  @!P2 IMAD.IADD R23, R23, 0x1, -R2.reuse ;  /* 0x000000011717a824 */ /* 0x100fe400078e0a02 */
[--C-:B------:R-:W-:Y:S01]  /*120e0*/  @!P5 IMAD.IADD R10, R10, 0x1, -R2.reuse ;  /* 0x000000010a0ad824 */ /* 0x100fe200078e0a02 */
[----:B------:R0:W-:Y:S01]  /*120f0*/  STL [R1+0x200], R3 ;  /* 0x0002000301007387 */ /* 0x0001e20000100800 */
[--C-:B------:R-:W-:Y:S02]  /*12100*/  @!P3 IMAD.IADD R21, R21, 0x1, -R2.reuse ;  /* 0x000000011515b824 */ /* 0x100fe400078e0a02 */
[----:B------:R-:W-:Y:S02]  /*12110*/  @!P1 IMAD.IADD R20, R20, 0x1, -R2 ;  /* 0x0000000114149824 */ /* 0x000fe400078e0a02 */
[----:B------:R-:W-:Y:S01]  /*12120*/  IMAD.MOV.U32 R4, RZ, RZ, R13 ;  /* 0x000000ffff047224 */ /* 0x000fe200078e000d */
[----:B---3--:R-:W-:-:S02]  /*12130*/  ISETP.GT.U32.AND P0, PT, R2, R14, PT ;  /* 0x0000000e0200720c */ /* 0x008fc40003f04070 */
[C---:B----4-:R-:W-:Y:S01]  /*12140*/  ISETP.GT.U32.AND P6, PT, R2.reuse, R18, PT ;  /* 0x000000120200720c */ /* 0x050fe20003fc4070 */
[----:B0-----:R-:W-:Y:S01]  /*12150*/  IMAD.MOV.U32 R3, RZ, RZ, R9 ;  /* 0x000000ffff037224 */ /* 0x001fe200078e0009 */
[----:B------:R-:W-:-:S09]  /*12160*/  ISETP.GT.U32.AND P4, PT, R2, R11, PT ;  /* 0x0000000b0200720c */ /* 0x000fd20003f84070 */
[--C-:B------:R-:W-:Y:S02]  /*12170*/  @!P0 IMAD.IADD R14, R14, 0x1, -R2.reuse ;  /* 0x000000010e0e8824 */ /* 0x100fe400078e0a02 */
[--C-:B------:R-:W-:Y:S02]  /*12180*/  @!P6 IMAD.IADD R18, R18, 0x1, -R2.reuse ;  /* 0x000000011212e824 */ /* 0x100fe400078e0a02 */
[----:B------:R-:W-:Y:S01]  /*12190*/  @!P4 IMAD.IADD R11, R11, 0x1, -R2 ;  /* 0x000000010b0bc824 */ /* 0x000fe200078e0a02 */
[----:B--2---:R-:W-:Y:S02]  /*121a0*/  ISETP.GE.AND P5, PT, R24, RZ, PT ;  /* 0x000000ff1800720c */ /* 0x004fe40003fa6270 */
[----:B-----5:R-:W-:Y:S02]  /*121b0*/  ISETP.GE.AND P2, PT, R22, RZ, PT ;  /* 0x000000ff1600720c */ /* 0x020fe40003f46270 */
[----:B------:R-:W-:Y:S02]  /*121c0*/  ISETP.GE.AND P3, PT, R16, RZ, PT ;  /* 0x000000ff1000720c */ /* 0x000fe40003f66270 */
[----:B------:R-:W2:Y:S01]  /*121d0*/  LDL.LU R16, [R1+0x68] ;  /* 0x0000680001107983 */ /* 0x000ea20000300800 */
[----:B------:R-:W-:-:S03]  /*121e0*/  ISETP.GE.AND P1, PT, R7, RZ, PT ;  /* 0x000000ff0700720c */ /* 0x000fc60003f26270 */
[----:B------:R-:W3:Y:S03]  /*121f0*/  LDL.LU R7, [R1+0x64] ;  /* 0x0000640001077983 */ /* 0x000ee60000300800 */
[----:B------:R-:W-:Y:S01]  /*12200*/  @!P5 IMAD.MOV R4, RZ, RZ, -R4 ;  /* 0x000000ffff04d224 */ /* 0x000fe200078e0a04 */
[----:B------:R-:W-:Y:S02]  /*12210*/  ISETP.GE.AND P0, PT, R19, RZ, PT ;  /* 0x000000ff1300720c */ /* 0x000fe40003f06270 */
[----:B------:R-:W4:Y:S01]  /*12220*/  LDL.LU R19, [R1+0x60] ;  /* 0x0000600001137983 */ /* 0x000f220000300800 */
[----:B------:R-:W-:-:S03]  /*12230*/  @!P2 IMAD.MOV R3, RZ, RZ, -R3 ;  /* 0x000000ffff03a224 */ /* 0x000fc600078e0a03 */
[----:B------:R-:W5:Y:S04]  /*12240*/  LDL R27, [R1+0x557c] ;  /* 0x00557c00011b7983 */ /* 0x000f680000100800 */
[----:B------:R-:W2:Y:S04]  /*12250*/  LDL.LU R13, [R1+0x5c] ;  /* 0x00005c00010d7983 */ /* 0x000ea80000300800 */
[----:B------:R-:W2:Y:S01]  /*12260*/  LDL R24, [R1+0x5810] ;  /* 0x0058100001187983 */ /* 0x000ea20000100800 */
[----:B------:R-:W-:-:S03]  /*12270*/  ISETP.GE.AND P6, PT, R15, RZ, PT ;  /* 0x000000ff0f00720c */ /* 0x000fc60003fc6270 */
[----:B------:R-:W2:Y:S04]  /*12280*/  LDL.LU R15, [R1+0x58] ;  /* 0x00005800010f7983 */ /* 0x000ea80000300800 */
[----:B------:R-:W2:Y:S04]  /*12290*/  LDL.LU R9, [R1+0x54] ;  /* 0x0000540001097983 */ /* 0x000ea80000300800 */
[----:B------:R0:W-:Y:S04]  /*122a0*/  STL [R1+0x1fc], R4 ;  /* 0x0001fc0401007387 */ /* 0x0001e80000100800 */
[----:B------:R-:W2:Y:S04]  /*122b0*/  LDL R22, [R1+0x55a0] ;  /* 0x0055a00001167983 */ /* 0x000ea80000100800 */
[----:B------:R1:W-:Y:S01]  /*122c0*/  STL [R1+0x1f8], R3 ;  /* 0x0001f80301007387 */ /* 0x0003e20000100800 */
[----:B0-----:R-:W-:-:S03]  /*122d0*/  IMAD.MOV.U32 R4, RZ, RZ, R17 ;  /* 0x000000ffff047224 */ /* 0x001fc600078e0011 */
[----:B------:R-:W2:Y:S01]  /*122e0*/  LDL R17, [R1+0x55a4] ;  /* 0x0055a40001117983 */ /* 0x000ea20000100800 */
[----:B------:R-:W-:Y:S02]  /*122f0*/  @!P3 IMAD.MOV R4, RZ, RZ, -R4 ;  /* 0x000000ffff04b224 */ /* 0x000fe400078e0a04 */
[----:B-1----:R-:W-:Y:S02]  /*12300*/  IMAD.MOV.U32 R3, RZ, RZ, R12 ;  /* 0x000000ffff037224 */ /* 0x002fe400078e000c */
[----:B------:R-:W2:Y:S02]  /*12310*/  LDL R12, [R1+0x55a8] ;  /* 0x0055a800010c7983 */ /* 0x000ea40000100800 */
[----:B------:R-:W-:Y:S02]  /*12320*/  @!P1 IMAD.MOV R3, RZ, RZ, -R3 ;  /* 0x000000ffff039224 */ /* 0x000fe400078e0a03 */
[----:B------:R0:W-:Y:S04]  /*12330*/  STL [R1+0x1f4], R4 ;  /* 0x0001f40401007387 */ /* 0x0001e80000100800 */
[----:B------:R1:W-:Y:S01]  /*12340*/  STL [R1+0x1f0], R3 ;  /* 0x0001f00301007387 */ /* 0x0003e20000100800 */
[----:B0-----:R-:W-:-:S03]  /*12350*/  IMAD.MOV.U32 R4, RZ, RZ, R11 ;  /* 0x000000ffff047224 */ /* 0x001fc600078e000b */
[----:B------:R-:W2:Y:S01]  /*12360*/  LDL R11, [R1+0x55ac] ;  /* 0x0055ac00010b7983 */ /* 0x000ea20000100800 */
[----:B-1----:R-:W-:-:S03]  /*12370*/  IMAD.MOV.U32 R3, RZ, RZ, R10 ;  /* 0x000000ffff037224 */ /* 0x002fc600078e000a */
[----:B------:R-:W2:Y:S01]  /*12380*/  LDL R10, [R1+0x55b0] ;  /* 0x0055b000010a7983 */ /* 0x000ea20000100800 */
[C---:B------:R-:W-:Y:S02]  /*12390*/  ISETP.GT.U32.AND P4, PT, R2.reuse, R8, PT ;  /* 0x000000080200720c */ /* 0x040fe40003f84070 */
[C---:B------:R-:W-:Y:S02]  /*123a0*/  ISETP.GT.U32.AND P2, PT, R2.reuse, R21, PT ;  /* 0x000000150200720c */ /* 0x040fe40003f44070 */
[C---:B------:R-:W-:Y:S02]  /*123b0*/  ISETP.GT.U32.AND P3, PT, R2.reuse, R14, PT ;  /* 0x0000000e0200720c */ /* 0x040fe40003f64070 */
[C---:B------:R-:W-:Y:S02]  /*123c0*/  ISETP.GT.U32.AND P5, PT, R2.reuse, R20, PT ;  /* 0x000000140200720c */ /* 0x040fe40003fa4070 */
[----:B------:R-:W-:Y:S01]  /*123d0*/  ISETP.GT.U32.AND P1, PT, R2, R18, PT ;  /* 0x000000120200720c */ /* 0x000fe20003f24070 */
[----:B------:R-:W-:-:S04]  /*123e0*/  @!P0 IMAD.MOV R4, RZ, RZ, -R4 ;  /* 0x000000ffff048224 */ /* 0x000fc800078e0a04 */
[--C-:B------:R-:W-:Y:S01]  /*123f0*/  @!P4 IMAD.IADD R8, R8, 0x1, -R2.reuse ;  /* 0x000000010808c824 */ /* 0x100fe200078e0a02 */
[----:B------:R-:W-:Y:S01]  /*12400*/  ISETP.GT.U32.AND P4, PT, R2, R23, PT ;  /* 0x000000170200720c */ /* 0x000fe20003f84070 */
[----:B------:R-:W-:-:S03]  /*12410*/  @!P2 IMAD.IADD R21, R21, 0x1, -R2 ;  /* 0x000000011515a824 */ /* 0x000fc600078e0a02 */
[----:B------:R-:W-:Y:S01]  /*12420*/  ISETP.GT.U32.AND P0, PT, R2, R8, PT ;  /* 0x000000080200720c */ /* 0x000fe20003f04070 */
[--C-:B------:R-:W-:Y:S02]  /*12430*/  @!P3 IMAD.IADD R14, R14, 0x1, -R2.reuse ;  /* 0x000000010e0eb824 */ /* 0x100fe400078e0a02 */
[--C-:B------:R-:W-:Y:S02]  /*12440*/  @!P5 IMAD.IADD R20, R20, 0x1, -R2.reuse ;  /* 0x000000011414d824 */ /* 0x100fe400078e0a02 */
[--C-:B------:R-:W-:Y:S02]  /*12450*/  @!P1 IMAD.IADD R18, R18, 0x1, -R2.reuse ;  /* 0x0000000112129824 */ /* 0x100fe400078e0a02 */
[----:B------:R-:W-:Y:S02]  /*12460*/  @!P6 IMAD.MOV R3, RZ, RZ, -R3 ;  /* 0x000000ffff03e224 */ /* 0x000fe400078e0a03 */
[--C-:B------:R-:W-:Y:S01]  /*12470*/  @!P4 IMAD.IADD R23, R23, 0x1, -R2.reuse ;  /* 0x000000011717c824 */ /* 0x100fe200078e0a02 */
[----:B------:R-:W-:Y:S03]  /*12480*/  STL [R1+0x1ec], R4 ;  /* 0x0001ec0401007387 */ /* 0x000fe60000100800 */
[----:B------:R-:W-:Y:S01]  /*12490*/  @!P0 IMAD.IADD R8, R8, 0x1, -R2 ;  /* 0x0000000108088824 */ /* 0x000fe200078e0a02 */
[----:B------:R-:W-:Y:S01]  /*124a0*/  STL [R1+0x1e8], R3 ;  /* 0x0001e80301007387 */ /* 0x000fe20000100800 */
[----:B------:R-:W-:-:S02]  /*124b0*/  IMAD.MOV.U32 R6, RZ, RZ, R23 ;  /* 0x000000ffff067224 */ /* 0x000fc400078e0017 */
[----:B------:R-:W-:Y:S01]  /*124c0*/  IMAD.MOV.U32 R5, RZ, RZ, R21 ;  /* 0x000000ffff057224 */ /* 0x000fe200078e0015 */
[C---:B---3--:R-:W-:Y:S02]  /*124d0*/  ISETP.GT.U32.AND P2, PT, R2.reuse, R7, PT ;  /* 0x000000070200720c */ /* 0x048fe40003f44070 */
[C---:B----4-:R-:W-:Y:S02]  /*124e0*/  ISETP.GT.U32.AND P5, PT, R2.reuse, R19, PT ;  /* 0x000000130200720c */ /* 0x050fe40003fa4070 */
[----:B-----5:R-:W-:Y:S02]  /*124f0*/  ISETP.GE.AND P4, PT, R27, RZ, PT ;  /* 0x000000ff1b00720c */ /* 0x020fe40003f86270 */
[----:B--2---:R-:W-:-:S07]  /*12500*/  ISETP.GT.U32.AND P3, PT, R2, R13, PT ;  /* 0x0000000d0200720c */ /* 0x004fce0003f64070 */
[----:B------:R-:W-:Y:S01]  /*12510*/  @!P2 IMAD.IADD R7, R7, 0x1, -R2 ;  /* 0x000000010707a824 */ /* 0x000fe200078e0a02 */
[----:B------:R-:W-:-:S05]  /*12520*/  ISETP.GT.U32.AND P1, PT, R2, R15, PT ;  /* 0x0000000f0200720c */ /* 0x000fca0003f24070 */
[--C-:B------:R-:W-:Y:S02]  /*12530*/  @!P3 IMAD.IADD R13, R13, 0x1, -R2.reuse ;  /* 0x000000010d0db824 */ /* 0x100fe400078e0a02 */
[----:B------:R-:W-:Y:S01]  /*12540*/  @!P5 IMAD.IADD R19, R19, 0x1, -R2 ;  /* 0x000000011313d824 */ /* 0x000fe200078e0a02 */
[----:B------:R-:W-:Y:S01]  /*12550*/  ISETP.GE.AND P0, PT, R22, RZ, PT ;  /* 0x000000ff1600720c */ /* 0x000fe20003f06270 */
[----:B------:R-:W-:Y:S01]  /*12560*/  @!P4 IMAD.MOV R6, RZ, RZ, -R6 ;  /* 0x000000ffff06c224 */ /* 0x000fe200078e0a06 */
[----:B------:R-:W-:Y:S02]  /*12570*/  ISETP.GE.AND P2, PT, R17, RZ, PT ;  /* 0x000000ff1100720c */ /* 0x000fe40003f46270 */
[----:B------:R-:W2:Y:S01]  /*12580*/  LDL.LU R17, [R1+0x50] ;  /* 0x0000500001117983 */ /* 0x000ea20000300800 */
[----:B------:R-:W-:-:S03]  /*12590*/  @!P1 IMAD.IADD R15, R15, 0x1, -R2 ;  /* 0x000000010f0f9824 */ /* 0x000fc600078e0a02 */
[----:B------:R-:W3:Y:S01]  /*125a0*/  LDL.LU R22, [R1+0x4c] ;  /* 0x00004c0001167983 */ /* 0x000ee20000300800 */
[----:B------:R-:W-:-:S04]  /*125b0*/  ISETP.GE.AND P5, PT, R12, RZ, PT ;  /* 0x000000ff0c00720c */ /* 0x000fc80003fa6270 */
[----:B------:R-:W-:Y:S01]  /*125c0*/  @!P0 IMAD.MOV R5, RZ, RZ, -R5 ;  /* 0x000000ffff058224 */ /* 0x000fe200078e0a05 */
[----:B------:R-:W-:Y:S02]  /*125d0*/  ISETP.GE.AND P3, PT, R11, RZ, PT ;  /* 0x000000ff0b00720c */ /* 0x000fe40003f66270 */
[----:B------:R-:W4:Y:S01]  /*125e0*/  LDL.LU R11, [R1+0x48] ;  /* 0x00004800010b7983 */ /* 0x000f220000300800 */
[----:B------:R-:W-:-:S03]  /*125f0*/  ISETP.GE.AND P1, PT, R10, RZ, PT ;  /* 0x000000ff0a00720c */ /* 0x000fc60003f26270 */
[----:B------:R-:W5:Y:S04]  /*12600*/  LDL.LU R12, [R1+0x44] ;  /* 0x00004400010c7983 */ /* 0x000f680000300800 */
[----:B------:R-:W5:Y:S04]  /*12610*/  LDL.LU R10, [R1+0x40] ;  /* 0x00004000010a7983 */ /* 0x000f680000300800 */
[----:B------:R-:W5:Y:S04]  /*12620*/  LDL.LU R27, [R1+0x8] ;  /* 0x00000800011b7983 */ /* 0x000f680000300800 */
[----:B------:R0:W-:Y:S04]  /*12630*/  STL [R1+0x1e4], R6 ;  /* 0x0001e40601007387 */ /* 0x0001e80000100800 */
[----:B------:R-:W5:Y:S04]  /*12640*/  LDL R23, [R1+0x55b4] ;  /* 0x0055b40001177983 */ /* 0x000f680000100800 */
[----:B------:R-:W5:Y:S01]  /*12650*/  LDL R21, [R1+0x55b8] ;  /* 0x0055b80001157983 */ /* 0x000f620000100800 */
[----:B0-----:R-:W-:-:S03]  /*12660*/  IMAD.MOV.U32 R6, RZ, RZ, R20 ;  /* 0x000000ffff067224 */ /* 0x001fc600078e0014 */
[----:B------:R0:W-:Y:S01]  /*12670*/  STL [R1+0x1e0], R5 ;  /* 0x0001e00501007387 */ /* 0x0001e20000100800 */
[----:B------:R-:W-:-:S03]  /*12680*/  @!P2 IMAD.MOV R6, RZ, RZ, -R6 ;  /* 0x000000ffff06a224 */ /* 0x000fc600078e0a06 */
[----:B------:R-:W5:Y:S01]  /*12690*/  LDL R20, [R1+0x55c0] ;  /* 0x0055c00001147983 */ /* 0x000f620000100800 */
[----:B0-----:R-:W-:-:S03]  /*126a0*/  IMAD.MOV.U32 R5, RZ, RZ, R14 ;  /* 0x000000ffff057224 */ /* 0x001fc600078e000e */
[----:B------:R-:W5:Y:S01]  /*126b0*/  LDL R14, [R1+0x55bc] ;  /* 0x0055bc00010e7983 */ /* 0x000f620000100800 */
[----:B------:R-:W-:-:S03]  /*126c0*/  @!P5 IMAD.MOV R5, RZ, RZ, -R5 ;  /* 0x000000ffff05d224 */ /* 0x000fc600078e0a05 */
[----:B------:R0:W-:Y:S02]  /*126d0*/  STL [R1+0x1dc], R6 ;  /* 0x0001dc0601007387 */ /* 0x0001e40000100800 */
[----:B0-----:R-:W-:Y:S02]  /*126e0*/  IMAD.MOV.U32 R6, RZ, RZ, R18 ;  /* 0x000000ffff067224 */ /* 0x001fe400078e0012 */
[----:B------:R-:W5:Y:S04]  /*126f0*/  LDL R18, [R1+0x55c4] ;  /* 0x0055c40001127983 */ /* 0x000f680000100800 */
[----:B------:R0:W-:Y:S02]  /*12700*/  STL [R1+0x1d8], R5 ;  /* 0x0001d80501007387 */ /* 0x0001e40000100800 */
[----:B0-----:R-:W-:-:S02]  /*12710*/  IMAD.MOV.U32 R5, RZ, RZ, R8 ;  /* 0x000000ffff057224 */ /* 0x001fc400078e0008 */
[----:B------:R-:W5:Y:S01]  /*12720*/  LDL R8, [R1+0x55c8] ;  /* 0x0055c80001087983 */ /* 0x000f620000100800 */
[----:B------:R-:W-:-:S13]  /*12730*/  ISETP.GT.U32.AND P6, PT, R2, R16, PT ;  /* 0x000000100200720c */ /* 0x000fda0003fc4070 */
[----:B------:R-:W-:Y:S01]  /*12740*/  @!P6 IMAD.IADD R16, R16, 0x1, -R2 ;  /* 0x000000011010e824 */ /* 0x000fe200078e0a02 */
[C---:B------:R-:W-:Y:S02]  /*12750*/  ISETP.GT.U32.AND P6, PT, R2.reuse, R9, PT ;  /* 0x000000090200720c */ /* 0x040fe40003fc4070 */
[C---:B------:R-:W-:Y:S02]  /*12760*/  ISETP.GT.U32.AND P2, PT, R2.reuse, R19, PT ;  /* 0x000000130200720c */ /* 0x040fe40003f44070 */
[C---:B------:R-:W-:Y:S02]  /*12770*/  ISETP.GT.U32.AND P4, PT, R2.reuse, R16, PT ;  /* 0x000000100200720c */ /* 0x040fe40003f84070 */
[----:B------:R-:W-:Y:S01]  /*12780*/  ISETP.GT.U32.AND P0, PT, R2, R7, PT ;  /* 0x000000070200720c */ /* 0x000fe20003f04070 */
[----:B------:R-:W-:-:S06]  /*12790*/  @!P1 IMAD.MOV R5, RZ, RZ, -R5 ;  /* 0x000000ffff059224 */ /* 0x000fcc00078e0a05 */
[----:B------:R-:W-:Y:S01]  /*127a0*/  @!P6 IMAD.IADD R9, R9, 0x1, -R2 ;  /* 0x000000010909e824 */ /* 0x000fe200078e0a02 */
[----:B------:R-:W-:-:S04]  /*127b0*/  ISETP.GT.U32.AND P6, PT, R2, R13, PT ;  /* 0x0000000d0200720c */ /* 0x000fc80003fc4070 */
[----:B------:R-:W-:Y:S01]  /*127c0*/  ISETP.GT.U32.AND P5, PT, R2, R9, PT ;  /* 0x000000090200720c */ /* 0x000fe20003fa4070 */
[--C-:B------:R-:W-:Y:S01]  /*127d0*/  @!P4 IMAD.IADD R16, R16, 0x1, -R2.reuse ;  /* 0x000000011010c824 */ /* 0x100fe200078e0a02 */
[----:B------:R-:W-:Y:S01]  /*127e0*/  IABS R3, R24 ;  /* 0x0000001800037213 */ /* 0x000fe20000000000 */
[--C-:B------:R-:W-:Y:S02]  /*127f0*/  @!P2 IMAD.IADD R19, R19, 0x1, -R2.reuse ;  /* 0x000000011313a824 */ /* 0x100fe400078e0a02 */
[----:B------:R-:W-:Y:S02]  /*12800*/  @!P0 IMAD.IADD R7, R7, 0x1, -R2 ;  /* 0x0000000107078824 */ /* 0x000fe400078e0a02 */
[----:B------:R-:W-:-:S04]  /*12810*/  IMAD.HI.U32 R4, R61, R3, RZ ;  /* 0x000000033d047227 */ /* 0x000fc800078e00ff */
[--C-:B------:R-:W-:Y:S02]  /*12820*/  @!P6 IMAD.IADD R13, R13, 0x1, -R2.reuse ;  /* 0x000000010d0de824 */ /* 0x100fe400078e0a02 */
[----:B------:R-:W-:Y:S02]  /*12830*/  @!P5 IMAD.IADD R9, R9, 0x1, -R2 ;  /* 0x000000010909d824 */ /* 0x000fe400078e0a02 */
[----:B------:R-:W-:Y:S02]  /*12840*/  @!P3 IMAD.MOV R6, RZ, RZ, -R6 ;  /* 0x000000ffff06b224 */ /* 0x000fe400078e0a06 */
[----:B------:R-:W-:-:S03]  /*12850*/  IMAD.MOV R4, RZ, RZ, -R4 ;  /* 0x000000ffff047224 */ /* 0x000fc600078e0a04 */
[----:B------:R-:W-:Y:S01]  /*12860*/  STL [R1+0x1d4], R6 ;  /* 0x0001d40601007387 */ /* 0x000fe20000100800 */
[----:B------:R-:W-:-:S03]  /*12870*/  IMAD R3, R2, R4, R3 ;  /* 0x0000000402037224 */ /* 0x000fc600078e0203 */
[----:B------:R0:W-:Y:S01]  /*12880*/  STL [R1+0x1d0], R5 ;  /* 0x0001d00501007387 */ /* 0x0001e20000100800 */
[----:B------:R-:W-:Y:S01]  /*12890*/  IMAD.MOV.U32 R4, RZ, RZ, R7 ;  /* 0x000000ffff047224 */ /* 0x000fe200078e0007 */
[----:B------:R-:W-:Y:S01]  /*128a0*/  ISETP.GT.U32.AND P3, PT, R2, R15, PT ;  /* 0x0000000f0200720c */ /* 0x000fe20003f64070 */
[----:B0-----:R-:W-:-:S12]  /*128b0*/  IMAD.MOV.U32 R5, RZ, RZ, R16 ;  /* 0x000000ffff057224 */ /* 0x001fd800078e0010 */
[----:B------:R-:W-:Y:S01]  /*128c0*/  @!P3 IMAD.IADD R15, R15, 0x1, -R2 ;  /* 0x000000010f0fb824 */ /* 0x000fe200078e0a02 */
[C---:B--2---:R-:W-:Y:S02]  /*128d0*/  ISETP.GT.U32.AND P1, PT, R2.reuse, R17, PT ;  /* 0x000000110200720c */ /* 0x044fe40003f24070 */
[----:B---3--:R-:W-:-:S11]  /*128e0*/  ISETP.GT.U32.AND P4, PT, R2, R22, PT ;  /* 0x000000160200720c */ /* 0x008fd60003f84070 */
[--C-:B------:R-:W-:Y:S01]  /*128f0*/  @!P1 IMAD.IADD R17, R17, 0x1, -R2.reuse ;  /* 0x0000000111119824 */ /* 0x100fe200078e0a02 */
[C---:B----4-:R-:W-:Y:S02]  /*12900*/  ISETP.GT.U32.AND P0, PT, R2.reuse, R11, PT ;  /* 0x0000000b0200720c */ /* 0x050fe40003f04070 */
[C---:B-----5:R-:W-:Y:S02]  /*12910*/  ISETP.GT.U32.AND P2, PT, R2.reuse, R12, PT ;  /* 0x0000000c0200720c */ /* 0x060fe40003f44070 */
[----:B------:R-:W-:Y:S01]  /*12920*/  ISETP.GT.U32.AND P6, PT, R2, R10, PT ;  /* 0x0000000a0200720c */ /* 0x000fe20003fc4070 */
[----:B------:R-:W-:Y:S01]  /*12930*/  @!P4 IMAD.IADD R22, R22, 0x1, -R2 ;  /* 0x000000011616c824 */ /* 0x000fe200078e0a02 */
[----:B------:R-:W-:Y:S02]  /*12940*/  ISETP.GE.AND P5, PT, R23, RZ, PT ;  /* 0x000000ff1700720c */ /* 0x000fe40003fa6270 */
[----:B------:R-:W-:-:S07]  /*12950*/  ISETP.GE.AND P1, PT, R21, RZ, PT ;  /* 0x000000ff1500720c */ /* 0x000fce0003f26270 */
[--C-:B------:R-:W-:Y:S02]  /*12960*/  @!P2 IMAD.IADD R12, R12, 0x1, -R2.reuse ;  /* 0x000000010c0ca824 */ /* 0x100fe400078e0a02 */
[--C-:B------:R-:W-:Y:S02]  /*12970*/  @!P0 IMAD.IADD R11, R11, 0x1, -R2.reuse ;  /* 0x000000010b0b8824 */ /* 0x100fe400078e0a02 */
[----:B------:R-:W-:Y:S01]  /*12980*/  @!P6 IMAD.IADD R10, R10, 0x1, -R2 ;  /* 0x000000010a0ae824 */ /* 0x000fe200078e0a02 */
[----:B------:R-:W-:Y:S01]  /*12990*/  ISETP.GE.AND P0, PT, R20, RZ, PT ;  /* 0x000000ff1400720c */ /* 0x000fe20003f06270 */
[----:B------:R-:W-:Y:S01]  /*129a0*/  @!P5 IMAD.MOV R5, RZ, RZ, -R5 ;  /* 0x000000ffff05d224 */ /* 0x000fe200078e0a05 */
[----:B------:R-:W-:Y:S02]  /*129b0*/  ISETP.GE.AND P4, PT, R14, RZ, PT ;  /* 0x000000ff0e00720c */ /* 0x000fe40003f86270 */
[----:B------:R-:W2:Y:S04]  /*129c0*/  LDL.LU R14, [R1+0x94] ;  /* 0x00009400010e7983 */ /* 0x000ea80000300800 */
[----:B------:R-:W3:Y:S01]  /*129d0*/  LDL.LU R21, [R1+0x90] ;  /* 0x0000900001157983 */ /* 0x000ee20000300800 */
[----:B------:R-:W-:Y:S01]  /*129e0*/  @!P1 IMAD.MOV R4, RZ, RZ, -R4 ;  /* 0x000000ffff049224 */ /* 0x000fe200078e0a04 */
[----:B------:R-:W-:-:S02]  /*129f0*/  ISETP.GE.AND P2, PT, R18, RZ, PT ;  /* 0x000000ff1200720c */ /* 0x000fc40003f46270 */
[----:B------:R-:W4:Y:S04]  /*12a00*/  LDL.LU R18, [R1+0x8c] ;  /* 0x00008c0001127983 */ /* 0x000f280000300800 */
        /* <DEDUP_REMOVED lines=27> */
[----:B------:R-:W-:Y:S01]  /*12bc0*/  @!P3 IMAD.IADD R27, R27, 0x1, -R2 ;  /* 0x000000011b1bb824 */ /* 0x000fe200078e0a02 */
[----:B------:R-:W-:-:S04]  /*12bd0*/  ISETP.GT.U32.AND P3, PT, R2, R17, PT ;  /* 0x000000110200720c */ /* 0x000fc80003f64070 */
[----:B------:R-:W-:Y:S01]  /*12be0*/  ISETP.GT.U32.AND P2, PT, R2, R27, PT ;  /* 0x0000001b0200720c */ /* 0x000fe20003f44070 */
[--C-:B------:R-:W-:Y:S02]  /*12bf0*/  @!P1 IMAD.IADD R22, R22, 0x1, -R2.reuse ;  /* 0x0000000116169824 */ /* 0x100fe400078e0a02 */
[--C-:B------:R-:W-:Y:S02]  /*12c00*/  @!P5 IMAD.IADD R11, R11, 0x1, -R2.reuse ;  /* 0x000000010b0bd824 */ /* 0x100fe400078e0a02 */
[--C-:B------:R-:W-:Y:S02]  /*12c10*/  @!P0 IMAD.IADD R12, R12, 0x1, -R2.reuse ;  /* 0x000000010c0c8824 */ /* 0x100fe400078e0a02 */
[--C-:B------:R-:W-:Y:S02]  /*12c20*/  @!P4 IMAD.IADD R10, R10, 0x1, -R2.reuse ;  /* 0x000000010a0ac824 */ /* 0x100fe400078e0a02 */
[----:B------:R-:W-:Y:S02]  /*12c30*/  @!P3 IMAD.IADD R17, R17, 0x1, -R2 ;  /* 0x000000011111b824 */ /* 0x000fe400078e0a02 */
[----:B------:R-:W-:-:S02]  /*12c40*/  @!P6 IMAD.MOV R4, RZ, RZ, -R4 ;  /* 0x000000ffff04e224 */ /* 0x000fc400078e0a04 */
[----:B------:R-:W-:Y:S01]  /*12c50*/  @!P2 IMAD.IADD R27, R27, 0x1, -R2 ;  /* 0x000000011b1ba824 */ /* 0x000fe200078e0a02 */
[----:B------:R-:W-:Y:S04]  /*12c60*/  STL [R1+0x1bc], R5 ;  /* 0x0001bc0501007387 */ /* 0x000fe80000100800 */
[----:B------:R0:W-:Y:S01]  /*12c70*/  STL [R1+0x1b8], R4 ;  /* 0x0001b80401007387 */ /* 0x0001e20000100800 */
[----:B------:R-:W-:Y:S01]  /*12c80*/  IMAD.MOV.U32 R6, RZ, RZ, R22 ;  /* 0x000000ffff067224 */ /* 0x000fe200078e0016 */
[C---:B---3--:R-:W-:Y:S02]  /*12c90*/  ISETP.GT.U32.AND P1, PT, R2.reuse, R21, PT ;  /* 0x000000150200720c */ /* 0x048fe40003f24070 */
[----:B----4-:R-:W-:Y:S02]  /*12ca0*/  ISETP.GT.U32.AND P5, PT, R2, R18, PT ;  /* 0x000000120200720c */ /* 0x010fe40003fa4070 */
[----:B-----5:R-:W-:-:S02]  /*12cb0*/  ISETP.GE.AND P3, PT, R24, RZ, PT ;  /* 0x000000ff1800720c */ /* 0x020fc40003f66270 */
[C---:B--2---:R-:W-:Y:S02]  /*12cc0*/  ISETP.GT.U32.AND P0, PT, R2.reuse, R16, PT ;  /* 0x000000100200720c */ /* 0x044fe40003f04070 */
[----:B------:R-:W-:-:S05]  /*12cd0*/  ISETP.GT.U32.AND P4, PT, R2, R8, PT ;  /* 0x000000080200720c */ /* 0x000fca0003f84070 */
[--C-:B------:R-:W-:Y:S02]  /*12ce0*/  @!P1 IMAD.IADD R21, R21, 0x1, -R2.reuse ;  /* 0x0000000115159824 */ /* 0x100fe400078e0a02 */
[--C-:B------:R-:W-:Y:S01]  /*12cf0*/  @!P5 IMAD.IADD R18, R18, 0x1, -R2.reuse ;  /* 0x000000011212d824 */ /* 0x100fe200078e0a02 */
[----:B------:R-:W-:Y:S02]  /*12d00*/  ISETP.GE.AND P2, PT, R20, RZ, PT ;  /* 0x000000ff1400720c */ /* 0x000fe40003f46270 */
[----:B------:R-:W2:Y:S01]  /*12d10*/  LDL.LU R20, [R1+0x7c] ;  /* 0x00007c0001147983 */ /* 0x000ea20000300800 */
[--C-:B------:R-:W-:Y:S02]  /*12d20*/  @!P0 IMAD.IADD R16, R16, 0x1, -R2.reuse ;  /* 0x0000000110108824 */ /* 0x100fe400078e0a02 */
[----:B------:R-:W-:Y:S01]  /*12d30*/  @!P3 IMAD.MOV R17, RZ, RZ, -R17 ;  /* 0x000000ffff11b224 */ /* 0x000fe200078e0a11 */
[----:B------:R-:W-:Y:S01]  /*12d40*/  ISETP.GE.AND P1, PT, R19, RZ, PT ;  /* 0x000000ff1300720c */ /* 0x000fe20003f26270 */
[----:B------:R-:W-:Y:S01]  /*12d50*/  @!P4 IMAD.IADD R8, R8, 0x1, -R2 ;  /* 0x000000010808c824 */ /* 0x000fe200078e0a02 */
[----:B0-----:R-:W-:-:S02]  /*12d60*/  IABS R4, R23 ;  /* 0x0000001700047213 */ /* 0x001fc40000000000 */
[----:B------:R-:W-:Y:S02]  /*12d70*/  ISETP.GE.AND P5, PT, R13, RZ, PT ;  /* 0x000000ff0d00720c */ /* 0x000fe40003fa6270 */
[----:B------:R-:W3:Y:S01]  /*12d80*/  LDL.LU R13, [R1+0x78] ;  /* 0x00007800010d7983 */ /* 0x000ee20000300800 */
[----:B------:R-:W-:-:S03]  /*12d90*/  @!P2 IMAD.MOV R6, RZ, RZ, -R6 ;  /* 0x000000ffff06a224 */ /* 0x000fc600078e0a06 */
[----:B------:R-:W4:Y:S03]  /*12da0*/  LDL.LU R19, [R1+0x74] ;  /* 0x0000740001137983 */ /* 0x000f260000300800 */
[----:B------:R-:W-:Y:S01]  /*12db0*/  @!P1 IMAD.MOV R11, RZ, RZ, -R11 ;  /* 0x000000ffff0b9224 */ /* 0x000fe200078e0a0b */
[----:B------:R-:W-:Y:S02]  /*12dc0*/  ISETP.GE.AND P4, PT, R15, RZ, PT ;  /* 0x000000ff0f00720c */ /* 0x000fe40003f86270 */
[----:B------:R-:W-:Y:S02]  /*12dd0*/  ISETP.GE.AND P0, PT, R9, RZ, PT ;  /* 0x000000ff0900720c */ /* 0x000fe40003f06270 */
[----:B------:R-:W5:Y:S04]  /*12de0*/  LDL.LU R9, [R1+0x70] ;  /* 0x0000700001097983 */ /* 0x000f680000300800 */
[----:B------:R-:W5:Y:S04]  /*12df0*/  LDL.LU R15, [R1+0x6c] ;  /* 0x00006c00010f7983 */ /* 0x000f680000300800 */
[----:B------:R-:W5:Y:S04]  /*12e00*/  LDL.LU R24, [R1+0x4] ;  /* 0x0000040001187983 */ /* 0x000f680000300800 */
[----:B------:R0:W-:Y:S04]  /*12e10*/  STL [R1+0x1b4], R17 ;  /* 0x0001b41101007387 */ /* 0x0001e80000100800 */
[----:B------:R-:W5:Y:S04]  /*12e20*/  LDL R23, [R1+0x55e4] ;  /* 0x0055e40001177983 */ /* 0x000f680000100800 */
[----:B------:R-:W5:Y:S04]  /*12e30*/  LDL R22, [R1+0x55e8] ;  /* 0x0055e80001167983 */ /* 0x000f680000100800 */
[----:B------:R1:W-:Y:S01]  /*12e40*/  STL [R1+0x1b0], R6 ;  /* 0x0001b00601007387 */ /* 0x0003e20000100800 */
[----:B------:R-:W-:-:S03]  /*12e50*/  @!P0 IMAD.MOV R10, RZ, RZ, -R10 ;  /* 0x000000ffff0a8224 */ /* 0x000fc600078e0a0a */
[----:B0-----:R-:W5:Y:S01]  /*12e60*/  LDL R17, [R1+0x55f0] ;  /* 0x0055f00001117983 */ /* 0x001f620000100800 */
[----:B-1----:R-:W-:-:S03]  /*12e70*/  IMAD.MOV.U32 R6, RZ, RZ, R12 ;  /* 0x000000ffff067224 */ /* 0x002fc600078e000c */
[----:B------:R-:W5:Y:S01]  /*12e80*/  LDL R12, [R1+0x55ec] ;  /* 0x0055ec00010c7983 */ /* 0x000f620000100800 */
[----:B------:R-:W-:-:S03]  /*12e90*/  @!P5 IMAD.MOV R6, RZ, RZ, -R6 ;  /* 0x000000ffff06d224 */ /* 0x000fc600078e0a06 */
[----:B------:R0:W-:Y:S04]  /*12ea0*/  STL [R1+0x1ac], R11 ;  /* 0x0001ac0b01007387 */ /* 0x0001e80000100800 */
[----:B0-----:R-:W5:Y:S04]  /*12eb0*/  LDL R11, [R1+0x55f4] ;  /* 0x0055f400010b7983 */ /* 0x001f680000100800 */
[----:B------:R-:W-:Y:S04]  /*12ec0*/  STL [R1+0x1a8], R6 ;  /* 0x0001a80601007387 */ /* 0x000fe80000100800 */
[----:B------:R0:W-:Y:S04]  /*12ed0*/  STL [R1+0x1a4], R10 ;  /* 0x0001a40a01007387 */ /* 0x0001e80000100800 */
[----:B0-----:R-:W5:Y:S01]  /*12ee0*/  LDL R10, [R1+0x55f8] ;  /* 0x0055f800010a7983 */ /* 0x001f620000100800 */
[----:B------:R-:W-:-:S13]  /*12ef0*/  ISETP.GT.U32.AND P6, PT, R2, R14, PT ;  /* 0x0000000e0200720c */ /* 0x000fda0003fc4070 */
[----:B------:R-:W-:Y:S01]  /*12f00*/  @!P6 IMAD.IADD R14, R14, 0x1, -R2 ;  /* 0x000000010e0ee824 */ /* 0x000fe200078e0a02 */
[C---:B------:R-:W-:Y:S01]  /*12f10*/  ISETP.GT.U32.AND P6, PT, R2.reuse, R7, PT ;  /* 0x000000070200720c */ /* 0x040fe20003fc4070 */
[----:B------:R-:W-:Y:S01]  /*12f20*/  IMAD.MOV.U32 R6, RZ, RZ, R27 ;  /* 0x000000ffff067224 */ /* 0x000fe200078e001b */
[C---:B------:R-:W-:Y:S02]  /*12f30*/  ISETP.GT.U32.AND P2, PT, R2.reuse, R21, PT ;  /* 0x000000150200720c */ /* 0x040fe40003f44070 */
[C---:B------:R-:W-:Y:S02]  /*12f40*/  ISETP.GT.U32.AND P3, PT, R2.reuse, R14, PT ;  /* 0x0000000e0200720c */ /* 0x040fe40003f64070 */
[----:B------:R-:W-:Y:S01]  /*12f50*/  ISETP.GT.U32.AND P1, PT, R2, R18, PT ;  /* 0x000000120200720c */ /* 0x000fe20003f24070 */
[----:B------:R-:W-:-:S06]  /*12f60*/  @!P4 IMAD.MOV R6, RZ, RZ, -R6 ;  /* 0x000000ffff06c224 */ /* 0x000fcc00078e0a06 */
[----:B------:R-:W-:Y:S01]  /*12f70*/  @!P6 IMAD.IADD R7, R7, 0x1, -R2 ;  /* 0x000000010707e824 */ /* 0x000fe200078e0a02 */
[----:B------:R-:W-:-:S04]  /*12f80*/  ISETP.GT.U32.AND P6, PT, R2, R16, PT ;  /* 0x000000100200720c */ /* 0x000fc80003fc4070 */
[----:B------:R-:W-:Y:S01]  /*12f90*/  ISETP.GT.U32.AND P5, PT, R2, R7, PT ;  /* 0x000000070200720c */ /* 0x000fe20003fa4070 */
[--C-:B------:R-:W-:Y:S02]  /*12fa0*/  @!P3 IMAD.IADD R14, R14, 0x1, -R2.reuse ;  /* 0x000000010e0eb824 */ /* 0x100fe400078e0a02 */
[--C-:B------:R-:W-:Y:S02]  /*12fb0*/  @!P2 IMAD.IADD R21, R21, 0x1, -R2.reuse ;  /* 0x000000011515a824 */ /* 0x100fe400078e0a02 */
[----:B------:R-:W-:Y:S02]  /*12fc0*/  @!P1 IMAD.IADD R18, R18, 0x1, -R2 ;  /* 0x0000000112129824 */ /* 0x000fe400078e0a02 */
[----:B------:R-:W-:-:S04]  /*12fd0*/  IMAD.HI.U32 R5, R61, R4, RZ ;  /* 0x000000043d057227 */ /* 0x000fc800078e00ff */
[--C-:B------:R-:W-:Y:S02]  /*12fe0*/  @!P6 IMAD.IADD R16, R16, 0x1, -R2.reuse ;  /* 0x000000011010e824 */ /* 0x100fe400078e0a02 */
[----:B------:R-:W-:Y:S02]  /*12ff0*/  @!P5 IMAD.IADD R7, R7, 0x1, -R2 ;  /* 0x000000010707d824 */ /* 0x000fe400078e0a02 */
[----:B------:R-:W-:Y:S01]  /*13000*/  IMAD.MOV R5, RZ, RZ, -R5 ;  /* 0x000000ffff057224 */ /* 0x000fe200078e0a05 */
[----:B------:R0:W-:Y:S01]  /*13010*/  STL [R1+0x1a0], R6 ;  /* 0x0001a00601007387 */ /* 0x0001e20000100800 */
[C---:B------:R-:W-:Y:S02]  /*13020*/  ISETP.GT.U32.AND P0, PT, R2.reuse, R8, PT ;  /* 0x000000080200720c */ /* 0x040fe40003f04070 */
[----:B------:R-:W-:Y:S02]  /*13030*/  IMAD R4, R2, R5, R4 ;  /* 0x0000000502047224 */ /* 0x000fe400078e0204 */
[----:B------:R-:W-:-:S02]  /*13040*/  IMAD.MOV.U32 R5, RZ, RZ, R21 ;  /* 0x000000ffff057224 */ /* 0x000fc400078e0015 */
[----:B0-----:R-:W-:-:S07]  /*13050*/  IMAD.MOV.U32 R6, RZ, RZ, R14 ;  /* 0x000000ffff067224 */ /* 0x001fce00078e000e */
[----:B------:R-:W-:Y:S01]  /*13060*/  @!P0 IMAD.IADD R8, R8, 0x1, -R2 ;  /* 0x0000000108088824 */ /* 0x000fe200078e0a02 */
[C---:B--2---:R-:W-:Y:S02]  /*13070*/  ISETP.GT.U32.AND P4, PT, R2.reuse, R20, PT ;  /* 0x000000140200720c */ /* 0x044fe40003f84070 */
[C---:B---3--:R-:W-:Y:S02]  /*13080*/  ISETP.GT.U32.AND P3, PT, R2.reuse, R13, PT ;  /* 0x0000000d0200720c */ /* 0x048fe40003f64070 */
[----:B----4-:R-:W-:-:S09]  /*13090*/  ISETP.GT.U32.AND P2, PT, R2, R19, PT ;  /* 0x000000130200720c */ /* 0x010fd20003f44070 */
[--C-:B------:R-:W-:Y:S01]  /*130a0*/  @!P4 IMAD.IADD R20, R20, 0x1, -R2.reuse ;  /* 0x000000011414c824 */ /* 0x100fe200078e0a02 */
[C---:B-----5:R-:W-:Y:S02]  /*130b0*/  ISETP.GT.U32.AND P1, PT, R2.reuse, R9, PT ;  /* 0x000000090200720c */ /* 0x060fe40003f24070 */
[----:B------:R-:W-:Y:S01]  /*130c0*/  ISETP.GT.U32.AND P6, PT, R2, R15, PT ;  /* 0x0000000f0200720c */ /* 0x000fe20003fc4070 */
[--C-:B------:R-:W-:Y:S02]  /*130d0*/  @!P3 IMAD.IADD R13, R13, 0x1, -R2.reuse ;  /* 0x000000010d0db824 */ /* 0x100fe400078e0a02 */
[----:B------:R-:W-:Y:S01]  /*130e0*/  @!P2 IMAD.IADD R19, R19, 0x1, -R2 ;  /* 0x000000011313a824 */ /* 0x000fe200078e0a02 */
[----:B------:R-:W-:Y:S02]  /*130f0*/  ISETP.GE.AND P5, PT, R23, RZ, PT ;  /* 0x000000ff1700720c */ /* 0x000fe40003fa6270 */
[----:B------:R-:W-:-:S05]  /*13100*/  ISETP.GE.AND P4, PT, R22, RZ, PT ;  /* 0x000000ff1600720c */ /* 0x000fca0003f86270 */
[--C-:B------:R-:W-:Y:S02]  /*13110*/  @!P1 IMAD.IADD R9, R9, 0x1, -R2.reuse ;  /* 0x0000000109099824 */ /* 0x100fe400078e0a02 */
[----:B------:R-:W-:Y:S01]  /*13120*/  @!P6 IMAD.IADD R15, R15, 0x1, -R2 ;  /* 0x000000010f0fe824 */ /* 0x000fe200078e0a02 */
[----:B------:R-:W-:-:S03]  /*13130*/  ISETP.GE.AND P2, PT, R17, RZ, PT ;  /* 0x000000ff1100720c */ /* 0x000fc60003f46270 */
[----:B------:R-:W-:Y:S01]  /*13140*/  @!P5 IMAD.MOV R6, RZ, RZ, -R6 ;  /* 0x000000ffff06d224 */ /* 0x000fe200078e0a06 */
[----:B------:R-:W-:Y:S02]  /*13150*/  ISETP.GE.AND P3, PT, R12, RZ, PT ;  /* 0x000000ff0c00720c */ /* 0x000fe40003f66270 */
[----:B------:R-:W2:Y:S04]  /*13160*/  LDL.LU R12, [R1+0xc0] ;  /* 0x0000c000010c7983 */ /* 0x000ea80000300800 */
[----:B------:R-:W3:Y:S01]  /*13170*/  LDL.LU R17, [R1+0xbc] ;  /* 0x0000bc0001117983 */ /* 0x000ee20000300800 */
[----:B------:R-:W-:Y:S01]  /*13180*/  @!P4 IMAD.MOV R5, RZ, RZ, -R5 ;  /* 0x000000ffff05c224 */ /* 0x000fe200078e0a05 */
[----:B------:R-:W-:Y:S02]  /*13190*/  ISETP.GE.AND P1, PT, R11, RZ, PT ;  /* 0x000000ff0b00720c */ /* 0x000fe40003f26270 */
        /* <DEDUP_REMOVED lines=24> */
[C---:B------:R-:W-:Y:S01]  /*13320*/  ISETP.GT.U32.AND P3, PT, R2.reuse, R19, PT ;  /* 0x000000130200720c */ /* 0x040fe20003f64070 */
[----:B------:R-:W-:Y:S01]  /*13330*/  @!P1 IMAD.MOV R6, RZ, RZ, -R6 ;  /* 0x000000ffff069224 */ /* 0x000fe200078e0a06 */
[C---:B------:R-:W-:Y:S02]  /*13340*/  ISETP.GT.U32.AND P4, PT, R2.reuse, R9, PT ;  /* 0x000000090200720c */ /* 0x040fe40003f84070 */
[----:B------:R-:W-:-:S05]  /*13350*/  ISETP.GT.U32.AND P1, PT, R2, R15, PT ;  /* 0x0000000f0200720c */ /* 0x000fca0003f24070 */
[--C-:B------:R-:W-:Y:S01]  /*13360*/  @!P0 IMAD.IADD R24, R24, 0x1, -R2.reuse ;  /* 0x0000000118188824 */ /* 0x100fe200078e0a02 */
[----:B------:R-:W-:Y:S01]  /*13370*/  ISETP.GT.U32.AND P0, PT, R2, R20, PT ;  /* 0x000000140200720c */ /* 0x000fe20003f04070 */
[----:B------:R-:W-:-:S03]  /*13380*/  @!P5 IMAD.IADD R13, R13, 0x1, -R2 ;  /* 0x000000010d0dd824 */ /* 0x000fc600078e0a02 */
[----:B------:R-:W-:Y:S01]  /*13390*/  ISETP.GT.U32.AND P2, PT, R2, R24, PT ;  /* 0x000000180200720c */ /* 0x000fe20003f44070 */
[--C-:B------:R-:W-:Y:S02]  /*133a0*/  @!P3 IMAD.IADD R19, R19, 0x1, -R2.reuse ;  /* 0x000000011313b824 */ /* 0x100fe400078e0a02 */
[--C-:B------:R-:W-:Y:S02]  /*133b0*/  @!P4 IMAD.IADD R9, R9, 0x1, -R2.reuse ;  /* 0x000000010909c824 */ /* 0x100fe400078e0a02 */
[----:B------:R-:W-:-:S04]  /*133c0*/  @!P1 IMAD.IADD R15, R15, 0x1, -R2 ;  /* 0x000000010f0f9824 */ /* 0x000fc800078e0a02 */
[--C-:B------:R-:W-:Y:S02]  /*133d0*/  @!P0 IMAD.IADD R20, R20, 0x1, -R2.reuse ;  /* 0x0000000114148824 */ /* 0x100fe400078e0a02 */
[----:B------:R-:W-:Y:S01]  /*133e0*/  @!P6 IMAD.MOV R5, RZ, RZ, -R5 ;  /* 0x000000ffff05e224 */ /* 0x000fe200078e0a05 */
[----:B------:R-:W-:Y:S01]  /*133f0*/  STL [R1+0x18c], R6 ;  /* 0x00018c0601007387 */ /* 0x000fe20000100800 */
[----:B------:R-:W-:-:S03]  /*13400*/  @!P2 IMAD.IADD R24, R24, 0x1, -R2 ;  /* 0x000000011818a824 */ /* 0x000fc600078e0a02 */
[----:B------:R0:W-:Y:S01]  /*13410*/  STL [R1+0x188], R5 ;  /* 0x0001880501007387 */ /* 0x0001e20000100800 */
[C---:B---3--:R-:W-:Y:S02]  /*13420*/  ISETP.GT.U32.AND P5, PT, R2.reuse, R17, PT ;  /* 0x000000110200720c */ /* 0x048fe40003fa4070 */
[C---:B----4-:R-:W-:Y:S02]  /*13430*/  ISETP.GT.U32.AND P3, PT, R2.reuse, R11, PT ;  /* 0x0000000b0200720c */ /* 0x050fe40003f64070 */
[----:B-----5:R-:W-:Y:S02]  /*13440*/  ISETP.GE.AND P0, PT, R27, RZ, PT ;  /* 0x000000ff1b00720c */ /* 0x020fe40003f06270 */
[----:B--2---:R-:W-:-:S07]  /*13450*/  ISETP.GT.U32.AND P4, PT, R2, R14, PT ;  /* 0x0000000e0200720c */ /* 0x004fce0003f84070 */
[--C-:B------:R-:W-:Y:S01]  /*13460*/  @!P5 IMAD.IADD R17, R17, 0x1, -R2.reuse ;  /* 0x000000011111d824 */ /* 0x100fe200078e0a02 */
[----:B------:R-:W-:Y:S01]  /*13470*/  ISETP.GT.U32.AND P1, PT, R2, R10, PT ;  /* 0x0000000a0200720c */ /* 0x000fe20003f24070 */
[----:B------:R-:W-:-:S04]  /*13480*/  @!P3 IMAD.IADD R11, R11, 0x1, -R2 ;  /* 0x000000010b0bb824 */ /* 0x000fc800078e0a02 */
[----:B------:R-:W-:Y:S02]  /*13490*/  @!P4 IMAD.IADD R14, R14, 0x1, -R2 ;  /* 0x000000010e0ec824 */ /* 0x000fe400078e0a02 */
[----:B------:R-:W-:Y:S01]  /*134a0*/  @!P0 IMAD.MOV R20, RZ, RZ, -R20 ;  /* 0x000000ffff148224 */ /* 0x000fe200078e0a14 */
[----:B------:R-:W-:Y:S02]  /*134b0*/  ISETP.GE.AND P2, PT, R21, RZ, PT ;  /* 0x000000ff1500720c */ /* 0x000fe40003f46270 */
[----:B------:R-:W2:Y:S03]  /*134c0*/  LDL.LU R21, [R1+0xa8] ;  /* 0x0000a80001157983 */ /* 0x000ea60000300800 */
[----:B------:R-:W-:Y:S01]  /*134d0*/  @!P1 IMAD.IADD R10, R10, 0x1, -R2 ;  /* 0x000000010a0a9824 */ /* 0x000fe200078e0a02 */
[----:B------:R-:W-:Y:S02]  /*134e0*/  ISETP.GE.AND P5, PT, R18, RZ, PT ;  /* 0x000000ff1200720c */ /* 0x000fe40003fa6270 */
[----:B------:R-:W3:Y:S01]  /*134f0*/  LDL.LU R18, [R1+0xa4] ;  /* 0x0000a40001127983 */ /* 0x000ee20000300800 */
[----:B------:R-:W-:-:S03]  /*13500*/  ISETP.GE.AND P3, PT, R16, RZ, PT ;  /* 0x000000ff1000720c */ /* 0x000fc60003f66270 */
[----:B------:R-:W4:Y:S01]  /*13510*/  LDL.LU R16, [R1+0xa0] ;  /* 0x0000a00001107983 */ /* 0x000f220000300800 */
[----:B0-----:R-:W-:Y:S01]  /*13520*/  IABS R5, R23 ;  /* 0x0000001700057213 */ /* 0x001fe20000000000 */
[----:B------:R-:W-:-:S05]  /*13530*/  @!P2 IMAD.MOV R13, RZ, RZ, -R13 ;  /* 0x000000ffff0da224 */ /* 0x000fca00078e0a0d */
[----:B------:R-:W-:Y:S01]  /*13540*/  @!P5 IMAD.MOV R19, RZ, RZ, -R19 ;  /* 0x000000ffff13d224 */ /* 0x000fe200078e0a13 */
[----:B------:R-:W-:Y:S02]  /*13550*/  ISETP.GE.AND P4, PT, R8, RZ, PT ;  /* 0x000000ff0800720c */ /* 0x000fe40003f86270 */
[----:B------:R-:W5:Y:S01]  /*13560*/  LDL.LU R8, [R1+0x9c] ;  /* 0x00009c0001087983 */ /* 0x000f620000300800 */
[----:B------:R-:W-:-:S03]  /*13570*/  ISETP.GE.AND P1, PT, R7, RZ, PT ;  /* 0x000000ff0700720c */ /* 0x000fc60003f26270 */
[----:B------:R-:W5:Y:S04]  /*13580*/  LDL.LU R7, [R1+0x98] ;  /* 0x0000980001077983 */ /* 0x000f680000300800 */
[----:B------:R-:W5:Y:S04]  /*13590*/  LDL.LU R27, [R1] ;  /* 0x00000000011b7983 */ /* 0x000f680000300800 */
[----:B------:R0:W-:Y:S04]  /*135a0*/  STL [R1+0x184], R20 ;  /* 0x0001841401007387 */ /* 0x0001e80000100800 */
[----:B------:R-:W5:Y:S01]  /*135b0*/  LDL R23, [R1+0x5614] ;  /* 0x0056140001177983 */ /* 0x000f620000100800 */
[----:B------:R-:W-:-:S03]  /*135c0*/  @!P3 IMAD.MOV R9, RZ, RZ, -R9 ;  /* 0x000000ffff09b224 */ /* 0x000fc600078e0a09 */
[----:B0-----:R-:W5:Y:S01]  /*135d0*/  LDL R20, [R1+0x5618] ;  /* 0x0056180001147983 */ /* 0x001f620000100800 */
[----:B------:R-:W-:-:S03]  /*135e0*/  @!P4 IMAD.MOV R15, RZ, RZ, -R15 ;  /* 0x000000ffff0fc224 */ /* 0x000fc600078e0a0f */
[----:B------:R0:W-:Y:S04]  /*135f0*/  STL [R1+0x180], R13 ;  /* 0x0001800d01007387 */ /* 0x0001e80000100800 */
[----:B0-----:R-:W5:Y:S04]  /*13600*/  LDL R13, [R1+0x561c] ;  /* 0x00561c00010d7983 */ /* 0x001f680000100800 */
[----:B------:R0:W-:Y:S04]  /*13610*/  STL [R1+0x17c], R19 ;  /* 0x00017c1301007387 */ /* 0x0001e80000100800 */
[----:B0-----:R-:W5:Y:S04]  /*13620*/  LDL R19, [R1+0x5620] ;  /* 0x0056200001137983 */ /* 0x001f680000100800 */
[----:B------:R0:W-:Y:S04]  /*13630*/  STL [R1+0x178], R9 ;  /* 0x0001780901007387 */ /* 0x0001e80000100800 */
[----:B0-----:R-:W5:Y:S04]  /*13640*/  LDL R9, [R1+0x5624] ;  /* 0x0056240001097983 */ /* 0x001f680000100800 */
[----:B------:R0:W-:Y:S04]  /*13650*/  STL [R1+0x174], R15 ;  /* 0x0001740f01007387 */ /* 0x0001e80000100800 */
[----:B0-----:R-:W5:Y:S01]  /*13660*/  LDL R15, [R1+0x5628] ;  /* 0x00562800010f7983 */ /* 0x001f620000100800 */
[----:B------:R-:W-:-:S13]  /*13670*/  ISETP.GT.U32.AND P6, PT, R2, R12, PT ;  /* 0x0000000c0200720c */ /* 0x000fda0003fc4070 */
[----:B------:R-:W-:Y:S01]  /*13680*/  @!P6 IMAD.IADD R12, R12, 0x1, -R2 ;  /* 0x000000010c0ce824 */ /* 0x000fe200078e0a02 */
[C---:B------:R-:W-:Y:S02]  /*13690*/  ISETP.GT.U32.AND P6, PT, R2.reuse, R22, PT ;  /* 0x000000160200720c */ /* 0x040fe40003fc4070 */
[C---:B------:R-:W-:Y:S02]  /*136a0*/  ISETP.GT.U32.AND P5, PT, R2.reuse, R11, PT ;  /* 0x0000000b0200720c */ /* 0x040fe40003fa4070 */
[C---:B------:R-:W-:Y:S02]  /*136b0*/  ISETP.GT.U32.AND P0, PT, R2.reuse, R12, PT ;  /* 0x0000000c0200720c */ /* 0x040fe40003f04070 */
[----:B------:R-:W-:-:S07]  /*136c0*/  ISETP.GT.U32.AND P2, PT, R2, R17, PT ;  /* 0x000000110200720c */ /* 0x000fce0003f44070 */
[----:B------:R-:W-:Y:S01]  /*136d0*/  @!P6 IMAD.IADD R22, R22, 0x1, -R2 ;  /* 0x000000011616e824 */ /* 0x000fe200078e0a02 */
[----:B------:R-:W-:Y:S01]  /*136e0*/  ISETP.GT.U32.AND P3, PT, R2, R14, PT ;  /* 0x0000000e0200720c */ /* 0x000fe20003f64070 */
[----:B------:R-:W-:-:S03]  /*136f0*/  @!P1 IMAD.MOV R24, RZ, RZ, -R24 ;  /* 0x000000ffff189224 */ /* 0x000fc600078e0a18 */
        /* <DEDUP_REMOVED lines=8> */
[C---:B------:R-:W-:Y:S01]  /*13780*/  ISETP.GT.U32.AND P4, PT, R2.reuse, R10, PT ;  /* 0x0000000a0200720c */ /* 0x040fe20003f84070 */
[----:B------:R0:W-:Y:S02]  /*13790*/  STL [R1+0x170], R24 ;  /* 0x0001701801007387 */ /* 0x0001e40000100800 */
[----:B------:R-:W-:Y:S02]  /*137a0*/  IMAD R5, R2, R6, R5 ;  /* 0x0000000602057224 */ /* 0x000fe400078e0205 */
[----:B------:R-:W-:-:S08]  /*137b0*/  IMAD.MOV.U32 R6, RZ, RZ, R17 ;  /* 0x000000ffff067224 */ /* 0x000fd000078e0011 */
[----:B------:R-:W-:Y:S01]  /*137c0*/  @!P4 IMAD.IADD R10, R10, 0x1, -R2 ;  /* 0x000000010a0ac824 */ /* 0x000fe200078e0a02 */
[C---:B--2---:R-:W-:Y:S02]  /*137d0*/  ISETP.GT.U32.AND P1, PT, R2.reuse, R21, PT ;  /* 0x000000150200720c */ /* 0x044fe40003f24070 */
[----:B---3--:R-:W-:-:S11]  /*137e0*/  ISETP.GT.U32.AND P0, PT, R2, R18, PT ;  /* 0x000000120200720c */ /* 0x008fd60003f04070 */
[--C-:B------:R-:W-:Y:S01]  /*137f0*/  @!P1 IMAD.IADD R21, R21, 0x1, -R2.reuse ;  /* 0x0000000115159824 */ /* 0x100fe200078e0a02 */
[----:B----4-:R-:W-:Y:S01]  /*13800*/  ISETP.GT.U32.AND P2, PT, R2, R16, PT ;  /* 0x000000100200720c */ /* 0x010fe20003f44070 */
[----:B------:R-:W-:Y:S01]  /*13810*/  @!P0 IMAD.IADD R18, R18, 0x1, -R2 ;  /* 0x0000000112128824 */ /* 0x000fe200078e0a02 */
[C---:B-----5:R-:W-:Y:S02]  /*13820*/  ISETP.GT.U32.AND P5, PT, R2.reuse, R8, PT ;  /* 0x000000080200720c */ /* 0x060fe40003fa4070 */
[----:B------:R-:W-:Y:S02]  /*13830*/  ISETP.GT.U32.AND P3, PT, R2, R7, PT ;  /* 0x000000070200720c */ /* 0x000fe40003f64070 */
[----:B------:R-:W-:Y:S02]  /*13840*/  ISETP.GE.AND P6, PT, R23, RZ, PT ;  /* 0x000000ff1700720c */ /* 0x000fe40003fc6270 */
[----:B------:R-:W-:-:S07]  /*13850*/  ISETP.GE.AND P1, PT, R20, RZ, PT ;  /* 0x000000ff1400720c */ /* 0x000fce0003f26270 */
[--C-:B------:R-:W-:Y:S02]  /*13860*/  @!P5 IMAD.IADD R8, R8, 0x1, -R2.reuse ;  /* 0x000000010808d824 */ /* 0x100fe400078e0a02 */
[--C-:B------:R-:W-:Y:S02]  /*13870*/  @!P2 IMAD.IADD R16, R16, 0x1, -R2.reuse ;  /* 0x000000011010a824 */ /* 0x100fe400078e0a02 */
[----:B------:R-:W-:Y:S02]  /*13880*/  @!P3 IMAD.IADD R7, R7, 0x1, -R2 ;  /* 0x000000010707b824 */ /* 0x000fe400078e0a02 */
[----:B------:R-:W-:Y:S01]  /*13890*/  @!P6 IMAD.MOV R12, RZ, RZ, -R12 ;  /* 0x000000ffff0ce224 */ /* 0x000fe200078e0a0c */
[----:B------:R-:W-:Y:S02]  /*138a0*/  ISETP.GE.AND P0, PT, R13, RZ, PT ;  /* 0x000000ff0d00720c */ /* 0x000fe40003f06270 */
[----:B------:R-:W2:Y:S04]  /*138b0*/  LDL.LU R13, [R1+0xec] ;  /* 0x0000ec00010d7983 */ /* 0x000ea80000300800 */
[----:B0-----:R-:W3:Y:S01]  /*138c0*/  LDL.LU R24, [R1+0xe8] ;  /* 0x0000e80001187983 */ /* 0x001ee20000300800 */
[----:B------:R-:W-:Y:S01]  /*138d0*/  @!P1 IMAD.MOV R6, RZ, RZ, -R6 ;  /* 0x000000ffff069224 */ /* 0x000fe200078e0a06 */
[----:B------:R-:W-:-:S05]  /*138e0*/  ISETP.GE.AND P2, PT, R19, RZ, PT ;  /* 0x000000ff1300720c */ /* 0x000fca0003f46270 */
[----:B------:R-:W-:Y:S01]  /*138f0*/  @!P0 IMAD.MOV R11, RZ, RZ, -R11 ;  /* 0x000000ffff0b8224 */ /* 0x000fe200078e0a0b */
[----:B------:R-:W-:Y:S02]  /*13900*/  ISETP.GE.AND P5, PT, R9, RZ, PT ;  /* 0x000000ff0900720c */ /* 0x000fe40003fa6270 */
[----:B------:R-:W4:Y:S04]  /*13910*/  LDL.LU R9, [R1+0xe4] ;  /* 0x0000e40001097983 */ /* 0x000f280000300800 */
[----:B------:R-:W5:Y:S04]  /*13920*/  LDL R20, [R1+0x562c] ;  /* 0x00562c0001147983 */ /* 0x000f680000100800 */
[----:B------:R-:W2:Y:S01]  /*13930*/  LDL.LU R23, [R1+0xe0] ;  /* 0x0000e00001177983 */ /* 0x000ea20000300800 */
[----:B------:R-:W-:-:S03]  /*13940*/  ISETP.GE.AND P3, PT, R15, RZ, PT ;  /* 0x000000ff0f00720c */ /* 0x000fc60003f66270 */
[----:B------:R-:W2:Y:S04]  /*13950*/  LDL R19, [R1+0x581c] ;  /* 0x00581c0001137983 */ /* 0x000ea80000100800 */
[----:B------:R-:W2:Y:S04]  /*13960*/  LDL.LU R15, [R1+0xdc] ;  /* 0x0000dc00010f7983 */ /* 0x000ea80000300800 */
[----:B------:R0:W-:Y:S01]  /*13970*/  STL [R1+0x16c], R12 ;  /* 0x00016c0c01007387 */ /* 0x0001e20000100800 */
[----:B------:R-:W-:-:S03]  /*13980*/  @!P5 IMAD.MOV R10, RZ, RZ, -R10 ;  /* 0x000000ffff0ad224 */ /* 0x000fc600078e0a0a */
[----:B0-----:R-:W2:Y:S04]  /*13990*/  LDL.LU R12, [R1+0xd8] ;  /* 0x0000d800010c7983 */ /* 0x001ea80000300800 */
[----:B------:R-:W2:Y:S04]  /*139a0*/  LDL R17, [R1+0x5630] ;  /* 0x0056300001117983 */ /* 0x000ea80000100800 */
[----:B------:R0:W-:Y:S02]  /*139b0*/  STL [R1+0x168], R6 ;  /* 0x0001680601007387 */ /* 0x0001e40000100800 */
[----:B0-----:R-:W-:-:S02]  /*139c0*/  IMAD.MOV.U32 R6, RZ, RZ, R14 ;  /* 0x000000ffff067224 */ /* 0x001fc400078e000e */
[----:B------:R-:W2:Y:S02]  /*139d0*/  LDL R14, [R1+0x5634] ;  /* 0x00563400010e7983 */ /* 0x000ea40000100800 */
[----:B------:R-:W-:Y:S02]  /*139e0*/  @!P2 IMAD.MOV R6, RZ, RZ, -R6 ;  /* 0x000000ffff06a224 */ /* 0x000fe400078e0a06 */
[----:B------:R0:W-:Y:S04]  /*139f0*/  STL [R1+0x164], R11 ;  /* 0x0001640b01007387 */ /* 0x0001e80000100800 */
[----:B0-----:R-:W2:Y:S04]  /*13a00*/  LDL R11, [R1+0x5638] ;  /* 0x00563800010b7983 */ /* 0x001ea80000100800 */
[----:B------:R-:W-:Y:S04]  /*13a10*/  STL [R1+0x160], R6 ;  /* 0x0001600601007387 */ /* 0x000fe80000100800 */
[----:B------:R0:W-:Y:S04]  /*13a20*/  STL [R1+0x15c], R10 ;  /* 0x00015c0a01007387 */ /* 0x0001e80000100800 */
[----:B0-----:R-:W2:Y:S01]  /*13a30*/  LDL R10, [R1+0x563c] ;  /* 0x00563c00010a7983 */ /* 0x001ea20000100800 */
[----:B------:R-:W-:-:S03]  /*13a40*/  IMAD.MOV.U32 R6, RZ, RZ, R22 ;  /* 0x000000ffff067224 */ /* 0x000fc600078e0016 */
[----:B------:R-:W2:Y:S01]  /*13a50*/  LDL R22, [R1+0x5640] ;  /* 0x0056400001167983 */ /* 0x000ea20000100800 */
[C---:B------:R-:W-:Y:S02]  /*13a60*/  ISETP.GT.U32.AND P4, PT, R2.reuse, R27, PT ;  /* 0x0000001b0200720c */ /* 0x040fe40003f84070 */
[C---:B------:R-:W-:Y:S02]  /*13a70*/  ISETP.GT.U32.AND P1, PT, R2.reuse, R18, PT ;  /* 0x000000120200720c */ /* 0x040fe40003f24070 */
[C---:B------:R-:W-:Y:S02]  /*13a80*/  ISETP.GT.U32.AND P0, PT, R2.reuse, R16, PT ;  /* 0x000000100200720c */ /* 0x040fe40003f04070 */
[----:B------:R-:W-:-:S07]  /*13a90*/  ISETP.GT.U32.AND P2, PT, R2, R8, PT ;  /* 0x000000080200720c */ /* 0x000fce0003f44070 */
[--C-:B------:R-:W-:Y:S01]  /*13aa0*/  @!P4 IMAD.IADD R27, R27, 0x1, -R2.reuse ;  /* 0x000000011b1bc824 */ /* 0x100fe200078e0a02 */
[----:B------:R-:W-:Y:S01]  /*13ab0*/  ISETP.GT.U32.AND P4, PT, R2, R21, PT ;  /* 0x000000150200720c */ /* 0x000fe20003f84070 */
[--C-:B------:R-:W-:Y:S01]  /*13ac0*/  @!P1 IMAD.IADD R18, R18, 0x1, -R2.reuse ;  /* 0x0000000112129824 */ /* 0x100fe200078e0a02 */
[C---:B------:R-:W-:Y:S02]  /*13ad0*/  ISETP.GT.U32.AND P6, PT, R2.reuse, R7, PT ;  /* 0x000000070200720c */ /* 0x040fe40003fc4070 */
[----:B------:R-:W-:Y:S01]  /*13ae0*/  ISETP.GT.U32.AND P5, PT, R2, R27, PT ;  /* 0x0000001b0200720c */ /* 0x000fe20003fa4070 */
[--C-:B------:R-:W-:Y:S02]  /*13af0*/  @!P0 IMAD.IADD R16, R16, 0x1, -R2.reuse ;  /* 0x0000000110108824 */ /* 0x100fe400078e0a02 */
[----:B------:R-:W-:Y:S02]  /*13b00*/  @!P2 IMAD.IADD R8, R8, 0x1, -R2 ;  /* 0x000000010808a824 */ /* 0x000fe400078e0a02 */
[----:B------:R-:W-:-:S04]  /*13b10*/  @!P3 IMAD.MOV R6, RZ, RZ, -R6 ;  /* 0x000000ffff06b224 */ /* 0x000fc800078e0a06 */
[--C-:B------:R-:W-:Y:S02]  /*13b20*/  @!P4 IMAD.IADD R21, R21, 0x1, -R2.reuse ;  /* 0x000000011515c824 */ /* 0x100fe400078e0a02 */
[--C-:B------:R-:W-:Y:S02]  /*13b30*/  @!P6 IMAD.IADD R7, R7, 0x1, -R2.reuse ;  /* 0x000000010707e824 */ /* 0x100fe400078e0a02 */
[----:B------:R-:W-:Y:S01]  /*13b40*/  @!P5 IMAD.IADD R27, R27, 0x1, -R2 ;  /* 0x000000011b1bd824 */ /* 0x000fe200078e0a02 */
[----:B------:R0:W-:Y:S01]  /*13b50*/  STL [R1+0x158], R6 ;  /* 0x0001580601007387 */ /* 0x0001e20000100800 */
[----:B---3--:R-:W-:-:S13]  /*13b60*/  ISETP.GT.U32.AND P1, PT, R2, R24, PT ;  /* 0x000000180200720c */ /* 0x008fda0003f24070 */
[----:B------:R-:W-:Y:S01]  /*13b70*/  @!P1 IMAD.IADD R24, R24, 0x1, -R2 ;  /* 0x0000000118189824 */ /* 0x000fe200078e0a02 */
[----:B----4-:R-:W-:Y:S02]  /*13b80*/  ISETP.GT.U32.AND P0, PT, R2, R9, PT ;  /* 0x000000090200720c */ /* 0x010fe40003f04070 */
[----:B-----5:R-:W-:Y:S02]  /*13b90*/  ISETP.GE.AND P4, PT, R20, RZ, PT ;  /* 0x000000ff1400720c */ /* 0x020fe40003f86270 */
[----:B------:R-:W3:Y:S01]  /*13ba0*/  LDL.LU R20, [R1+0xd4] ;  /* 0x0000d40001147983 */ /* 0x000ee20000300800 */
[----:B--2---:R-:W-:-:S08]  /*13bb0*/  ISETP.GT.U32.AND P2, PT, R2, R23, PT ;  /* 0x000000170200720c */ /* 0x004fd00003f44070 */
[--C-:B------:R-:W-:Y:S01]  /*13bc0*/  @!P0 IMAD.IADD R9, R9, 0x1, -R2.reuse ;  /* 0x0000000109098824 */ /* 0x100fe200078e0a02 */
[----:B------:R-:W-:Y:S02]  /*13bd0*/  ISETP.GT.U32.AND P6, PT, R2, R15, PT ;  /* 0x0000000f0200720c */ /* 0x000fe40003fc4070 */
[----:B0-----:R-:W-:Y:S02]  /*13be0*/  IABS R6, R19 ;  /* 0x0000001300067213 */ /* 0x001fe40000000000 */
[----:B------:R-:W2:Y:S01]  /*13bf0*/  LDL.LU R19, [R1+0xd0] ;  /* 0x0000d00001137983 */ /* 0x000ea20000300800 */
[--C-:B------:R-:W-:Y:S02]  /*13c00*/  @!P2 IMAD.IADD R23, R23, 0x1, -R2.reuse ;  /* 0x000000011717a824 */ /* 0x100fe400078e0a02 */
[----:B------:R-:W-:Y:S01]  /*13c10*/  @!P4 IMAD.MOV R21, RZ, RZ, -R21 ;  /* 0x000000ffff15c224 */ /* 0x000fe200078e0a15 */
[----:B------:R-:W-:Y:S02]  /*13c20*/  ISETP.GE.AND P5, PT, R17, RZ, PT ;  /* 0x000000ff1100720c */ /* 0x000fe40003fa6270 */
[----:B------:R-:W4:Y:S03]  /*13c30*/  LDL.LU R17, [R1+0xcc] ;  /* 0x0000cc0001117983 */ /* 0x000f260000300800 */
[----:B------:R-:W-:Y:S01]  /*13c40*/  @!P6 IMAD.IADD R15, R15, 0x1, -R2 ;  /* 0x000000010f0fe824 */ /* 0x000fe200078e0a02 */
[----:B------:R-:W-:-:S07]  /*13c50*/  ISETP.GE.AND P1, PT, R14, RZ, PT ;  /* 0x000000ff0e00720c */ /* 0x000fce0003f26270 */
[----:B------:R-:W-:Y:S01]  /*13c60*/  @!P5 IMAD.MOV R18, RZ, RZ, -R18 ;  /* 0x000000ffff12d224 */ /* 0x000fe200078e0a12 */
[----:B------:R-:W-:-:S05]  /*13c70*/  ISETP.GE.AND P0, PT, R11, RZ, PT ;  /* 0x000000ff0b00720c */ /* 0x000fca0003f06270 */
[----:B------:R-:W-:Y:S01]  /*13c80*/  @!P1 IMAD.MOV R16, RZ, RZ, -R16 ;  /* 0x000000ffff109224 */ /* 0x000fe200078e0a10 */
[----:B------:R-:W-:Y:S02]  /*13c90*/  ISETP.GE.AND P2, PT, R10, RZ, PT ;  /* 0x000000ff0a00720c */ /* 0x000fe40003f46270 */
[----:B------:R-:W5:Y:S05]  /*13ca0*/  LDL.LU R10, [R1+0xc8] ;  /* 0x0000c800010a7983 */ /* 0x000f6a0000300800 */
[----:B------:R-:W-:Y:S01]  /*13cb0*/  @!P0 IMAD.MOV R8, RZ, RZ, -R8 ;  /* 0x000000ffff088224 */ /* 0x000fe200078e0a08 */
[----:B------:R-:W-:Y:S01]  /*13cc0*/  ISETP.GE.AND P6, PT, R22, RZ, PT ;  /* 0x000000ff1600720c */ /* 0x000fe20003fc6270 */
[----:B------:R-:W4:Y:S04]  /*13cd0*/  LDL.LU R11, [R1+0xc4] ;  /* 0x0000c400010b7983 */ /* 0x000f280000300800 */
[----:B------:R0:W-:Y:S04]  /*13ce0*/  STL [R1+0x154], R21 ;  /* 0x0001541501007387 */ /* 0x0001e80000100800 */
[----:B------:R-:W4:Y:S04]  /*13cf0*/  LDL R22, [R1+0x5644] ;  /* 0x0056440001167983 */ /* 0x000f280000100800 */
[----:B0-----:R-:W4:Y:S04]  /*13d00*/  LDL R21, [R1+0x5648] ;  /* 0x0056480001157983 */ /* 0x001f280000100800 */
[----:B------:R0:W-:Y:S04]  /*13d10*/  STL [R1+0x150], R18 ;  /* 0x0001501201007387 */ /* 0x0001e80000100800 */
[----:B0-----:R-:W4:Y:S04]  /*13d20*/  LDL R18, [R1+0x564c] ;  /* 0x00564c0001127983 */ /* 0x001f280000100800 */
[----:B------:R0:W-:Y:S04]  /*13d30*/  STL [R1+0x14c], R16 ;  /* 0x00014c1001007387 */ /* 0x0001e80000100800 */
[----:B0-----:R-:W4:Y:S04]  /*13d40*/  LDL R16, [R1+0x5650] ;  /* 0x0056500001107983 */ /* 0x001f280000100800 */
[----:B------:R0:W-:Y:S04]  /*13d50*/  STL [R1+0x148], R8 ;  /* 0x0001480801007387 */ /* 0x0001e80000100800 */
[----:B0-----:R-:W4:Y:S01]  /*13d60*/  LDL R8, [R1+0x5654] ;  /* 0x0056540001087983 */ /* 0x001f220000100800 */
[----:B------:R-:W-:-:S13]  /*13d70*/  ISETP.GT.U32.AND P3, PT, R2, R13, PT ;  /* 0x0000000d0200720c */ /* 0x000fda0003f64070 */
[----:B------:R-:W-:Y:S01]  /*13d80*/  @!P3 IMAD.IADD R13, R13, 0x1, -R2 ;  /* 0x000000010d0db824 */ /* 0x000fe200078e0a02 */
[C---:B------:R-:W-:Y:S01]  /*13d90*/  ISETP.GT.U32.AND P3, PT, R2.reuse, R12, PT ;  /* 0x0000000c0200720c */ /* 0x040fe20003f64070 */
[----:B------:R-:W-:Y:S01]  /*13da0*/  IMAD.HI.U32 R14, R61, R6, RZ ;  /* 0x000000063d0e7227 */ /* 0x000fe200078e00ff */
[----:B------:R-:W-:-:S03]  /*13db0*/  ISETP.GT.U32.AND P1, PT, R2, R9, PT ;  /* 0x000000090200720c */ /* 0x000fc60003f24070 */
[----:B------:R-:W-:Y:S02]  /*13dc0*/  @!P2 IMAD.MOV R7, RZ, RZ, -R7 ;  /* 0x000000ffff07a224 */ /* 0x000fe400078e0a07 */
[----:B------:R-:W-:-:S06]  /*13dd0*/  IMAD.MOV R14, RZ, RZ, -R14 ;  /* 0x000000ffff0e7224 */ /* 0x000fcc00078e0a0e */
[----:B------:R-:W-:Y:S01]  /*13de0*/  @!P3 IMAD.IADD R12, R12, 0x1, -R2 ;  /* 0x000000010c0cb824 */ /* 0x000fe200078e0a02 */
[C---:B------:R-:W-:Y:S01]  /*13df0*/  ISETP.GT.U32.AND P3, PT, R2.reuse, R13, PT ;  /* 0x0000000d0200720c */ /* 0x040fe20003f64070 */
[----:B------:R0:W-:Y:S01]  /*13e00*/  STL [R1+0x144], R7 ;  /* 0x0001440701007387 */ /* 0x0001e20000100800 */
[C---:B------:R-:W-:Y:S02]  /*13e10*/  IMAD R6, R2.reuse, R14, R6 ;  /* 0x0000000e02067224 */ /* 0x040fe400078e0206 */
[----:B------:R-:W-:Y:S01]  /*13e20*/  @!P6 IMAD.MOV R27, RZ, RZ, -R27 ;  /* 0x000000ffff1be224 */ /* 0x000fe200078e0a1b */
[----:B------:R-:W-:Y:S01]  /*13e30*/  ISETP.GT.U32.AND P2, PT, R2, R12, PT ;  /* 0x0000000c0200720c */ /* 0x000fe20003f44070 */
[--C-:B------:R-:W-:Y:S01]  /*13e40*/  @!P1 IMAD.IADD R9, R9, 0x1, -R2.reuse ;  /* 0x0000000109099824 */ /* 0x100fe200078e0a02 */
[----:B0-----:R-:W4:Y:S06]  /*13e50*/  LDL.LU R7, [R1+0x5d2c] ;  /* 0x005d2c0001077983 */ /* 0x001f2c0000300800 */
[--C-:B------:R-:W-:Y:S01]  /*13e60*/  @!P3 IMAD.IADD R13, R13, 0x1, -R2.reuse ;  /* 0x000000010d0db824 */ /* 0x100fe200078e0a02 */
[----:B------:R-:W4:Y:S04]  /*13e70*/  LDL R14, [R1+0x5658] ;  /* 0x00565800010e7983 */ /* 0x000f280000100800 */
[----:B------:R-:W-:Y:S01]  /*13e80*/  @!P2 IMAD.IADD R12, R12, 0x1, -R2 ;  /* 0x000000010c0ca824 */ /* 0x000fe200078e0a02 */
[----:B------:R-:W-:Y:S01]  /*13e90*/  STL [R1+0x140], R27 ;  /* 0x0001401b01007387 */ /* 0x000fe20000100800 */
[----:B---3--:R-:W-:-:S02]  /*13ea0*/  ISETP.GT.U32.AND P6, PT, R2, R20, PT ;  /* 0x000000140200720c */ /* 0x008fc40003fc4070 */
[----:B--2---:R-:W-:-:S11]  /*13eb0*/  ISETP.GT.U32.AND P3, PT, R2, R19, PT ;  /* 0x000000130200720c */ /* 0x004fd60003f64070 */
[--C-:B------:R-:W-:Y:S02]  /*13ec0*/  @!P6 IMAD.IADD R20, R20, 0x1, -R2.reuse ;  /* 0x000000011414e824 */ /* 0x100fe400078e0a02 */
[----:B------:R-:W-:Y:S01]  /*13ed0*/  @!P3 IMAD.IADD R19, R19, 0x1, -R2 ;  /* 0x000000011313b824 */ /* 0x000fe200078e0a02 */
[----:B-----5:R-:W-:Y:S02]  /*13ee0*/  ISETP.GT.U32.AND P1, PT, R2, R10, PT ;  /* 0x0000000a0200720c */ /* 0x020fe40003f24070 */
[----:B----4-:R-:W-:-:S11]  /*13ef0*/  ISETP.GE.AND P2, PT, R22, RZ, PT ;  /* 0x000000ff1600720c */ /* 0x010fd60003f46270 */
[----:B------:R-:W-:Y:S01]  /*13f00*/  @!P1 IMAD.IADD R10, R10, 0x1, -R2 ;  /* 0x000000010a0a9824 */ /* 0x000fe200078e0a02 */
[----:B------:R-:W-:Y:S02]  /*13f10*/  ISETP.GE.AND P6, PT, R21, RZ, PT ;  /* 0x000000ff1500720c */ /* 0x000fe40003fc6270 */
[----:B------:R-:W2:Y:S04]  /*13f20*/  LDL.LU R21, [R1+0xfc] ;  /* 0x0000fc0001157983 */ /* 0x000ea80000300800 */
[----:B------:R-:W3:Y:S01]  /*13f30*/  LDL.LU R22, [R1+0xf8] ;  /* 0x0000f80001167983 */ /* 0x000ee20000300800 */
[----:B------:R-:W-:-:S03]  /*13f40*/  ISETP.GE.AND P3, PT, R18, RZ, PT ;  /* 0x000000ff1200720c */ /* 0x000fc60003f66270 */
[----:B------:R-:W4:Y:S01]  /*13f50*/  LDL.LU R18, [R1+0xf4] ;  /* 0x0000f40001127983 */ /* 0x000f220000300800 */
[----:B------:R-:W-:-:S03]  /*13f60*/  ISETP.GE.AND P1, PT, R8, RZ, PT ;  /* 0x000000ff0800720c */ /* 0x000fc60003f26270 */
[----:B------:R-:W5:Y:S01]  /*13f70*/  LDL R8, [R1+0x565c] ;  /* 0x00565c0001087983 */ /* 0x000f620000100800 */
[C---:B------:R-:W-:Y:S02]  /*13f80*/  ISETP.GT.U32.AND P4, PT, R2.reuse, R24, PT ;  /* 0x000000180200720c */ /* 0x040fe40003f84070 */
[----:B------:R-:W-:-:S11]  /*13f90*/  ISETP.GT.U32.AND P0, PT, R2, R23, PT ;  /* 0x000000170200720c */ /* 0x000fd60003f04070 */
[--C-:B------:R-:W-:Y:S01]  /*13fa0*/  @!P4 IMAD.IADD R24, R24, 0x1, -R2.reuse ;  /* 0x000000011818c824 */ /* 0x100fe200078e0a02 */
[C---:B------:R-:W-:Y:S01]  /*13fb0*/  ISETP.GT.U32.AND P4, PT, R2.reuse, R17, PT ;  /* 0x000000110200720c */ /* 0x040fe20003f84070 */
[----:B------:R-:W-:Y:S01]  /*13fc0*/  @!P0 IMAD.IADD R23, R23, 0x1, -R2 ;  /* 0x0000000117178824 */ /* 0x000fe200078e0a02 */
[C---:B------:R-:W-:Y:S02]  /*13fd0*/  ISETP.GT.U32.AND P0, PT, R2.reuse, R11, PT ;  /* 0x0000000b0200720c */ /* 0x040fe40003f04070 */
[----:B------:R-:W-:Y:S01]  /*13fe0*/  ISETP.GT.U32.AND P5, PT, R2, R15, PT ;  /* 0x0000000f0200720c */ /* 0x000fe20003fa4070 */
[----:B------:R-:W-:-:S08]  /*13ff0*/  @!P2 IMAD.MOV R13, RZ, RZ, -R13 ;  /* 0x000000ffff0da224 */ /* 0x000fd000078e0a0d */
[--C-:B------:R-:W-:Y:S01]  /*14000*/  @!P4 IMAD.IADD R17, R17, 0x1, -R2.reuse ;  /* 0x000000011111c824 */ /* 0x100fe200078e0a02 */
[----:B------:R-:W-:Y:S01]  /*14010*/  ISETP.GE.AND P4, PT, R16, RZ, PT ;  /* 0x000000ff1000720c */ /* 0x000fe20003f86270 */
[----:B------:R-:W-:Y:S01]  /*14020*/  @!P0 IMAD.IADD R11, R11, 0x1, -R2 ;  /* 0x000000010b0b8824 */ /* 0x000fe200078e0a02 */
[----:B------:R-:W2:Y:S01]  /*14030*/  LDL.LU R16, [R1+0xf0] ;  /* 0x0000f00001107983 */ /* 0x000ea20000300800 */
[----:B------:R-:W-:Y:S01]  /*14040*/  ISETP.GT.U32.AND P2, PT, R2, R20, PT ;  /* 0x000000140200720c */ /* 0x000fe20003f44070 */
[----:B------:R-:W-:Y:S02]  /*14050*/  @!P6 IMAD.MOV R24, RZ, RZ, -R24 ;  /* 0x000000ffff18e224 */ /* 0x000fe400078e0a18 */
[----:B------:R-:W-:Y:S01]  /*14060*/  @!P5 IMAD.IADD R15, R15, 0x1, -R2 ;  /* 0x000000010f0fd824 */ /* 0x000fe200078e0a02 */
[----:B------:R-:W-:Y:S02]  /*14070*/  ISETP.GE.AND P0, PT, R14, RZ, PT ;  /* 0x000000ff0e00720c */ /* 0x000fe40003f06270 */
[----:B------:R-:W2:Y:S04]  /*14080*/  LDL R14, [R1+0x5820] ;  /* 0x00582000010e7983 */ /* 0x000ea80000100800 */
[----:B------:R0:W-:Y:S01]  /*14090*/  STL [R1+0x13c], R13 ;  /* 0x00013c0d01007387 */ /* 0x0001e20000100800 */
[----:B------:R-:W-:-:S02]  /*140a0*/  @!P4 IMAD.MOV R23, RZ, RZ, -R23 ;  /* 0x000000ffff17c224 */ /* 0x000fc400078e0a17 */
[----:B0-----:R-:W-:Y:S02]  /*140b0*/  IMAD.MOV.U32 R13, RZ, RZ, R9 ;  /* 0x000000ffff0d7224 */ /* 0x001fe400078e0009 */
[----:B------:R-:W2:Y:S02]  /*140c0*/  LDL R9, [R1+0x5660] ;  /* 0x0056600001097983 */ /* 0x000ea40000100800 */
[----:B------:R-:W-:Y:S02]  /*140d0*/  @!P3 IMAD.MOV R13, RZ, RZ, -R13 ;  /* 0x000000ffff0db224 */ /* 0x000fe400078e0a0d */
[----:B------:R0:W-:Y:S01]  /*140e0*/  STL [R1+0x138], R24 ;  /* 0x0001381801007387 */ /* 0x0001e20000100800 */
[----:B------:R-:W-:-:S03]  /*140f0*/  @!P1 IMAD.MOV R15, RZ, RZ, -R15 ;  /* 0x000000ffff0f9224 */ /* 0x000fc600078e0a0f */
[----:B------:R-:W2:Y:S01]  /*14100*/  LDL R27, [R1+0x5664] ;  /* 0x00566400011b7983 */ /* 0x000ea20000100800 */
[----:B------:R-:W-:-:S03]  /*14110*/  @!P0 IMAD.MOV R12, RZ, RZ, -R12 ;  /* 0x000000ffff0c8224 */ /* 0x000fc600078e0a0c */
[----:B------:R1:W-:Y:S04]  /*14120*/  STL [R1+0x134], R13 ;  /* 0x0001340d01007387 */ /* 0x0003e80000100800 */
[----:B0-----:R-:W2:Y:S01]  /*14130*/  LDL R24, [R1+0x566c] ;  /* 0x00566c0001187983 */ /* 0x001ea20000100800 */
[----:B------:R-:W-:-:S03]  /*14140*/  @!P2 IMAD.IADD R20, R20, 0x1, -R2 ;  /* 0x000000011414a824 */ /* 0x000fc600078e0a02 */
[----:B-1----:R-:W2:Y:S04]  /*14150*/  LDL R13, [R1+0x5668] ;  /* 0x00566800010d7983 */ /* 0x002ea80000100800 */
[----:B------:R0:W-:Y:S04]  /*14160*/  STL [R1+0x130], R23 ;  /* 0x0001301701007387 */ /* 0x0001e80000100800 */
[----:B0-----:R-:W2:Y:S04]  /*14170*/  LDL R23, [R1+0x5670] ;  /* 0x0056700001177983 */ /* 0x001ea80000100800 */
[----:B------:R0:W-:Y:S04]  /*14180*/  STL [R1+0x12c], R15 ;  /* 0x00012c0f01007387 */ /* 0x0001e80000100800 */
[----:B0-----:R-:W2:Y:S04]  /*14190*/  LDL.LU R15, [R1+0x5d28] ;  /* 0x005d2800010f7983 */ /* 0x001ea80000300800 */
[----:B------:R0:W-:Y:S04]  /*141a0*/  STL [R1+0x128], R12 ;  /* 0x0001280c01007387 */ /* 0x0001e80000100800 */
[----:B0-----:R-:W2:Y:S01]  /*141b0*/  LDL.LU R12, [R1+0x5d24] ;  /* 0x005d2400010c7983 */ /* 0x001ea20000300800 */
[----:B-----5:R-:W-:-:S03]  /*141c0*/  ISETP.GE.AND P2, PT, R8, RZ, PT ;  /* 0x000000ff0800720c */ /* 0x020fc60003f46270 */
[----:B------:R-:W5:Y:S01]  /*141d0*/  LDL.LU R8, [R1+0x5d20] ;  /* 0x005d200001087983 */ /* 0x000f620000300800 */
[C---:B------:R-:W-:Y:S02]  /*141e0*/  ISETP.GT.U32.AND P5, PT, R2.reuse, R7, PT ;  /* 0x000000070200720c */ /* 0x040fe40003fa4070 */
[C---:B------:R-:W-:Y:S02]  /*141f0*/  ISETP.GT.U32.AND P3, PT, R2.reuse, R17, PT ;  /* 0x000000110200720c */ /* 0x040fe40003f64070 */
[----:B------:R-:W-:-:S09]  /*14200*/  ISETP.GT.U32.AND P4, PT, R2, R10, PT ;  /* 0x0000000a0200720c */ /* 0x000fd20003f84070 */
[--C-:B------:R-:W-:Y:S01]  /*14210*/  @!P5 IMAD.IADD R7, R7, 0x1, -R2.reuse ;  /* 0x000000010707d824 */ /* 0x100fe200078e0a02 */
[C---:B------:R-:W-:Y:S02]  /*14220*/  ISETP.GT.U32.AND P5, PT, R2.reuse, R19, PT ;  /* 0x000000130200720c */ /* 0x040fe40003fa4070 */
[C---:B------:R-:W-:Y:S02]  /*14230*/  ISETP.GT.U32.AND P6, PT, R2.reuse, R11, PT ;  /* 0x0000000b0200720c */ /* 0x040fe40003fc4070 */
[C---:B------:R-:W-:Y:S01]  /*14240*/  ISETP.GT.U32.AND P1, PT, R2.reuse, R7, PT ;  /* 0x000000070200720c */ /* 0x040fe20003f24070 */
[----:B------:R-:W-:Y:S01]  /*14250*/  @!P3 IMAD.IADD R17, R17, 0x1, -R2 ;  /* 0x000000011111b824 */ /* 0x000fe200078e0a02 */
[----:B----4-:R-:W-:-:S07]  /*14260*/  ISETP.GT.U32.AND P3, PT, R2, R18, PT ;  /* 0x000000120200720c */ /* 0x010fce0003f64070 */
[--C-:B------:R-:W-:Y:S01]  /*14270*/  @!P5 IMAD.IADD R19, R19, 0x1, -R2.reuse ;  /* 0x000000011313d824 */ /* 0x100fe200078e0a02 */
[----:B---3--:R-:W-:Y:S01]  /*14280*/  ISETP.GT.U32.AND P5, PT, R2, R22, PT ;  /* 0x000000160200720c */ /* 0x008fe20003fa4070 */
[--C-:B------:R-:W-:Y:S01]  /*14290*/  @!P4 IMAD.IADD R10, R10, 0x1, -R2.reuse ;  /* 0x000000010a0ac824 */ /* 0x100fe200078e0a02 */
[----:B--2---:R-:W-:Y:S01]  /*142a0*/  ISETP.GT.U32.AND P4, PT, R2, R16, PT ;  /* 0x000000100200720c */ /* 0x004fe20003f84070 */
[--C-:B------:R-:W-:Y:S02]  /*142b0*/  @!P6 IMAD.IADD R11, R11, 0x1, -R2.reuse ;  /* 0x000000010b0be824 */ /* 0x100fe400078e0a02 */
[--C-:B------:R-:W-:Y:S02]  /*142c0*/  @!P1 IMAD.IADD R7, R7, 0x1, -R2.reuse ;  /* 0x0000000107079824 */ /* 0x100fe400078e0a02 */
[----:B------:R-:W-:-:S06]  /*142d0*/  @!P3 IMAD.IADD R18, R18, 0x1, -R2 ;  /* 0x000000011212b824 */ /* 0x000fcc00078e0a02 */
[--C-:B------:R-:W-:Y:S02]  /*142e0*/  @!P5 IMAD.IADD R22, R22, 0x1, -R2.reuse ;  /* 0x000000011616d824 */ /* 0x100fe400078e0a02 */
[----:B------:R-:W-:Y:S02]  /*142f0*/  @!P4 IMAD.IADD R16, R16, 0x1, -R2 ;  /* 0x000000011010c824 */ /* 0x000fe400078e0a02 */
[----:B------:R-:W-:Y:S01]  /*14300*/  @!P2 IMAD.MOV R20, RZ, RZ, -R20 ;  /* 0x000000ffff14a224 */ /* 0x000fe200078e0a14 */
[----:B------:R-:W-:Y:S02]  /*14310*/  ISETP.GE.AND P1, PT, R9, RZ, PT ;  /* 0x000000ff0900720c */ /* 0x000fe40003f26270 */
[----:B------:R-:W2:Y:S01]  /*14320*/  LDL.LU R9, [R1+0x5d1c] ;  /* 0x005d1c0001097983 */ /* 0x000ea20000300800 */
[----:B------:R-:W-:-:S03]  /*14330*/  ISETP.GE.AND P5, PT, R27, RZ, PT ;  /* 0x000000ff1b00720c */ /* 0x000fc60003fa6270 */
[----:B------:R0:W-:Y:S01]  /*14340*/  STL [R1+0x124], R20 ;  /* 0x0001241401007387 */ /* 0x0001e20000100800 */
[----:B------:R-:W-:-:S06]  /*14350*/  IABS R14, R14 ;  /* 0x0000000e000e7213 */ /* 0x000fcc0000000000 */
[----:B------:R-:W-:Y:S01]  /*14360*/  @!P1 IMAD.MOV R19, RZ, RZ, -R19 ;  /* 0x000000ffff139224 */ /* 0x000fe200078e0a13 */
[----:B------:R-:W-:Y:S02]  /*14370*/  ISETP.GE.AND P4, PT, R24, RZ, PT ;  /* 0x000000ff1800720c */ /* 0x000fe40003f86270 */
[----:B------:R-:W3:Y:S01]  /*14380*/  LDL R24, [R1+0x5674] ;  /* 0x0056740001187983 */ /* 0x000ee20000100800 */
[----:B------:R-:W-:Y:S01]  /*14390*/  ISETP.GE.AND P3, PT, R13, RZ, PT ;  /* 0x000000ff0d00720c */ /* 0x000fe20003f66270 */
[----:B------:R-:W-:Y:S02]  /*143a0*/  @!P5 IMAD.MOV R17, RZ, RZ, -R17 ;  /* 0x000000ffff11d224 */ /* 0x000fe400078e0a11 */
[----:B0-----:R-:W4:Y:S01]  /*143b0*/  LDL R20, [R1+0x5678] ;  /* 0x0056780001147983 */ /* 0x001f220000100800 */
[----:B------:R-:W-:-:S03]  /*143c0*/  IMAD.HI.U32 R13, R61, R14, RZ ;  /* 0x0000000e3d0d7227 */ /* 0x000fc600078e00ff */
[----:B------:R0:W-:Y:S03]  /*143d0*/  STL [R1+0x120], R19 ;  /* 0x0001201301007387 */ /* 0x0001e60000100800 */
[----:B------:R-:W-:-:S03]  /*143e0*/  @!P4 IMAD.MOV R11, RZ, RZ, -R11 ;  /* 0x000000ffff0bc224 */ /* 0x000fc600078e0a0b */
[----:B------:R-:W-:Y:S01]  /*143f0*/  @!P3 IMAD.MOV R10, RZ, RZ, -R10 ;  /* 0x000000ffff0ab224 */ /* 0x000fe200078e0a0a */
[----:B0-----:R-:W4:Y:S04]  /*14400*/  LDL R19, [R1+0x567c] ;  /* 0x00567c0001137983 */ /* 0x001f280000100800 */
[----:B------:R0:W-:Y:S04]  /*14410*/  STL [R1+0x11c], R17 ;  /* 0x00011c1101007387 */ /* 0x0001e80000100800 */
[----:B------:R-:W4:Y:S01]  /*14420*/  LDL R27, [R1+0x5684] ;  /* 0x00568400011b7983 */ /* 0x000f220000100800 */
[----:B------:R-:W-:-:S03]  /*14430*/  IMAD.MOV R13, RZ, RZ, -R13 ;  /* 0x000000ffff0d7224 */ /* 0x000fc600078e0a0d */
[----:B0-----:R-:W4:Y:S01]  /*14440*/  LDL R17, [R1+0x5680] ;  /* 0x0056800001117983 */ /* 0x001f220000100800 */
[----:B-----5:R-:W-:-:S13]  /*14450*/  ISETP.GT.U32.AND P6, PT, R2, R8, PT ;  /* 0x000000080200720c */ /* 0x020fda0003fc4070 */
[----:B------:R-:W-:Y:S01]  /*14460*/  @!P6 IMAD.IADD R8, R8, 0x1, -R2 ;  /* 0x000000010808e824 */ /* 0x000fe200078e0a02 */
[----:B------:R-:W-:Y:S02]  /*14470*/  ISETP.GE.AND P6, PT, R23, RZ, PT ;  /* 0x000000ff1700720c */ /* 0x000fe40003fc6270 */
[----:B------:R-:W5:Y:S04]  /*14480*/  LDL R23, [R1+0x5688] ;  /* 0x0056880001177983 */ /* 0x000f680000100800 */
[----:B------:R0:W-:Y:S04]  /*14490*/  STL [R1+0x118], R10 ;  /* 0x0001180a01007387 */ /* 0x0001e80000100800 */
[----:B------:R1:W-:Y:S01]  /*144a0*/  STL [R1+0x114], R11 ;  /* 0x0001140b01007387 */ /* 0x0003e20000100800 */
[----:B0-----:R-:W-:-:S02]  /*144b0*/  IMAD.MOV.U32 R10, RZ, RZ, R7 ;  /* 0x000000ffff0a7224 */ /* 0x001fc400078e0007 */
[C---:B------:R-:W-:Y:S02]  /*144c0*/  IMAD R7, R2.reuse, R13, R14 ;  /* 0x0000000d02077224 */ /* 0x040fe400078e020e */
[----:B------:R-:W-:Y:S01]  /*144d0*/  @!P6 IMAD.MOV R10, RZ, RZ, -R10 ;  /* 0x000000ffff0ae224 */ /* 0x000fe200078e0a0a */
[----:B-1----:R-:W5:Y:S04]  /*144e0*/  LDL.LU R11, [R1+0x5d18] ;  /* 0x005d1800010b7983 */ /* 0x002f680000300800 */
[----:B------:R-:W5:Y:S04]  /*144f0*/  LDL.LU R14, [R1+0x5d14] ;  /* 0x005d1400010e7983 */ /* 0x000f680000300800 */
[----:B------:R-:W5:Y:S04]  /*14500*/  LDL.LU R13, [R1+0x5d10] ;  /* 0x005d1000010d7983 */ /* 0x000f680000300800 */
[----:B------:R0:W-:Y:S04]  /*14510*/  STL [R1+0x110], R10 ;  /* 0x0001100a01007387 */ /* 0x0001e80000100800 */
[----:B0-----:R-:W5:Y:S01]  /*14520*/  LDL.LU R10, [R1+0x5d0c] ;  /* 0x005d0c00010a7983 */ /* 0x001f620000300800 */
[----:B------:R-:W-:-:S13]  /*14530*/  ISETP.GT.U32.AND P0, PT, R2, R21, PT ;  /* 0x000000150200720c */ /* 0x000fda0003f04070 */
[----:B------:R-:W-:Y:S01]  /*14540*/  @!P0 IMAD.IADD R21, R21, 0x1, -R2 ;  /* 0x0000000115158824 */ /* 0x000fe200078e0a02 */
[C---:B--2---:R-:W-:Y:S02]  /*14550*/  ISETP.GT.U32.AND P0, PT, R2.reuse, R9, PT ;  /* 0x000000090200720c */ /* 0x044fe40003f04070 */
[----:B------:R-:W-:-:S11]  /*14560*/  ISETP.GT.U32.AND P1, PT, R2, R22, PT ;  /* 0x000000160200720c */ /* 0x000fd60003f24070 */
[--C-:B------:R-:W-:Y:S01]  /*14570*/  @!P0 IMAD.IADD R9, R9, 0x1, -R2.reuse ;  /* 0x0000000109098824 */ /* 0x100fe200078e0a02 */
[----:B------:R-:W-:Y:S01]  /*14580*/  ISETP.GT.U32.AND P0, PT, R2, R21, PT ;  /* 0x000000150200720c */ /* 0x000fe20003f04070 */
[----:B------:R-:W-:-:S03]  /*14590*/  @!P1 IMAD.IADD R22, R22, 0x1, -R2 ;  /* 0x0000000116169824 */ /* 0x000fc600078e0a02 */
[C---:B------:R-:W-:Y:S02]  /*145a0*/  ISETP.GT.U32.AND P5, PT, R2.reuse, R9, PT ;  /* 0x000000090200720c */ /* 0x040fe40003fa4070 */
[----:B------:R-:W-:-:S07]  /*145b0*/  ISETP.GT.U32.AND P1, PT, R2, R12, PT ;  /* 0x0000000c0200720c */ /* 0x000fce0003f24070 */
[----:B------:R-:W-:-:S04]  /*145c0*/  @!P0 IMAD.IADD R21, R21, 0x1, -R2 ;  /* 0x0000000115158824 */ /* 0x000fc800078e0a02 */
[--C-:B------:R-:W-:Y:S01]  /*145d0*/  @!P5 IMAD.IADD R9, R9, 0x1, -R2.reuse ;  /* 0x000000010909d824 */ /* 0x100fe200078e0a02 */
[----:B---3--:R-:W-:Y:S01]  /*145e0*/  ISETP.GE.AND P5, PT, R24, RZ, PT ;  /* 0x000000ff1800720c */ /* 0x008fe20003fa6270 */
[----:B------:R-:W-:Y:S01]  /*145f0*/  @!P1 IMAD.IADD R12, R12, 0x1, -R2 ;  /* 0x000000010c0c9824 */ /* 0x000fe200078e0a02 */
[----:B------:R-:W2:Y:S01]  /*14600*/  LDL.LU R24, [R1+0x5d08] ;  /* 0x005d080001187983 */ /* 0x000ea20000300800 */
[----:B----4-:R-:W-:Y:S02]  /*14610*/  ISETP.GE.AND P1, PT, R17, RZ, PT ;  /* 0x000000ff1100720c */ /* 0x010fe40003f26270 */
[C---:B-----5:R-:W-:Y:S02]  /*14620*/  ISETP.GT.U32.AND P0, PT, R2.reuse, R11, PT ;  /* 0x0000000b0200720c */ /* 0x060fe40003f04070 */
[----:B------:R-:W-:-:S11]  /*14630*/  ISETP.GT.U32.AND P6, PT, R2, R10, PT ;  /* 0x0000000a0200720c */ /* 0x000fd60003fc4070 */
[--C-:B------:R-:W-:Y:S01]  /*14640*/  @!P0 IMAD.IADD R11, R11, 0x1, -R2.reuse ;  /* 0x000000010b0b8824 */ /* 0x100fe200078e0a02 */
[----:B------:R-:W-:Y:S01]  /*14650*/  ISETP.GE.AND P0, PT, R19, RZ, PT ;  /* 0x000000ff1300720c */ /* 0x000fe20003f06270 */
[----:B------:R-:W-:Y:S01]  /*14660*/  @!P6 IMAD.IADD R10, R10, 0x1, -R2 ;  /* 0x000000010a0ae824 */ /* 0x000fe200078e0a02 */
[----:B------:R-:W-:Y:S02]  /*14670*/  ISETP.GE.AND P6, PT, R20, RZ, PT ;  /* 0x000000ff1400720c */ /* 0x000fe40003fc6270 */
[----:B------:R-:W3:Y:S04]  /*14680*/  LDL.LU R20, [R1+0x5d04] ;  /* 0x005d040001147983 */ /* 0x000ee80000300800 */
[----:B------:R-:W4:Y:S04]  /*14690*/  LDL.LU R19, [R1+0x5d00] ;  /* 0x005d000001137983 */ /* 0x000f280000300800 */
[----:B------:R-:W5:Y:S01]  /*146a0*/  LDL R17, [R1+0x568c] ;  /* 0x00568c0001117983 */ /* 0x000f620000100800 */
[----:B------:R-:W-:-:S02]  /*146b0*/  ISETP.GT.U32.AND P2, PT, R2, R18, PT ;  /* 0x000000120200720c */ /* 0x000fc40003f44070 */
[C---:B------:R-:W-:Y:S02]  /*146c0*/  ISETP.GT.U32.AND P3, PT, R2.reuse, R16, PT ;  /* 0x000000100200720c */ /* 0x040fe40003f64070 */
[----:B------:R-:W-:-:S09]  /*146d0*/  ISETP.GT.U32.AND P4, PT, R2, R8, PT ;  /* 0x000000080200720c */ /* 0x000fd20003f84070 */
[--C-:B------:R-:W-:Y:S01]  /*146e0*/  @!P2 IMAD.IADD R18, R18, 0x1, -R2.reuse ;  /* 0x000000011212a824 */ /* 0x100fe200078e0a02 */
[----:B------:R-:W-:Y:S01]  /*146f0*/  ISETP.GT.U32.AND P2, PT, R2, R13, PT ;  /* 0x0000000d0200720c */ /* 0x000fe20003f44070 */
[--C-:B------:R-:W-:Y:S01]  /*14700*/  @!P3 IMAD.IADD R16, R16, 0x1, -R2.reuse ;  /* 0x000000011010b824 */ /* 0x100fe200078e0a02 */
[----:B------:R-:W-:Y:S01]  /*14710*/  ISETP.GT.U32.AND P3, PT, R2, R14, PT ;  /* 0x0000000e0200720c */ /* 0x000fe20003f64070 */
[----:B------:R-:W-:Y:S01]  /*14720*/  @!P4 IMAD.IADD R8, R8, 0x1, -R2 ;  /* 0x000000010808c824 */ /* 0x000fe200078e0a02 */
[----:B------:R-:W-:Y:S01]  /*14730*/  ISETP.GT.U32.AND P4, PT, R2, R15, PT ;  /* 0x0000000f0200720c */ /* 0x000fe20003f84070 */
[----:B------:R-:W-:Y:S02]  /*14740*/  @!P5 IMAD.MOV R21, RZ, RZ, -R21 ;  /* 0x000000ffff15d224 */ /* 0x000fe400078e0a15 */
[----:B------:R-:W-:Y:S02]  /*14750*/  @!P6 IMAD.MOV R22, RZ, RZ, -R22 ;  /* 0x000000ffff16e224 */ /* 0x000fe400078e0a16 */
[----:B------:R-:W-:-:S04]  /*14760*/  @!P0 IMAD.MOV R18, RZ, RZ, -R18 ;  /* 0x000000ffff128224 */ /* 0x000fc800078e0a12 */
[--C-:B------:R-:W-:Y:S01]  /*14770*/  @!P2 IMAD.IADD R13, R13, 0x1, -R2.reuse ;  /* 0x000000010d0da824 */ /* 0x100fe200078e0a02 */
[----:B------:R-:W-:Y:S01]  /*14780*/  ISETP.GE.AND P2, PT, R27, RZ, PT ;  /* 0x000000ff1b00720c */ /* 0x000fe20003f46270 */
[----:B------:R-:W-:Y:S01]  /*14790*/  @!P3 IMAD.IADD R14, R14, 0x1, -R2 ;  /* 0x000000010e0eb824 */ /* 0x000fe200078e0a02 */
[----:B------:R-:W-:Y:S01]  /*147a0*/  ISETP.GE.AND P3, PT, R23, RZ, PT ;  /* 0x000000ff1700720c */ /* 0x000fe20003f66270 */
[----:B------:R0:W-:Y:S01]  /*147b0*/  STL [R1+0x10c], R21 ;  /* 0x00010c1501007387 */ /* 0x0001e20000100800 */
[----:B------:R-:W-:Y:S02]  /*147c0*/  @!P1 IMAD.MOV R16, RZ, RZ, -R16 ;  /* 0x000000ffff109224 */ /* 0x000fe400078e0a10 */
[----:B------:R-:W-:Y:S01]  /*147d0*/  @!P4 IMAD.IADD R15, R15, 0x1, -R2 ;  /* 0x000000010f0fc824 */ /* 0x000fe200078e0a02 */
[----:B------:R-:W-:Y:S01]  /*147e0*/  ISETP.GT.U32.AND P4, PT, R2, R10, PT ;  /* 0x0000000a0200720c */ /* 0x000fe20003f84070 */
[----:B0-----:R-:W2:Y:S04]  /*147f0*/  LDL R21, [R1+0x5690] ;  /* 0x0056900001157983 */ /* 0x001ea80000100800 */
[----:B------:R0:W-:Y:S04]  /*14800*/  STL [R1+0x108], R22 ;  /* 0x0001081601007387 */ /* 0x0001e80000100800 */
[----:B------:R-:W2:Y:S04]  /*14810*/  LDL R23, [R1+0x5694] ;  /* 0x0056940001177983 */ /* 0x000ea80000100800 */
[----:B------:R1:W-:Y:S04]  /*14820*/  STL [R1+0x100], R18 ;  /* 0x0001001201007387 */ /* 0x0003e80000100800 */
[----:B------:R-:W2:Y:S04]  /*14830*/  LDL R27, [R1+0x569c] ;  /* 0x00569c00011b7983 */ /* 0x000ea80000100800 */
[----:B0-----:R-:W2:Y:S01]  /*14840*/  LDL R22, [R1+0x5714] ;  /* 0x0057140001167983 */ /* 0x001ea20000100800 */
[----:B-1----:R-:W-:-:S03]  /*14850*/  IMAD.MOV.U32 R18, RZ, RZ, R8 ;  /* 0x000000ffff127224 */ /* 0x002fc600078e0008 */
[----:B------:R-:W2:Y:S04]  /*14860*/  LDL R8, [R1+0x5698] ;  /* 0x0056980001087983 */ /* 0x000ea80000100800 */
[----:B------:R0:W-:Y:S01]  /*14870*/  STL [R1+0xfc], R16 ;  /* 0x0000fc1001007387 */ /* 0x0001e20000100800 */
[----:B------:R-:W-:Y:S02]  /*14880*/  @!P2 IMAD.MOV R18, RZ, RZ, -R18 ;  /* 0x000000ffff12a224 */ /* 0x000fe400078e0a12 */
[----:B0-----:R-:W-:Y:S02]  /*14890*/  IMAD.MOV.U32 R16, RZ, RZ, R9 ;  /* 0x000000ffff107224 */ /* 0x001fe400078e0009 */
[----:B------:R-:W2:Y:S02]  /*148a0*/  LDL R9, [R1+0x5824] ;  /* 0x0058240001097983 */ /* 0x000ea40000100800 */
[----:B------:R-:W-:-:S02]  /*148b0*/  @!P3 IMAD.MOV R16, RZ, RZ, -R16 ;  /* 0x000000ffff10b224 */ /* 0x000fc400078e0a10 */
[----:B------:R0:W-:Y:S01]  /*148c0*/  STL [R1+0xf8], R18 ;  /* 0x0000f81201007387 */ /* 0x0001e20000100800 */
[----:B------:R-:W-:-:S03]  /*148d0*/  @!P4 IMAD.IADD R10, R10, 0x1, -R2 ;  /* 0x000000010a0ac824 */ /* 0x000fc600078e0a02 */
[----:B0-----:R-:W2:Y:S04]  /*148e0*/  LDL.LU R18, [R1+0x5cfc] ;  /* 0x005cfc0001127983 */ /* 0x001ea80000300800 */
[----:B------:R0:W-:Y:S04]  /*148f0*/  STL [R1+0xf4], R16 ;  /* 0x0000f41001007387 */ /* 0x0001e80000100800 */
[----:B0-----:R-:W2:Y:S01]  /*14900*/  LDL.LU R16, [R1+0x5cf8] ;  /* 0x005cf80001107983 */ /* 0x001ea20000300800 */
[----:B-----5:R-:W-:-:S03]  /*14910*/  ISETP.GE.AND P4, PT, R17, RZ, PT ;  /* 0x000000ff1100720c */ /* 0x020fc60003f86270 */
[----:B------:R-:W5:Y:S01]  /*14920*/  LDL.LU R17, [R1+0x5cf4] ;  /* 0x005cf40001117983 */ /* 0x000f620000300800 */
[C---:B------:R-:W-:Y:S02]  /*14930*/  ISETP.GT.U32.AND P5, PT, R2.reuse, R11, PT ;  /* 0x0000000b0200720c */ /* 0x040fe40003fa4070 */
[C---:B------:R-:W-:Y:S02]  /*14940*/  ISETP.GT.U32.AND P0, PT, R2.reuse, R12, PT ;  /* 0x0000000c0200720c */ /* 0x040fe40003f04070 */
[C---:B------:R-:W-:Y:S02]  /*14950*/  ISETP.GT.U32.AND P1, PT, R2.reuse, R13, PT ;  /* 0x0000000d0200720c */ /* 0x040fe40003f24070 */
[C---:B------:R-:W-:Y:S02]  /*14960*/  ISETP.GT.U32.AND P6, PT, R2.reuse, R15, PT ;  /* 0x0000000f0200720c */ /* 0x040fe40003fc4070 */
[----:B------:R-:W-:-:S05]  /*14970*/  ISETP.GT.U32.AND P2, PT, R2, R14, PT ;  /* 0x0000000e0200720c */ /* 0x000fca0003f44070 */
[--C-:B------:R-:W-:Y:S02]  /*14980*/  @!P5 IMAD.IADD R11, R11, 0x1, -R2.reuse ;  /* 0x000000010b0bd824 */ /* 0x100fe400078e0a02 */
[--C-:B------:R-:W-:Y:S02]  /*14990*/  @!P0 IMAD.IADD R12, R12, 0x1, -R2.reuse ;  /* 0x000000010c0c8824 */ /* 0x100fe400078e0a02 */
[--C-:B------:R-:W-:Y:S01]  /*149a0*/  @!P1 IMAD.IADD R13, R13, 0x1, -R2.reuse ;  /* 0x000000010d0d9824 */ /* 0x100fe200078e0a02 */
[----:B----4-:R-:W-:Y:S01]  /*149b0*/  ISETP.GT.U32.AND P1, PT, R2, R19, PT ;  /* 0x000000130200720c */ /* 0x010fe20003f24070 */
[--C-:B------:R-:W-:Y:S02]  /*149c0*/  @!P6 IMAD.IADD R15, R15, 0x1, -R2.reuse ;  /* 0x000000010f0fe824 */ /* 0x100fe400078e0a02 */
[----:B------:R-:W-:Y:S01]  /*149d0*/  @!P2 IMAD.IADD R14, R14, 0x1, -R2 ;  /* 0x000000010e0ea824 */ /* 0x000fe200078e0a02 */
[----:B---3--:R-:W-:Y:S01]  /*149e0*/  ISETP.GT.U32.AND P2, PT, R2, R20, PT ;  /* 0x000000140200720c */ /* 0x008fe20003f44070 */
[----:B------:R-:W-:Y:S01]  /*149f0*/  @!P4 IMAD.MOV R10, RZ, RZ, -R10 ;  /* 0x000000ffff0ac224 */ /* 0x000fe200078e0a0a */
[----:B--2---:R-:W-:-:S07]  /*14a00*/  ISETP.GE.AND P6, PT, R21, RZ, PT ;  /* 0x000000ff1500720c */ /* 0x004fce0003fc6270 */
[--C-:B------:R-:W-:Y:S01]  /*14a10*/  @!P1 IMAD.IADD R19, R19, 0x1, -R2.reuse ;  /* 0x0000000113139824 */ /* 0x100fe200078e0a02 */
[----:B------:R-:W2:Y:S03]  /*14a20*/  LDL.LU R21, [R1+0x5cf0] ;  /* 0x005cf00001157983 */ /* 0x000ea60000300800 */
[----:B------:R-:W-:Y:S02]  /*14a30*/  @!P2 IMAD.IADD R20, R20, 0x1, -R2 ;  /* 0x000000011414a824 */ /* 0x000fe400078e0a02 */
[----:B------:R-:W-:Y:S01]  /*14a40*/  @!P6 IMAD.MOV R11, RZ, RZ, -R11 ;  /* 0x000000ffff0be224 */ /* 0x000fe200078e0a0b */
[----:B------:R-:W-:Y:S02]  /*14a50*/  ISETP.GE.AND P1, PT, R27, RZ, PT ;  /* 0x000000ff1b00720c */ /* 0x000fe40003f26270 */
[----:B------:R-:W-:Y:S01]  /*14a60*/  ISETP.GE.AND P2, PT, R22, RZ, PT ;  /* 0x000000ff1600720c */ /* 0x000fe20003f46270 */
[----:B------:R-:W-:Y:S01]  /*14a70*/  IMAD.MOV.U32 R22, RZ, RZ, R14 ;  /* 0x000000ffff167224 */ /* 0x000fe200078e000e */
[----:B------:R-:W-:-:S13]  /*14a80*/  ISETP.GT.U32.AND P0, PT, R2, R18, PT ;  /* 0x000000120200720c */ /* 0x000fda0003f04070 */
[----:B------:R-:W-:Y:S01]  /*14a90*/  @!P0 IMAD.IADD R18, R18, 0x1, -R2 ;  /* 0x0000000112128824 */ /* 0x000fe200078e0a02 */
[----:B------:R-:W-:Y:S01]  /*14aa0*/  ISETP.GE.AND P0, PT, R8, RZ, PT ;  /* 0x000000ff0800720c */ /* 0x000fe20003f06270 */
[----:B------:R-:W-:Y:S02]  /*14ab0*/  @!P1 IMAD.MOV R22, RZ, RZ, -R22 ;  /* 0x000000ffff169224 */ /* 0x000fe400078e0a16 */
[----:B------:R-:W-:Y:S01]  /*14ac0*/  IMAD.MOV.U32 R27, RZ, RZ, R15 ;  /* 0x000000ffff1b7224 */ /* 0x000fe200078e000f */
[----:B-----5:R-:W-:-:S13]  /*14ad0*/  ISETP.GT.U32.AND P5, PT, R2, R17, PT ;  /* 0x000000110200720c */ /* 0x020fda0003fa4070 */
[----:B------:R-:W-:Y:S01]  /*14ae0*/  @!P5 IMAD.IADD R17, R17, 0x1, -R2 ;  /* 0x000000011111d824 */ /* 0x000fe200078e0a02 */
[----:B------:R-:W-:Y:S02]  /*14af0*/  ISETP.GE.AND P5, PT, R23, RZ, PT ;  /* 0x000000ff1700720c */ /* 0x000fe40003fa6270 */
[----:B------:R-:W3:Y:S04]  /*14b00*/  LDL.LU R23, [R1+0x5cec] ;  /* 0x005cec0001177983 */ /* 0x000ee80000300800 */
[----:B------:R0:W-:Y:S04]  /*14b10*/  STL [R1+0xf0], R10 ;  /* 0x0000f00a01007387 */ /* 0x0001e80000100800 */
[----:B------:R1:W-:Y:S01]  /*14b20*/  STL [R1+0xec], R11 ;  /* 0x0000ec0b01007387 */ /* 0x0003e20000100800 */
[----:B0-----:R-:W-:-:S02]  /*14b30*/  IMAD.MOV.U32 R10, RZ, RZ, R12 ;  /* 0x000000ffff0a7224 */ /* 0x001fc400078e000c */
[----:B-1----:R-:W-:Y:S02]  /*14b40*/  IMAD.MOV.U32 R11, RZ, RZ, R13 ;  /* 0x000000ffff0b7224 */ /* 0x002fe400078e000d */
[----:B------:R-:W-:Y:S01]  /*14b50*/  @!P5 IMAD.MOV R10, RZ, RZ, -R10 ;  /* 0x000000ffff0ad224 */ /* 0x000fe200078e0a0a */
[----:B------:R-:W4:Y:S01]  /*14b60*/  LDL R13, [R1+0x572c] ;  /* 0x00572c00010d7983 */ /* 0x000f220000100800 */
[----:B------:R-:W-:-:S03]  /*14b70*/  @!P0 IMAD.MOV R11, RZ, RZ, -R11 ;  /* 0x000000ffff0b8224 */ /* 0x000fc600078e0a0b */
[----:B------:R0:W-:Y:S04]  /*14b80*/  STL [R1+0xe8], R10 ;  /* 0x0000e80a01007387 */ /* 0x0001e80000100800 */
[----:B------:R-:W5:Y:S04]  /*14b90*/  LDL R14, [R1+0x5724] ;  /* 0x00572400010e7983 */ /* 0x000f680000100800 */
[----:B------:R-:W5:Y:S04]  /*14ba0*/  LDL R12, [R1+0x573c] ;  /* 0x00573c00010c7983 */ /* 0x000f680000100800 */
[----:B0-----:R-:W5:Y:S04]  /*14bb0*/  LDL R10, [R1+0x5738] ;  /* 0x00573800010a7983 */ /* 0x001f680000100800 */
[----:B------:R0:W-:Y:S04]  /*14bc0*/  STL [R1+0xe4], R11 ;  /* 0x0000e40b01007387 */ /* 0x0001e80000100800 */
[----:B------:R-:W5:Y:S04]  /*14bd0*/  LDL R15, [R1+0x571c] ;  /* 0x00571c00010f7983 */ /* 0x000f680000100800 */
[----:B0-----:R-:W5:Y:S04]  /*14be0*/  LDL R11, [R1+0x5744] ;  /* 0x00574400010b7983 */ /* 0x001f680000100800 */
[----:B------:R0:W-:Y:S04]  /*14bf0*/  STL [R1+0xe0], R22 ;  /* 0x0000e01601007387 */ /* 0x0001e80000100800 */
[----:B0-----:R-:W5:Y:S01]  /*14c00*/  LDL.LU R22, [R1+0x5ce8] ;  /* 0x005ce80001167983 */ /* 0x001f620000300800 */
[----:B------:R-:W-:-:S13]  /*14c10*/  ISETP.GT.U32.AND P3, PT, R2, R16, PT ;  /* 0x000000100200720c */ /* 0x000fda0003f64070 */
[--C-:B------:R-:W-:Y:S01]  /*14c20*/  @!P3 IMAD.IADD R16, R16, 0x1, -R2.reuse ;  /* 0x000000011010b824 */ /* 0x100fe200078e0a02 */
[C---:B--2---:R-:W-:Y:S01]  /*14c30*/  ISETP.GT.U32.AND P3, PT, R2.reuse, R21, PT ;  /* 0x000000150200720c */ /* 0x044fe20003f64070 */
[----:B------:R-:W-:Y:S01]  /*14c40*/  @!P2 IMAD.MOV R27, RZ, RZ, -R27 ;  /* 0x000000ffff1ba224 */ /* 0x000fe200078e0a1b */
[C---:B------:R-:W-:Y:S02]  /*14c50*/  ISETP.GT.U32.AND P0, PT, R2.reuse, R19, PT ;  /* 0x000000130200720c */ /* 0x040fe40003f04070 */
[C---:B------:R-:W-:Y:S02]  /*14c60*/  ISETP.GT.U32.AND P4, PT, R2.reuse, R17, PT ;  /* 0x000000110200720c */ /* 0x040fe40003f84070 */
[----:B------:R0:W-:Y:S07]  /*14c70*/  STL [R1+0xdc], R27 ;  /* 0x0000dc1b01007387 */ /* 0x0001ee0000100800 */
[----:B------:R-:W-:Y:S01]  /*14c80*/  @!P3 IMAD.IADD R21, R21, 0x1, -R2 ;  /* 0x000000011515b824 */ /* 0x000fe200078e0a02 */
[C---:B------:R-:W-:Y:S01]  /*14c90*/  ISETP.GT.U32.AND P3, PT, R2.reuse, R16, PT ;  /* 0x000000100200720c */ /* 0x040fe20003f64070 */
[----:B0-----:R-:W2:Y:S03]  /*14ca0*/  LDL.LU R27, [R1+0x5ce4] ;  /* 0x005ce400011b7983 */ /* 0x001ea60000300800 */
[----:B------:R-:W-:-:S02]  /*14cb0*/  ISETP.GT.U32.AND P1, PT, R2, R21, PT ;  /* 0x000000150200720c */ /* 0x000fc40003f24070 */
[C---:B------:R-:W-:Y:S01]  /*14cc0*/  ISETP.GT.U32.AND P5, PT, R2.reuse, R18, PT ;  /* 0x000000120200720c */ /* 0x040fe20003fa4070 */
[--C-:B------:R-:W-:Y:S01]  /*14cd0*/  @!P0 IMAD.IADD R19, R19, 0x1, -R2.reuse ;  /* 0x0000000113138824 */ /* 0x100fe200078e0a02 */
[----:B------:R-:W-:Y:S01]  /*14ce0*/  IABS R9, R9 ;  /* 0x0000000900097213 */ /* 0x000fe20000000000 */
[----:B------:R-:W-:Y:S01]  /*14cf0*/  @!P4 IMAD.IADD R17, R17, 0x1, -R2 ;  /* 0x000000011111c824 */ /* 0x000fe200078e0a02 */
[----:B------:R-:W-:-:S03]  /*14d00*/  ISETP.GT.U32.AND P0, PT, R2, R26, PT ;  /* 0x0000001a0200720c */ /* 0x000fc60003f04070 */
[----:B------:R-:W-:Y:S01]  /*14d10*/  @!P3 IMAD.IADD R16, R16, 0x1, -R2 ;  /* 0x000000011010b824 */ /* 0x000fe200078e0a02 */
[----:B------:R-:W-:Y:S01]  /*14d20*/  ISETP.GT.U32.AND P4, PT, R2, R24, PT ;  /* 0x000000180200720c */ /* 0x000fe20003f84070 */
[----:B------:R-:W-:-:S04]  /*14d30*/  IMAD.HI.U32 R8, R61, R9, RZ ;  /* 0x000000093d087227 */ /* 0x000fc800078e00ff */
[--C-:B------:R-:W-:Y:S02]  /*14d40*/  @!P1 IMAD.IADD R21, R21, 0x1, -R2.reuse ;  /* 0x0000000115159824 */ /* 0x100fe400078e0a02 */
[----:B------:R-:W-:Y:S01]  /*14d50*/  @!P5 IMAD.IADD R18, R18, 0x1, -R2 ;  /* 0x000000011212d824 */ /* 0x000fe200078e0a02 */
[----:B------:R-:W-:Y:S01]  /*14d60*/  ISETP.GT.U32.AND P5, PT, R2, R25, PT ;  /* 0x000000190200720c */ /* 0x000fe20003fa4070 */
[----:B------:R-:W-:Y:S02]  /*14d70*/  IMAD.MOV R8, RZ, RZ, -R8 ;  /* 0x000000ffff087224 */ /* 0x000fe400078e0a08 */
[----:B------:R-:W-:Y:S02]  /*14d80*/  @!P0 IMAD.IADD R26, R26, 0x1, -R2 ;  /* 0x000000011a1a8824 */ /* 0x000fe400078e0a02 */
[----:B------:R-:W-:Y:S02]  /*14d90*/  IMAD R9, R2, R8, R9 ;  /* 0x0000000802097224 */ /* 0x000fe400078e0209 */
[----:B------:R-:W-:-:S02]  /*14da0*/  IMAD.MOV.U32 R8, RZ, RZ, R16 ;  /* 0x000000ffff087224 */ /* 0x000fc400078e0010 */
[----:B------:R-:W-:-:S04]  /*14db0*/  @!P4 IMAD.IADD R24, R24, 0x1, -R2 ;  /* 0x000000011818c824 */ /* 0x000fc800078e0a02 */
[----:B------:R-:W-:Y:S01]  /*14dc0*/  @!P5 IMAD.IADD R25, R25, 0x1, -R2 ;  /* 0x000000011919d824 */ /* 0x000fe200078e0a02 */
[----:B---3--:R-:W-:-:S13]  /*14dd0*/  ISETP.GT.U32.AND P3, PT, R2, R23, PT ;  /* 0x000000170200720c */ /* 0x008fda0003f64070 */
[----:B------:R-:W-:Y:S01]  /*14de0*/  @!P3 IMAD.IADD R23, R23, 0x1, -R2 ;  /* 0x000000011717b824 */ /* 0x000fe200078e0a02 */
[----:B----4-:R-:W-:Y:S02]  /*14df0*/  ISETP.GE.AND P3, PT, R13, RZ, PT ;  /* 0x000000ff0d00720c */ /* 0x010fe40003f66270 */
[----:B-----5:R-:W-:Y:S02]  /*14e00*/  ISETP.GE.AND P1, PT, R15, RZ, PT ;  /* 0x000000ff0f00720c */ /* 0x020fe40003f26270 */
[----:B------:R-:W-:Y:S02]  /*14e10*/  ISETP.GT.U32.AND P2, PT, R2, R22, PT ;  /* 0x000000160200720c */ /* 0x000fe40003f44070 */
[----:B------:R-:W-:Y:S01]  /*14e20*/  ISETP.GE.AND P0, PT, R11, RZ, PT ;  /* 0x000000ff0b00720c */ /* 0x000fe20003f06270 */
[----:B------:R-:W-:-:S10]  /*14e30*/  IMAD.MOV.U32 R11, RZ, RZ, R17 ;  /* 0x000000ffff0b7224 */ /* 0x000fd400078e0011 */
[----:B------:R-:W-:Y:S01]  /*14e40*/  @!P2 IMAD.IADD R22, R22, 0x1, -R2 ;  /* 0x000000011616a824 */ /* 0x000fe200078e0a02 */
[----:B------:R-:W-:Y:S01]  /*14e50*/  ISETP.GE.AND P2, PT, R14, RZ, PT ;  /* 0x000000ff0e00720c */ /* 0x000fe20003f46270 */
[----:B------:R-:W-:Y:S01]  /*14e60*/  @!P1 IMAD.MOV R8, RZ, RZ, -R8 ;  /* 0x000000ffff089224 */ /* 0x000fe200078e0a08 */
[----:B------:R-:W-:Y:S01]  /*14e70*/  ISETP.GE.AND P4, PT, R10, RZ, PT ;  /* 0x000000ff0a00720c */ /* 0x000fe20003f86270 */
[----:B------:R-:W3:Y:S01]  /*14e80*/  LDL R14, [R1+0x5828] ;  /* 0x00582800010e7983 */ /* 0x000ee20000100800 */
[----:B------:R-:W-:Y:S01]  /*14e90*/  ISETP.GE.AND P5, PT, R12, RZ, PT ;  /* 0x000000ff0c00720c */ /* 0x000fe20003fa6270 */
[----:B------:R-:W-:Y:S02]  /*14ea0*/  IMAD.MOV.U32 R12, RZ, RZ, R18 ;  /* 0x000000ffff0c7224 */ /* 0x000fe400078e0012 */
[----:B------:R-:W4:Y:S06]  /*14eb0*/  LDL R10, [R1+0x5748] ;  /* 0x00574800010a7983 */ /* 0x000f2c0000100800 */
[----:B------:R-:W-:Y:S01]  /*14ec0*/  @!P2 IMAD.MOV R11, RZ, RZ, -R11 ;  /* 0x000000ffff0ba224 */ /* 0x000fe200078e0a0b */
[----:B------:R0:W-:Y:S01]  /*14ed0*/  STL [R1+0xd8], R8 ;  /* 0x0000d80801007387 */ /* 0x0001e20000100800 */
[----:B------:R-:W-:-:S03]  /*14ee0*/  @!P3 IMAD.MOV R12, RZ, RZ, -R12 ;  /* 0x000000ffff0cb224 */ /* 0x000fc600078e0a0c */
[----:B0-----:R-:W5:Y:S04]  /*14ef0*/  LDL R8, [R1+0x574c] ;  /* 0x00574c0001087983 */ /* 0x001f680000100800 */
[----:B------:R0:W-:Y:S04]  /*14f00*/  STL [R1+0xd4], R11 ;  /* 0x0000d40b01007387 */ /* 0x0001e80000100800 */
[----:B------:R-:W3:Y:S04]  /*14f10*/  LDL R15, [R1+0x5750] ;  /* 0x00575000010f7983 */ /* 0x000ee80000100800 */
[----:B------:R-:W3:Y:S01]  /*14f20*/  LDL R13, [R1+0x5758] ;  /* 0x00575800010d7983 */ /* 0x000ee20000100800 */
[----:B0-----:R-:W-:-:S04]  /*14f30*/  IMAD.MOV.U32 R11, RZ, RZ, R19 ;  /* 0x000000ffff0b7224 */ /* 0x001fc800078e0013 */
[----:B------:R-:W-:Y:S01]  /*14f40*/  @!P4 IMAD.MOV R11, RZ, RZ, -R11 ;  /* 0x000000ffff0bc224 */ /* 0x000fe200078e0a0b */
[----:B------:R0:W-:Y:S04]  /*14f50*/  STL [R1+0xd0], R12 ;  /* 0x0000d00c01007387 */ /* 0x0001e80000100800 */
[----:B0-----:R-:W3:Y:S04]  /*14f60*/  LDL R12, [R1+0x5760] ;  /* 0x00576000010c7983 */ /* 0x001ee80000100800 */
[----:B------:R0:W-:Y:S04]  /*14f70*/  STL [R1+0xcc], R11 ;  /* 0x0000cc0b01007387 */ /* 0x0001e80000100800 */
[----:B0-----:R-:W3:Y:S01]  /*14f80*/  LDL R11, [R1+0x5764] ;  /* 0x00576400010b7983 */ /* 0x001ee20000100800 */
[----:B------:R-:W-:-:S13]  /*14f90*/  ISETP.GT.U32.AND P6, PT, R2, R20, PT ;  /* 0x000000140200720c */ /* 0x000fda0003fc4070 */
[----:B------:R-:W-:Y:S01]  /*14fa0*/  @!P6 IMAD.IADD R20, R20, 0x1, -R2 ;  /* 0x000000011414e824 */ /* 0x000fe200078e0a02 */
[C---:B--2---:R-:W-:Y:S02]  /*14fb0*/  ISETP.GT.U32.AND P6, PT, R2.reuse, R27, PT ;  /* 0x0000001b0200720c */ /* 0x044fe40003fc4070 */
[C---:B------:R-:W-:Y:S01]  /*14fc0*/  ISETP.GT.U32.AND P2, PT, R2.reuse, R23, PT ;  /* 0x000000170200720c */ /* 0x040fe20003f44070 */
[----:B------:R-:W-:Y:S01]  /*14fd0*/  IMAD.MOV.U32 R17, RZ, RZ, R20 ;  /* 0x000000ffff117224 */ /* 0x000fe200078e0014 */
[C---:B------:R-:W-:Y:S02]  /*14fe0*/  ISETP.GT.U32.AND P4, PT, R2.reuse, R25, PT ;  /* 0x000000190200720c */ /* 0x040fe40003f84070 */
        /* <DEDUP_REMOVED lines=11> */
[--C-:B------:R-:W-:Y:S01]  /*150a0*/  @!P6 IMAD.IADD R26, R26, 0x1, -R2.reuse ;  /* 0x000000011a1ae824 */ /* 0x100fe200078e0a02 */
[----:B------:R-:W-:Y:S01]  /*150b0*/  ISETP.GT.U32.AND P6, PT, R2, R32, PT ;  /* 0x000000200200720c */ /* 0x000fe20003fc4070 */
[--C-:B------:R-:W-:Y:S01]  /*150c0*/  @!P1 IMAD.IADD R22, R22, 0x1, -R2.reuse ;  /* 0x0000000116169824 */ /* 0x100fe200078e0a02 */
[----:B------:R-:W-:Y:S01]  /*150d0*/  ISETP.GT.U32.AND P3, PT, R2, R30, PT ;  /* 0x0000001e0200720c */ /* 0x000fe20003f64070 */
[--C-:B------:R-:W-:Y:S02]  /*150e0*/  @!P5 IMAD.IADD R27, R27, 0x1, -R2.reuse ;  /* 0x000000011b1bd824 */ /* 0x100fe400078e0a02 */
[----:B------:R-:W-:Y:S02]  /*150f0*/  IMAD.MOV.U32 R16, RZ, RZ, R21 ;  /* 0x000000ffff107224 */ /* 0x000fe400078e0015 */
[--C-:B------:R-:W-:Y:S02]  /*15100*/  @!P2 IMAD.IADD R29, R29, 0x1, -R2.reuse ;  /* 0x000000011d1da824 */ /* 0x100fe400078e0a02 */
[----:B------:R-:W-:-:S04]  /*15110*/  @!P4 IMAD.IADD R31, R31, 0x1, -R2 ;  /* 0x000000011f1fc824 */ /* 0x000fc800078e0a02 */
[--C-:B------:R-:W-:Y:S02]  /*15120*/  @!P6 IMAD.IADD R32, R32, 0x1, -R2.reuse ;  /* 0x000000012020e824 */ /* 0x100fe400078e0a02 */
[----:B------:R-:W-:Y:S02]  /*15130*/  @!P3 IMAD.IADD R30, R30, 0x1, -R2 ;  /* 0x000000011e1eb824 */ /* 0x000fe400078e0a02 */
[----:B------:R-:W-:Y:S01]  /*15140*/  @!P0 IMAD.MOV R16, RZ, RZ, -R16 ;  /* 0x000000ffff108224 */ /* 0x000fe200078e0a10 */
[----:B------:R0:W-:Y:S04]  /*15150*/  STL [R1+0xc8], R17 ;  /* 0x0000c81101007387 */ /* 0x0001e80000100800 */
[----:B------:R1:W-:Y:S01]  /*15160*/  STL [R1+0xc4], R16 ;  /* 0x0000c41001007387 */ /* 0x0003e20000100800 */
[----:B----4-:R-:W-:-:S02]  /*15170*/  ISETP.GE.AND P1, PT, R10, RZ, PT ;  /* 0x000000ff0a00720c */ /* 0x010fc40003f26270 */
[----:B-----5:R-:W-:Y:S02]  /*15180*/  ISETP.GE.AND P5, PT, R8, RZ, PT ;  /* 0x000000ff0800720c */ /* 0x020fe40003fa6270 */
[----:B---3--:R-:W-:Y:S02]  /*15190*/  ISETP.GE.AND P2, PT, R15, RZ, PT ;  /* 0x000000ff0f00720c */ /* 0x008fe40003f46270 */
[----:B------:R-:W-:Y:S02]  /*151a0*/  ISETP.GE.AND P3, PT, R13, RZ, PT ;  /* 0x000000ff0d00720c */ /* 0x000fe40003f66270 */
[----:B------:R-:W-:Y:S01]  /*151b0*/  ISETP.GE.AND P4, PT, R12, RZ, PT ;  /* 0x000000ff0c00720c */ /* 0x000fe20003f86270 */
[----:B------:R-:W-:-:S06]  /*151c0*/  IMAD.MOV.U32 R12, RZ, RZ, R23 ;  /* 0x000000ffff0c7224 */ /* 0x000fcc00078e0017 */
[----:B------:R-:W-:Y:S01]  /*151d0*/  @!P5 IMAD.MOV R12, RZ, RZ, -R12 ;  /* 0x000000ffff0cd224 */ /* 0x000fe200078e0a0c */
[----:B------:R-:W-:Y:S01]  /*151e0*/  ISETP.GE.AND P6, PT, R11, RZ, PT ;  /* 0x000000ff0b00720c */ /* 0x000fe20003fc6270 */
[----:B------:R-:W-:-:S04]  /*151f0*/  IMAD.MOV.U32 R11, RZ, RZ, R22 ;  /* 0x000000ffff0b7224 */ /* 0x000fc800078e0016 */
[----:B------:R-:W-:-:S05]  /*15200*/  @!P1 IMAD.MOV R11, RZ, RZ, -R11 ;  /* 0x000000ffff0b9224 */ /* 0x000fca00078e0a0b */
[----:B------:R2:W-:Y:S04]  /*15210*/  STL [R1+0xc0], R11 ;  /* 0x0000c00b01007387 */ /* 0x0005e80000100800 */
[----:B0-----:R-:W3:Y:S04]  /*15220*/  LDL R17, [R1+0x5768] ;  /* 0x0057680001117983 */ /* 0x001ee80000100800 */
[----:B-1----:R-:W4:Y:S01]  /*15230*/  LDL R16, [R1+0x576c] ;  /* 0x00576c0001107983 */ /* 0x002f220000100800 */
[----:B--2---:R-:W-:-:S03]  /*15240*/  IMAD.MOV.U32 R11, RZ, RZ, R24 ;  /* 0x000000ffff0b7224 */ /* 0x004fc600078e0018 */
[----:B------:R-:W2:Y:S04]  /*15250*/  LDL R15, [R1+0x5770] ;  /* 0x00577000010f7983 */ /* 0x000ea80000100800 */
[----:B------:R0:W-:Y:S01]  /*15260*/  STL [R1+0xbc], R12 ;  /* 0x0000bc0c01007387 */ /* 0x0001e20000100800 */
[----:B------:R-:W-:Y:S02]  /*15270*/  @!P2 IMAD.MOV R11, RZ, RZ, -R11 ;  /* 0x000000ffff0ba224 */ /* 0x000fe400078e0a0b */
[----:B0-----:R-:W-:-:S03]  /*15280*/  IMAD.MOV.U32 R12, RZ, RZ, R25 ;  /* 0x000000ffff0c7224 */ /* 0x001fc600078e0019 */
[----:B------:R0:W-:Y:S01]  /*15290*/  STL [R1+0xb8], R11 ;  /* 0x0000b80b01007387 */ /* 0x0001e20000100800 */
[----:B------:R-:W-:-:S03]  /*152a0*/  @!P3 IMAD.MOV R12, RZ, RZ, -R12 ;  /* 0x000000ffff0cb224 */ /* 0x000fc600078e0a0c */
[----:B0-----:R-:W5:Y:S04]  /*152b0*/  LDL R11, [R1+0x5774] ;  /* 0x00577400010b7983 */ /* 0x001f680000100800 */
[----:B------:R0:W-:Y:S04]  /*152c0*/  STL [R1+0xb4], R12 ;  /* 0x0000b40c01007387 */ /* 0x0001e80000100800 */
[----:B------:R-:W5:Y:S04]  /*152d0*/  LDL R13, [R1+0x5784] ;  /* 0x00578400010d7983 */ /* 0x000f680000100800 */
[----:B0-----:R-:W5:Y:S01]  /*152e0*/  LDL R12, [R1+0x5780] ;  /* 0x00578000010c7983 */ /* 0x001f620000100800 */
[----:B------:R-:W-:-:S13]  /*152f0*/  ISETP.GT.U32.AND P0, PT, R2, R28, PT ;  /* 0x0000001c0200720c */ /* 0x000fda0003f04070 */
[----:B------:R-:W-:Y:S01]  /*15300*/  @!P0 IMAD.IADD R28, R28, 0x1, -R2 ;  /* 0x000000011c1c8824 */ /* 0x000fe200078e0a02 */
[C---:B------:R-:W-:Y:S02]  /*15310*/  ISETP.GT.U32.AND P0, PT, R2.reuse, R33, PT ;  /* 0x000000210200720c */ /* 0x040fe40003f04070 */
[C---:B------:R-:W-:Y:S01]  /*15320*/  ISETP.GT.U32.AND P2, PT, R2.reuse, R30, PT ;  /* 0x0000001e0200720c */ /* 0x040fe20003f44070 */
[----:B------:R-:W-:Y:S01]  /*15330*/  IMAD.MOV.U32 R18, RZ, RZ, R27 ;  /* 0x000000ffff127224 */ /* 0x000fe200078e001b */
[----:B------:R-:W-:-:S09]  /*15340*/  ISETP.GT.U32.AND P1, PT, R2, R29, PT ;  /* 0x0000001d0200720c */ /* 0x000fd20003f24070 */
[----:B------:R-:W-:Y:S01]  /*15350*/  @!P0 IMAD.IADD R33, R33, 0x1, -R2 ;  /* 0x0000000121218824 */ /* 0x000fe200078e0a02 */
[----:B------:R-:W-:-:S04]  /*15360*/  ISETP.GT.U32.AND P0, PT, R2, R28, PT ;  /* 0x0000001c0200720c */ /* 0x000fc80003f04070 */
[C---:B------:R-:W-:Y:S01]  /*15370*/  ISETP.GT.U32.AND P5, PT, R2.reuse, R33, PT ;  /* 0x000000210200720c */ /* 0x040fe20003fa4070 */
[----:B------:R-:W-:Y:S01]  /*15380*/  @!P6 IMAD.MOV R18, RZ, RZ, -R18 ;  /* 0x000000ffff12e224 */ /* 0x000fe200078e0a12 */
[----:B------:R-:W-:Y:S01]  /*15390*/  ISETP.GT.U32.AND P6, PT, R2, R34, PT ;  /* 0x000000220200720c */ /* 0x000fe20003fc4070 */
[----:B------:R-:W-:Y:S01]  /*153a0*/  @!P2 IMAD.IADD R30, R30, 0x1, -R2 ;  /* 0x000000011e1ea824 */ /* 0x000fe200078e0a02 */
[----:B------:R-:W-:-:S05]  /*153b0*/  ISETP.GT.U32.AND P2, PT, R2, R37, PT ;  /* 0x000000250200720c */ /* 0x000fca0003f44070 */
[--C-:B------:R-:W-:Y:S01]  /*153c0*/  @!P0 IMAD.IADD R28, R28, 0x1, -R2.reuse ;  /* 0x000000011c1c8824 */ /* 0x100fe200078e0a02 */
[C---:B------:R-:W-:Y:S01]  /*153d0*/  ISETP.GT.U32.AND P0, PT, R2.reuse, R35, PT ;  /* 0x000000230200720c */ /* 0x040fe20003f04070 */
[--C-:B------:R-:W-:Y:S02]  /*153e0*/  @!P1 IMAD.IADD R29, R29, 0x1, -R2.reuse ;  /* 0x000000011d1d9824 */ /* 0x100fe400078e0a02 */
[----:B------:R-:W-:Y:S01]  /*153f0*/  @!P5 IMAD.IADD R33, R33, 0x1, -R2 ;  /* 0x000000012121d824 */ /* 0x000fe200078e0a02 */
[C---:B------:R-:W-:Y:S02]  /*15400*/  ISETP.GT.U32.AND P3, PT, R2.reuse, R31, PT ;  /* 0x0000001f0200720c */ /* 0x040fe40003f64070 */
[----:B------:R-:W-:Y:S02]  /*15410*/  ISETP.GT.U32.AND P1, PT, R2, R36, PT ;  /* 0x000000240200720c */ /* 0x000fe40003f24070 */
[----:B------:R-:W-:Y:S01]  /*15420*/  IABS R10, R14 ;  /* 0x0000000e000a7213 */ /* 0x000fe20000000000 */
[----:B------:R-:W-:-:S02]  /*15430*/  IMAD.MOV.U32 R19, RZ, RZ, R26 ;  /* 0x000000ffff137224 */ /* 0x000fc400078e001a */
[--C-:B------:R-:W-:Y:S02]  /*15440*/  @!P6 IMAD.IADD R34, R34, 0x1, -R2.reuse ;  /* 0x000000012222e824 */ /* 0x100fe400078e0a02 */
[----:B------:R-:W-:Y:S02]  /*15450*/  @!P2 IMAD.IADD R37, R37, 0x1, -R2 ;  /* 0x000000012525a824 */ /* 0x000fe400078e0a02 */
[----:B------:R-:W-:-:S04]  /*15460*/  IMAD.HI.U32 R8, R61, R10, RZ ;  /* 0x0000000a3d087227 */ /* 0x000fc800078e00ff */
[----:B------:R-:W-:Y:S02]  /*15470*/  @!P0 IMAD.IADD R35, R35, 0x1, -R2 ;  /* 0x0000000123238824 */ /* 0x000fe400078e0a02 */
[----:B------:R-:W-:Y:S02]  /*15480*/  @!P4 IMAD.MOV R19, RZ, RZ, -R19 ;  /* 0x000000ffff13c224 */ /* 0x000fe400078e0a13 */
[----:B------:R-:W-:Y:S02]  /*15490*/  IMAD.MOV R8, RZ, RZ, -R8 ;  /* 0x000000ffff087224 */ /* 0x000fe400078e0a08 */
[--C-:B------:R-:W-:Y:S01]  /*154a0*/  @!P3 IMAD.IADD R31, R31, 0x1, -R2.reuse ;  /* 0x000000011f1fb824 */ /* 0x100fe200078e0a02 */
[----:B------:R-:W-:Y:S01]  /*154b0*/  STL [R1+0xb0], R19 ;  /* 0x0000b01301007387 */ /* 0x000fe20000100800 */
[----:B------:R-:W-:Y:S01]  /*154c0*/  @!P1 IMAD.IADD R36, R36, 0x1, -R2 ;  /* 0x0000000124249824 */ /* 0x000fe200078e0a02 */
[C---:B------:R-:W-:Y:S01]  /*154d0*/  ISETP.GT.U32.AND P3, PT, R2.reuse, R38, PT ;  /* 0x000000260200720c */ /* 0x040fe20003f64070 */
[----:B------:R-:W-:Y:S01]  /*154e0*/  IMAD R10, R2, R8, R10 ;  /* 0x00000008020a7224 */ /* 0x000fe200078e020a */
[----:B------:R-:W-:Y:S01]  /*154f0*/  STL [R1+0xac], R18 ;  /* 0x0000ac1201007387 */ /* 0x000fe20000100800 */
[----:B------:R-:W-:-:S03]  /*15500*/  IMAD.MOV.U32 R8, RZ, RZ, R29 ;  /* 0x000000ffff087224 */ /* 0x000fc600078e001d */
[----:B------:R-:W5:Y:S07]  /*15510*/  LDL R21, [R1+0x582c] ;  /* 0x00582c0001157983 */ /* 0x000f6e0000100800 */
[----:B------:R-:W-:Y:S01]  /*15520*/  @!P3 IMAD.IADD R38, R38, 0x1, -R2 ;  /* 0x000000012626b824 */ /* 0x000fe200078e0a02 */
[----:B---3--:R-:W-:Y:S02]  /*15530*/  ISETP.GE.AND P5, PT, R17, RZ, PT ;  /* 0x000000ff1100720c */ /* 0x008fe40003fa6270 */
[----:B------:R-:W3:Y:S01]  /*15540*/  LDL R17, [R1+0x578c] ;  /* 0x00578c0001117983 */ /* 0x000ee20000100800 */
[----:B----4-:R-:W-:-:S02]  /*15550*/  ISETP.GE.AND P6, PT, R16, RZ, PT ;  /* 0x000000ff1000720c */ /* 0x010fc40003fc6270 */
[----:B--2---:R-:W-:-:S11]  /*15560*/  ISETP.GE.AND P0, PT, R15, RZ, PT ;  /* 0x000000ff0f00720c */ /* 0x004fd60003f06270 */
[----:B------:R-:W-:Y:S01]  /*15570*/  @!P6 IMAD.MOV R8, RZ, RZ, -R8 ;  /* 0x000000ffff08e224 */ /* 0x000fe200078e0a08 */
[----:B-----5:R-:W-:Y:S02]  /*15580*/  ISETP.GE.AND P1, PT, R11, RZ, PT ;  /* 0x000000ff0b00720c */ /* 0x020fe40003f26270 */
[----:B------:R-:W2:Y:S01]  /*15590*/  LDL R11, [R1+0x5788] ;  /* 0x00578800010b7983 */ /* 0x000ea20000100800 */
[----:B------:R-:W-:Y:S01]  /*155a0*/  ISETP.GE.AND P2, PT, R12, RZ, PT ;  /* 0x000000ff0c00720c */ /* 0x000fe20003f46270 */
[----:B------:R-:W-:-:S04]  /*155b0*/  IMAD.MOV.U32 R12, RZ, RZ, R28 ;  /* 0x000000ffff0c7224 */ /* 0x000fc800078e001c */
[----:B------:R-:W-:-:S05]  /*155c0*/  @!P5 IMAD.MOV R12, RZ, RZ, -R12 ;  /* 0x000000ffff0cd224 */ /* 0x000fca00078e0a0c */
[----:B------:R0:W-:Y:S02]  /*155d0*/  STL [R1+0xa8], R12 ;  /* 0x0000a80c01007387 */ /* 0x0001e40000100800 */
[----:B0-----:R-:W-:Y:S02]  /*155e0*/  IMAD.MOV.U32 R12, RZ, RZ, R30 ;  /* 0x000000ffff0c7224 */ /* 0x001fe400078e001e */
[----:B------:R-:W-:Y:S02]  /*155f0*/  STL [R1+0xa4], R8 ;  /* 0x0000a40801007387 */ /* 0x000fe40000100800 */
[----:B------:R-:W-:Y:S02]  /*15600*/  @!P0 IMAD.MOV R12, RZ, RZ, -R12 ;  /* 0x000000ffff0c8224 */ /* 0x000fe400078e0a0c */
[----:B------:R-:W4:Y:S01]  /*15610*/  LDL R16, [R1+0x5790] ;  /* 0x0057900001107983 */ /* 0x000f220000100800 */
[----:B------:R-:W-:-:S03]  /*15620*/  ISETP.GE.AND P3, PT, R13, RZ, PT ;  /* 0x000000ff0d00720c */ /* 0x000fc60003f66270 */
[----:B------:R-:W5:Y:S04]  /*15630*/  LDL R15, [R1+0x5794] ;  /* 0x00579400010f7983 */ /* 0x000f680000100800 */
[----:B------:R0:W-:Y:S04]  /*15640*/  STL [R1+0xa0], R12 ;  /* 0x0000a00c01007387 */ /* 0x0001e80000100800 */
[----:B------:R-:W5:Y:S04]  /*15650*/  LDL R13, [R1+0x5798] ;  /* 0x00579800010d7983 */ /* 0x000f680000100800 */
[----:B0-----:R-:W5:Y:S01]  /*15660*/  LDL R12, [R1+0x579c] ;  /* 0x00579c00010c7983 */ /* 0x001f620000100800 */
[----:B------:R-:W-:Y:S01]  /*15670*/  ISETP.GT.U32.AND P4, PT, R2, R32, PT ;  /* 0x000000200200720c */ /* 0x000fe20003f84070 */
[----:B------:R-:W-:-:S12]  /*15680*/  IMAD.MOV.U32 R8, RZ, RZ, R31 ;  /* 0x000000ffff087224 */ /* 0x000fd800078e001f */
[----:B------:R-:W-:Y:S01]  /*15690*/  @!P4 IMAD.IADD R32, R32, 0x1, -R2 ;  /* 0x000000012020c824 */ /* 0x000fe200078e0a02 */
[----:B------:R-:W-:-:S03]  /*156a0*/  ISETP.GT.U32.AND P4, PT, R2, R39, PT ;  /* 0x000000270200720c */ /* 0x000fc60003f84070 */
[----:B------:R-:W-:Y:S01]  /*156b0*/  IMAD.MOV.U32 R18, RZ, RZ, R32 ;  /* 0x000000ffff127224 */ /* 0x000fe200078e0020 */
[C---:B------:R-:W-:Y:S01]  /*156c0*/  ISETP.GT.U32.AND P5, PT, R2.reuse, R35, PT ;  /* 0x000000230200720c */ /* 0x040fe20003fa4070 */
[----:B------:R-:W-:Y:S02]  /*156d0*/  @!P1 IMAD.MOV R8, RZ, RZ, -R8 ;  /* 0x000000ffff089224 */ /* 0x000fe400078e0a08 */
[----:B------:R-:W-:Y:S01]  /*156e0*/  @!P2 IMAD.MOV R18, RZ, RZ, -R18 ;  /* 0x000000ffff12a224 */ /* 0x000fe200078e0a12 */
[C---:B------:R-:W-:Y:S02]  /*156f0*/  ISETP.GT.U32.AND P2, PT, R2.reuse, R38, PT ;  /* 0x000000260200720c */ /* 0x040fe40003f44070 */
[C---:B------:R-:W-:Y:S02]  /*15700*/  ISETP.GT.U32.AND P1, PT, R2.reuse, R37, PT ;  /* 0x000000250200720c */ /* 0x040fe40003f24070 */
[C---:B------:R-:W-:Y:S01]  /*15710*/  ISETP.GT.U32.AND P0, PT, R2.reuse, R36, PT ;  /* 0x000000240200720c */ /* 0x040fe20003f04070 */
[----:B------:R-:W-:Y:S01]  /*15720*/  @!P4 IMAD.IADD R39, R39, 0x1, -R2 ;  /* 0x000000012727c824 */ /* 0x000fe200078e0a02 */
[----:B------:R-:W-:-:S04]  /*15730*/  ISETP.GT.U32.AND P4, PT, R2, R34, PT ;  /* 0x000000220200720c */ /* 0x000fc80003f84070 */
[----:B------:R-:W-:Y:S01]  /*15740*/  ISETP.GT.U32.AND P6, PT, R2, R39, PT ;  /* 0x000000270200720c */ /* 0x000fe20003fc4070 */
[--C-:B------:R-:W-:Y:S02]  /*15750*/  @!P5 IMAD.IADD R35, R35, 0x1, -R2.reuse ;  /* 0x000000012323d824 */ /* 0x100fe400078e0a02 */
[--C-:B------:R-:W-:Y:S01]  /*15760*/  @!P2 IMAD.IADD R38, R38, 0x1, -R2.reuse ;  /* 0x000000012626a824 */ /* 0x100fe200078e0a02 */
[C---:B------:R-:W-:Y:S01]  /*15770*/  ISETP.GT.U32.AND P2, PT, R2.reuse, R44, PT ;  /* 0x0000002c0200720c */ /* 0x040fe20003f44070 */
[--C-:B------:R-:W-:Y:S01]  /*15780*/  @!P1 IMAD.IADD R37, R37, 0x1, -R2.reuse ;  /* 0x0000000125259824 */ /* 0x100fe200078e0a02 */
[----:B------:R-:W-:Y:S01]  /*15790*/  ISETP.GT.U32.AND P5, PT, R2, R41, PT ;  /* 0x000000290200720c */ /* 0x000fe20003fa4070 */
[--C-:B------:R-:W-:Y:S01]  /*157a0*/  @!P0 IMAD.IADD R36, R36, 0x1, -R2.reuse ;  /* 0x0000000124248824 */ /* 0x100fe200078e0a02 */
[----:B------:R-:W-:Y:S01]  /*157b0*/  ISETP.GT.U32.AND P1, PT, R2, R43, PT ;  /* 0x0000002b0200720c */ /* 0x000fe20003f24070 */
[----:B------:R-:W-:Y:S01]  /*157c0*/  @!P4 IMAD.IADD R34, R34, 0x1, -R2 ;  /* 0x000000012222c824 */ /* 0x000fe200078e0a02 */
[----:B------:R-:W-:-:S03]  /*157d0*/  ISETP.GT.U32.AND P0, PT, R2, R42, PT ;  /* 0x0000002a0200720c */ /* 0x000fc60003f04070 */
[--C-:B------:R-:W-:Y:S01]  /*157e0*/  @!P6 IMAD.IADD R39, R39, 0x1, -R2.reuse ;  /* 0x000000012727e824 */ /* 0x100fe200078e0a02 */
[----:B------:R0:W-:Y:S03]  /*157f0*/  STL [R1+0x9c], R8 ;  /* 0x00009c0801007387 */ /* 0x0001e60000100800 */
[--C-:B------:R-:W-:Y:S02]  /*15800*/  @!P2 IMAD.IADD R44, R44, 0x1, -R2.reuse ;  /* 0x000000012c2ca824 */ /* 0x100fe400078e0a02 */
[--C-:B------:R-:W-:Y:S02]  /*15810*/  @!P5 IMAD.IADD R41, R41, 0x1, -R2.reuse ;  /* 0x000000012929d824 */ /* 0x100fe400078e0a02 */
[----:B------:R-:W-:Y:S02]  /*15820*/  @!P1 IMAD.IADD R43, R43, 0x1, -R2 ;  /* 0x000000012b2b9824 */ /* 0x000fe400078e0a02 */
[----:B0-----:R-:W-:-:S02]  /*15830*/  IMAD.MOV.U32 R8, RZ, RZ, R33 ;  /* 0x000000ffff087224 */ /* 0x001fc400078e0021 */
[----:B------:R-:W-:Y:S02]  /*15840*/  @!P0 IMAD.IADD R42, R42, 0x1, -R2 ;  /* 0x000000012a2a8824 */ /* 0x000fe400078e0a02 */
[----:B------:R-:W-:Y:S01]  /*15850*/  @!P3 IMAD.MOV R8, RZ, RZ, -R8 ;  /* 0x000000ffff08b224 */ /* 0x000fe200078e0a08 */
[----:B------:R0:W-:Y:S04]  /*15860*/  STL [R1+0x98], R18 ;  /* 0x0000981201007387 */ /* 0x0001e80000100800 */
[----:B------:R-:W-:Y:S01]  /*15870*/  STL [R1+0x94], R8 ;  /* 0x0000940801007387 */ /* 0x000fe20000100800 */
[----:B---3--:R-:W-:Y:S02]  /*15880*/  ISETP.GE.AND P6, PT, R17, RZ, PT ;  /* 0x000000ff1100720c */ /* 0x008fe40003fc6270 */
[----:B--2---:R-:W-:-:S02]  /*15890*/  ISETP.GE.AND P4, PT, R11, RZ, PT ;  /* 0x000000ff0b00720c */ /* 0x004fc40003f86270 */
[----:B----4-:R-:W-:Y:S02]  /*158a0*/  ISETP.GE.AND P5, PT, R16, RZ, PT ;  /* 0x000000ff1000720c */ /* 0x010fe40003fa6270 */
[----:B-----5:R-:W-:Y:S02]  /*158b0*/  ISETP.GE.AND P0, PT, R15, RZ, PT ;  /* 0x000000ff0f00720c */ /* 0x020fe40003f06270 */
[----:B------:R-:W-:Y:S01]  /*158c0*/  ISETP.GE.AND P1, PT, R13, RZ, PT ;  /* 0x000000ff0d00720c */ /* 0x000fe20003f26270 */
[----:B------:R-:W-:Y:S01]  /*158d0*/  IMAD.MOV.U32 R13, RZ, RZ, R35 ;  /* 0x000000ffff0d7224 */ /* 0x000fe200078e0023 */
[----:B------:R-:W-:Y:S01]  /*158e0*/  ISETP.GE.AND P2, PT, R12, RZ, PT ;  /* 0x000000ff0c00720c */ /* 0x000fe20003f46270 */
[----:B------:R-:W-:Y:S02]  /*158f0*/  IMAD.MOV.U32 R12, RZ, RZ, R34 ;  /* 0x000000ffff0c7224 */ /* 0x000fe400078e0022 */
[----:B------:R-:W-:Y:S02]  /*15900*/  @!P6 IMAD.MOV R13, RZ, RZ, -R13 ;  /* 0x000000ffff0de224 */ /* 0x000fe400078e0a0d */
[----:B------:R-:W-:-:S05]  /*15910*/  @!P4 IMAD.MOV R12, RZ, RZ, -R12 ;  /* 0x000000ffff0cc224 */ /* 0x000fca00078e0a0c */
[----:B------:R1:W-:Y:S04]  /*15920*/  STL [R1+0x90], R12 ;  /* 0x0000900c01007387 */ /* 0x0003e80000100800 */
[----:B0-----:R-:W2:Y:S04]  /*15930*/  LDL R18, [R1+0x57a0] ;  /* 0x0057a00001127983 */ /* 0x001ea80000100800 */
[----:B------:R-:W3:Y:S01]  /*15940*/  LDL R17, [R1+0x57a4] ;  /* 0x0057a40001117983 */ /* 0x000ee20000100800 */
[----:B-1----:R-:W-:-:S03]  /*15950*/  IMAD.MOV.U32 R12, RZ, RZ, R36 ;  /* 0x000000ffff0c7224 */ /* 0x002fc600078e0024 */
[----:B------:R-:W4:Y:S04]  /*15960*/  LDL R16, [R1+0x57b0] ;  /* 0x0057b00001107983 */ /* 0x000f280000100800 */
        /* <DEDUP_REMOVED lines=11> */
[C---:B------:R-:W-:Y:S01]  /*15a20*/  ISETP.GT.U32.AND P3, PT, R2.reuse, R45, PT ;  /* 0x0000002d0200720c */ /* 0x040fe20003f64070 */
[----:B------:R-:W-:Y:S01]  /*15a30*/  IMAD.MOV.U32 R20, RZ, RZ, R38 ;  /* 0x000000ffff147224 */ /* 0x000fe200078e0026 */
[----:B------:R-:W-:-:S03]  /*15a40*/  ISETP.GT.U32.AND P5, PT, R2, R42, PT ;  /* 0x0000002a0200720c */ /* 0x000fc60003fa4070 */
[----:B------:R-:W-:Y:S01]  /*15a50*/  @!P1 IMAD.MOV R20, RZ, RZ, -R20 ;  /* 0x000000ffff149224 */ /* 0x000fe200078e0a14 */
[----:B------:R-:W-:-:S07]  /*15a60*/  ISETP.GT.U32.AND P4, PT, R2, R41, PT ;  /* 0x000000290200720c */ /* 0x000fce0003f84070 */
[----:B------:R-:W-:Y:S01]  /*15a70*/  @!P3 IMAD.IADD R45, R45, 0x1, -R2 ;  /* 0x000000012d2db824 */ /* 0x000fe200078e0a02 */
[----:B------:R-:W-:Y:S01]  /*15a80*/  ISETP.GT.U32.AND P3, PT, R2, R40, PT ;  /* 0x000000280200720c */ /* 0x000fe20003f64070 */
[----:B------:R-:W-:-:S03]  /*15a90*/  IMAD.MOV.U32 R19, RZ, RZ, R39 ;  /* 0x000000ffff137224 */ /* 0x000fc600078e0027 */
        /* <DEDUP_REMOVED lines=8> */
[--C-:B------:R-:W-:Y:S01]  /*15b20*/  @!P1 IMAD.IADD R45, R45, 0x1, -R2.reuse ;  /* 0x000000012d2d9824 */ /* 0x100fe200078e0a02 */
[----:B------:R-:W-:Y:S02]  /*15b30*/  ISETP.GT.U32.AND P4, PT, R2, R48, PT ;  /* 0x000000300200720c */ /* 0x000fe40003f84070 */
[----:B------:R-:W-:Y:S01]  /*15b40*/  IABS R11, R21 ;  /* 0x00000015000b7213 */ /* 0x000fe20000000000 */
[--C-:B------:R-:W-:Y:S02]  /*15b50*/  @!P2 IMAD.IADD R46, R46, 0x1, -R2.reuse ;  /* 0x000000012e2ea824 */ /* 0x100fe400078e0a02 */
[----:B------:R-:W-:Y:S01]  /*15b60*/  @!P5 IMAD.IADD R49, R49, 0x1, -R2 ;  /* 0x000000013131d824 */ /* 0x000fe200078e0a02 */
[----:B------:R-:W-:Y:S01]  /*15b70*/  ISETP.GT.U32.AND P0, PT, R2, R43, PT ;  /* 0x0000002b0200720c */ /* 0x000fe20003f04070 */
[----:B------:R-:W-:-:S04]  /*15b80*/  IMAD.HI.U32 R8, R61, R11, RZ ;  /* 0x0000000b3d087227 */ /* 0x000fc800078e00ff */
[----:B------:R-:W-:Y:S02]  /*15b90*/  @!P3 IMAD.IADD R47, R47, 0x1, -R2 ;  /* 0x000000012f2fb824 */ /* 0x000fe400078e0a02 */
[----:B------:R-:W-:Y:S01]  /*15ba0*/  IMAD.MOV R8, RZ, RZ, -R8 ;  /* 0x000000ffff087224 */ /* 0x000fe200078e0a08 */
[----:B------:R-:W-:Y:S01]  /*15bb0*/  STL [R1+0x80], R20 ;  /* 0x0000801401007387 */ /* 0x000fe20000100800 */
[--C-:B------:R-:W-:Y:S02]  /*15bc0*/  @!P4 IMAD.IADD R48, R48, 0x1, -R2.reuse ;  /* 0x000000013030c824 */ /* 0x100fe400078e0a02 */
[C---:B------:R-:W-:Y:S01]  /*15bd0*/  IMAD R11, R2.reuse, R8, R11 ;  /* 0x00000008020b7224 */ /* 0x040fe200078e020b */
[----:B------:R0:W-:Y:S01]  /*15be0*/  STL [R1+0x7c], R19 ;  /* 0x00007c1301007387 */ /* 0x0001e20000100800 */
[----:B------:R-:W-:Y:S02]  /*15bf0*/  IMAD.MOV.U32 R8, RZ, RZ, R41 ;  /* 0x000000ffff087224 */ /* 0x000fe400078e0029 */
[----:B------:R-:W-:Y:S01]  /*15c00*/  @!P0 IMAD.IADD R43, R43, 0x1, -R2 ;  /* 0x000000012b2b8824 */ /* 0x000fe200078e0a02 */
[----:B------:R-:W-:Y:S01]  /*15c10*/  ISETP.GT.U32.AND P0, PT, R2, R50, PT ;  /* 0x000000320200720c */ /* 0x000fe20003f04070 */
[----:B0-----:R-:W5:-:S12]  /*15c20*/  LDL R19, [R1+0x57c4] ;  /* 0x0057c40001137983 */ /* 0x001f580000100800 */
[----:B------:R-:W-:Y:S01]  /*15c30*/  @!P0 IMAD.IADD R50, R50, 0x1, -R2 ;  /* 0x0000000132328824 */ /* 0x000fe200078e0a02 */
[----:B--2---:R-:W-:Y:S02]  /*15c40*/  ISETP.GE.AND P1, PT, R18, RZ, PT ;  /* 0x000000ff1200720c */ /* 0x004fe40003f26270 */
[----:B------:R-:W2:Y:S01]  /*15c50*/  LDL R18, [R1+0x107c] ;  /* 0x00107c0001127983 */ /* 0x000ea20000100800 */
[----:B---3--:R-:W-:Y:S02]  /*15c60*/  ISETP.GE.AND P2, PT, R17, RZ, PT ;  /* 0x000000ff1100720c */ /* 0x008fe40003f46270 */
[----:B----4-:R-:W-:-:S11]  /*15c70*/  ISETP.GE.AND P3, PT, R16, RZ, PT ;  /* 0x000000ff1000720c */ /* 0x010fd60003f66270 */
[----:B------:R-:W-:Y:S01]  /*15c80*/  @!P2 IMAD.MOV R8, RZ, RZ, -R8 ;  /* 0x000000ffff08a224 */ /* 0x000fe200078e0a08 */
[----:B-----5:R-:W-:Y:S02]  /*15c90*/  ISETP.GE.AND P4, PT, R12, RZ, PT ;  /* 0x000000ff0c00720c */ /* 0x020fe40003f86270 */
[----:B------:R-:W3:Y:S01]  /*15ca0*/  LDL R12, [R1+0x57c0] ;  /* 0x0057c000010c7983 */ /* 0x000ee20000100800 */
[----:B------:R-:W-:Y:S01]  /*15cb0*/  ISETP.GE.AND P5, PT, R13, RZ, PT ;  /* 0x000000ff0d00720c */ /* 0x000fe20003fa6270 */
[----:B------:R-:W-:-:S04]  /*15cc0*/  IMAD.MOV.U32 R13, RZ, RZ, R40 ;  /* 0x000000ffff0d7224 */ /* 0x000fc800078e0028 */
[----:B------:R-:W-:-:S05]  /*15cd0*/  @!P1 IMAD.MOV R13, RZ, RZ, -R13 ;  /* 0x000000ffff0d9224 */ /* 0x000fca00078e0a0d */
[----:B------:R0:W-:Y:S02]  /*15ce0*/  STL [R1+0x78], R13 ;  /* 0x0000780d01007387 */ /* 0x0001e40000100800 */
[----:B0-----:R-:W-:Y:S02]  /*15cf0*/  IMAD.MOV.U32 R13, RZ, RZ, R42 ;  /* 0x000000ffff0d7224 */ /* 0x001fe400078e002a */
[----:B------:R-:W-:Y:S02]  /*15d00*/  STL [R1+0x54], R8 ;  /* 0x0000540801007387 */ /* 0x000fe40000100800 */
[----:B------:R-:W-:Y:S02]  /*15d10*/  @!P3 IMAD.MOV R13, RZ, RZ, -R13 ;  /* 0x000000ffff0db224 */ /* 0x000fe400078e0a0d */
[----:B------:R-:W4:Y:S04]  /*15d20*/  LDL R17, [R1+0x57c8] ;  /* 0x0057c80001117983 */ /* 0x000f280000100800 */
[----:B------:R-:W5:Y:S04]  /*15d30*/  LDL R16, [R1+0x57cc] ;  /* 0x0057cc0001107983 */ /* 0x000f680000100800 */
[----:B------:R0:W-:Y:S01]  /*15d40*/  STL [R1+0x50], R13 ;  /* 0x0000500d01007387 */ /* 0x0001e20000100800 */
[----:B------:R-:W-:-:S03]  /*15d50*/  ISETP.GE.AND P0, PT, R15, RZ, PT ;  /* 0x000000ff0f00720c */ /* 0x000fc60003f06270 */
[----:B------:R-:W2:Y:S04]  /*15d60*/  LDL R15, [R1+0x57d0] ;  /* 0x0057d000010f7983 */ /* 0x000ea80000100800 */
        /* <DEDUP_REMOVED lines=8> */
[C---:B------:R-:W-:Y:S01]  /*15df0*/  ISETP.GT.U32.AND P6, PT, R2.reuse, R50, PT ;  /* 0x000000320200720c */ /* 0x040fe20003fc4070 */
[----:B------:R-:W-:Y:S01]  /*15e00*/  @!P4 IMAD.MOV R8, RZ, RZ, -R8 ;  /* 0x000000ffff08c224 */ /* 0x000fe200078e0a08 */
[C---:B------:R-:W-:Y:S01]  /*15e10*/  ISETP.GT.U32.AND P4, PT, R2.reuse, R49, PT ;  /* 0x000000310200720c */ /* 0x040fe20003f84070 */
[----:B------:R-:W-:Y:S02]  /*15e20*/  IMAD.MOV.U32 R20, RZ, RZ, R44 ;  /* 0x000000ffff147224 */ /* 0x000fe400078e002c */
[----:B------:R-:W-:Y:S02]  /*15e30*/  @!P2 IMAD.IADD R47, R47, 0x1, -R2 ;  /* 0x000000012f2fa824 */ /* 0x000fe400078e0a02 */
[----:B------:R-:W-:Y:S01]  /*15e40*/  @!P5 IMAD.MOV R20, RZ, RZ, -R20 ;  /* 0x000000ffff14d224 */ /* 0x000fe200078e0a14 */
[C---:B------:R-:W-:Y:S02]  /*15e50*/  ISETP.GT.U32.AND P5, PT, R2.reuse, R51, PT ;  /* 0x000000330200720c */ /* 0x040fe40003fa4070 */
[----:B------:R-:W-:-:S03]  /*15e60*/  ISETP.GT.U32.AND P2, PT, R2, R53, PT ;  /* 0x000000350200720c */ /* 0x000fc60003f44070 */
[--C-:B------:R-:W-:Y:S01]  /*15e70*/  @!P6 IMAD.IADD R50, R50, 0x1, -R2.reuse ;  /* 0x000000013232e824 */ /* 0x100fe200078e0a02 */
[C---:B------:R-:W-:Y:S02]  /*15e80*/  ISETP.GT.U32.AND P6, PT, R2.reuse, R56, PT ;  /* 0x000000380200720c */ /* 0x040fe40003fc4070 */
[----:B------:R-:W-:Y:S01]  /*15e90*/  ISETP.GT.U32.AND P3, PT, R2, R48, PT ;  /* 0x000000300200720c */ /* 0x000fe20003f64070 */
[--C-:B------:R-:W-:Y:S02]  /*15ea0*/  @!P1 IMAD.IADD R46, R46, 0x1, -R2.reuse ;  /* 0x000000012e2e9824 */ /* 0x100fe400078e0a02 */
[--C-:B------:R-:W-:Y:S01]  /*15eb0*/  @!P4 IMAD.IADD R49, R49, 0x1, -R2.reuse ;  /* 0x000000013131c824 */ /* 0x100fe200078e0a02 */
[----:B------:R-:W-:Y:S01]  /*15ec0*/  ISETP.GT.U32.AND P4, PT, R2, R55, PT ;  /* 0x000000370200720c */ /* 0x000fe20003f84070 */
[----:B------:R0:W-:Y:S01]  /*15ed0*/  STL [R1+0x48], R8 ;  /* 0x0000480801007387 */ /* 0x0001e20000100800 */
[--C-:B------:R-:W-:Y:S01]  /*15ee0*/  @!P5 IMAD.IADD R51, R51, 0x1, -R2.reuse ;  /* 0x000000013333d824 */ /* 0x100fe200078e0a02 */
[----:B------:R-:W-:Y:S01]  /*15ef0*/  ISETP.GE.AND P5, PT, R19, RZ, PT ;  /* 0x000000ff1300720c */ /* 0x000fe20003fa6270 */
[----:B------:R-:W-:-:S03]  /*15f00*/  @!P2 IMAD.IADD R53, R53, 0x1, -R2 ;  /* 0x000000013535a824 */ /* 0x000fc600078e0a02 */
[--C-:B------:R-:W-:Y:S02]  /*15f10*/  @!P6 IMAD.IADD R56, R56, 0x1, -R2.reuse ;  /* 0x000000013838e824 */ /* 0x100fe400078e0a02 */
[----:B0-----:R-:W-:Y:S02]  /*15f20*/  IMAD.MOV.U32 R8, RZ, RZ, R45 ;  /* 0x000000ffff087224 */ /* 0x001fe400078e002d */
[----:B------:R-:W-:Y:S01]  /*15f30*/  @!P3 IMAD.IADD R48, R48, 0x1, -R2 ;  /* 0x000000013030b824 */ /* 0x000fe200078e0a02 */
[----:B------:R-:W-:Y:S01]  /*15f40*/  ISETP.GT.U32.AND P3, PT, R2, R54, PT ;  /* 0x000000360200720c */ /* 0x000fe20003f64070 */
[----:B------:R-:W-:Y:S01]  /*15f50*/  @!P0 IMAD.MOV R8, RZ, RZ, -R8 ;  /* 0x000000ffff088224 */ /* 0x000fe200078e0a08 */
[----:B------:R0:W-:Y:S01]  /*15f60*/  STL [R1+0x44], R20 ;  /* 0x0000441401007387 */ /* 0x0001e20000100800 */
[----:B------:R-:W-:-:S03]  /*15f70*/  @!P4 IMAD.IADD R55, R55, 0x1, -R2 ;  /* 0x000000013737c824 */ /* 0x000fc600078e0a02 */
[----:B------:R-:W-:Y:S04]  /*15f80*/  STL [R1+0x40], R8 ;  /* 0x0000400801007387 */ /* 0x000fe80000100800 */
[----:B------:R-:W2:Y:S04]  /*15f90*/  LDL R19, [R1+0x57e4] ;  /* 0x0057e40001137983 */ /* 0x000ea80000100800 */
[----:B0-----:R-:W2:Y:S01]  /*15fa0*/  LDL R20, [R1+0x57e0] ;  /* 0x0057e00001147983 */ /* 0x001ea20000100800 */
[----:B------:R-:W-:Y:S01]  /*15fb0*/  @!P3 IMAD.IADD R54, R54, 0x1, -R2 ;  /* 0x000000013636b824 */ /* 0x000fe200078e0a02 */
[----:B---3--:R-:W-:-:S02]  /*15fc0*/  ISETP.GE.AND P1, PT, R12, RZ, PT ;  /* 0x000000ff0c00720c */ /* 0x008fc40003f26270 */
[----:B----4-:R-:W-:Y:S02]  /*15fd0*/  ISETP.GE.AND P2, PT, R17, RZ, PT ;  /* 0x000000ff1100720c */ /* 0x010fe40003f46270 */
[----:B-----5:R-:W-:Y:S01]  /*15fe0*/  ISETP.GE.AND P6, PT, R13, RZ, PT ;  /* 0x000000ff0d00720c */ /* 0x020fe20003fc6270 */
[----:B------:R-:W-:-:S08]  /*15ff0*/  IMAD.MOV.U32 R13, RZ, RZ, R46 ;  /* 0x000000ffff0d7224 */ /* 0x000fd000078e002e */
[----:B------:R-:W-:Y:S01]  /*16000*/  @!P1 IMAD.MOV R13, RZ, RZ, -R13 ;  /* 0x000000ffff0d9224 */ /* 0x000fe200078e0a0d */
[----:B--2---:R-:W-:Y:S01]  /*16010*/  ISETP.GE.AND P4, PT, R15, RZ, PT ;  /* 0x000000ff0f00720c */ /* 0x004fe20003f86270 */
[----:B------:R-:W-:-:S03]  /*16020*/  IMAD.MOV.U32 R15, RZ, RZ, R47 ;  /* 0x000000ffff0f7224 */ /* 0x000fc600078e002f */
[----:B------:R0:W-:Y:S01]  /*16030*/  STL [R1+0x3c], R13 ;  /* 0x00003c0d01007387 */ /* 0x0001e20000100800 */
[----:B------:R-:W-:Y:S01]  /*16040*/  @!P5 IMAD.MOV R15, RZ, RZ, -R15 ;  /* 0x000000ffff0fd224 */ /* 0x000fe200078e0a0f */
[----:B------:R-:W-:Y:S02]  /*16050*/  ISETP.GE.AND P3, PT, R16, RZ, PT ;  /* 0x000000ff1000720c */ /* 0x000fe40003f66270 */
[----:B------:R-:W2:Y:S04]  /*16060*/  LDL R17, [R1+0x57e8] ;  /* 0x0057e80001117983 */ /* 0x000ea80000100800 */
[----:B------:R-:W3:Y:S01]  /*16070*/  LDL R16, [R1+0x57ec] ;  /* 0x0057ec0001107983 */ /* 0x000ee20000100800 */
[----:B0-----:R-:W-:-:S04]  /*16080*/  IMAD.MOV.U32 R13, RZ, RZ, R48 ;  /* 0x000000ffff0d7224 */ /* 0x001fc800078e0030 */
[----:B------:R-:W-:Y:S01]  /*16090*/  @!P2 IMAD.MOV R13, RZ, RZ, -R13 ;  /* 0x000000ffff0da224 */ /* 0x000fe200078e0a0d */
[----:B------:R0:W-:Y:S04]  /*160a0*/  STL [R1+0x38], R15 ;  /* 0x0000380f01007387 */ /* 0x0001e80000100800 */
[----:B------:R1:W-:Y:S04]  /*160b0*/  STL [R1+0x34], R13 ;  /* 0x0000340d01007387 */ /* 0x0003e80000100800 */
[----:B0-----:R-:W4:Y:S04]  /*160c0*/  LDL R15, [R1+0x57f4] ;  /* 0x0057f400010f7983 */ /* 0x001f280000100800 */
[----:B-1----:R-:W5:Y:S01]  /*160d0*/  LDL R13, [R1+0x57f0] ;  /* 0x0057f000010d7983 */ /* 0x002f620000100800 */
[C---:B------:R-:W-:Y:S01]  /*160e0*/  ISETP.GT.U32.AND P0, PT, R2.reuse, R52, PT ;  /* 0x000000340200720c */ /* 0x040fe20003f04070 */
[----:B------:R-:W-:Y:S01]  /*160f0*/  IMAD.MOV.U32 R23, RZ, RZ, R50 ;  /* 0x000000ffff177224 */ /* 0x000fe200078e0032 */
[----:B------:R-:W-:-:S11]  /*16100*/  ISETP.GT.U32.AND P1, PT, R2, R53, PT ;  /* 0x000000350200720c */ /* 0x000fd60003f24070 */
[----:B------:R-:W-:Y:S01]  /*16110*/  @!P0 IMAD.IADD R52, R52, 0x1, -R2 ;  /* 0x0000000134348824 */ /* 0x000fe200078e0a02 */
[C---:B------:R-:W-:Y:S01]  /*16120*/  ISETP.GT.U32.AND P0, PT, R2.reuse, R57, PT ;  /* 0x000000390200720c */ /* 0x040fe20003f04070 */
[----:B------:R-:W-:Y:S01]  /*16130*/  @!P4 IMAD.MOV R23, RZ, RZ, -R23 ;  /* 0x000000ffff17c224 */ /* 0x000fe200078e0a17 */
[C---:B------:R-:W-:Y:S02]  /*16140*/  ISETP.GT.U32.AND P2, PT, R2.reuse, R54, PT ;  /* 0x000000360200720c */ /* 0x040fe40003f44070 */
[----:B------:R-:W-:-:S09]  /*16150*/  ISETP.GT.U32.AND P4, PT, R2, R56, PT ;  /* 0x000000380200720c */ /* 0x000fd20003f84070 */
[--C-:B------:R-:W-:Y:S01]  /*16160*/  @!P0 IMAD.IADD R57, R57, 0x1, -R2.reuse ;  /* 0x0000000139398824 */ /* 0x100fe200078e0a02 */
[C---:B------:R-:W-:Y:S01]  /*16170*/  ISETP.GT.U32.AND P0, PT, R2.reuse, R52, PT ;  /* 0x000000340200720c */ /* 0x040fe20003f04070 */
[--C-:B------:R-:W-:Y:S01]  /*16180*/  @!P1 IMAD.IADD R53, R53, 0x1, -R2.reuse ;  /* 0x0000000135359824 */ /* 0x100fe200078e0a02 */
[----:B------:R-:W-:Y:S01]  /*16190*/  ISETP.GT.U32.AND P1, PT, R2, R60, PT ;  /* 0x0000003c0200720c */ /* 0x000fe20003f24070 */
[----:B------:R-:W-:Y:S02]  /*161a0*/  IMAD.MOV.U32 R22, RZ, RZ, R49 ;  /* 0x000000ffff167224 */ /* 0x000fe400078e0031 */
[----:B------:R-:W-:Y:S02]  /*161b0*/  @!P2 IMAD.IADD R54, R54, 0x1, -R2 ;  /* 0x000000013636a824 */ /* 0x000fe400078e0a02 */
[----:B------:R-:W-:Y:S01]  /*161c0*/  @!P3 IMAD.MOV R22, RZ, RZ, -R22 ;  /* 0x000000ffff16b224 */ /* 0x000fe200078e0a16 */
[----:B------:R-:W-:Y:S01]  /*161d0*/  ISETP.GT.U32.AND P2, PT, R2, R0, PT ;  /* 0x000000000200720c */ /* 0x000fe20003f44070 */
[----:B------:R-:W-:Y:S01]  /*161e0*/  @!P4 IMAD.IADD R56, R56, 0x1, -R2 ;  /* 0x000000013838c824 */ /* 0x000fe200078e0a02 */
[----:B------:R-:W-:-:S03]  /*161f0*/  ISETP.GE.AND P4, PT, R20, RZ, PT ;  /* 0x000000ff1400720c */ /* 0x000fc60003f86270 */
[--C-:B------:R-:W-:Y:S01]  /*16200*/  @!P0 IMAD.IADD R52, R52, 0x1, -R2.reuse ;  /* 0x0000000134348824 */ /* 0x100fe200078e0a02 */
[C---:B------:R-:W-:Y:S01]  /*16210*/  ISETP.GT.U32.AND P0, PT, R2.reuse, R59, PT ;  /* 0x0000003b0200720c */ /* 0x040fe20003f04070 */
[----:B------:R0:W-:Y:S01]  /*16220*/  STL [R1+0x30], R22 ;  /* 0x0000301601007387 */ /* 0x0001e20000100800 */
[----:B------:R-:W-:Y:S01]  /*16230*/  ISETP.GT.U32.AND P5, PT, R2, R57, PT ;  /* 0x000000390200720c */ /* 0x000fe20003fa4070 */
[----:B------:R-:W-:Y:S02]  /*16240*/  @!P1 IMAD.IADD R60, R60, 0x1, -R2 ;  /* 0x000000013c3c9824 */ /* 0x000fe400078e0a02 */
[----:B0-----:R-:W-:-:S04]  /*16250*/  IMAD.MOV.U32 R22, RZ, RZ, R51 ;  /* 0x000000ffff167224 */ /* 0x001fc800078e0033 */
[----:B------:R-:W-:Y:S01]  /*16260*/  @!P6 IMAD.MOV R22, RZ, RZ, -R22 ;  /* 0x000000ffff16e224 */ /* 0x000fe200078e0a16 */
[----:B------:R-:W-:Y:S03]  /*16270*/  STL [R1+0x2c], R23 ;  /* 0x00002c1701007387 */ /* 0x000fe60000100800 */
[--C-:B------:R-:W-:Y:S02]  /*16280*/  @!P0 IMAD.IADD R59, R59, 0x1, -R2.reuse ;  /* 0x000000013b3b8824 */ /* 0x100fe400078e0a02 */
[--C-:B------:R-:W-:Y:S01]  /*16290*/  @!P2 IMAD.IADD R0, R0, 0x1, -R2.reuse ;  /* 0x000000010000a824 */ /* 0x100fe200078e0a02 */
[----:B------:R0:W-:Y:S01]  /*162a0*/  STL [R1+0x28], R22 ;  /* 0x0000281601007387 */ /* 0x0001e20000100800 */
[----:B------:R-:W-:Y:S01]  /*162b0*/  @!P5 IMAD.IADD R57, R57, 0x1, -R2 ;  /* 0x000000013939d824 */ /* 0x000fe200078e0a02 */
[----:B------:R-:W-:Y:S02]  /*162c0*/  ISETP.GE.AND P5, PT, R19, RZ, PT ;  /* 0x000000ff1300720c */ /* 0x000fe40003fa6270 */
[----:B------:R-:W2:Y:S04]  /*162d0*/  LDL R20, [R1+0x5804] ;  /* 0x0058040001147983 */ /* 0x000ea80000100800 */
[----:B------:R-:W2:Y:S04]  /*162e0*/  LDL R19, [R1+0x5810] ;  /* 0x0058100001137983 */ /* 0x000ea80000100800 */
[----:B0-----:R-:W2:Y:S01]  /*162f0*/  LDL R22, [R1+0x57fc] ;  /* 0x0057fc0001167983 */ /* 0x001ea20000100800 */
[----:B---3--:R-:W-:-:S03]  /*16300*/  ISETP.GE.AND P0, PT, R16, RZ, PT ;  /* 0x000000ff1000720c */ /* 0x008fc60003f06270 */
[----:B------:R-:W3:Y:S01]  /*16310*/  LDL R16, [R1+0x57f8] ;  /* 0x0057f80001107983 */ /* 0x000ee20000100800 */
[----:B-----5:R-:W-:Y:S01]  /*16320*/  ISETP.GE.AND P1, PT, R13, RZ, PT ;  /* 0x000000ff0d00720c */ /* 0x020fe20003f26270 */
[----:B------:R-:W-:Y:S01]  /*16330*/  IMAD.MOV.U32 R13, RZ, RZ, R52 ;  /* 0x000000ffff0d7224 */ /* 0x000fe200078e0034 */
[----:B----4-:R-:W-:Y:S02]  /*16340*/  ISETP.GE.AND P2, PT, R15, RZ, PT ;  /* 0x000000ff0f00720c */ /* 0x010fe40003f46270 */
[----:B------:R-:W4:Y:S01]  /*16350*/  LDL R15, [R1+0x5800] ;  /* 0x00580000010f7983 */ /* 0x000f220000100800 */
[----:B------:R-:W-:-:S05]  /*16360*/  @!P4 IMAD.MOV R13, RZ, RZ, -R13 ;  /* 0x000000ffff0dc224 */ /* 0x000fca00078e0a0d */
[----:B------:R0:W-:Y:S04]  /*16370*/  STL [R1+0x24], R13 ;  /* 0x0000240d01007387 */ /* 0x0001e80000100800 */
[----:B0-----:R-:W5:Y:S01]  /*16380*/  LDL R13, [R1+0x5814] ;  /* 0x00581400010d7983 */ /* 0x001f620000100800 */
[----:B------:R-:W-:Y:S02]  /*16390*/  IABS R12, R18 ;  /* 0x00000012000c7213 */ /* 0x000fe40000000000 */
[C---:B------:R-:W-:Y:S02]  /*163a0*/  ISETP.GT.U32.AND P6, PT, R2.reuse, R58, PT ;  /* 0x0000003a0200720c */ /* 0x040fe40003fc4070 */
[----:B------:R-:W-:Y:S01]  /*163b0*/  ISETP.GT.U32.AND P3, PT, R2, R55, PT ;  /* 0x000000370200720c */ /* 0x000fe20003f64070 */
[----:B------:R-:W-:-:S04]  /*163c0*/  IMAD.HI.U32 R8, R61, R12, RZ ;  /* 0x0000000c3d087227 */ /* 0x000fc800078e00ff */
[----:B------:R-:W-:-:S04]  /*163d0*/  IMAD.MOV R8, RZ, RZ, -R8 ;  /* 0x000000ffff087224 */ /* 0x000fc800078e0a08 */
[----:B------:R-:W-:Y:S02]  /*163e0*/  IMAD R12, R2, R8, R12 ;  /* 0x00000008020c7224 */ /* 0x000fe400078e020c */
[--C-:B------:R-:W-:Y:S01]  /*163f0*/  @!P6 IMAD.IADD R58, R58, 0x1, -R2.reuse ;  /* 0x000000013a3ae824 */ /* 0x100fe200078e0a02 */
[----:B--2---:R-:W-:Y:S01]  /*16400*/  ISETP.GE.AND P6, PT, R17, RZ, PT ;  /* 0x000000ff1100720c */ /* 0x004fe20003fc6270 */
[----:B------:R-:W-:Y:S02]  /*16410*/  IMAD.MOV.U32 R8, RZ, RZ, R53 ;  /* 0x000000ffff087224 */ /* 0x000fe400078e0035 */
[----:B------:R-:W-:Y:S02]  /*16420*/  @!P3 IMAD.IADD R55, R55, 0x1, -R2 ;  /* 0x000000013737b824 */ /* 0x000fe400078e0a02 */
[----:B------:R-:W-:Y:S01]  /*16430*/  @!P5 IMAD.MOV R8, RZ, RZ, -R8 ;  /* 0x000000ffff08d224 */ /* 0x000fe200078e0a08 */
[----:B------:R-:W-:Y:S01]  /*16440*/  ISETP.GT.U32.AND P3, PT, R2, R3, PT ;  /* 0x000000030200720c */ /* 0x000fe20003f64070 */
[----:B------:R-:W-:-:S03]  /*16450*/  IMAD.MOV.U32 R17, RZ, RZ, R54 ;  /* 0x000000ffff117224 */ /* 0x000fc600078e0036 */
[----:B------:R0:W-:Y:S03]  /*16460*/  STL [R1+0x20], R8 ;  /* 0x0000200801007387 */ /* 0x0001e60000100800 */
[----:B------:R-:W-:Y:S02]  /*16470*/  @!P6 IMAD.MOV R17, RZ, RZ, -R17 ;  /* 0x000000ffff11e224 */ /* 0x000fe400078e0a11 */
[----:B0-----:R-:W-:-:S04]  /*16480*/  IMAD.MOV.U32 R8, RZ, RZ, R55 ;  /* 0x000000ffff087224 */ /* 0x001fc800078e0037 */
[----:B------:R-:W-:Y:S01]  /*16490*/  @!P0 IMAD.MOV R8, RZ, RZ, -R8 ;  /* 0x000000ffff088224 */ /* 0x000fe200078e0a08 */
[----:B------:R0:W-:Y:S01]  /*164a0*/  STL [R1+0x1c], R17 ;  /* 0x00001c1101007387 */ /* 0x0001e20000100800 */
[----:B------:R-:W-:Y:S01]  /*164b0*/  @!P3 IMAD.IADD R3, R3, 0x1, -R2 ;  /* 0x000000010303b824 */ /* 0x000fe200078e0a02 */
[C---:B------:R-:W-:Y:S02]  /*164c0*/  ISETP.GT.U32.AND P3, PT, R2.reuse, R58, PT ;  /* 0x0000003a0200720c */ /* 0x040fe40003f64070 */
[----:B------:R1:W-:Y:S01]  /*164d0*/  STL [R1+0x18], R8 ;  /* 0x0000180801007387 */ /* 0x0003e20000100800 */
[----:B------:R-:W-:Y:S01]  /*164e0*/  ISETP.GT.U32.AND P6, PT, R2, R0, PT ;  /* 0x000000000200720c */ /* 0x000fe20003fc4070 */
[----:B0-----:R-:W-:Y:S02]  /*164f0*/  IMAD.MOV.U32 R17, RZ, RZ, R56 ;  /* 0x000000ffff117224 */ /* 0x001fe400078e0038 */
[----:B-1----:R-:W-:-:S04]  /*16500*/  IMAD.MOV.U32 R8, RZ, RZ, R57 ;  /* 0x000000ffff087224 */ /* 0x002fc800078e0039 */
[----:B------:R-:W-:Y:S01]  /*16510*/  @!P2 IMAD.MOV R8, RZ, RZ, -R8 ;  /* 0x000000ffff08a224 */ /* 0x000fe200078e0a08 */
[C---:B------:R-:W-:Y:S01]  /*16520*/  ISETP.GT.U32.AND P2, PT, R2.reuse, R5, PT ;  /* 0x000000050200720c */ /* 0x040fe20003f44070 */
[----:B------:R-:W-:Y:S01]  /*16530*/  @!P1 IMAD.MOV R17, RZ, RZ, -R17 ;  /* 0x000000ffff119224 */ /* 0x000fe200078e0a11 */
[----:B------:R-:W-:Y:S01]  /*16540*/  ISETP.GT.U32.AND P1, PT, R2, R4, PT ;  /* 0x000000040200720c */ /* 0x000fe20003f24070 */
[----:B------:R-:W-:-:S03]  /*16550*/  @!P3 IMAD.IADD R58, R58, 0x1, -R2 ;  /* 0x000000013a3ab824 */ /* 0x000fc600078e0a02 */
[----:B------:R0:W-:Y:S01]  /*16560*/  STL [R1+0x14], R17 ;  /* 0x0000141101007387 */ /* 0x0001e20000100800 */
[----:B------:R-:W-:-:S03]  /*16570*/  @!P6 IMAD.IADD R0, R0, 0x1, -R2 ;  /* 0x000000010000e824 */ /* 0x000fc600078e0a02 */
[----:B------:R-:W-:Y:S04]  /*16580*/  STL [R1+0x10], R8 ;  /* 0x0000100801007387 */ /* 0x000fe80000100800 */
[----:B0-----:R-:W2:Y:S01]  /*16590*/  LDL R17, [R1+0x5818] ;  /* 0x0058180001117983 */ /* 0x001ea20000100800 */
[--C-:B------:R-:W-:Y:S02]  /*165a0*/  @!P2 IMAD.IADD R5, R5, 0x1, -R2.reuse ;  /* 0x000000010505a824 */ /* 0x100fe400078e0a02 */
[----:B------:R-:W-:Y:S01]  /*165b0*/  @!P1 IMAD.IADD R4, R4, 0x1, -R2 ;  /* 0x0000000104049824 */ /* 0x000fe200078e0a02 */
[----:B------:R-:W-:Y:S01]  /*165c0*/  ISETP.GE.AND P1, PT, R19, RZ, PT ;  /* 0x000000ff1300720c */ /* 0x000fe20003f26270 */
[----:B------:R-:W-:Y:S01]  /*165d0*/  IMAD.MOV.U32 R19, RZ, RZ, R58 ;  /* 0x000000ffff137224 */ /* 0x000fe200078e003a */
[----:B---3--:R-:W-:-:S02]  /*165e0*/  ISETP.GE.AND P3, PT, R16, RZ, PT ;  /* 0x000000ff1000720c */ /* 0x008fc40003f66270 */
[----:B------:R-:W3:Y:S01]  /*165f0*/  LDL.LU R16, [R1+0x24c] ;  /* 0x00024c0001107983 */ /* 0x000ee20000300800 */
[----:B----4-:R-:W-:-:S03]  /*16600*/  ISETP.GE.AND P6, PT, R15, RZ, PT ;  /* 0x000000ff0f00720c */ /* 0x010fc60003fc6270 */
[----:B------:R-:W4:Y:S01]  /*16610*/  LDL.LU R15, [R1+0x278] ;  /* 0x00027800010f7983 */ /* 0x000f220000300800 */
[----:B-----5:R-:W-:-:S03]  /*16620*/  ISETP.GE.AND P2, PT, R13, RZ, PT ;  /* 0x000000ff0d00720c */ /* 0x020fc60003f46270 */
[----:B------:R-:W5:Y:S03]  /*16630*/  LDL R13, [R1+0x581c] ;  /* 0x00581c00010d7983 */ /* 0x000f660000100800 */
[----:B------:R-:W-:-:S05]  /*16640*/  @!P3 IMAD.MOV R19, RZ, RZ, -R19 ;  /* 0x000000ffff13b224 */ /* 0x000fca00078e0a13 */
[----:B------:R0:W-:Y:S04]  /*16650*/  STL [R1+0xc], R19 ;  /* 0x00000c1301007387 */ /* 0x0001e80000100800 */
[----:B0-----:R-:W5:Y:S01]  /*16660*/  LDL R19, [R1+0x5820] ;  /* 0x0058200001137983 */ /* 0x001f620000100800 */
[C---:B------:R-:W-:Y:S02]  /*16670*/  ISETP.GT.U32.AND P5, PT, R2.reuse, R60, PT ;  /* 0x0000003c0200720c */ /* 0x040fe40003fa4070 */
[C---:B------:R-:W-:Y:S02]  /*16680*/  ISETP.GT.U32.AND P4, PT, R2.reuse, R59, PT ;  /* 0x0000003b0200720c */ /* 0x040fe40003f84070 */
[----:B------:R-:W-:-:S09]  /*16690*/  ISETP.GT.U32.AND P0, PT, R2, R3, PT ;  /* 0x000000030200720c */ /* 0x000fd20003f04070 */
[--C-:B------:R-:W-:Y:S01]  /*166a0*/  @!P5 IMAD.IADD R60, R60, 0x1, -R2.reuse ;  /* 0x000000013c3cd824 */ /* 0x100fe200078e0a02 */
[----:B------:R-:W-:Y:S01]  /*166b0*/  ISETP.GE.AND P5, PT, R22, RZ, PT ;  /* 0x000000ff1600720c */ /* 0x000fe20003fa6270 */
[--C-:B------:R-:W-:Y:S01]  /*166c0*/  @!P4 IMAD.IADD R59, R59, 0x1, -R2.reuse ;  /* 0x000000013b3bc824 */ /* 0x100fe200078e0a02 */
[----:B------:R-:W-:Y:S01]  /*166d0*/  ISETP.GT.U32.AND P3, PT, R2, R4, PT ;  /* 0x000000040200720c */ /* 0x000fe20003f64070 */
[----:B------:R-:W-:Y:S02]  /*166e0*/  @!P0 IMAD.IADD R3, R3, 0x1, -R2 ;  /* 0x0000000103038824 */ /* 0x000fe400078e0a02 */
[----:B------:R-:W-:Y:S01]  /*166f0*/  IMAD.MOV.U32 R8, RZ, RZ, R59 ;  /* 0x000000ffff087224 */ /* 0x000fe200078e003b */
[----:B------:R-:W-:-:S07]  /*16700*/  ISETP.GE.AND P0, PT, R20, RZ, PT ;  /* 0x000000ff1400720c */ /* 0x000fce0003f06270 */
[----:B------:R-:W-:Y:S01]  /*16710*/  @!P5 IMAD.MOV R8, RZ, RZ, -R8 ;  /* 0x000000ffff08d224 */ /* 0x000fe200078e0a08 */
[----:B------:R-:W-:-:S04]  /*16720*/  ISETP.GT.U32.AND P5, PT, R2, R5, PT ;  /* 0x000000050200720c */ /* 0x000fc80003fa4070 */
[----:B------:R0:W-:Y:S01]  /*16730*/  STL [R1+0x8], R8 ;  /* 0x0000080801007387 */ /* 0x0001e20000100800 */
[----:B------:R-:W-:Y:S02]  /*16740*/  @!P1 IMAD.MOV R3, RZ, RZ, -R3 ;  /* 0x000000ffff039224 */ /* 0x000fe400078e0a03 */
[----:B------:R-:W-:Y:S02]  /*16750*/  @!P0 IMAD.MOV R0, RZ, RZ, -R0 ;  /* 0x000000ffff008224 */ /* 0x000fe400078e0a00 */
[----:B0-----:R-:W-:Y:S02]  /*16760*/  IMAD.MOV.U32 R8, RZ, RZ, R60 ;  /* 0x000000ffff087224 */ /* 0x001fe400078e003c */
[----:B------:R-:W-:Y:S02]  /*16770*/  @!P3 IMAD.IADD R4, R4, 0x1, -R2 ;  /* 0x000000010404b824 */ /* 0x000fe400078e0a02 */
[----:B------:R-:W-:Y:S01]  /*16780*/  @!P6 IMAD.MOV R8, RZ, RZ, -R8 ;  /* 0x000000ffff08e224 */ /* 0x000fe200078e0a08 */
[C---:B------:R-:W-:Y:S01]  /*16790*/  ISETP.GT.U32.AND P6, PT, R2.reuse, R7, PT ;  /* 0x000000070200720c */ /* 0x040fe20003fc4070 */
[----:B------:R-:W-:Y:S01]  /*167a0*/  @!P5 IMAD.IADD R5, R5, 0x1, -R2 ;  /* 0x000000010505d824 */ /* 0x000fe200078e0a02 */
[----:B------:R-:W-:Y:S01]  /*167b0*/  ISETP.GT.U32.AND P4, PT, R2, R6, PT ;  /* 0x000000060200720c */ /* 0x000fe20003f84070 */
[----:B------:R-:W-:Y:S01]  /*167c0*/  @!P2 IMAD.MOV R4, RZ, RZ, -R4 ;  /* 0x000000ffff04a224 */ /* 0x000fe200078e0a04 */
[----:B------:R0:W-:Y:S04]  /*167d0*/  STL [R1+0x4], R8 ;  /* 0x0000040801007387 */ /* 0x0001e80000100800 */
[----:B------:R-:W-:Y:S01]  /*167e0*/  STL [R1+0x5c74], R3 ;  /* 0x005c740301007387 */ /* 0x000fe20000100800 */
[----:B--2---:R-:W-:-:S03]  /*167f0*/  ISETP.GE.AND P0, PT, R17, RZ, PT ;  /* 0x000000ff1100720c */ /* 0x004fc60003f06270 */
[----:B------:R1:W-:Y:S01]  /*16800*/  STL [R1], R0 ;  /* 0x0000000001007387 */ /* 0x0003e20000100800 */
[----:B------:R-:W-:Y:S01]  /*16810*/  ISETP.GT.U32.AND P3, PT, R2, R9, PT ;  /* 0x000000090200720c */ /* 0x000fe20003f64070 */
[--C-:B------:R-:W-:Y:S02]  /*16820*/  @!P6 IMAD.IADD R7, R7, 0x1, -R2.reuse ;  /* 0x000000010707e824 */ /* 0x100fe400078e0a02 */
[----:B------:R-:W-:-:S03]  /*16830*/  @!P4 IMAD.IADD R6, R6, 0x1, -R2 ;  /* 0x000000010606c824 */ /* 0x000fc600078e0a02 */
[C---:B------:R-:W-:Y:S02]  /*16840*/  ISETP.GT.U32.AND P6, PT, R2.reuse, R7, PT ;  /* 0x000000070200720c */ /* 0x040fe40003fc4070 */
[----:B------:R-:W-:-:S05]  /*16850*/  ISETP.GT.U32.AND P4, PT, R2, R6, PT ;  /* 0x000000060200720c */ /* 0x000fca0003f84070 */
[----:B------:R-:W-:-:S06]  /*16860*/  @!P3 IMAD.IADD R9, R9, 0x1, -R2 ;  /* 0x000000010909b824 */ /* 0x000fcc00078e0a02 */
[--C-:B------:R-:W-:Y:S02]  /*16870*/  @!P6 IMAD.IADD R7, R7, 0x1, -R2.reuse ;  /* 0x000000010707e824 */ /* 0x100fe400078e0a02 */
[----:B------:R-:W-:Y:S02]  /*16880*/  @!P4 IMAD.IADD R6, R6, 0x1, -R2 ;  /* 0x000000010606c824 */ /* 0x000fe400078e0a02 */
[----:B------:R-:W-:Y:S01]  /*16890*/  @!P0 IMAD.MOV R5, RZ, RZ, -R5 ;  /* 0x000000ffff058224 */ /* 0x000fe200078e0a05 */
[----:B---3--:R-:W-:Y:S02]  /*168a0*/  ISETP.GE.AND P1, PT, R16, RZ, PT ;  /* 0x000000ff1000720c */ /* 0x008fe40003f26270 */
[----:B------:R-:W-:Y:S02]  /*168b0*/  IABS R17, R16 ;  /* 0x0000001000117213 */ /* 0x000fe40000000000 */
[----:B----4-:R-:W-:Y:S02]  /*168c0*/  ISETP.GE.AND P5, PT, R15, RZ, PT ;  /* 0x000000ff0f00720c */ /* 0x010fe40003fa6270 */
[----:B------:R-:W-:-:S02]  /*168d0*/  IABS R16, R15 ;  /* 0x0000000f00107213 */ /* 0x000fc40000000000 */
[----:B------:R-:W2:Y:S04]  /*168e0*/  LDL R15, [R1+0x5824] ;  /* 0x00582400010f7983 */ /* 0x000ea80000100800 */
[----:B------:R-:W-:Y:S01]  /*168f0*/  STL [R1+0x5c78], R4 ;  /* 0x005c780401007387 */ /* 0x000fe20000100800 */
[----:B-----5:R-:W-:-:S03]  /*16900*/  ISETP.GE.AND P2, PT, R13, RZ, PT ;  /* 0x000000ff0d00720c */ /* 0x020fc60003f46270 */
[----:B------:R-:W3:Y:S04]  /*16910*/  LDL.LU R13, [R1+0x290] ;  /* 0x00029000010d7983 */ /* 0x000ee80000300800 */
[----:B------:R-:W4:Y:S01]  /*16920*/  LDL.LU R20, [R1+0x298] ;  /* 0x0002980001147983 */ /* 0x000f220000300800 */
[----:B0-----:R-:W-:-:S03]  /*16930*/  IMAD.HI.U32 R8, R61, R17, RZ ;  /* 0x000000113d087227 */ /* 0x001fc600078e00ff */
[----:B------:R-:W5:Y:S01]  /*16940*/  LDL.LU R24, [R1+0x2c0] ;  /* 0x0002c00001187983 */ /* 0x000f620000300800 */
[----:B------:R-:W-:Y:S01]  /*16950*/  IMAD.MOV R8, RZ, RZ, -R8 ;  /* 0x000000ffff087224 */ /* 0x000fe200078e0a08 */
[----:B------:R-:W-:-:S03]  /*16960*/  ISETP.GE.AND P3, PT, R19, RZ, PT ;  /* 0x000000ff1300720c */ /* 0x000fc60003f66270 */
[C---:B------:R-:W-:Y:S01]  /*16970*/  IMAD R17, R2.reuse, R8, R17 ;  /* 0x0000000802117224 */ /* 0x040fe200078e0211 */
[----:B------:R-:W5:Y:S01]  /*16980*/  LDL.LU R22, [R1+0x2c8] ;  /* 0x0002c80001167983 */ /* 0x000f620000300800 */
[----:B------:R-:W-:Y:S02]  /*16990*/  IMAD.MOV.U32 R8, RZ, RZ, R7 ;  /* 0x000000ffff087224 */ /* 0x000fe400078e0007 */
[----:B------:R-:W-:Y:S01]  /*169a0*/  @!P2 IMAD.MOV R6, RZ, RZ, -R6 ;  /* 0x000000ffff06a224 */ /* 0x000fe200078e0a06 */
[----:B------:R-:W-:Y:S05]  /*169b0*/  STL [R1+0x5c7c], R5 ;  /* 0x005c7c0501007387 */ /* 0x000fea0000100800 */
[----:B------:R-:W-:Y:S01]  /*169c0*/  @!P3 IMAD.MOV R8, RZ, RZ, -R8 ;  /* 0x000000ffff08b224 */ /* 0x000fe200078e0a08 */
[----:B------:R-:W-:Y:S04]  /*169d0*/  STL [R1+0x5c80], R6 ;  /* 0x005c800601007387 */ /* 0x000fe80000100800 */
[----:B------:R-:W-:Y:S04]  /*169e0*/  STL [R1+0x5c84], R8 ;  /* 0x005c840801007387 */ /* 0x000fe80000100800 */
[----:B------:R-:W5:Y:S01]  /*169f0*/  LDL.LU R19, [R1+0x2e0] ;  /* 0x0002e00001137983 */ /* 0x000f620000300800 */
[----:B------:R-:W-:-:S02]  /*16a00*/  ISETP.GT.U32.AND P4, PT, R2, R10, PT ;  /* 0x0000000a0200720c */ /* 0x000fc40003f84070 */
[C---:B------:R-:W-:Y:S02]  /*16a10*/  ISETP.GT.U32.AND P6, PT, R2.reuse, R11, PT ;  /* 0x0000000b0200720c */ /* 0x040fe40003fc4070 */
[----:B------:R-:W-:Y:S01]  /*16a20*/  ISETP.GT.U32.AND P3, PT, R2, R12, PT ;  /* 0x0000000c0200720c */ /* 0x000fe20003f64070 */
[----:B-1----:R-:W-:-:S08]  /*16a30*/  IMAD.HI.U32 R0, R61, R16, RZ ;  /* 0x000000103d007227 */ /* 0x002fd000078e00ff */
[--C-:B------:R-:W-:Y:S01]  /*16a40*/  @!P4 IMAD.IADD R10, R10, 0x1, -R2.reuse ;  /* 0x000000010a0ac824 */ /* 0x100fe200078e0a02 */
[----:B------:R-:W-:Y:S01]  /*16a50*/  ISETP.GT.U32.AND P4, PT, R2, R9, PT ;  /* 0x000000090200720c */ /* 0x000fe20003f84070 */
[--C-:B------:R-:W-:Y:S02]  /*16a60*/  @!P6 IMAD.IADD R11, R11, 0x1, -R2.reuse ;  /* 0x000000010b0be824 */ /* 0x100fe400078e0a02 */
[----:B------:R-:W-:Y:S01]  /*16a70*/  @!P3 IMAD.IADD R12, R12, 0x1, -R2 ;  /* 0x000000010c0cb824 */ /* 0x000fe200078e0a02 */
[C---:B------:R-:W-:Y:S02]  /*16a80*/  ISETP.GT.U32.AND P0, PT, R2.reuse, R10, PT ;  /* 0x0000000a0200720c */ /* 0x040fe40003f04070 */
[----:B------:R-:W-:Y:S01]  /*16a90*/  ISETP.GT.U32.AND P3, PT, R2, R11, PT ;  /* 0x0000000b0200720c */ /* 0x000fe20003f64070 */
[----:B------:R-:W-:-:S04]  /*16aa0*/  IMAD.MOV R0, RZ, RZ, -R0 ;  /* 0x000000ffff007224 */ /* 0x000fc800078e0a00 */
[----:B------:R-:W-:Y:S02]  /*16ab0*/  IMAD R16, R2, R0, R16 ;  /* 0x0000000002107224 */ /* 0x000fe400078e0210 */
[----:B------:R-:W-:Y:S01]  /*16ac0*/  @!P4 IMAD.IADD R9, R9, 0x1, -R2 ;  /* 0x000000010909c824 */ /* 0x000fe200078e0a02 */
[----:B------:R-:W-:-:S03]  /*16ad0*/  ISETP.GE.AND P4, PT, R14, RZ, PT ;  /* 0x000000ff0e00720c */ /* 0x000fc60003f86270 */
[--C-:B------:R-:W-:Y:S02]  /*16ae0*/  @!P0 IMAD.IADD R10, R10, 0x1, -R2.reuse ;  /* 0x000000010a0a8824 */ /* 0x100fe400078e0a02 */
[----:B------:R-:W-:Y:S02]  /*16af0*/  IMAD.MOV.U32 R47, RZ, RZ, R9 ;  /* 0x000000ffff2f7224 */ /* 0x000fe400078e0009 */
[----:B------:R-:W-:Y:S01]  /*16b00*/  @!P3 IMAD.IADD R11, R11, 0x1, -R2 ;  /* 0x000000010b0bb824 */ /* 0x000fe200078e0a02 */
[----:B------:R-:W-:Y:S01]  /*16b10*/  ISETP.GE.AND P3, PT, R21, RZ, PT ;  /* 0x000000ff1500720c */ /* 0x000fe20003f66270 */
[----:B------:R-:W-:Y:S01]  /*16b20*/  IMAD.MOV.U32 R48, RZ, RZ, R10 ;  /* 0x000000ffff307224 */ /* 0x000fe200078e000a */
[----:B------:R-:W-:-:S03]  /*16b30*/  ISETP.GT.U32.AND P0, PT, R2, R17, PT ;  /* 0x000000110200720c */ /* 0x000fc60003f04070 */
[----:B------:R-:W-:Y:S01]  /*16b40*/  @!P4 IMAD.MOV R48, RZ, RZ, -R48 ;  /* 0x000000ffff30c224 */ /* 0x000fe200078e0a30 */
[----:B------:R-:W-:-:S09]  /*16b50*/  ISETP.GT.U32.AND P4, PT, R2, R16, PT ;  /* 0x000000100200720c */ /* 0x000fd20003f84070 */
[----:B------:R-:W-:-:S04]  /*16b60*/  @!P0 IMAD.IADD R17, R17, 0x1, -R2 ;  /* 0x0000000111118824 */ /* 0x000fc800078e0a02 */
[----:B------:R-:W-:Y:S01]  /*16b70*/  @!P4 IMAD.IADD R16, R16, 0x1, -R2 ;  /* 0x000000011010c824 */ /* 0x000fe200078e0a02 */
[----:B------:R-:W-:Y:S02]  /*16b80*/  ISETP.GE.AND P4, PT, R18, RZ, PT ;  /* 0x000000ff1200720c */ /* 0x000fe40003f86270 */
[----:B------:R-:W-:-:S13]  /*16b90*/  ISETP.GT.U32.AND P0, PT, R2, R17, PT ;  /* 0x000000110200720c */ /* 0x000fda0003f04070 */
[----:B------:R-:W-:Y:S01]  /*16ba0*/  @!P0 IMAD.IADD R17, R17, 0x1, -R2 ;  /* 0x0000000111118824 */ /* 0x000fe200078e0a02 */
[----:B--2---:R-:W-:Y:S02]  /*16bb0*/  ISETP.GE.AND P2, PT, R15, RZ, PT ;  /* 0x000000ff0f00720c */ /* 0x004fe40003f46270 */
[----:B---3--:R-:W-:Y:S02]  /*16bc0*/  ISETP.GE.AND P6, PT, R13, RZ, PT ;  /* 0x000000ff0d00720c */ /* 0x008fe40003fc6270 */
[----:B------:R-:W-:Y:S02]  /*16bd0*/  IABS R0, R13 ;  /* 0x0000000d00007213 */ /* 0x000fe40000000000 */
[----:B----4-:R-:W-:-:S07]  /*16be0*/  IABS R13, R20 ;  /* 0x00000014000d7213 */ /* 0x010fce0000000000 */
[----:B------:R-:W-:Y:S02]  /*16bf0*/  @!P2 IMAD.MOV R47, RZ, RZ, -R47 ;  /* 0x000000ffff2fa224 */ /* 0x000fe400078e0a2f */
[----:B------:R-:W-:Y:S01]  /*16c00*/  IMAD.HI.U32 R7, R61, R13, RZ ;  /* 0x0000000d3d077227 */ /* 0x000fe200078e00ff */
[----:B------:R-:W-:-:S03]  /*16c10*/  ISETP.GT.U32.AND P2, PT, R2, R12, PT ;  /* 0x0000000c0200720c */ /* 0x000fc60003f44070 */
[----:B------:R-:W-:Y:S02]  /*16c20*/  IMAD.MOV R7, RZ, RZ, -R7 ;  /* 0x000000ffff077224 */ /* 0x000fe400078e0a07 */
[----:B------:R-:W-:-:S04]  /*16c30*/  IMAD.HI.U32 R9, R61, R0, RZ ;  /* 0x000000003d097227 */ /* 0x000fc800078e00ff */
[C---:B------:R-:W-:Y:S02]  /*16c40*/  IMAD R13, R2.reuse, R7, R13 ;  /* 0x00000007020d7224 */ /* 0x040fe400078e020d */
[----:B------:R-:W-:Y:S02]  /*16c50*/  IMAD.MOV R9, RZ, RZ, -R9 ;  /* 0x000000ffff097224 */ /* 0x000fe400078e0a09 */
[----:B------:R-:W-:Y:S02]  /*16c60*/  IMAD.MOV.U32 R7, RZ, RZ, R11 ;  /* 0x000000ffff077224 */ /* 0x000fe400078e000b */
[----:B------:R-:W-:Y:S02]  /*16c70*/  IMAD R0, R2, R9, R0 ;  /* 0x0000000902007224 */ /* 0x000fe400078e0200 */
[----:B------:R-:W-:Y:S01]  /*16c80*/  @!P3 IMAD.MOV R7, RZ, RZ, -R7 ;  /* 0x000000ffff07b224 */ /* 0x000fe200078e0a07 */
[----:B------:R-:W-:Y:S01]  /*16c90*/  STL [R1+0x5c88], R47 ;  /* 0x005c882f01007387 */ /* 0x000fe20000100800 */
[----:B-----5:R-:W-:Y:S01]  /*16ca0*/  IABS R14, R24 ;  /* 0x00000018000e7213 */ /* 0x020fe20000000000 */
[----:B------:R-:W-:Y:S01]  /*16cb0*/  @!P2 IMAD.IADD R12, R12, 0x1, -R2 ;  /* 0x000000010c0ca824 */ /* 0x000fe200078e0a02 */
[----:B------:R-:W-:Y:S01]  /*16cc0*/  ISETP.GT.U32.AND P2, PT, R2, R0, PT ;  /* 0x000000000200720c */ /* 0x000fe20003f44070 */
[----:B------:R-:W-:Y:S04]  /*16cd0*/  STL [R1+0x5c8c], R48 ;  /* 0x005c8c3001007387 */ /* 0x000fe80000100800 */
[----:B------:R-:W-:Y:S01]  /*16ce0*/  STL [R1+0x5c90], R7 ;  /* 0x005c900701007387 */ /* 0x000fe20000100800 */
[----:B------:R-:W-:-:S03]  /*16cf0*/  IMAD.HI.U32 R9, R61, R14, RZ ;  /* 0x0000000e3d097227 */ /* 0x000fc600078e00ff */
[----:B------:R-:W2:Y:S01]  /*16d00*/  LDL.LU R21, [R1+0x2e8] ;  /* 0x0002e80001157983 */ /* 0x000ea20000300800 */
[----:B------:R-:W-:Y:S01]  /*16d10*/  ISETP.GT.U32.AND P3, PT, R2, R16, PT ;  /* 0x000000100200720c */ /* 0x000fe20003f64070 */
[----:B------:R-:W-:Y:S01]  /*16d20*/  IMAD.MOV R9, RZ, RZ, -R9 ;  /* 0x000000ffff097224 */ /* 0x000fe200078e0a09 */
[----:B------:R-:W-:Y:S01]  /*16d30*/  IABS R15, R22 ;  /* 0x00000016000f7213 */ /* 0x000fe20000000000 */
[----:B------:R-:W-:Y:S01]  /*16d40*/  @!P2 IMAD.IADD R0, R0, 0x1, -R2 ;  /* 0x000000010000a824 */ /* 0x000fe200078e0a02 */
[----:B------:R-:W-:Y:S01]  /*16d50*/  IABS R18, R19 ;  /* 0x0000001300127213 */ /* 0x000fe20000000000 */
[----:B------:R-:W-:Y:S02]  /*16d60*/  IMAD R14, R2, R9, R14 ;  /* 0x00000009020e7224 */ /* 0x000fe400078e020e */
[----:B------:R-:W-:-:S04]  /*16d70*/  IMAD.HI.U32 R10, R61, R15, RZ ;  /* 0x0000000f3d0a7227 */ /* 0x000fc800078e00ff */
[----:B------:R-:W-:Y:S02]  /*16d80*/  IMAD.MOV.U32 R9, RZ, RZ, R12 ;  /* 0x000000ffff097224 */ /* 0x000fe400078e000c */
[----:B------:R-:W-:Y:S02]  /*16d90*/  IMAD.MOV R10, RZ, RZ, -R10 ;  /* 0x000000ffff0a7224 */ /* 0x000fe400078e0a0a */
[----:B------:R-:W-:Y:S01]  /*16da0*/  @!P4 IMAD.MOV R9, RZ, RZ, -R9 ;  /* 0x000000ffff09c224 */ /* 0x000fe200078e0a09 */
[C---:B------:R-:W-:Y:S01]  /*16db0*/  ISETP.GT.U32.AND P4, PT, R2.reuse, R0, PT ;  /* 0x000000000200720c */ /* 0x040fe20003f84070 */
[----:B------:R-:W-:Y:S01]  /*16dc0*/  IMAD.HI.U32 R11, R61, R18, RZ ;  /* 0x000000123d0b7227 */ /* 0x000fe200078e00ff */
[----:B------:R-:W-:-:S03]  /*16dd0*/  ISETP.GT.U32.AND P0, PT, R2, R13, PT ;  /* 0x0000000d0200720c */ /* 0x000fc60003f04070 */
[----:B------:R-:W-:Y:S01]  /*16de0*/  @!P3 IMAD.IADD R16, R16, 0x1, -R2 ;  /* 0x000000011010b824 */ /* 0x000fe200078e0a02 */
[----:B------:R-:W-:Y:S01]  /*16df0*/  ISETP.GE.AND P2, PT, R20, RZ, PT ;  /* 0x000000ff1400720c */ /* 0x000fe20003f46270 */
[----:B------:R-:W-:Y:S01]  /*16e00*/  IMAD R15, R2, R10, R15 ;  /* 0x0000000a020f7224 */ /* 0x000fe200078e020f */
[----:B------:R-:W3:Y:S01]  /*16e10*/  LDL.LU R20, [R1+0x3c0] ;  /* 0x0003c00001147983 */ /* 0x000ee20000300800 */
[----:B------:R-:W-:Y:S02]  /*16e20*/  IMAD.MOV.U32 R10, RZ, RZ, R17 ;  /* 0x000000ffff0a7224 */ /* 0x000fe400078e0011 */
[----:B------:R-:W-:Y:S01]  /*16e30*/  IMAD.MOV R12, RZ, RZ, -R11 ;  /* 0x000000ffff0c7224 */ /* 0x000fe200078e0a0b */
[----:B------:R-:W4:Y:S01]  /*16e40*/  LDL.LU R23, [R1+0x3c4] ;  /* 0x0003c40001177983 */ /* 0x000f220000300800 */
[----:B------:R-:W-:Y:S02]  /*16e50*/  IMAD.MOV.U32 R11, RZ, RZ, R16 ;  /* 0x000000ffff0b7224 */ /* 0x000fe400078e0010 */
[----:B------:R-:W-:-:S02]  /*16e60*/  @!P1 IMAD.MOV R10, RZ, RZ, -R10 ;  /* 0x000000ffff0a9224 */ /* 0x000fc400078e0a0a */
[----:B------:R-:W-:Y:S01]  /*16e70*/  @!P5 IMAD.MOV R11, RZ, RZ, -R11 ;  /* 0x000000ffff0bd224 */ /* 0x000fe200078e0a0b */
[----:B------:R-:W-:Y:S01]  /*16e80*/  STL [R1+0x5c94], R9 ;  /* 0x005c940901007387 */ /* 0x000fe20000100800 */
[--C-:B------:R-:W-:Y:S01]  /*16e90*/  @!P4 IMAD.IADD R0, R0, 0x1, -R2.reuse ;  /* 0x000000010000c824 */ /* 0x100fe200078e0a02 */
[----:B------:R-:W-:Y:S02]  /*16ea0*/  ISETP.GE.AND P4, PT, R22, RZ, PT ;  /* 0x000000ff1600720c */ /* 0x000fe40003f86270 */
[----:B------:R-:W-:Y:S01]  /*16eb0*/  STL [R1+0x5c98], R10 ;  /* 0x005c980a01007387 */ /* 0x000fe20000100800 */
[----:B------:R-:W-:-:S03]  /*16ec0*/  @!P0 IMAD.IADD R13, R13, 0x1, -R2 ;  /* 0x000000010d0d8824 */ /* 0x000fc600078e0a02 */
[----:B------:R-:W-:Y:S04]  /*16ed0*/  STL [R1+0x5c9c], R11 ;  /* 0x005c9c0b01007387 */ /* 0x000fe80000100800 */
[----:B------:R-:W5:Y:S01]  /*16ee0*/  LDL.LU R22, [R1+0x3c8] ;  /* 0x0003c80001167983 */ /* 0x000f620000300800 */
[C---:B------:R-:W-:Y:S01]  /*16ef0*/  ISETP.GT.U32.AND P0, PT, R2.reuse, R13, PT ;  /* 0x0000000d0200720c */ /* 0x040fe20003f04070 */
[----:B------:R-:W-:Y:S02]  /*16f00*/  IMAD R16, R2, R12, R18 ;  /* 0x0000000c02107224 */ /* 0x000fe400078e0212 */
[----:B------:R-:W-:Y:S01]  /*16f10*/  IMAD.MOV.U32 R12, RZ, RZ, R0 ;  /* 0x000000ffff0c7224 */ /* 0x000fe200078e0000 */
[----:B------:R-:W-:Y:S02]  /*16f20*/  ISETP.GE.AND P1, PT, R24, RZ, PT ;  /* 0x000000ff1800720c */ /* 0x000fe40003f26270 */
[----:B------:R-:W5:Y:S01]  /*16f30*/  LDL.LU R24, [R1+0x3cc] ;  /* 0x0003cc0001187983 */ /* 0x000f620000300800 */
[----:B------:R-:W-:-:S06]  /*16f40*/  @!P6 IMAD.MOV R12, RZ, RZ, -R12 ;  /* 0x000000ffff0ce224 */ /* 0x000fcc00078e0a0c */
[----:B------:R-:W-:-:S04]  /*16f50*/  @!P0 IMAD.IADD R13, R13, 0x1, -R2 ;  /* 0x000000010d0d8824 */ /* 0x000fc800078e0a02 */
[----:B------:R-:W-:Y:S01]  /*16f60*/  @!P2 IMAD.MOV R13, RZ, RZ, -R13 ;  /* 0x000000ffff0da224 */ /* 0x000fe200078e0a0d */
[----:B------:R-:W-:Y:S04]  /*16f70*/  STL [R1+0x5ca0], R12 ;  /* 0x005ca00c01007387 */ /* 0x000fe80000100800 */
[----:B------:R-:W-:Y:S04]  /*16f80*/  STL [R1+0x5ca4], R13 ;  /* 0x005ca40d01007387 */ /* 0x000fe80000100800 */
[----:B------:R-:W5:Y:S04]  /*16f90*/  LDL.LU R31, [R1+0x3d0] ;  /* 0x0003d000011f7983 */ /* 0x000f680000300800 */
[----:B------:R-:W5:Y:S01]  /*16fa0*/  LDL.LU R27, [R1+0x3d4] ;  /* 0x0003d400011b7983 */ /* 0x000f620000300800 */
[----:B------:R-:W-:-:S02]  /*16fb0*/  ISETP.GT.U32.AND P3, PT, R2, R14, PT ;  /* 0x0000000e0200720c */ /* 0x000fc40003f64070 */
[C---:B------:R-:W-:Y:S01]  /*16fc0*/  ISETP.GT.U32.AND P5, PT, R2.reuse, R15, PT ;  /* 0x0000000f0200720c */ /* 0x040fe20003fa4070 */
[----:B------:R-:W5:Y:S01]  /*16fd0*/  LDL.LU R30, [R1+0x3d8] ;  /* 0x0003d800011e7983 */ /* 0x000f620000300800 */
[----:B------:R-:W-:-:S03]  /*16fe0*/  ISETP.GT.U32.AND P0, PT, R2, R16, PT ;  /* 0x000000100200720c */ /* 0x000fc60003f04070 */
[----:B------:R-:W5:Y:S06]  /*16ff0*/  LDL.LU R29, [R1+0x3dc] ;  /* 0x0003dc00011d7983 */ /* 0x000f6c0000300800 */
[--C-:B------:R-:W-:Y:S02]  /*17000*/  @!P3 IMAD.IADD R14, R14, 0x1, -R2.reuse ;  /* 0x000000010e0eb824 */ /* 0x100fe400078e0a02 */
[----:B------:R-:W-:-:S03]  /*17010*/  @!P5 IMAD.IADD R15, R15, 0x1, -R2 ;  /* 0x000000010f0fd824 */ /* 0x000fc600078e0a02 */
[C---:B------:R-:W-:Y:S02]  /*17020*/  ISETP.GT.U32.AND P5, PT, R2.reuse, R14, PT ;  /* 0x0000000e0200720c */ /* 0x040fe40003fa4070 */
[----:B------:R-:W-:Y:S02]  /*17030*/  ISETP.GT.U32.AND P6, PT, R2, R15, PT ;  /* 0x0000000f0200720c */ /* 0x000fe40003fc4070 */
[----:B------:R-:W-:-:S09]  /*17040*/  ISETP.GE.AND P3, PT, R19, RZ, PT ;  /* 0x000000ff1300720c */ /* 0x000fd20003f66270 */
[--C-:B------:R-:W-:Y:S02]  /*17050*/  @!P5 IMAD.IADD R14, R14, 0x1, -R2.reuse ;  /* 0x000000010e0ed824 */ /* 0x100fe400078e0a02 */
[----:B------:R-:W-:Y:S02]  /*17060*/  @!P6 IMAD.IADD R15, R15, 0x1, -R2 ;  /* 0x000000010f0fe824 */ /* 0x000fe400078e0a02 */
[----:B------:R-:W-:Y:S02]  /*17070*/  @!P1 IMAD.MOV R14, RZ, RZ, -R14 ;  /* 0x000000ffff0e9224 */ /* 0x000fe400078e0a0e */
[----:B------:R-:W-:-:S05]  /*17080*/  @!P0 IMAD.IADD R16, R16, 0x1, -R2 ;  /* 0x0000000110108824 */ /* 0x000fca00078e0a02 */
[----:B------:R-:W-:Y:S01]  /*17090*/  ISETP.GT.U32.AND P0, PT, R2, R16, PT ;  /* 0x000000100200720c */ /* 0x000fe20003f04070 */
[----:B------:R-:W-:Y:S01]  /*170a0*/  @!P4 IMAD.MOV R15, RZ, RZ, -R15 ;  /* 0x000000ffff0fc224 */ /* 0x000fe200078e0a0f */
[----:B------:R-:W-:Y:S11]  /*170b0*/  STL [R1+0x5ca8], R14 ;  /* 0x005ca80e01007387 */ /* 0x000ff60000100800 */
[----:B------:R-:W-:-:S04]  /*170c0*/  @!P0 IMAD.IADD R16, R16, 0x1, -R2 ;  /* 0x0000000110108824 */ /* 0x000fc800078e0a02 */
[----:B------:R-:W-:Y:S01]  /*170d0*/  @!P3 IMAD.MOV R16, RZ, RZ, -R16 ;  /* 0x000000ffff10b224 */ /* 0x000fe200078e0a10 */
[----:B------:R0:W-:Y:S04]  /*170e0*/  STL [R1+0x5cac], R15 ;  /* 0x005cac0f01007387 */ /* 0x0001e80000100800 */
[----:B------:R1:W-:Y:S01]  /*170f0*/  STL [R1+0x5cb0], R16 ;  /* 0x005cb01001007387 */ /* 0x0003e20000100800 */
[----:B0-----:R-:W0:Y:S01]  /*17100*/  LDC R15, c[0x0][0x23c] ;  /* 0x00008f00ff0f7b82 */ /* 0x001e220000000800 */
[----:B--2---:R-:W-:-:S05]  /*17110*/  IABS R17, R21 ;  /* 0x0000001500117213 */ /* 0x004fca0000000000 */
[----:B------:R-:W-:-:S04]  /*17120*/  IMAD.HI.U32 R0, R61, R17, RZ ;  /* 0x000000113d007227 */ /* 0x000fc800078e00ff */
[----:B------:R-:W-:-:S04]  /*17130*/  IMAD.MOV R0, RZ, RZ, -R0 ;  /* 0x000000ffff007224 */ /* 0x000fc800078e0a00 */
[----:B------:R-:W-:-:S05]  /*17140*/  IMAD R17, R2, R0, R17 ;  /* 0x0000000002117224 */ /* 0x000fca00078e0211 */
[----:B------:R-:W-:Y:S02]  /*17150*/  ISETP.GT.U32.AND P5, PT, R2, R17, PT ;  /* 0x000000110200720c */ /* 0x000fe40003fa4070 */
[----:B------:R-:W-:Y:S02]  /*17160*/  ISETP.GE.AND P2, PT, R21, RZ, PT ;  /* 0x000000ff1500720c */ /* 0x000fe40003f46270 */
[----:B---3--:R-:W-:Y:S02]  /*17170*/  IABS R18, R20 ;  /* 0x0000001400127213 */ /* 0x008fe40000000000 */
[----:B----4-:R-:W-:-:S03]  /*17180*/  IABS R19, R23 ;  /* 0x0000001700137213 */ /* 0x010fc60000000000 */
[----:B------:R-:W-:Y:S01]  /*17190*/  IMAD.HI.U32 R21, R61, R18, RZ ;  /* 0x000000123d157227 */ /* 0x000fe200078e00ff */
[----:B------:R-:W-:-:S03]  /*171a0*/  ISETP.GE.AND P6, PT, R20, RZ, PT ;  /* 0x000000ff1400720c */ /* 0x000fc60003fc6270 */
[----:B------:R-:W-:-:S04]  /*171b0*/  IMAD.HI.U32 R0, R61, R19, RZ ;  /* 0x000000133d007227 */ /* 0x000fc800078e00ff */
[----:B------:R-:W-:Y:S02]  /*171c0*/  @!P5 IMAD.IADD R17, R17, 0x1, -R2 ;  /* 0x000000011111d824 */ /* 0x000fe400078e0a02 */
[----:B------:R-:W-:Y:S02]  /*171d0*/  IMAD.MOV R0, RZ, RZ, -R0 ;  /* 0x000000ffff007224 */ /* 0x000fe400078e0a00 */
[----:B------:R-:W-:Y:S01]  /*171e0*/  IMAD.MOV R21, RZ, RZ, -R21 ;  /* 0x000000ffff157224 */ /* 0x000fe200078e0a15 */
[C---:B------:R-:W-:Y:S02]  /*171f0*/  ISETP.GT.U32.AND P1, PT, R2.reuse, R17, PT ;  /* 0x000000110200720c */ /* 0x040fe40003f24070 */
[----:B-----5:R-:W-:Y:S01]  /*17200*/  IABS R20, R22 ;  /* 0x0000001600147213 */ /* 0x020fe20000000000 */
[C---:B------:R-:W-:Y:S02]  /*17210*/  IMAD R19, R2.reuse, R0, R19 ;  /* 0x0000000002137224 */ /* 0x040fe400078e0213 */
[----:B------:R-:W-:-:S02]  /*17220*/  IMAD R18, R2, R21, R18 ;  /* 0x0000001502127224 */ /* 0x000fc400078e0212 */
[----:B------:R-:W-:-:S04]  /*17230*/  IMAD.HI.U32 R0, R61, R20, RZ ;  /* 0x000000143d007227 */ /* 0x000fc800078e00ff */
[----:B------:R-:W-:Y:S01]  /*17240*/  IMAD.MOV R0, RZ, RZ, -R0 ;  /* 0x000000ffff007224 */ /* 0x000fe200078e0a00 */
[C---:B------:R-:W-:Y:S02]  /*17250*/  ISETP.GT.U32.AND P5, PT, R2.reuse, R18, PT ;  /* 0x000000120200720c */ /* 0x040fe40003fa4070 */
[C---:B------:R-:W-:Y:S01]  /*17260*/  ISETP.GT.U32.AND P4, PT, R2.reuse, R19, PT ;  /* 0x000000130200720c */ /* 0x040fe20003f84070 */
[----:B------:R-:W-:Y:S02]  /*17270*/  IMAD R20, R2, R0, R20 ;  /* 0x0000000002147224 */ /* 0x000fe400078e0214 */
[----:B------:R-:W-:-:S03]  /*17280*/  @!P1 IMAD.IADD R17, R17, 0x1, -R2 ;  /* 0x0000000111119824 */ /* 0x000fc600078e0a02 */
[----:B------:R-:W-:Y:S02]  /*17290*/  ISETP.GT.U32.AND P1, PT, R2, R20, PT ;  /* 0x000000140200720c */ /* 0x000fe40003f24070 */
[----:B------:R-:W-:-:S03]  /*172a0*/  IABS R21, R24 ;  /* 0x0000001800157213 */ /* 0x000fc60000000000 */
[--C-:B------:R-:W-:Y:S01]  /*172b0*/  @!P5 IMAD.IADD R18, R18, 0x1, -R2.reuse ;  /* 0x000000011212d824 */ /* 0x100fe200078e0a02 */
[----:B------:R-:W-:Y:S01]  /*172c0*/  ISETP.GE.AND P3, PT, R22, RZ, PT ;  /* 0x000000ff1600720c */ /* 0x000fe20003f66270 */
[--C-:B------:R-:W-:Y:S01]  /*172d0*/  @!P4 IMAD.IADD R19, R19, 0x1, -R2.reuse ;  /* 0x000000011313c824 */ /* 0x100fe200078e0a02 */
[----:B------:R-:W-:Y:S01]  /*172e0*/  IABS R22, R31 ;  /* 0x0000001f00167213 */ /* 0x000fe20000000000 */
[----:B------:R-:W-:Y:S01]  /*172f0*/  IMAD.HI.U32 R0, R61, R21, RZ ;  /* 0x000000153d007227 */ /* 0x000fe200078e00ff */
[----:B------:R-:W-:Y:S02]  /*17300*/  ISETP.GT.U32.AND P5, PT, R2, R18, PT ;  /* 0x000000120200720c */ /* 0x000fe40003fa4070 */
[----:B------:R-:W-:Y:S01]  /*17310*/  ISETP.GE.AND P0, PT, R23, RZ, PT ;  /* 0x000000ff1700720c */ /* 0x000fe20003f06270 */
[----:B------:R-:W-:Y:S01]  /*17320*/  @!P2 IMAD.MOV R17, RZ, RZ, -R17 ;  /* 0x000000ffff11a224 */ /* 0x000fe200078e0a11 */
[----:B------:R-:W-:Y:S01]  /*17330*/  IABS R23, R27 ;  /* 0x0000001b00177213 */ /* 0x000fe20000000000 */
[----:B------:R-:W-:Y:S01]  /*17340*/  @!P1 IMAD.IADD R20, R20, 0x1, -R2 ;  /* 0x0000000114149824 */ /* 0x000fe200078e0a02 */
[----:B------:R-:W-:Y:S01]  /*17350*/  ISETP.GT.U32.AND P4, PT, R2, R19, PT ;  /* 0x000000130200720c */ /* 0x000fe20003f84070 */
[----:B------:R-:W-:-:S02]  /*17360*/  IMAD.MOV R0, RZ, RZ, -R0 ;  /* 0x000000ffff007224 */ /* 0x000fc400078e0a00 */
[C---:B------:R-:W-:Y:S01]  /*17370*/  IMAD.HI.U32 R25, R61.reuse, R22, RZ ;  /* 0x000000163d197227 */ /* 0x040fe200078e00ff */
[----:B------:R-:W-:Y:S01]  /*17380*/  STL [R1+0x5cb4], R17 ;  /* 0x005cb41101007387 */ /* 0x000fe20000100800 */
[C---:B------:R-:W-:Y:S02]  /*17390*/  ISETP.GT.U32.AND P1, PT, R2.reuse, R20, PT ;  /* 0x000000140200720c */ /* 0x040fe40003f24070 */
[----:B------:R-:W-:Y:S01]  /*173a0*/  IMAD R21, R2, R0, R21 ;  /* 0x0000000002157224 */ /* 0x000fe200078e0215 */
[----:B------:R-:W2:Y:S01]  /*173b0*/  LDL.LU R28, [R1+0x3e0] ;  /* 0x0003e000011c7983 */ /* 0x000ea20000300800 */
[----:B------:R-:W-:Y:S02]  /*173c0*/  IMAD.MOV R25, RZ, RZ, -R25 ;  /* 0x000000ffff197224 */ /* 0x000fe400078e0a19 */
[----:B------:R-:W-:-:S04]  /*173d0*/  IMAD.HI.U32 R0, R61, R23, RZ ;  /* 0x000000173d007227 */ /* 0x000fc800078e00ff */
[----:B------:R-:W-:Y:S02]  /*173e0*/  IMAD R22, R2, R25, R22 ;  /* 0x0000001902167224 */ /* 0x000fe400078e0216 */
[----:B------:R-:W-:Y:S02]  /*173f0*/  IMAD.MOV R0, RZ, RZ, -R0 ;  /* 0x000000ffff007224 */ /* 0x000fe400078e0a00 */
[--C-:B------:R-:W-:Y:S01]  /*17400*/  @!P5 IMAD.IADD R18, R18, 0x1, -R2.reuse ;  /* 0x000000011212d824 */ /* 0x100fe200078e0a02 */
[C---:B------:R-:W-:Y:S01]  /*17410*/  ISETP.GT.U32.AND P5, PT, R2.reuse, R21, PT ;  /* 0x000000150200720c */ /* 0x040fe20003fa4070 */
[--C-:B------:R-:W-:Y:S01]  /*17420*/  @!P4 IMAD.IADD R19, R19, 0x1, -R2.reuse ;  /* 0x000000011313c824 */ /* 0x100fe200078e0a02 */
[C---:B------:R-:W-:Y:S01]  /*17430*/  ISETP.GT.U32.AND P4, PT, R2.reuse, R22, PT ;  /* 0x000000160200720c */ /* 0x040fe20003f84070 */
[----:B------:R-:W-:Y:S02]  /*17440*/  IMAD R23, R2, R0, R23 ;  /* 0x0000000002177224 */ /* 0x000fe400078e0217 */
[----:B------:R-:W-:-:S03]  /*17450*/  @!P1 IMAD.IADD R20, R20, 0x1, -R2 ;  /* 0x0000000114149824 */ /* 0x000fc600078e0a02 */
[----:B------:R-:W-:Y:S01]  /*17460*/  ISETP.GT.U32.AND P1, PT, R2, R23, PT ;  /* 0x000000170200720c */ /* 0x000fe20003f24070 */
[----:B------:R-:W-:-:S04]  /*17470*/  @!P6 IMAD.MOV R18, RZ, RZ, -R18 ;  /* 0x000000ffff12e224 */ /* 0x000fc800078e0a12 */
[--C-:B------:R-:W-:Y:S02]  /*17480*/  @!P5 IMAD.IADD R21, R21, 0x1, -R2.reuse ;  /* 0x000000011515d824 */ /* 0x100fe400078e0a02 */
[--C-:B------:R-:W-:Y:S01]  /*17490*/  @!P4 IMAD.IADD R22, R22, 0x1, -R2.reuse ;  /* 0x000000011616c824 */ /* 0x100fe200078e0a02 */
[----:B------:R-:W-:Y:S01]  /*174a0*/  STL [R1+0x5cb8], R18 ;  /* 0x005cb81201007387 */ /* 0x000fe20000100800 */
[----:B------:R-:W-:Y:S02]  /*174b0*/  ISETP.GE.AND P4, PT, R27, RZ, PT ;  /* 0x000000ff1b00720c */ /* 0x000fe40003f86270 */
[C---:B------:R-:W-:Y:S01]  /*174c0*/  ISETP.GT.U32.AND P5, PT, R2.reuse, R21, PT ;  /* 0x000000150200720c */ /* 0x040fe20003fa4070 */
[----:B------:R-:W3:Y:S01]  /*174d0*/  LDL.LU R27, [R1+0x3e4] ;  /* 0x0003e400011b7983 */ /* 0x000ee20000300800 */
[----:B------:R-:W-:Y:S01]  /*174e0*/  @!P1 IMAD.IADD R23, R23, 0x1, -R2 ;  /* 0x0000000117179824 */ /* 0x000fe200078e0a02 */
[----:B------:R-:W-:Y:S02]  /*174f0*/  ISETP.GT.U32.AND P1, PT, R2, R22, PT ;  /* 0x000000160200720c */ /* 0x000fe40003f24070 */
[----:B------:R-:W4:Y:S01]  /*17500*/  LDL.LU R33, [R1+0x3e8] ;  /* 0x0003e80001217983 */ /* 0x000f220000300800 */
[----:B------:R-:W-:-:S02]  /*17510*/  ISETP.GE.AND P2, PT, R24, RZ, PT ;  /* 0x000000ff1800720c */ /* 0x000fc40003f46270 */
[----:B------:R-:W-:Y:S01]  /*17520*/  ISETP.GE.AND P6, PT, R31, RZ, PT ;  /* 0x000000ff1f00720c */ /* 0x000fe20003fc6270 */
[----:B------:R-:W5:Y:S01]  /*17530*/  LDL.LU R32, [R1+0x3ec] ;  /* 0x0003ec0001207983 */ /* 0x000f620000300800 */
[----:B------:R-:W-:Y:S01]  /*17540*/  @!P0 IMAD.MOV R19, RZ, RZ, -R19 ;  /* 0x000000ffff138224 */ /* 0x000fe200078e0a13 */
[----:B------:R-:W-:Y:S02]  /*17550*/  ISETP.GT.U32.AND P0, PT, R2, R23, PT ;  /* 0x000000170200720c */ /* 0x000fe40003f04070 */
[----:B------:R-:W-:Y:S02]  /*17560*/  @!P5 IMAD.IADD R21, R21, 0x1, -R2 ;  /* 0x000000011515d824 */ /* 0x000fe400078e0a02 */
[----:B------:R-:W-:Y:S02]  /*17570*/  @!P3 IMAD.MOV R20, RZ, RZ, -R20 ;  /* 0x000000ffff14b224 */ /* 0x000fe400078e0a14 */
[----:B------:R-:W-:Y:S02]  /*17580*/  @!P1 IMAD.IADD R22, R22, 0x1, -R2 ;  /* 0x0000000116169824 */ /* 0x000fe400078e0a02 */
[----:B------:R-:W-:Y:S01]  /*17590*/  @!P2 IMAD.MOV R21, RZ, RZ, -R21 ;  /* 0x000000ffff15a224 */ /* 0x000fe200078e0a15 */
[----:B------:R-:W-:Y:S01]  /*175a0*/  STL [R1+0x5cbc], R19 ;  /* 0x005cbc1301007387 */ /* 0x000fe20000100800 */
[----:B------:R-:W-:-:S03]  /*175b0*/  @!P6 IMAD.MOV R22, RZ, RZ, -R22 ;  /* 0x000000ffff16e224 */ /* 0x000fc600078e0a16 */
[----:B------:R-:W-:Y:S01]  /*175c0*/  STL [R1+0x5cc0], R20 ;  /* 0x005cc01401007387 */ /* 0x000fe20000100800 */
[----:B------:R-:W-:-:S03]  /*175d0*/  @!P0 IMAD.IADD R23, R23, 0x1, -R2 ;  /* 0x0000000117178824 */ /* 0x000fc600078e0a02 */
[----:B------:R-:W-:Y:S04]  /*175e0*/  STL [R1+0x5cc4], R21 ;  /* 0x005cc41501007387 */ /* 0x000fe80000100800 */
[----:B------:R-:W3:Y:S04]  /*175f0*/  LDL.LU R36, [R1+0x3f0] ;  /* 0x0003f00001247983 */ /* 0x000ee80000300800 */
[----:B------:R-:W-:Y:S01]  /*17600*/  STL [R1+0x5cc8], R22 ;  /* 0x005cc81601007387 */ /* 0x000fe20000100800 */
[----:B------:R-:W-:-:S03]  /*17610*/  @!P4 IMAD.MOV R23, RZ, RZ, -R23 ;  /* 0x000000ffff17c224 */ /* 0x000fc600078e0a17 */
[----:B------:R-:W3:Y:S04]  /*17620*/  LDL.LU R42, [R1+0x3f4] ;  /* 0x0003f400012a7983 */ /* 0x000ee80000300800 */
[----:B------:R-:W-:Y:S04]  /*17630*/  STL [R1+0x5ccc], R23 ;  /* 0x005ccc1701007387 */ /* 0x000fe80000100800 */
[----:B------:R-:W3:Y:S04]  /*17640*/  LDL.LU R41, [R1+0x3f8] ;  /* 0x0003f80001297983 */ /* 0x000ee80000300800 */
[----:B------:R-:W3:Y:S04]  /*17650*/  LDL.LU R40, [R1+0x3fc] ;  /* 0x0003fc0001287983 */ /* 0x000ee80000300800 */
[----:B------:R-:W3:Y:S04]  /*17660*/  LDL.LU R38, [R1+0x400] ;  /* 0x0004000001267983 */ /* 0x000ee80000300800 */
[----:B------:R-:W3:Y:S04]  /*17670*/  LDL.LU R39, [R1+0x404] ;  /* 0x0004040001277983 */ /* 0x000ee80000300800 */
[----:B------:R-:W3:Y:S01]  /*17680*/  LDL.LU R45, [R1+0x408] ;  /* 0x00040800012d7983 */ /* 0x000ee20000300800 */
[----:B------:R-:W-:-:S02]  /*17690*/  IABS R24, R30 ;  /* 0x0000001e00187213 */ /* 0x000fc40000000000 */
[----:B------:R-:W-:-:S03]  /*176a0*/  IABS R25, R29 ;  /* 0x0000001d00197213 */ /* 0x000fc60000000000 */
[----:B------:R-:W-:-:S04]  /*176b0*/  IMAD.HI.U32 R26, R61, R24, RZ ;  /* 0x000000183d1a7227 */ /* 0x000fc800078e00ff */
[----:B------:R-:W-:Y:S02]  /*176c0*/  IMAD.MOV R26, RZ, RZ, -R26 ;  /* 0x000000ffff1a7224 */ /* 0x000fe400078e0a1a */
[----:B------:R-:W-:-:S04]  /*176d0*/  IMAD.HI.U32 R0, R61, R25, RZ ;  /* 0x000000193d007227 */ /* 0x000fc800078e00ff */
[----:B------:R-:W-:Y:S02]  /*176e0*/  IMAD R24, R2, R26, R24 ;  /* 0x0000001a02187224 */ /* 0x000fe400078e0218 */
[----:B------:R-:W-:-:S04]  /*176f0*/  IMAD.MOV R0, RZ, RZ, -R0 ;  /* 0x000000ffff007224 */ /* 0x000fc800078e0a00 */
[----:B------:R-:W-:-:S05]  /*17700*/  IMAD R25, R2, R0, R25 ;  /* 0x0000000002197224 */ /* 0x000fca00078e0219 */
[----:B------:R-:W-:Y:S02]  /*17710*/  ISETP.GT.U32.AND P2, PT, R2, R25, PT ;  /* 0x000000190200720c */ /* 0x000fe40003f44070 */
[----:B------:R-:W-:-:S11]  /*17720*/  ISETP.GE.AND P1, PT, R29, RZ, PT ;  /* 0x000000ff1d00720c */ /* 0x000fd60003f26270 */
[----:B------:R-:W-:-:S05]  /*17730*/  @!P2 IMAD.IADD R25, R25, 0x1, -R2 ;  /* 0x000000011919a824 */ /* 0x000fca00078e0a02 */
[C---:B------:R-:W-:Y:S02]  /*17740*/  ISETP.GT.U32.AND P2, PT, R2.reuse, R25, PT ;  /* 0x000000190200720c */ /* 0x040fe40003f44070 */
[----:B------:R-:W-:-:S11]  /*17750*/  ISETP.GT.U32.AND P5, PT, R2, R24, PT ;  /* 0x000000180200720c */ /* 0x000fd60003fa4070 */
[----:B------:R-:W-:-:S04]  /*17760*/  @!P2 IMAD.IADD R25, R25, 0x1, -R2 ;  /* 0x000000011919a824 */ /* 0x000fc800078e0a02 */
[----:B------:R-:W-:Y:S02]  /*17770*/  @!P1 IMAD.MOV R25, RZ, RZ, -R25 ;  /* 0x000000ffff199224 */ /* 0x000fe400078e0a19 */
[----:B------:R-:W-:Y:S01]  /*17780*/  @!P5 IMAD.IADD R24, R24, 0x1, -R2 ;  /* 0x000000011818d824 */ /* 0x000fe200078e0a02 */
[----:B------:R-:W-:-:S04]  /*17790*/  ISETP.GE.AND P3, PT, R30, RZ, PT ;  /* 0x000000ff1e00720c */ /* 0x000fc80003f66270 */
[----:B------:R-:W-:-:S13]  /*177a0*/  ISETP.GT.U32.AND P6, PT, R2, R24, PT ;  /* 0x000000180200720c */ /* 0x000fda0003fc4070 */
[----:B------:R-:W-:-:S04]  /*177b0*/  @!P6 IMAD.IADD R24, R24, 0x1, -R2 ;  /* 0x000000011818e824 */ /* 0x000fc800078e0a02 */
[----:B------:R-:W-:-:S05]  /*177c0*/  @!P3 IMAD.MOV R24, RZ, RZ, -R24 ;  /* 0x000000ffff18b224 */ /* 0x000fca00078e0a18 */
[----:B------:R-:W-:Y:S04]  /*177d0*/  STL [R1+0x5cd0], R24 ;  /* 0x005cd01801007387 */ /* 0x000fe80000100800 */
[----:B------:R-:W-:Y:S01]  /*177e0*/  STL [R1+0x5cd4], R25 ;  /* 0x005cd41901007387 */ /* 0x000fe20000100800 */
[----:B--2---:R-:W-:-:S05]  /*177f0*/  IABS R26, R28 ;  /* 0x0000001c001a7213 */ /* 0x004fca0000000000 */
[----:B------:R-:W-:-:S04]  /*17800*/  IMAD.HI.U32 R0, R61, R26, RZ ;  /* 0x0000001a3d007227 */ /* 0x000fc800078e00ff */
[----:B------:R-:W-:-:S04]  /*17810*/  IMAD.MOV R0, RZ, RZ, -R0 ;  /* 0x000000ffff007224 */ /* 0x000fc800078e0a00 */
[----:B------:R-:W-:-:S05]  /*17820*/  IMAD R26, R2, R0, R26 ;  /* 0x00000000021a7224 */ /* 0x000fca00078e021a */
[----:B------:R-:W-:Y:S02]  /*17830*/  ISETP.GT.U32.AND P4, PT, R2, R26, PT ;  /* 0x0000001a0200720c */ /* 0x000fe40003f84070 */
[----:B------:R-:W-:-:S11]  /*17840*/  ISETP.GE.AND P0, PT, R28, RZ, PT ;  /* 0x000000ff1c00720c */ /* 0x000fd60003f06270 */
[----:B------:R-:W-:Y:S01]  /*17850*/  @!P4 IMAD.IADD R26, R26, 0x1, -R2 ;  /* 0x000000011a1ac824 */ /* 0x000fe200078e0a02 */
[----:B----4-:R-:W-:Y:S02]  /*17860*/  IABS R28, R33 ;  /* 0x00000021001c7213 */ /* 0x010fe40000000000 */
[----:B-----5:R-:W-:-:S03]  /*17870*/  IABS R29, R32 ;  /* 0x00000020001d7213 */ /* 0x020fc60000000000 */
[----:B------:R-:W-:Y:S01]  /*17880*/  IMAD.HI.U32 R31, R61, R28, RZ ;  /* 0x0000001c3d1f7227 */ /* 0x000fe200078e00ff */
[----:B------:R-:W-:-:S03]  /*17890*/  ISETP.GT.U32.AND P4, PT, R2, R26, PT ;  /* 0x0000001a0200720c */ /* 0x000fc60003f84070 */
[----:B------:R-:W-:-:S04]  /*178a0*/  IMAD.HI.U32 R0, R61, R29, RZ ;  /* 0x0000001d3d007227 */ /* 0x000fc800078e00ff */
[----:B------:R-:W-:Y:S02]  /*178b0*/  IMAD.MOV R31, RZ, RZ, -R31 ;  /* 0x000000ffff1f7224 */ /* 0x000fe400078e0a1f */
[----:B------:R-:W-:Y:S02]  /*178c0*/  IMAD.MOV R0, RZ, RZ, -R0 ;  /* 0x000000ffff007224 */ /* 0x000fe400078e0a00 */
[C---:B------:R-:W-:Y:S02]  /*178d0*/  IMAD R28, R2.reuse, R31, R28 ;  /* 0x0000001f021c7224 */ /* 0x040fe400078e021c */
[----:B------:R-:W-:-:S03]  /*178e0*/  IMAD R29, R2, R0, R29 ;  /* 0x00000000021d7224 */ /* 0x000fc600078e021d */
[----:B------:R-:W-:Y:S01]  /*178f0*/  ISETP.GT.U32.AND P1, PT, R2, R28, PT ;  /* 0x0000001c0200720c */ /* 0x000fe20003f24070 */
[----:B------:R-:W-:Y:S01]  /*17900*/  @!P4 IMAD.IADD R26, R26, 0x1, -R2 ;  /* 0x000000011a1ac824 */ /* 0x000fe200078e0a02 */
[----:B------:R-:W-:Y:S02]  /*17910*/  ISETP.GT.U32.AND P4, PT, R2, R29, PT ;  /* 0x0000001d0200720c */ /* 0x000fe40003f84070 */
[----:B---3--:R-:W-:Y:S02]  /*17920*/  ISETP.GE.AND P5, PT, R27, RZ, PT ;  /* 0x000000ff1b00720c */ /* 0x008fe40003fa6270 */
[----:B------:R-:W-:Y:S02]  /*17930*/  IABS R27, R27 ;  /* 0x0000001b001b7213 */ /* 0x000fe40000000000 */
[----:B------:R-:W-:-:S05]  /*17940*/  IABS R31, R42 ;  /* 0x0000002a001f7213 */ /* 0x000fca0000000000 */
[----:B------:R-:W-:Y:S01]  /*17950*/  @!P1 IMAD.IADD R28, R28, 0x1, -R2 ;  /* 0x000000011c1c9824 */ /* 0x000fe200078e0a02 */
[----:B------:R-:W-:Y:S01]  /*17960*/  ISETP.GE.AND P2, PT, R32, RZ, PT ;  /* 0x000000ff2000720c */ /* 0x000fe20003f46270 */
[----:B------:R-:W-:Y:S01]  /*17970*/  IMAD.HI.U32 R0, R61, R31, RZ ;  /* 0x0000001f3d007227 */ /* 0x000fe200078e00ff */
[----:B------:R-:W-:-:S03]  /*17980*/  IABS R32, R41 ;  /* 0x0000002900207213 */ /* 0x000fc60000000000 */
[----:B------:R-:W-:Y:S02]  /*17990*/  IMAD.MOV R0, RZ, RZ, -R0 ;  /* 0x000000ffff007224 */ /* 0x000fe400078e0a00 */
[----:B------:R-:W-:-:S04]  /*179a0*/  IMAD.HI.U32 R30, R61, R27, RZ ;  /* 0x0000001b3d1e7227 */ /* 0x000fc800078e00ff */
[----:B------:R-:W-:Y:S01]  /*179b0*/  @!P4 IMAD.IADD R29, R29, 0x1, -R2 ;  /* 0x000000011d1dc824 */ /* 0x000fe200078e0a02 */
[C---:B------:R-:W-:Y:S01]  /*179c0*/  ISETP.GT.U32.AND P4, PT, R2.reuse, R28, PT ;  /* 0x0000001c0200720c */ /* 0x040fe20003f84070 */
[----:B------:R-:W-:Y:S02]  /*179d0*/  IMAD R31, R2, R0, R31 ;  /* 0x00000000021f7224 */ /* 0x000fe400078e021f */
[----:B------:R-:W-:Y:S02]  /*179e0*/  IMAD.MOV R30, RZ, RZ, -R30 ;  /* 0x000000ffff1e7224 */ /* 0x000fe400078e0a1e */
[----:B------:R-:W-:-:S04]  /*179f0*/  IMAD.HI.U32 R0, R61, R32, RZ ;  /* 0x000000203d007227 */ /* 0x000fc800078e00ff */
[C---:B------:R-:W-:Y:S01]  /*17a00*/  IMAD R27, R2.reuse, R30, R27 ;  /* 0x0000001e021b7224 */ /* 0x040fe200078e021b */
[----:B------:R-:W-:Y:S01]  /*17a10*/  IABS R30, R36 ;  /* 0x00000024001e7213 */ /* 0x000fe20000000000 */
[----:B------:R-:W-:Y:S01]  /*17a20*/  IMAD.MOV R0, RZ, RZ, -R0 ;  /* 0x000000ffff007224 */ /* 0x000fe200078e0a00 */
[----:B------:R-:W-:Y:S02]  /*17a30*/  ISETP.GE.AND P6, PT, R33, RZ, PT ;  /* 0x000000ff2100720c */ /* 0x000fe40003fc6270 */
[C---:B------:R-:W-:Y:S01]  /*17a40*/  ISETP.GT.U32.AND P3, PT, R2.reuse, R27, PT ;  /* 0x0000001b0200720c */ /* 0x040fe20003f64070 */
[----:B------:R-:W-:Y:S02]  /*17a50*/  IMAD R32, R2, R0, R32 ;  /* 0x0000000002207224 */ /* 0x000fe400078e0220 */
[----:B------:R-:W-:-:S04]  /*17a60*/  IMAD.HI.U32 R33, R61, R30, RZ ;  /* 0x0000001e3d217227 */ /* 0x000fc800078e00ff */
[----:B------:R-:W-:Y:S01]  /*17a70*/  @!P4 IMAD.IADD R28, R28, 0x1, -R2 ;  /* 0x000000011c1cc824 */ /* 0x000fe200078e0a02 */
[----:B------:R-:W-:Y:S01]  /*17a80*/  ISETP.GT.U32.AND P4, PT, R2, R32, PT ;  /* 0x000000200200720c */ /* 0x000fe20003f84070 */
[----:B------:R-:W-:-:S04]  /*17a90*/  IMAD.MOV R33, RZ, RZ, -R33 ;  /* 0x000000ffff217224 */ /* 0x000fc800078e0a21 */
[C---:B------:R-:W-:Y:S02]  /*17aa0*/  IMAD R30, R2.reuse, R33, R30 ;  /* 0x00000021021e7224 */ /* 0x040fe400078e021e */
[----:B------:R-:W-:Y:S02]  /*17ab0*/  @!P0 IMAD.MOV R26, RZ, RZ, -R26 ;  /* 0x000000ffff1a8224 */ /* 0x000fe400078e0a1a */
[--C-:B------:R-:W-:Y:S01]  /*17ac0*/  @!P3 IMAD.IADD R27, R27, 0x1, -R2.reuse ;  /* 0x000000011b1bb824 */ /* 0x100fe200078e0a02 */
[----:B------:R-:W-:Y:S02]  /*17ad0*/  ISETP.GT.U32.AND P3, PT, R2, R30, PT ;  /* 0x0000001e0200720c */ /* 0x000fe40003f64070 */
[----:B------:R-:W-:Y:S01]  /*17ae0*/  STL [R1+0x5cd8], R26 ;  /* 0x005cd81a01007387 */ /* 0x000fe20000100800 */
[----:B------:R-:W-:Y:S01]  /*17af0*/  @!P4 IMAD.IADD R32, R32, 0x1, -R2 ;  /* 0x000000012020c824 */ /* 0x000fe200078e0a02 */
[----:B------:R-:W-:Y:S02]  /*17b00*/  ISETP.GE.AND P4, PT, R41, RZ, PT ;  /* 0x000000ff2900720c */ /* 0x000fe40003f86270 */
[----:B------:R-:W2:Y:S01]  /*17b10*/  LDL.LU R44, [R1+0x40c] ;  /* 0x00040c00012c7983 */ /* 0x000ea20000300800 */
[----:B------:R-:W-:-:S03]  /*17b20*/  ISETP.GT.U32.AND P0, PT, R2, R29, PT ;  /* 0x0000001d0200720c */ /* 0x000fc60003f04070 */
[----:B------:R-:W3:Y:S01]  /*17b30*/  LDL.LU R41, [R1+0x410] ;  /* 0x0004100001297983 */ /* 0x000ee20000300800 */
[----:B------:R-:W-:Y:S02]  /*17b40*/  ISETP.GT.U32.AND P1, PT, R2, R27, PT ;  /* 0x0000001b0200720c */ /* 0x000fe40003f24070 */
[----:B------:R-:W-:-:S05]  /*17b50*/  @!P3 IMAD.IADD R30, R30, 0x1, -R2 ;  /* 0x000000011e1eb824 */ /* 0x000fca00078e0a02 */
[----:B------:R-:W-:Y:S02]  /*17b60*/  ISETP.GT.U32.AND P3, PT, R2, R30, PT ;  /* 0x0000001e0200720c */ /* 0x000fe40003f64070 */
[----:B------:R-:W-:Y:S01]  /*17b70*/  @!P0 IMAD.IADD R29, R29, 0x1, -R2 ;  /* 0x000000011d1d8824 */ /* 0x000fe200078e0a02 */
[----:B------:R-:W-:-:S03]  /*17b80*/  ISETP.GE.AND P0, PT, R36, RZ, PT ;  /* 0x000000ff2400720c */ /* 0x000fc60003f06270 */
[----:B------:R-:W-:Y:S02]  /*17b90*/  @!P1 IMAD.IADD R27, R27, 0x1, -R2 ;  /* 0x000000011b1b9824 */ /* 0x000fe400078e0a02 */
[----:B------:R-:W-:Y:S02]  /*17ba0*/  @!P6 IMAD.MOV R28, RZ, RZ, -R28 ;  /* 0x000000ffff1ce224 */ /* 0x000fe400078e0a1c */
[----:B------:R-:W-:-:S03]  /*17bb0*/  @!P5 IMAD.MOV R27, RZ, RZ, -R27 ;  /* 0x000000ffff1bd224 */ /* 0x000fc600078e0a1b */
[----:B------:R-:W-:Y:S01]  /*17bc0*/  @!P3 IMAD.IADD R30, R30, 0x1, -R2 ;  /* 0x000000011e1eb824 */ /* 0x000fe200078e0a02 */
[----:B------:R-:W-:Y:S01]  /*17bd0*/  IABS R33, R40 ;  /* 0x0000002800217213 */ /* 0x000fe20000000000 */
[----:B------:R-:W-:Y:S02]  /*17be0*/  STL [R1+0x5cdc], R27 ;  /* 0x005cdc1b01007387 */ /* 0x000fe40000100800 */
[----:B------:R-:W-:Y:S01]  /*17bf0*/  @!P0 IMAD.MOV R30, RZ, RZ, -R30 ;  /* 0x000000ffff1e8224 */ /* 0x000fe200078e0a1e */
[----:B------:R-:W-:Y:S01]  /*17c00*/  ISETP.GE.AND P0, PT, R40, RZ, PT ;  /* 0x000000ff2800720c */ /* 0x000fe20003f06270 */
[----:B------:R-:W-:Y:S04]  /*17c10*/  STL [R1+0x5ce0], R28 ;  /* 0x005ce01c01007387 */ /* 0x000fe80000100800 */
[----:B------:R-:W4:Y:S01]  /*17c20*/  LDL.LU R40, [R1+0x414] ;  /* 0x0004140001287983 */ /* 0x000f220000300800 */
[----:B------:R-:W-:-:S03]  /*17c30*/  IMAD.HI.U32 R0, R61, R33, RZ ;  /* 0x000000213d007227 */ /* 0x000fc600078e00ff */
[----:B------:R-:W5:Y:S01]  /*17c40*/  LDL.LU R43, [R1+0x418] ;  /* 0x00041800012b7983 */ /* 0x000f620000300800 */
[----:B------:R-:W-:Y:S01]  /*17c50*/  IMAD.MOV R0, RZ, RZ, -R0 ;  /* 0x000000ffff007224 */ /* 0x000fe200078e0a00 */
[----:B------:R-:W-:-:S03]  /*17c60*/  ISETP.GT.U32.AND P1, PT, R2, R31, PT ;  /* 0x0000001f0200720c */ /* 0x000fc60003f24070 */
[----:B------:R-:W-:-:S05]  /*17c70*/  IMAD R33, R2, R0, R33 ;  /* 0x0000000002217224 */ /* 0x000fca00078e0221 */
[----:B------:R-:W-:Y:S02]  /*17c80*/  ISETP.GT.U32.AND P3, PT, R2, R33, PT ;  /* 0x000000210200720c */ /* 0x000fe40003f64070 */
[----:B------:R-:W-:-:S03]  /*17c90*/  IABS R35, R39 ;  /* 0x0000002700237213 */ /* 0x000fc60000000000 */
[--C-:B------:R-:W-:Y:S01]  /*17ca0*/  @!P1 IMAD.IADD R31, R31, 0x1, -R2.reuse ;  /* 0x000000011f1f9824 */ /* 0x100fe200078e0a02 */
[----:B------:R-:W-:Y:S01]  /*17cb0*/  ISETP.GE.AND P1, PT, R42, RZ, PT ;  /* 0x000000ff2a00720c */ /* 0x000fe20003f26270 */
[----:B------:R-:W-:Y:S01]  /*17cc0*/  IMAD.HI.U32 R0, R61, R35, RZ ;  /* 0x000000233d007227 */ /* 0x000fe200078e00ff */
[----:B------:R-:W5:Y:S05]  /*17cd0*/  LDL.LU R42, [R1+0x41c] ;  /* 0x00041c00012a7983 */ /* 0x000f6a0000300800 */
[----:B------:R-:W-:Y:S01]  /*17ce0*/  @!P3 IMAD.IADD R33, R33, 0x1, -R2 ;  /* 0x000000012121b824 */ /* 0x000fe200078e0a02 */
[C---:B------:R-:W-:Y:S01]  /*17cf0*/  ISETP.GT.U32.AND P3, PT, R2.reuse, R31, PT ;  /* 0x0000001f0200720c */ /* 0x040fe20003f64070 */
[----:B------:R-:W-:Y:S01]  /*17d00*/  IMAD.MOV R0, RZ, RZ, -R0 ;  /* 0x000000ffff007224 */ /* 0x000fe200078e0a00 */
[----:B------:R-:W5:Y:S03]  /*17d10*/  LDL.LU R49, [R1+0x420] ;  /* 0x0004200001317983 */ /* 0x000f660000300800 */
[C---:B------:R-:W-:Y:S01]  /*17d20*/  IMAD R35, R2.reuse, R0, R35 ;  /* 0x0000000002237224 */ /* 0x040fe200078e0223 */
[----:B------:R-:W-:Y:S01]  /*17d30*/  IABS R36, R45 ;  /* 0x0000002d00247213 */ /* 0x000fe20000000000 */
[----:B------:R-:W5:Y:S06]  /*17d40*/  LDL.LU R46, [R1+0x424] ;  /* 0x00042400012e7983 */ /* 0x000f6c0000300800 */
[----:B------:R-:W-:Y:S01]  /*17d50*/  @!P3 IMAD.IADD R31, R31, 0x1, -R2 ;  /* 0x000000011f1fb824 */ /* 0x000fe200078e0a02 */
[----:B------:R-:W-:-:S13]  /*17d60*/  ISETP.GT.U32.AND P3, PT, R2, R35, PT ;  /* 0x000000230200720c */ /* 0x000fda0003f64070 */
[----:B------:R-:W-:Y:S01]  /*17d70*/  @!P3 IMAD.IADD R35, R35, 0x1, -R2 ;  /* 0x000000012323b824 */ /* 0x000fe200078e0a02 */
[----:B------:R-:W-:Y:S02]  /*17d80*/  ISETP.GE.AND P3, PT, R45, RZ, PT ;  /* 0x000000ff2d00720c */ /* 0x000fe40003f66270 */
[----:B------:R-:W5:Y:S04]  /*17d90*/  LDL.LU R45, [R1+0x428] ;  /* 0x00042800012d7983 */ /* 0x000f680000300800 */
        /* <DEDUP_REMOVED lines=12> */
[----:B------:R-:W5:Y:S01]  /*17e60*/  LDL.LU R60, [R1+0x45c] ;  /* 0x00045c00013c7983 */ /* 0x000f620000300800 */
[C---:B------:R-:W-:Y:S01]  /*17e70*/  ISETP.GT.U32.AND P6, PT, R2.reuse, R33, PT ;  /* 0x000000210200720c */ /* 0x040fe20003fc4070 */
[----:B------:R-:W-:Y:S01]  /*17e80*/  IMAD.HI.U32 R0, R61, R36, RZ ;  /* 0x000000243d007227 */ /* 0x000fe200078e00ff */
[----:B------:R-:W-:Y:S01]  /*17e90*/  ISETP.GT.U32.AND P5, PT, R2, R32, PT ;  /* 0x000000200200720c */ /* 0x000fe20003fa4070 */
[----:B-1----:R-:W5:Y:S02]  /*17ea0*/  LDL.LU R16, [R1+0x104] ;  /* 0x0001040001107983 */ /* 0x002f640000300800 */
[----:B------:R-:W-:-:S04]  /*17eb0*/  IMAD.MOV R0, RZ, RZ, -R0 ;  /* 0x000000ffff007224 */ /* 0x000fc800078e0a00 */
[----:B------:R-:W-:Y:S01]  /*17ec0*/  IMAD R36, R2, R0, R36 ;  /* 0x0000000002247224 */ /* 0x000fe200078e0224 */
[----:B------:R-:W-:-:S03]  /*17ed0*/  IABS R34, R38 ;  /* 0x0000002600227213 */ /* 0x000fc60000000000 */
[----:B------:R-:W-:Y:S01]  /*17ee0*/  @!P6 IMAD.IADD R33, R33, 0x1, -R2 ;  /* 0x000000012121e824 */ /* 0x000fe200078e0a02 */
[----:B------:R-:W-:Y:S01]  /*17ef0*/  ISETP.GT.U32.AND P6, PT, R2, R36, PT ;  /* 0x000000240200720c */ /* 0x000fe20003fc4070 */
[----:B------:R-:W-:-:S04]  /*17f00*/  IMAD.HI.U32 R37, R61, R34, RZ ;  /* 0x000000223d257227 */ /* 0x000fc800078e00ff */
[----:B------:R-:W-:Y:S02]  /*17f10*/  IMAD.MOV R37, RZ, RZ, -R37 ;  /* 0x000000ffff257224 */ /* 0x000fe400078e0a25 */
[----:B------:R-:W-:Y:S01]  /*17f20*/  @!P5 IMAD.IADD R32, R32, 0x1, -R2 ;  /* 0x000000012020d824 */ /* 0x000fe200078e0a02 */
[----:B------:R-:W-:Y:S01]  /*17f30*/  ISETP.GE.AND P5, PT, R38, RZ, PT ;  /* 0x000000ff2600720c */ /* 0x000fe20003fa6270 */
[----:B------:R-:W-:-:S04]  /*17f40*/  IMAD R34, R2, R37, R34 ;  /* 0x0000002502227224 */ /* 0x000fc800078e0222 */
[----:B------:R-:W-:Y:S02]  /*17f50*/  @!P6 IMAD.IADD R36, R36, 0x1, -R2 ;  /* 0x000000012424e824 */ /* 0x000fe400078e0a02 */
[----:B------:R-:W-:Y:S01]  /*17f60*/  @!P2 IMAD.MOV R29, RZ, RZ, -R29 ;  /* 0x000000ffff1da224 */ /* 0x000fe200078e0a1d */
[C---:B------:R-:W-:Y:S01]  /*17f70*/  ISETP.GT.U32.AND P2, PT, R2.reuse, R34, PT ;  /* 0x000000220200720c */ /* 0x040fe20003f44070 */
[----:B------:R-:W-:Y:S01]  /*17f80*/  @!P4 IMAD.MOV R32, RZ, RZ, -R32 ;  /* 0x000000ffff20c224 */ /* 0x000fe200078e0a20 */
[----:B------:R-:W-:Y:S01]  /*17f90*/  ISETP.GT.U32.AND P4, PT, R2, R36, PT ;  /* 0x000000240200720c */ /* 0x000fe20003f84070 */
[----:B------:R-:W-:-:S10]  /*17fa0*/  @!P1 IMAD.MOV R31, RZ, RZ, -R31 ;  /* 0x000000ffff1f9224 */ /* 0x000fd400078e0a1f */
[--C-:B------:R-:W-:Y:S02]  /*17fb0*/  @!P2 IMAD.IADD R34, R34, 0x1, -R2.reuse ;  /* 0x000000012222a824 */ /* 0x100fe400078e0a02 */
[----:B------:R-:W-:Y:S01]  /*17fc0*/  @!P4 IMAD.IADD R36, R36, 0x1, -R2 ;  /* 0x000000012424c824 */ /* 0x000fe200078e0a02 */
[----:B------:R-:W-:Y:S02]  /*17fd0*/  ISETP.GE.AND P2, PT, R39, RZ, PT ;  /* 0x000000ff2700720c */ /* 0x000fe40003f46270 */
[----:B------:R-:W-:-:S13]  /*17fe0*/  ISETP.GT.U32.AND P1, PT, R2, R34, PT ;  /* 0x000000220200720c */ /* 0x000fda0003f24070 */
[----:B------:R-:W-:Y:S01]  /*17ff0*/  @!P1 IMAD.IADD R34, R34, 0x1, -R2 ;  /* 0x0000000122229824 */ /* 0x000fe200078e0a02 */
[----:B------:R-:W-:Y:S01]  /*18000*/  ISETP.GT.U32.AND P6, PT, R2, R35, PT ;  /* 0x000000230200720c */ /* 0x000fe20003fc4070 */
[----:B------:R-:W-:-:S12]  /*18010*/  @!P0 IMAD.MOV R33, RZ, RZ, -R33 ;  /* 0x000000ffff218224 */ /* 0x000fd800078e0a21 */
[----:B------:R-:W-:Y:S01]  /*18020*/  @!P6 IMAD.IADD R35, R35, 0x1, -R2 ;  /* 0x000000012323e824 */ /* 0x000fe200078e0a02 */
[----:B---3--:R-:W-:-:S05]  /*18030*/  IABS R38, R41 ;  /* 0x0000002900267213 */ /* 0x008fca0000000000 */
[----:B------:R-:W-:-:S04]  /*18040*/  IMAD.HI.U32 R0, R61, R38, RZ ;  /* 0x000000263d007227 */ /* 0x000fc800078e00ff */
[----:B------:R-:W-:-:S04]  /*18050*/  IMAD.MOV R0, RZ, RZ, -R0 ;  /* 0x000000ffff007224 */ /* 0x000fc800078e0a00 */
[----:B------:R-:W-:Y:S01]  /*18060*/  IMAD R38, R2, R0, R38 ;  /* 0x0000000002267224 */ /* 0x000fe200078e0226 */
[----:B--2---:R-:W-:-:S04]  /*18070*/  IABS R37, R44 ;  /* 0x0000002c00257213 */ /* 0x004fc80000000000 */
[----:B------:R-:W-:Y:S01]  /*18080*/  ISETP.GT.U32.AND P4, PT, R2, R38, PT ;  /* 0x000000260200720c */ /* 0x000fe20003f84070 */
[----:B------:R-:W-:-:S04]  /*18090*/  IMAD.HI.U32 R39, R61, R37, RZ ;  /* 0x000000253d277227 */ /* 0x000fc800078e00ff */
[----:B------:R-:W-:-:S04]  /*180a0*/  IMAD.MOV R39, RZ, RZ, -R39 ;  /* 0x000000ffff277224 */ /* 0x000fc800078e0a27 */
[----:B------:R-:W-:-:S04]  /*180b0*/  IMAD R37, R2, R39, R37 ;  /* 0x0000002702257224 */ /* 0x000fc800078e0225 */
[----:B------:R-:W-:Y:S01]  /*180c0*/  @!P4 IMAD.IADD R38, R38, 0x1, -R2 ;  /* 0x000000012626c824 */ /* 0x000fe200078e0a02 */
[----:B----4-:R-:W-:Y:S02]  /*180d0*/  IABS R39, R40 ;  /* 0x0000002800277213 */ /* 0x010fe40000000000 */
[----:B------:R-:W-:Y:S02]  /*180e0*/  ISETP.GE.AND P1, PT, R44, RZ, PT ;  /* 0x000000ff2c00720c */ /* 0x000fe40003f26270 */
[----:B------:R-:W-:Y:S01]  /*180f0*/  ISETP.GT.U32.AND P4, PT, R2, R38, PT ;  /* 0x000000260200720c */ /* 0x000fe20003f84070 */
[----:B------:R-:W-:-:S04]  /*18100*/  IMAD.HI.U32 R44, R61, R39, RZ ;  /* 0x000000273d2c7227 */ /* 0x000fc800078e00ff */
[----:B------:R-:W-:-:S04]  /*18110*/  IMAD.MOV R44, RZ, RZ, -R44 ;  /* 0x000000ffff2c7224 */ /* 0x000fc800078e0a2c */
[----:B------:R-:W-:-:S04]  /*18120*/  IMAD R39, R2, R44, R39 ;  /* 0x0000002c02277224 */ /* 0x000fc800078e0227 */
[----:B------:R-:W-:Y:S01]  /*18130*/  @!P4 IMAD.IADD R38, R38, 0x1, -R2 ;  /* 0x000000012626c824 */ /* 0x000fe200078e0a02 */
[C---:B------:R-:W-:Y:S02]  /*18140*/  ISETP.GT.U32.AND P4, PT, R2.reuse, R39, PT ;  /* 0x000000270200720c */ /* 0x040fe40003f84070 */
[----:B------:R-:W-:Y:S02]  /*18150*/  ISETP.GT.U32.AND P0, PT, R2, R37, PT ;  /* 0x000000250200720c */ /* 0x000fe40003f04070 */
[----:B------:R-:W-:Y:S02]  /*18160*/  ISETP.GE.AND P6, PT, R40, RZ, PT ;  /* 0x000000ff2800720c */ /* 0x000fe40003fc6270 */
[----:B-----5:R-:W-:-:S07]  /*18170*/  IABS R40, R43 ;  /* 0x0000002b00287213 */ /* 0x020fce0000000000 */
[--C-:B------:R-:W-:Y:S02]  /*18180*/  @!P4 IMAD.IADD R39, R39, 0x1, -R2.reuse ;  /* 0x000000012727c824 */ /* 0x100fe400078e0a02 */
[----:B------:R-:W-:Y:S01]  /*18190*/  @!P0 IMAD.IADD R37, R37, 0x1, -R2 ;  /* 0x0000000125258824 */ /* 0x000fe200078e0a02 */
[----:B------:R-:W-:Y:S01]  /*181a0*/  ISETP.GE.AND P0, PT, R43, RZ, PT ;  /* 0x000000ff2b00720c */ /* 0x000fe20003f06270 */
[----:B------:R-:W-:Y:S01]  /*181b0*/  IMAD.HI.U32 R43, R61, R40, RZ ;  /* 0x000000283d2b7227 */ /* 0x000fe200078e00ff */
[----:B------:R-:W-:-:S03]  /*181c0*/  ISETP.GT.U32.AND P4, PT, R2, R39, PT ;  /* 0x000000270200720c */ /* 0x000fc60003f84070 */
[----:B------:R-:W-:-:S04]  /*181d0*/  IMAD.MOV R43, RZ, RZ, -R43 ;  /* 0x000000ffff2b7224 */ /* 0x000fc800078e0a2b */
[----:B------:R-:W-:Y:S02]  /*181e0*/  IMAD R40, R2, R43, R40 ;  /* 0x0000002b02287224 */ /* 0x000fe400078e0228 */
[----:B------:R-:W-:-:S04]  /*181f0*/  @!P5 IMAD.MOV R34, RZ, RZ, -R34 ;  /* 0x000000ffff22d224 */ /* 0x000fc800078e0a22 */
[----:B------:R-:W-:Y:S01]  /*18200*/  @!P4 IMAD.IADD R39, R39, 0x1, -R2 ;  /* 0x000000012727c824 */ /* 0x000fe200078e0a02 */
[----:B------:R-:W-:Y:S02]  /*18210*/  ISETP.GT.U32.AND P4, PT, R2, R40, PT ;  /* 0x000000280200720c */ /* 0x000fe40003f84070 */
[----:B------:R-:W-:Y:S02]  /*18220*/  ISETP.GE.AND P5, PT, R41, RZ, PT ;  /* 0x000000ff2900720c */ /* 0x000fe40003fa6270 */
[----:B------:R-:W-:Y:S01]  /*18230*/  IABS R41, R42 ;  /* 0x0000002a00297213 */ /* 0x000fe20000000000 */
[----:B------:R-:W-:Y:S01]  /*18240*/  @!P3 IMAD.MOV R36, RZ, RZ, -R36 ;  /* 0x000000ffff24b224 */ /* 0x000fe200078e0a24 */
[----:B------:R-:W-:-:S03]  /*18250*/  ISETP.GE.AND P3, PT, R42, RZ, PT ;  /* 0x000000ff2a00720c */ /* 0x000fc60003f66270 */
[----:B------:R-:W-:Y:S01]  /*18260*/  IMAD.HI.U32 R0, R61, R41, RZ ;  /* 0x000000293d007227 */ /* 0x000fe200078e00ff */
[----:B------:R-:W-:-:S03]  /*18270*/  IABS R42, R49 ;  /* 0x00000031002a7213 */ /* 0x000fc60000000000 */
[----:B------:R-:W-:Y:S02]  /*18280*/  @!P4 IMAD.IADD R40, R40, 0x1, -R2 ;  /* 0x000000012828c824 */ /* 0x000fe400078e0a02 */
[----:B------:R-:W-:Y:S02]  /*18290*/  IMAD.MOV R0, RZ, RZ, -R0 ;  /* 0x000000ffff007224 */ /* 0x000fe400078e0a00 */
[----:B------:R-:W-:Y:S01]  /*182a0*/  @!P2 IMAD.MOV R35, RZ, RZ, -R35 ;  /* 0x000000ffff23a224 */ /* 0x000fe200078e0a23 */
[C---:B------:R-:W-:Y:S01]  /*182b0*/  ISETP.GT.U32.AND P2, PT, R2.reuse, R37, PT ;  /* 0x000000250200720c */ /* 0x040fe20003f44070 */
[C---:B------:R-:W-:Y:S01]  /*182c0*/  IMAD R41, R2.reuse, R0, R41 ;  /* 0x0000000002297224 */ /* 0x040fe200078e0229 */
[----:B------:R-:W-:Y:S01]  /*182d0*/  ISETP.GT.U32.AND P4, PT, R2, R40, PT ;  /* 0x000000280200720c */ /* 0x000fe20003f84070 */
[----:B------:R-:W-:-:S04]  /*182e0*/  IMAD.HI.U32 R0, R61, R42, RZ ;  /* 0x0000002a3d007227 */ /* 0x000fc800078e00ff */
[----:B------:R-:W-:Y:S02]  /*182f0*/  IMAD.MOV R0, RZ, RZ, -R0 ;  /* 0x000000ffff007224 */ /* 0x000fe400078e0a00 */
[----:B------:R-:W-:Y:S01]  /*18300*/  @!P6 IMAD.MOV R39, RZ, RZ, -R39 ;  /* 0x000000ffff27e224 */ /* 0x000fe200078e0a27 */
[C---:B------:R-:W-:Y:S01]  /*18310*/  ISETP.GT.U32.AND P6, PT, R2.reuse, R41, PT ;  /* 0x000000290200720c */ /* 0x040fe20003fc4070 */
[----:B------:R-:W-:Y:S02]  /*18320*/  IMAD R42, R2, R0, R42 ;  /* 0x00000000022a7224 */ /* 0x000fe400078e022a */
[--C-:B------:R-:W-:Y:S01]  /*18330*/  @!P2 IMAD.IADD R37, R37, 0x1, -R2.reuse ;  /* 0x000000012525a824 */ /* 0x100fe200078e0a02 */
[----:B------:R-:W-:Y:S01]  /*18340*/  ISETP.GE.AND P2, PT, R49, RZ, PT ;  /* 0x000000ff3100720c */ /* 0x000fe20003f46270 */
[----:B------:R-:W-:Y:S01]  /*18350*/  @!P4 IMAD.IADD R40, R40, 0x1, -R2 ;  /* 0x000000012828c824 */ /* 0x000fe200078e0a02 */
[----:B------:R-:W-:Y:S02]  /*18360*/  IABS R49, R45 ;  /* 0x0000002d00317213 */ /* 0x000fe40000000000 */
[----:B------:R-:W-:Y:S01]  /*18370*/  ISETP.GT.U32.AND P4, PT, R2, R42, PT ;  /* 0x0000002a0200720c */ /* 0x000fe20003f84070 */
[----:B------:R-:W-:Y:S01]  /*18380*/  @!P5 IMAD.MOV R38, RZ, RZ, -R38 ;  /* 0x000000ffff26d224 */ /* 0x000fe200078e0a26 */
[----:B------:R-:W-:Y:S01]  /*18390*/  ISETP.GE.AND P5, PT, R45, RZ, PT ;  /* 0x000000ff2d00720c */ /* 0x000fe20003fa6270 */
[----:B------:R-:W-:-:S04]  /*183a0*/  IMAD.HI.U32 R45, R61, R49, RZ ;  /* 0x000000313d2d7227 */ /* 0x000fc800078e00ff */
[----:B------:R-:W-:Y:S01]  /*183b0*/  @!P6 IMAD.IADD R41, R41, 0x1, -R2 ;  /* 0x000000012929e824 */ /* 0x000fe200078e0a02 */
[----:B------:R-:W-:Y:S01]  /*183c0*/  IABS R50, R12 ;  /* 0x0000000c00327213 */ /* 0x000fe20000000000 */
[----:B------:R-:W-:-:S03]  /*183d0*/  IMAD.MOV R45, RZ, RZ, -R45 ;  /* 0x000000ffff2d7224 */ /* 0x000fc600078e0a2d */
[C---:B------:R-:W-:Y:S01]  /*183e0*/  ISETP.GT.U32.AND P6, PT, R2.reuse, R41, PT ;  /* 0x000000290200720c */ /* 0x040fe20003fc4070 */
[----:B------:R-:W-:Y:S01]  /*183f0*/  IMAD R49, R2, R45, R49 ;  /* 0x0000002d02317224 */ /* 0x000fe200078e0231 */
[----:B------:R-:W-:Y:S01]  /*18400*/  IABS R51, R11 ;  /* 0x0000000b00337213 */ /* 0x000fe20000000000 */
[----:B------:R-:W-:Y:S02]  /*18410*/  @!P4 IMAD.IADD R42, R42, 0x1, -R2 ;  /* 0x000000012a2ac824 */ /* 0x000fe400078e0a02 */
[----:B------:R-:W-:-:S03]  /*18420*/  IMAD.HI.U32 R0, R61, R50, RZ ;  /* 0x000000323d007227 */ /* 0x000fc600078e00ff */
[C---:B------:R-:W-:Y:S01]  /*18430*/  ISETP.GT.U32.AND P4, PT, R2.reuse, R42, PT ;  /* 0x0000002a0200720c */ /* 0x040fe20003f84070 */
[----:B------:R-:W-:Y:S01]  /*18440*/  @!P0 IMAD.MOV R40, RZ, RZ, -R40 ;  /* 0x000000ffff288224 */ /* 0x000fe200078e0a28 */
[----:B------:R-:W-:Y:S01]  /*18450*/  ISETP.GT.U32.AND P0, PT, R2, R49, PT ;  /* 0x000000310200720c */ /* 0x000fe20003f04070 */
[----:B------:R-:W-:Y:S01]  /*18460*/  IMAD.HI.U32 R44, R61, R51, RZ ;  /* 0x000000333d2c7227 */ /* 0x000fe200078e00ff */
[----:B------:R-:W-:-:S03]  /*18470*/  IABS R53, R9 ;  /* 0x0000000900357213 */ /* 0x000fc60000000000 */
[----:B------:R-:W-:Y:S01]  /*18480*/  IMAD.MOV R0, RZ, RZ, -R0 ;  /* 0x000000ffff007224 */ /* 0x000fe200078e0a00 */
[----:B------:R-:W-:Y:S01]  /*18490*/  IABS R43, R46 ;  /* 0x0000002e002b7213 */ /* 0x000fe20000000000 */
[----:B------:R-:W-:Y:S01]  /*184a0*/  IMAD.MOV R44, RZ, RZ, -R44 ;  /* 0x000000ffff2c7224 */ /* 0x000fe200078e0a2c */
[----:B------:R-:W-:Y:S01]  /*184b0*/  IABS R52, R10 ;  /* 0x0000000a00347213 */ /* 0x000fe20000000000 */
[----:B------:R-:W-:Y:S02]  /*184c0*/  IMAD R50, R2, R0, R50 ;  /* 0x0000000002327224 */ /* 0x000fe400078e0232 */
[----:B------:R-:W-:Y:S01]  /*184d0*/  @!P6 IMAD.IADD R41, R41, 0x1, -R2 ;  /* 0x000000012929e824 */ /* 0x000fe200078e0a02 */
[----:B------:R-:W-:Y:S01]  /*184e0*/  IABS R54, R7 ;  /* 0x0000000700367213 */ /* 0x000fe20000000000 */
[----:B------:R-:W-:Y:S01]  /*184f0*/  @!P1 IMAD.MOV R37, RZ, RZ, -R37 ;  /* 0x000000ffff259224 */ /* 0x000fe200078e0a25 */
[----:B------:R-:W-:Y:S01]  /*18500*/  ISETP.GE.AND P1, PT, R46, RZ, PT ;  /* 0x000000ff2e00720c */ /* 0x000fe20003f26270 */
[----:B------:R-:W-:-:S04]  /*18510*/  IMAD.HI.U32 R45, R61, R53, RZ ;  /* 0x000000353d2d7227 */ /* 0x000fc800078e00ff */
[----:B------:R-:W-:-:S04]  /*18520*/  IMAD.HI.U32 R46, R61, R43, RZ ;  /* 0x0000002b3d2e7227 */ /* 0x000fc800078e00ff */
[C---:B------:R-:W-:Y:S02]  /*18530*/  IMAD R51, R2.reuse, R44, R51 ;  /* 0x0000002c02337224 */ /* 0x040fe400078e0233 */
[----:B------:R-:W-:Y:S01]  /*18540*/  @!P3 IMAD.MOV R41, RZ, RZ, -R41 ;  /* 0x000000ffff29b224 */ /* 0x000fe200078e0a29 */
[----:B------:R-:W-:Y:S01]  /*18550*/  ISETP.GT.U32.AND P3, PT, R2, R50, PT ;  /* 0x000000320200720c */ /* 0x000fe20003f64070 */
[----:B------:R-:W-:Y:S01]  /*18560*/  IMAD.HI.U32 R0, R61, R52, RZ ;  /* 0x000000343d007227 */ /* 0x000fe200078e00ff */
[----:B------:R-:W-:-:S03]  /*18570*/  IABS R55, R48 ;  /* 0x0000003000377213 */ /* 0x000fc60000000000 */
[----:B------:R-:W-:-:S04]  /*18580*/  IMAD.HI.U32 R44, R61, R54, RZ ;  /* 0x000000363d2c7227 */ /* 0x000fc800078e00ff */
[----:B------:R-:W-:Y:S02]  /*18590*/  IMAD.MOV R45, RZ, RZ, -R45 ;  /* 0x000000ffff2d7224 */ /* 0x000fe400078e0a2d */
[----:B------:R-:W-:Y:S02]  /*185a0*/  IMAD.MOV R46, RZ, RZ, -R46 ;  /* 0x000000ffff2e7224 */ /* 0x000fe400078e0a2e */
[--C-:B------:R-:W-:Y:S01]  /*185b0*/  @!P4 IMAD.IADD R42, R42, 0x1, -R2.reuse ;  /* 0x000000012a2ac824 */ /* 0x100fe200078e0a02 */
[----:B------:R-:W-:Y:S01]  /*185c0*/  ISETP.GT.U32.AND P4, PT, R2, R51, PT ;  /* 0x000000330200720c */ /* 0x000fe20003f84070 */
[----:B------:R-:W-:Y:S02]  /*185d0*/  @!P0 IMAD.IADD R49, R49, 0x1, -R2 ;  /* 0x0000000131318824 */ /* 0x000fe400078e0a02 */
[----:B------:R-:W-:Y:S02]  /*185e0*/  IMAD.MOV R0, RZ, RZ, -R0 ;  /* 0x000000ffff007224 */ /* 0x000fe400078e0a00 */
[----:B------:R-:W-:-:S02]  /*185f0*/  IMAD.MOV R44, RZ, RZ, -R44 ;  /* 0x000000ffff2c7224 */ /* 0x000fc400078e0a2c */
[C---:B------:R-:W-:Y:S02]  /*18600*/  IMAD R53, R2.reuse, R45, R53 ;  /* 0x0000002d02357224 */ /* 0x040fe400078e0235 */
[C---:B------:R-:W-:Y:S02]  /*18610*/  IMAD R43, R2.reuse, R46, R43 ;  /* 0x0000002e022b7224 */ /* 0x040fe400078e022b */
[----:B------:R-:W-:Y:S01]  /*18620*/  @!P2 IMAD.MOV R42, RZ, RZ, -R42 ;  /* 0x000000ffff2aa224 */ /* 0x000fe200078e0a2a */
[C---:B------:R-:W-:Y:S01]  /*18630*/  ISETP.GT.U32.AND P2, PT, R2.reuse, R49, PT ;  /* 0x000000310200720c */ /* 0x040fe20003f44070 */
[C---:B------:R-:W-:Y:S02]  /*18640*/  IMAD R52, R2.reuse, R0, R52 ;  /* 0x0000000002347224 */ /* 0x040fe400078e0234 */
[----:B------:R-:W-:Y:S01]  /*18650*/  IMAD.HI.U32 R0, R61, R55, RZ ;  /* 0x000000373d007227 */ /* 0x000fe200078e00ff */
[----:B------:R-:W-:-:S03]  /*18660*/  ISETP.GT.U32.AND P0, PT, R2, R53, PT ;  /* 0x000000350200720c */ /* 0x000fc60003f04070 */
[C---:B------:R-:W-:Y:S01]  /*18670*/  IMAD R54, R2.reuse, R44, R54 ;  /* 0x0000002c02367224 */ /* 0x040fe200078e0236 */
[----:B------:R-:W-:Y:S01]  /*18680*/  ISETP.GT.U32.AND P6, PT, R2, R43, PT ;  /* 0x0000002b0200720c */ /* 0x000fe20003fc4070 */
[----:B------:R-:W-:Y:S01]  /*18690*/  IMAD.MOV R0, RZ, RZ, -R0 ;  /* 0x000000ffff007224 */ /* 0x000fe200078e0a00 */
[----:B------:R-:W-:Y:S01]  /*186a0*/  IABS R56, R47 ;  /* 0x0000002f00387213 */ /* 0x000fe20000000000 */
[--C-:B------:R-:W-:Y:S01]  /*186b0*/  @!P3 IMAD.IADD R50, R50, 0x1, -R2.reuse ;  /* 0x000000013232b824 */ /* 0x100fe200078e0a02 */
[C---:B------:R-:W-:Y:S01]  /*186c0*/  ISETP.GT.U32.AND P3, PT, R2.reuse, R54, PT ;  /* 0x000000360200720c */ /* 0x040fe20003f64070 */
[C---:B------:R-:W-:Y:S02]  /*186d0*/  IMAD R55, R2.reuse, R0, R55 ;  /* 0x0000000002377224 */ /* 0x040fe400078e0237 */
[----:B------:R-:W-:Y:S01]  /*186e0*/  @!P4 IMAD.IADD R51, R51, 0x1, -R2 ;  /* 0x000000013333c824 */ /* 0x000fe200078e0a02 */
[----:B------:R-:W-:Y:S01]  /*186f0*/  ISETP.GT.U32.AND P4, PT, R2, R50, PT ;  /* 0x000000320200720c */ /* 0x000fe20003f84070 */
[----:B------:R-:W-:Y:S01]  /*18700*/  IMAD.HI.U32 R0, R61, R56, RZ ;  /* 0x000000383d007227 */ /* 0x000fe200078e00ff */
[----:B------:R-:W-:-:S03]  /*18710*/  IABS R57, R8 ;  /* 0x0000000800397213 */ /* 0x000fc60000000000 */
[----:B------:R-:W-:Y:S01]  /*18720*/  @!P2 IMAD.IADD R49, R49, 0x1, -R2 ;  /* 0x000000013131a824 */ /* 0x000fe200078e0a02 */
[----:B------:R-:W-:Y:S01]  /*18730*/  ISETP.GT.U32.AND P2, PT, R2, R55, PT ;  /* 0x000000370200720c */ /* 0x000fe20003f44070 */
[----:B------:R-:W-:Y:S01]  /*18740*/  IMAD.MOV R0, RZ, RZ, -R0 ;  /* 0x000000ffff007224 */ /* 0x000fe200078e0a00 */
[----:B------:R-:W-:Y:S01]  /*18750*/  IABS R59, R6 ;  /* 0x00000006003b7213 */ /* 0x000fe20000000000 */
[----:B------:R-:W-:Y:S01]  /*18760*/  IMAD.HI.U32 R44, R61, R57, RZ ;  /* 0x000000393d2c7227 */ /* 0x000fe200078e00ff */
[----:B------:R-:W-:-:S03]  /*18770*/  IABS R46, R5 ;  /* 0x00000005002e7213 */ /* 0x000fc60000000000 */
[--C-:B------:R-:W-:Y:S02]  /*18780*/  @!P0 IMAD.IADD R53, R53, 0x1, -R2.reuse ;  /* 0x0000000135358824 */ /* 0x100fe400078e0a02 */
[----:B------:R-:W-:Y:S02]  /*18790*/  @!P6 IMAD.IADD R43, R43, 0x1, -R2 ;  /* 0x000000012b2be824 */ /* 0x000fe400078e0a02 */
[----:B------:R-:W-:Y:S02]  /*187a0*/  IMAD R56, R2, R0, R56 ;  /* 0x0000000002387224 */ /* 0x000fe400078e0238 */
[----:B------:R-:W-:Y:S02]  /*187b0*/  IMAD.MOV R45, RZ, RZ, -R44 ;  /* 0x000000ffff2d7224 */ /* 0x000fe400078e0a2c */
[----:B------:R-:W-:Y:S01]  /*187c0*/  @!P3 IMAD.IADD R54, R54, 0x1, -R2 ;  /* 0x000000013636b824 */ /* 0x000fe200078e0a02 */
[C---:B------:R-:W-:Y:S01]  /*187d0*/  ISETP.GT.U32.AND P3, PT, R2.reuse, R53, PT ;  /* 0x000000350200720c */ /* 0x040fe20003f64070 */
[----:B------:R-:W-:Y:S01]  /*187e0*/  IMAD.HI.U32 R0, R61, R59, RZ ;  /* 0x0000003b3d007227 */ /* 0x000fe200078e00ff */
[----:B------:R-:W-:-:S03]  /*187f0*/  ISETP.GT.U32.AND P6, PT, R2, R43, PT ;  /* 0x0000002b0200720c */ /* 0x000fc60003fc4070 */
[----:B------:R-:W-:-:S04]  /*18800*/  IMAD.HI.U32 R58, R61, R46, RZ ;  /* 0x0000002e3d3a7227 */ /* 0x000fc800078e00ff */
[----:B------:R-:W-:Y:S01]  /*18810*/  @!P4 IMAD.IADD R50, R50, 0x1, -R2 ;  /* 0x000000013232c824 */ /* 0x000fe200078e0a02 */
[C---:B------:R-:W-:Y:S01]  /*18820*/  ISETP.GT.U32.AND P4, PT, R2.reuse, R56, PT ;  /* 0x000000380200720c */ /* 0x040fe20003f84070 */
[----:B------:R-:W-:Y:S02]  /*18830*/  IMAD R57, R2, R45, R57 ;  /* 0x0000002d02397224 */ /* 0x000fe400078e0239 */
[----:B------:R-:W-:Y:S02]  /*18840*/  IMAD.MOV R45, RZ, RZ, -R0 ;  /* 0x000000ffff2d7224 */ /* 0x000fe400078e0a00 */
[----:B------:R-:W-:Y:S01]  /*18850*/  IMAD.MOV R0, RZ, RZ, -R58 ;  /* 0x000000ffff007224 */ /* 0x000fe200078e0a3a */
[----:B------:R-:W-:Y:S01]  /*18860*/  IABS R44, R4 ;  /* 0x00000004002c7213 */ /* 0x000fe20000000000 */
[----:B------:R-:W-:Y:S01]  /*18870*/  @!P2 IMAD.IADD R55, R55, 0x1, -R2 ;  /* 0x000000013737a824 */ /* 0x000fe200078e0a02 */
[----:B------:R-:W-:Y:S01]  /*18880*/  ISETP.GE.AND P2, PT, R12, RZ, PT ;  /* 0x000000ff0c00720c */ /* 0x000fe20003f46270 */
[----:B------:R-:W-:-:S02]  /*18890*/  IMAD R46, R2, R0, R46 ;  /* 0x00000000022e7224 */ /* 0x000fc400078e022e */
[----:B------:R-:W-:-:S04]  /*188a0*/  IMAD.HI.U32 R58, R61, R44, RZ ;  /* 0x0000002c3d3a7227 */ /* 0x000fc800078e00ff */
[--C-:B------:R-:W-:Y:S01]  /*188b0*/  @!P3 IMAD.IADD R53, R53, 0x1, -R2.reuse ;  /* 0x000000013535b824 */ /* 0x100fe200078e0a02 */
[C---:B------:R-:W-:Y:S01]  /*188c0*/  ISETP.GT.U32.AND P3, PT, R2.reuse, R46, PT ;  /* 0x0000002e0200720c */ /* 0x040fe20003f64070 */
[----:B------:R-:W-:Y:S01]  /*188d0*/  @!P6 IMAD.IADD R43, R43, 0x1, -R2 ;  /* 0x000000012b2be824 */ /* 0x000fe200078e0a02 */
[C---:B------:R-:W-:Y:S01]  /*188e0*/  ISETP.GT.U32.AND P6, PT, R2.reuse, R52, PT ;  /* 0x000000340200720c */ /* 0x040fe20003fc4070 */
[----:B------:R-:W-:Y:S01]  /*188f0*/  IMAD R59, R2, R45, R59 ;  /* 0x0000002d023b7224 */ /* 0x000fe200078e023b */
[----:B------:R-:W-:Y:S01]  /*18900*/  IABS R45, R3 ;  /* 0x00000003002d7213 */ /* 0x000fe20000000000 */
[----:B------:R-:W-:Y:S01]  /*18910*/  IMAD.MOV R0, RZ, RZ, -R58 ;  /* 0x000000ffff007224 */ /* 0x000fe200078e0a3a */
[----:B------:R-:W-:Y:S01]  /*18920*/  IABS R58, R60 ;  /* 0x0000003c003a7213 */ /* 0x000fe20000000000 */
[----:B------:R-:W-:Y:S02]  /*18930*/  @!P4 IMAD.IADD R56, R56, 0x1, -R2 ;  /* 0x000000013838c824 */ /* 0x000fe400078e0a02 */
[----:B------:R-:W-:-:S02]  /*18940*/  IMAD R44, R2, R0, R44 ;  /* 0x00000000022c7224 */ /* 0x000fc400078e022c */
[----:B------:R-:W-:Y:S01]  /*18950*/  @!P2 IMAD.MOV R50, RZ, RZ, -R50 ;  /* 0x000000ffff32a224 */ /* 0x000fe200078e0a32 */
[----:B------:R-:W-:Y:S01]  /*18960*/  ISETP.GT.U32.AND P2, PT, R2, R56, PT ;  /* 0x000000380200720c */ /* 0x000fe20003f44070 */
[----:B------:R-:W-:-:S04]  /*18970*/  IMAD.HI.U32 R0, R61, R45, RZ ;  /* 0x0000002d3d007227 */ /* 0x000fc800078e00ff */
[----:B------:R-:W-:-:S04]  /*18980*/  IMAD.HI.U32 R61, R61, R58, RZ ;  /* 0x0000003a3d3d7227 */ /* 0x000fc800078e00ff */
[----:B------:R-:W-:Y:S02]  /*18990*/  IMAD.MOV R61, RZ, RZ, -R61 ;  /* 0x000000ffff3d7224 */ /* 0x000fe400078e0a3d */
[--C-:B------:R-:W-:Y:S01]  /*189a0*/  @!P3 IMAD.IADD R46, R46, 0x1, -R2.reuse ;  /* 0x000000012e2eb824 */ /* 0x100fe200078e0a02 */
[----:B------:R-:W-:Y:S01]  /*189b0*/  ISETP.GE.AND P3, PT, R9, RZ, PT ;  /* 0x000000ff0900720c */ /* 0x000fe20003f66270 */
[----:B------:R-:W-:Y:S01]  /*189c0*/  @!P6 IMAD.IADD R52, R52, 0x1, -R2 ;  /* 0x000000013434e824 */ /* 0x000fe200078e0a02 */
[C---:B------:R-:W-:Y:S01]  /*189d0*/  ISETP.GT.U32.AND P6, PT, R2.reuse, R51, PT ;  /* 0x000000330200720c */ /* 0x040fe20003fc4070 */
[----:B------:R-:W-:Y:S01]  /*189e0*/  @!P1 IMAD.MOV R43, RZ, RZ, -R43 ;  /* 0x000000ffff2b9224 */ /* 0x000fe200078e0a2b */
[C---:B------:R-:W-:Y:S01]  /*189f0*/  ISETP.GT.U32.AND P1, PT, R2.reuse, R54, PT ;  /* 0x000000360200720c */ /* 0x040fe20003f24070 */
[----:B------:R-:W-:Y:S02]  /*18a00*/  IMAD.MOV R0, RZ, RZ, -R0 ;  /* 0x000000ffff007224 */ /* 0x000fe400078e0a00 */
[----:B------:R-:W-:-:S02]  /*18a10*/  IMAD R58, R2, R61, R58 ;  /* 0x0000003d023a7224 */ /* 0x000fc400078e023a */
[----:B------:R-:W-:Y:S02]  /*18a20*/  IMAD R45, R2, R0, R45 ;  /* 0x00000000022d7224 */ /* 0x000fe400078e022d */
[--C-:B------:R-:W-:Y:S01]  /*18a30*/  @!P2 IMAD.IADD R56, R56, 0x1, -R2.reuse ;  /* 0x000000013838a824 */ /* 0x100fe200078e0a02 */
[C---:B------:R-:W-:Y:S02]  /*18a40*/  ISETP.GT.U32.AND P2, PT, R2.reuse, R58, PT ;  /* 0x0000003a0200720c */ /* 0x040fe40003f44070 */
[C---:B------:R-:W-:Y:S01]  /*18a50*/  ISETP.GT.U32.AND P4, PT, R2.reuse, R45, PT ;  /* 0x0000002d0200720c */ /* 0x040fe20003f84070 */
[----:B------:R-:W-:Y:S01]  /*18a60*/  @!P3 IMAD.MOV R53, RZ, RZ, -R53 ;  /* 0x000000ffff35b224 */ /* 0x000fe200078e0a35 */
[C---:B------:R-:W-:Y:S01]  /*18a70*/  ISETP.GT.U32.AND P3, PT, R2.reuse, R46, PT ;  /* 0x0000002e0200720c */ /* 0x040fe20003f64070 */
[--C-:B------:R-:W-:Y:S01]  /*18a80*/  @!P6 IMAD.IADD R51, R51, 0x1, -R2.reuse ;  /* 0x000000013333e824 */ /* 0x100fe200078e0a02 */
[----:B------:R-:W-:Y:S01]  /*18a90*/  ISETP.GT.U32.AND P6, PT, R2, R57, PT ;  /* 0x000000390200720c */ /* 0x000fe20003fc4070 */
[----:B------:R-:W-:Y:S01]  /*18aa0*/  @!P1 IMAD.IADD R54, R54, 0x1, -R2 ;  /* 0x0000000136369824 */ /* 0x000fe200078e0a02 */
[----:B------:R-:W-:-:S05]  /*18ab0*/  ISETP.GT.U32.AND P1, PT, R2, R44, PT ;  /* 0x0000002c0200720c */ /* 0x000fca0003f24070 */
[--C-:B------:R-:W-:Y:S01]  /*18ac0*/  @!P2 IMAD.IADD R58, R58, 0x1, -R2.reuse ;  /* 0x000000013a3aa824 */ /* 0x100fe200078e0a02 */
[----:B------:R-:W-:Y:S02]  /*18ad0*/  ISETP.GE.AND P2, PT, R3, RZ, PT ;  /* 0x000000ff0300720c */ /* 0x000fe40003f46270 */
[----:B------:R-:W1:Y:S01]  /*18ae0*/  S2R R3, SR_TID.X ;  /* 0x0000000000037919 */ /* 0x000e620000002100 */
[--C-:B------:R-:W-:Y:S01]  /*18af0*/  @!P4 IMAD.IADD R45, R45, 0x1, -R2.reuse ;  /* 0x000000012d2dc824 */ /* 0x100fe200078e0a02 */
[----:B------:R-:W-:Y:S01]  /*18b00*/  ISETP.GT.U32.AND P4, PT, R2, R55, PT ;  /* 0x000000370200720c */ /* 0x000fe20003f84070 */
[--C-:B------:R-:W-:Y:S01]  /*18b10*/  @!P3 IMAD.IADD R46, R46, 0x1, -R2.reuse ;  /* 0x000000012e2eb824 */ /* 0x100fe200078e0a02 */
[----:B------:R-:W-:Y:S01]  /*18b20*/  ISETP.GE.AND P3, PT, R6, RZ, PT ;  /* 0x000000ff0600720c */ /* 0x000fe20003f66270 */
[--C-:B------:R-:W-:Y:S01]  /*18b30*/  @!P6 IMAD.IADD R57, R57, 0x1, -R2.reuse ;  /* 0x000000013939e824 */ /* 0x100fe200078e0a02 */
[----:B------:R-:W-:Y:S01]  /*18b40*/  ISETP.GE.AND P6, PT, R11, RZ, PT ;  /* 0x000000ff0b00720c */ /* 0x000fe20003fc6270 */
[----:B------:R-:W-:Y:S01]  /*18b50*/  @!P1 IMAD.IADD R44, R44, 0x1, -R2 ;  /* 0x000000012c2c9824 */ /* 0x000fe200078e0a02 */
[----:B------:R-:W2:Y:S01]  /*18b60*/  LDC R6, c[0x0][0x230] ;  /* 0x00008c00ff067b82 */ /* 0x000ea20000000800 */
[----:B------:R-:W-:-:S02]  /*18b70*/  ISETP.GT.U32.AND P0, PT, R2, R52, PT ;  /* 0x000000340200720c */ /* 0x000fc40003f04070 */
[----:B------:R-:W-:-:S04]  /*18b80*/  ISETP.GE.AND P1, PT, R7, RZ, PT ;  /* 0x000000ff0700720c */ /* 0x000fc80003f26270 */
[----:B------:R-:W-:Y:S01]  /*18b90*/  @!P4 IMAD.IADD R55, R55, 0x1, -R2 ;  /* 0x000000013737c824 */ /* 0x000fe200078e0a02 */
[----:B------:R-:W-:-:S03]  /*18ba0*/  ISETP.GE.AND P4, PT, R48, RZ, PT ;  /* 0x000000ff3000720c */ /* 0x000fc60003f86270 */
[----:B------:R-:W-:Y:S01]  /*18bb0*/  @!P6 IMAD.MOV R51, RZ, RZ, -R51 ;  /* 0x000000ffff33e224 */ /* 0x000fe200078e0a33 */
[----:B------:R-:W-:Y:S02]  /*18bc0*/  ISETP.GT.U32.AND P6, PT, R2, R44, PT ;  /* 0x0000002c0200720c */ /* 0x000fe40003fc4070 */
[----:B------:R-:W-:Y:S01]  /*18bd0*/  @!P0 IMAD.IADD R52, R52, 0x1, -R2 ;  /* 0x0000000134348824 */ /* 0x000fe200078e0a02 */
[C---:B------:R-:W-:Y:S01]  /*18be0*/  ISETP.GT.U32.AND P0, PT, R2.reuse, R59, PT ;  /* 0x0000003b0200720c */ /* 0x040fe20003f04070 */
[----:B------:R-:W-:Y:S01]  /*18bf0*/  @!P1 IMAD.MOV R54, RZ, RZ, -R54 ;  /* 0x000000ffff369224 */ /* 0x000fe200078e0a36 */
[----:B------:R-:W-:-:S04]  /*18c00*/  ISETP.GT.U32.AND P1, PT, R2, R45, PT ;  /* 0x0000002d0200720c */ /* 0x000fc80003f24070 */
[----:B------:R-:W-:Y:S01]  /*18c10*/  @!P4 IMAD.MOV R55, RZ, RZ, -R55 ;  /* 0x000000ffff37c224 */ /* 0x000fe200078e0a37 */
[----:B------:R-:W-:Y:S01]  /*18c20*/  ISETP.GE.AND P4, PT, R60, RZ, PT ;  /* 0x000000ff3c00720c */ /* 0x000fe20003f86270 */
[----:B--2---:R-:W-:Y:S01]  /*18c30*/  VIADD R6, R6, 0x3f ;  /* 0x0000003f06067836 */ /* 0x004fe20000000000 */
[C---:B-1----:R-:W-:Y:S01]  /*18c40*/  LOP3.LUT R61, R3.reuse, 0x3, RZ, 0xc0, !PT ;  /* 0x00000003033d7812 */ /* 0x042fe200078ec0ff */
[----:B------:R-:W-:Y:S01]  /*18c50*/  IMAD.SHL.U32 R60, R3, 0x40, RZ ;  /* 0x00000040033c7824 */ /* 0x000fe200078e00ff */
[----:B------:R-:W-:Y:S01]  /*18c60*/  SHF.R.U32.HI R7, RZ, 0x2, R3 ;  /* 0x00000002ff077819 */ /* 0x000fe20000011603 */
[--C-:B------:R-:W-:Y:S01]  /*18c70*/  @!P6 IMAD.IADD R44, R44, 0x1, -R2.reuse ;  /* 0x000000012c2ce824 */ /* 0x100fe200078e0a02 */
[----:B------:R-:W-:Y:S01]  /*18c80*/  ISETP.GE.AND P6, PT, R5, RZ, PT ;  /* 0x000000ff0500720c */ /* 0x000fe20003fc6270 */
[--C-:B------:R-:W-:Y:S01]  /*18c90*/  @!P0 IMAD.IADD R59, R59, 0x1, -R2.reuse ;  /* 0x000000013b3b8824 */ /* 0x100fe200078e0a02 */
[----:B------:R-:W-:Y:S01]  /*18ca0*/  ISETP.GE.AND P0, PT, R10, RZ, PT ;  /* 0x000000ff0a00720c */ /* 0x000fe20003f06270 */
[----:B------:R-:W-:Y:S01]  /*18cb0*/  @!P1 IMAD.IADD R45, R45, 0x1, -R2 ;  /* 0x000000012d2d9824 */ /* 0x000fe200078e0a02 */
[----:B------:R-:W-:Y:S01]  /*18cc0*/  ISETP.GE.AND P1, PT, R4, RZ, PT ;  /* 0x000000ff0400720c */ /* 0x000fe20003f26270 */
[----:B------:R-:W-:Y:S01]  /*18cd0*/  IMAD.SHL.U32 R5, R3, 0x8, RZ ;  /* 0x0000000803057824 */ /* 0x000fe200078e00ff */
[----:B------:R-:W-:Y:S01]  /*18ce0*/  SHF.R.S32.HI R0, RZ, 0x1f, R6 ;  /* 0x0000001fff007819 */ /* 0x000fe20000011406 */
[----:B------:R-:W-:Y:S01]  /*18cf0*/  IMAD R4, R61, 0x420, RZ ;  /* 0x000004203d047824 */ /* 0x000fe200078e02ff */
[----:B------:R-:W-:-:S02]  /*18d00*/  LOP3.LUT R60, R60, 0x1c0, RZ, 0xc0, !PT ;  /* 0x000001c03c3c7812 */ /* 0x000fc400078ec0ff */
[----:B------:R-:W-:Y:S02]  /*18d10*/  SGXT.U32 R61, R7, 0x3 ;  /* 0x00000003073d781a */ /* 0x000fe40000000000 */
[----:B------:R-:W-:Y:S02]  /*18d20*/  LEA.HI R6, R0, R6, RZ, 0x6 ;  /* 0x0000000600067211 */ /* 0x000fe400078f30ff */
[----:B------:R-:W-:Y:S02]  /*18d30*/  LOP3.LUT R0, R60, 0x30, R5, 0xf8, !PT ;  /* 0x000000303c007812 */ /* 0x000fe400078ef805 */
[----:B------:R-:W-:Y:S01]  /*18d40*/  LOP3.LUT R0, R4, R61, RZ, 0xfc, !PT ;  /* 0x0000003d04007212 */ /* 0x000fe200078efcff */
[----:B------:R-:W-:Y:S01]  /*18d50*/  @!P5 IMAD.MOV R49, RZ, RZ, -R49 ;  /* 0x000000ffff31d224 */ /* 0x000fe200078e0a31 */
[C---:B------:R-:W-:Y:S01]  /*18d60*/  ISETP.GT.U32.AND P5, PT, R2.reuse, R57, PT ;  /* 0x000000390200720c */ /* 0x040fe20003fa4070 */
[----:B------:R-:W-:Y:S02]  /*18d70*/  @!P0 IMAD.MOV R52, RZ, RZ, -R52 ;  /* 0x000000ffff348224 */ /* 0x000fe400078e0a34 */
[----:B------:R1:W-:Y:S01]  /*18d80*/  STL [R1+0x5b74], R0 ;  /* 0x005b740001007387 */ /* 0x0003e20000100800 */
[----:B------:R-:W-:-:S03]  /*18d90*/  ISETP.GT.U32.AND P0, PT, R2, R59, PT ;  /* 0x0000003b0200720c */ /* 0x000fc60003f04070 */
[----:B------:R-:W2:Y:S04]  /*18da0*/  LDL.LU R13, [R1+0x220] ;  /* 0x00022000010d7983 */ /* 0x000ea80000300800 */
[----:B------:R-:W3:Y:S04]  /*18db0*/  LDL.LU R12, [R1+0x224] ;  /* 0x00022400010c7983 */ /* 0x000ee80000300800 */
[----:B------:R-:W4:Y:S04]  /*18dc0*/  LDL.LU R11, [R1+0x228] ;  /* 0x00022800010b7983 */ /* 0x000f280000300800 */
[----:B------:R-:W5:Y:S04]  /*18dd0*/  LDL.LU R10, [R1+0x22c] ;  /* 0x00022c00010a7983 */ /* 0x000f680000300800 */
[----:B------:R-:W5:Y:S01]  /*18de0*/  LDL.LU R9, [R1+0x230] ;  /* 0x0002300001097983 */ /* 0x000f620000300800 */
[----:B------:R-:W-:-:S03]  /*18df0*/  @!P5 IMAD.IADD R57, R57, 0x1, -R2 ;  /* 0x000000013939d824 */ /* 0x000fc600078e0a02 */
[----:B------:R-:W5:Y:S01]  /*18e00*/  LDL.LU R7, [R1+0x234] ;  /* 0x0002340001077983 */ /* 0x000f620000300800 */
[----:B------:R-:W-:-:S03]  /*18e10*/  ISETP.GE.AND P5, PT, R47, RZ, PT ;  /* 0x000000ff2f00720c */ /* 0x000fc60003fa6270 */
[----:B------:R-:W5:Y:S01]  /*18e20*/  LDL.LU R48, [R1+0x238] ;  /* 0x0002380001307983 */ /* 0x000f620000300800 */
[----:B------:R-:W-:Y:S01]  /*18e30*/  @!P0 IMAD.IADD R59, R59, 0x1, -R2 ;  /* 0x000000013b3b8824 */ /* 0x000fe200078e0a02 */
[----:B------:R-:W-:Y:S02]  /*18e40*/  ISETP.GE.AND P0, PT, R8, RZ, PT ;  /* 0x000000ff0800720c */ /* 0x000fe40003f06270 */
[----:B------:R-:W5:Y:S01]  /*18e50*/  LDL.LU R47, [R1+0x23c] ;  /* 0x00023c00012f7983 */ /* 0x000f620000300800 */
[----:B------:R-:W-:-:S03]  /*18e60*/  LOP3.LUT R3, R3, 0x1f, RZ, 0xc0, !PT ;  /* 0x0000001f03037812 */ /* 0x000fc600078ec0ff */
[----:B------:R-:W5:Y:S04]  /*18e70*/  LDL.LU R8, [R1+0x240] ;  /* 0x0002400001087983 */ /* 0x000f680000300800 */
[----:B------:R-:W5:Y:S04]  /*18e80*/  LDL.LU R6, [R1+0x244] ;  /* 0x0002440001067983 */ /* 0x000f680000300800 */
[----:B------:R-:W5:Y:S01]  /*18e90*/  LDL.LU R5, [R1+0x248] ;  /* 0x0002480001057983 */ /* 0x000f620000300800 */
[----:B0-----:R-:W-:-:S03]  /*18ea0*/  IMAD R14, R3, R15, RZ ;  /* 0x0000000f030e7224 */ /* 0x001fc600078e02ff */
[----:B------:R-:W5:Y:S04]  /*18eb0*/  LDL.LU R4, [R1+0x250] ;  /* 0x0002500001047983 */ /* 0x000f680000300800 */
[----:B------:R-:W5:Y:S01]  /*18ec0*/  LDL.LU R3, [R1+0x258] ;  /* 0x0002580001037983 */ /* 0x000f620000300800 */
[----:B------:R-:W-:Y:S01]  /*18ed0*/  @!P5 IMAD.MOV R56, RZ, RZ, -R56 ;  /* 0x000000ffff38d224 */ /* 0x000fe200078e0a38 */
[----:B------:R-:W-:Y:S01]  /*18ee0*/  ISETP.GT.U32.AND P5, PT, R2, R58, PT ;  /* 0x0000003a0200720c */ /* 0x000fe20003fa4070 */
[----:B-1----:R-:W-:Y:S01]  /*18ef0*/  IMAD R0, R15, 0x20, R14 ;  /* 0x000000200f007824 */ /* 0x002fe200078e020e */
[----:B------:R-:W-:Y:S01]  /*18f00*/  LOP3.LUT R61, RZ, R16, RZ, 0x33, !PT ;  /* 0x00000010ff3d7212 */ /* 0x000fe200078e33ff */
[----:B------:R-:W-:Y:S01]  /*18f10*/  @!P0 IMAD.MOV R57, RZ, RZ, -R57 ;  /* 0x000000ffff398224 */ /* 0x000fe200078e0a39 */
[----:B------:R-:W-:-:S09]  /*18f20*/  ISETP.NE.AND P0, PT, R16, RZ, PT ;  /* 0x000000ff1000720c */ /* 0x000fd20003f05270 */
[----:B------:R-:W-:Y:S02]  /*18f30*/  @!P5 IMAD.IADD R58, R58, 0x1, -R2 ;  /* 0x000000013a3ad824 */ /* 0x000fe400078e0a02 */
[----:B------:R-:W-:Y:S01]  /*18f40*/  IMAD.MOV.U32 R2, RZ, RZ, R59 ;  /* 0x000000ffff027224 */ /* 0x000fe200078e003b */
[----:B------:R-:W-:-:S03]  /*18f50*/  IADD3 R59, P5, R0, UR8, RZ ;  /* 0x00000008003b7c10 */ /* 0x000fc6000ffbe0ff */
[----:B------:R-:W-:Y:S01]  /*18f60*/  @!P3 IMAD.MOV R2, RZ, RZ, -R2 ;  /* 0x000000ffff02b224 */ /* 0x000fe200078e0a02 */
[----:B------:R-:W-:Y:S02]  /*18f70*/  IADD3 R60, P3, R14, UR8, RZ ;  /* 0x000000080e3c7c10 */ /* 0x000fe4000ff7e0ff */
[C---:B---3--:R-:W-:Y:S02]  /*18f80*/  SEL R12, R61.reuse, R12, !P0 ;  /* 0x0000000c3d0c7207 */ /* 0x048fe40004000000 */
[C---:B--2---:R-:W-:Y:S01]  /*18f90*/  SEL R0, R61.reuse, R13, !P0 ;  /* 0x0000000d3d007207 */ /* 0x044fe20004000000 */
[----:B------:R-:W-:Y:S01]  /*18fa0*/  STL [R1+0x5bd8], R60 ;  /* 0x005bd83c01007387 */ /* 0x000fe20000100800 */
[C---:B----4-:R-:W-:Y:S02]  /*18fb0*/  SEL R11, R61.reuse, R11, !P0 ;  /* 0x0000000b3d0b7207 */ /* 0x050fe40004000000 */
[C---:B-----5:R-:W-:Y:S01]  /*18fc0*/  SEL R9, R61.reuse, R9, !P0 ;  /* 0x000000093d097207 */ /* 0x060fe20004000000 */
[----:B------:R-:W-:Y:S01]  /*18fd0*/  STL [R1+0x5bdc], R59 ;  /* 0x005bdc3b01007387 */ /* 0x000fe20000100800 */
[----:B------:R-:W-:-:S03]  /*18fe0*/  SEL R7, R61, R7, !P0 ;  /* 0x000000073d077207 */ /* 0x000fc60004000000 */
[----:B------:R0:W-:Y:S01]  /*18ff0*/  STL [R1+0x74], R0 ;  /* 0x0000740001007387 */ /* 0x0001e20000100800 */
[C---:B------:R-:W-:Y:S02]  /*19000*/  SEL R5, R61.reuse, R5, !P0 ;  /* 0x000000053d057207 */ /* 0x040fe40004000000 */
[C---:B------:R-:W-:Y:S02]  /*19010*/  SEL R4, R61.reuse, R4, !P0 ;  /* 0x000000043d047207 */ /* 0x040fe40004000000 */
[C---:B------:R-:W-:Y:S02]  /*19020*/  SEL R29, R61.reuse, R29, !P0 ;  /* 0x0000001d3d1d7207 */ /* 0x040fe40004000000 */
[C---:B------:R-:W-:Y:S01]  /*19030*/  SEL R30, R61.reuse, R30, !P0 ;  /* 0x0000001e3d1e7207 */ /* 0x040fe20004000000 */
[----:B------:R-:W-:Y:S01]  /*19040*/  @!P6 IMAD.MOV R46, RZ, RZ, -R46 ;  /* 0x000000ffff2ee224 */ /* 0x000fe200078e0a2e */
[----:B0-----:R-:W-:Y:S01]  /*19050*/  SEL R0, R61, R10, !P0 ;  /* 0x0000000a3d007207 */ /* 0x001fe20004000000 */
[----:B------:R-:W-:Y:S01]  /*19060*/  STL [R1+0x70], R12 ;  /* 0x0000700c01007387 */ /* 0x000fe20000100800 */
[----:B------:R-:W-:-:S02]  /*19070*/  @!P1 IMAD.MOV R44, RZ, RZ, -R44 ;  /* 0x000000ffff2c9224 */ /* 0x000fc400078e0a2c */
[----:B------:R-:W-:Y:S01]  /*19080*/  @!P2 IMAD.MOV R45, RZ, RZ, -R45 ;  /* 0x000000ffff2da224 */ /* 0x000fe200078e0a2d */
[----:B------:R-:W-:Y:S01]  /*19090*/  STL [R1+0x6c], R11 ;  /* 0x00006c0b01007387 */ /* 0x000fe20000100800 */
[----:B------:R-:W-:Y:S01]  /*190a0*/  @!P4 IMAD.MOV R58, RZ, RZ, -R58 ;  /* 0x000000ffff3ac224 */ /* 0x000fe200078e0a3a */
[C---:B------:R-:W-:Y:S01]  /*190b0*/  SEL R31, R61.reuse, R31, !P0 ;  /* 0x0000001f3d1f7207 */ /* 0x040fe20004000000 */
[----:B------:R-:W-:Y:S01]  /*190c0*/  ULDC UR8, c[0x0][0x238] ;  /* 0x00008e0000087ab9 */ /* 0x000fe20000000800 */
[----:B------:R0:W-:Y:S04]  /*190d0*/  STL [R1+0x68], R0 ;  /* 0x0000680001007387 */ /* 0x0001e80000100800 */
[----:B------:R1:W-:Y:S01]  /*190e0*/  STL [R1+0x64], R9 ;  /* 0x0000640901007387 */ /* 0x0003e20000100800 */
[----:B0-----:R-:W-:-:S03]  /*190f0*/  SEL R0, R61, R48, !P0 ;  /* 0x000000303d007207 */ /* 0x001fc60004000000 */
[----:B------:R0:W-:Y:S01]  /*19100*/  STL [R1+0x60], R7 ;  /* 0x0000600701007387 */ /* 0x0001e20000100800 */
[----:B-1----:R-:W-:-:S03]  /*19110*/  SEL R9, R61, R47, !P0 ;  /* 0x0000002f3d097207 */ /* 0x002fc60004000000 */
[----:B------:R1:W-:Y:S01]  /*19120*/  STL [R1+0x5c], R0 ;  /* 0x00005c0001007387 */ /* 0x0003e20000100800 */
[----:B0-----:R-:W-:-:S03]  /*19130*/  SEL R7, R61, R8, !P0 ;  /* 0x000000083d077207 */ /* 0x001fc60004000000 */
[----:B------:R-:W-:Y:S01]  /*19140*/  STL [R1+0x58], R9 ;  /* 0x0000580901007387 */ /* 0x000fe20000100800 */
[----:B-1----:R-:W-:-:S03]  /*19150*/  SEL R0, R61, R6, !P0 ;  /* 0x000000063d007207 */ /* 0x002fc60004000000 */
[----:B------:R-:W-:Y:S04]  /*19160*/  STL [R1+0x104], R7 ;  /* 0x0001040701007387 */ /* 0x000fe80000100800 */
[----:B------:R0:W-:Y:S04]  /*19170*/  STL [R1+0x244], R0 ;  /* 0x0002440001007387 */ /* 0x0001e80000100800 */
[----:B------:R-:W-:Y:S04]  /*19180*/  STL [R1+0x24c], R5 ;  /* 0x00024c0501007387 */ /* 0x000fe80000100800 */
[----:B------:R-:W2:Y:S01]  /*19190*/  LDL.LU R59, [R1+0x260] ;  /* 0x00026000013b7983 */ /* 0x000ea20000300800 */
[----:B0-----:R-:W-:-:S03]  /*191a0*/  SEL R0, R61, R3, !P0 ;  /* 0x000000033d007207 */ /* 0x001fc60004000000 */
[----:B------:R-:W-:Y:S04]  /*191b0*/  STL [R1+0x254], R4 ;  /* 0x0002540401007387 */ /* 0x000fe80000100800 */
[----:B------:R-:W3:Y:S04]  /*191c0*/  LDL.LU R60, [R1+0x268] ;  /* 0x00026800013c7983 */ /* 0x000ee80000300800 */
[----:B------:R0:W-:Y:S04]  /*191d0*/  STL [R1+0x25c], R0 ;  /* 0x00025c0001007387 */ /* 0x0001e80000100800 */
[----:B0-----:R-:W4:Y:S04]  /*191e0*/  LDL.LU R0, [R1+0x270] ;  /* 0x0002700001007983 */ /* 0x001f280000300800 */
        /* <DEDUP_REMOVED lines=28> */
[----:B--2---:R-:W-:-:S05]  /*193b0*/  SEL R59, R61, R59, !P0 ;  /* 0x0000003b3d3b7207 */ /* 0x004fca0004000000 */
[----:B------:R4:W-:Y:S01]  /*193c0*/  STL [R1+0x264], R59 ;  /* 0x0002643b01007387 */ /* 0x0009e20000100800 */
[----:B---3--:R-:W-:-:S05]  /*193d0*/  SEL R60, R61, R60, !P0 ;  /* 0x0000003c3d3c7207 */ /* 0x008fca0004000000 */
[----:B------:R-:W-:Y:S01]  /*193e0*/  STL [R1+0x26c], R60 ;  /* 0x00026c3c01007387 */ /* 0x000fe20000100800 */
[C---:B----4-:R-:W-:Y:S02]  /*193f0*/  SEL R59, R61.reuse, R0, !P0 ;  /* 0x000000003d3b7207 */ /* 0x050fe40004000000 */
[----:B-----5:R-:W-:-:S03]  /*19400*/  SEL R0, R61, R28, !P0 ;  /* 0x0000001c3d007207 */ /* 0x020fc60004000000 */
[----:B------:R-:W-:Y:S01]  /*19410*/  STL [R1+0x278], R59 ;  /* 0x0002783b01007387 */ /* 0x000fe20000100800 */
[----:B------:R-:W-:-:S03]  /*19420*/  SEL R27, R61, R27, !P0 ;  /* 0x0000001b3d1b7207 */ /* 0x000fc60004000000 */
[----:B------:R0:W-:Y:S01]  /*19430*/  STL [R1+0x280], R0 ;  /* 0x0002800001007387 */ /* 0x0001e20000100800 */
[----:B------:R-:W-:-:S03]  /*19440*/  SEL R26, R61, R26, !P0 ;  /* 0x0000001a3d1a7207 */ /* 0x000fc60004000000 */
[----:B------:R-:W-:Y:S01]  /*19450*/  STL [R1+0x288], R27 ;  /* 0x0002881b01007387 */ /* 0x000fe20000100800 */
[----:B0-----:R-:W-:-:S03]  /*19460*/  SEL R0, R61, R25, !P0 ;  /* 0x000000193d007207 */ /* 0x001fc60004000000 */
[----:B------:R-:W-:Y:S01]  /*19470*/  STL [R1+0x290], R26 ;  /* 0x0002901a01007387 */ /* 0x000fe20000100800 */
[C---:B------:R-:W-:Y:S02]  /*19480*/  SEL R24, R61.reuse, R24, !P0 ;  /* 0x000000183d187207 */ /* 0x040fe40004000000 */
[C---:B------:R-:W-:Y:S01]  /*19490*/  SEL R23, R61.reuse, R23, !P0 ;  /* 0x000000173d177207 */ /* 0x040fe20004000000 */
[----:B------:R0:W-:Y:S04]  /*194a0*/  STL [R1+0x298], R0 ;  /* 0x0002980001007387 */ /* 0x0001e80000100800 */
[----:B------:R-:W-:Y:S01]  /*194b0*/  STL [R1+0x2a0], R24 ;  /* 0x0002a01801007387 */ /* 0x000fe20000100800 */
[----:B0-----:R-:W-:-:S03]  /*194c0*/  SEL R0, R61, R22, !P0 ;  /* 0x000000163d007207 */ /* 0x001fc60004000000 */
[----:B------:R-:W-:Y:S01]  /*194d0*/  STL [R1+0x2a8], R23 ;  /* 0x0002a81701007387 */ /* 0x000fe20000100800 */
[C---:B------:R-:W-:Y:S02]  /*194e0*/  SEL R21, R61.reuse, R21, !P0 ;  /* 0x000000153d157207 */ /* 0x040fe40004000000 */
[C---:B------:R-:W-:Y:S01]  /*194f0*/  SEL R20, R61.reuse, R20, !P0 ;  /* 0x000000143d147207 */ /* 0x040fe20004000000 */
[----:B------:R0:W-:Y:S04]  /*19500*/  STL [R1+0x2b0], R0 ;  /* 0x0002b00001007387 */ /* 0x0001e80000100800 */
[----:B------:R-:W-:Y:S01]  /*19510*/  STL [R1+0x2b8], R21 ;  /* 0x0002b81501007387 */ /* 0x000fe20000100800 */
[C---:B------:R-:W-:Y:S02]  /*19520*/  SEL R18, R61.reuse, R18, !P0 ;  /* 0x000000123d127207 */ /* 0x040fe40004000000 */
[C---:B0-----:R-:W-:Y:S01]  /*19530*/  SEL R0, R61.reuse, R19, !P0 ;  /* 0x000000133d007207 */ /* 0x041fe20004000000 */
[----:B------:R-:W-:Y:S01]  /*19540*/  STL [R1+0x2c0], R20 ;  /* 0x0002c01401007387 */ /* 0x000fe20000100800 */
[----:B------:R-:W-:-:S03]  /*19550*/  SEL R17, R61, R17, !P0 ;  /* 0x000000113d117207 */ /* 0x000fc60004000000 */
[----:B------:R0:W-:Y:S01]  /*19560*/  STL [R1+0x2c8], R0 ;  /* 0x0002c80001007387 */ /* 0x0001e20000100800 */
[----:B------:R-:W-:-:S03]  /*19570*/  SEL R15, R61, R15, !P0 ;  /* 0x0000000f3d0f7207 */ /* 0x000fc60004000000 */
[----:B------:R-:W-:Y:S01]  /*19580*/  STL [R1+0x2d0], R18 ;  /* 0x0002d01201007387 */ /* 0x000fe20000100800 */
[C---:B------:R-:W-:Y:S02]  /*19590*/  SEL R14, R61.reuse, R14, !P0 ;  /* 0x0000000e3d0e7207 */ /* 0x040fe40004000000 */
[C---:B0-----:R-:W-:Y:S01]  /*195a0*/  SEL R0, R61.reuse, R16, !P0 ;  /* 0x000000103d007207 */ /* 0x041fe20004000000 */
[----:B------:R-:W-:Y:S04]  /*195b0*/  STL [R1+0x2d8], R17 ;  /* 0x0002d81101007387 */ /* 0x000fe80000100800 */
        /* <DEDUP_REMOVED lines=12> */
[----:B------:R0:W-:Y:S04]  /*19680*/  STL [R1+0x3ec], R0 ;  /* 0x0003ec0001007387 */ /* 0x0001e80000100800 */
[----:B------:R1:W-:Y:S01]  /*19690*/  STL [R1+0x3f4], R9 ;  /* 0x0003f40901007387 */ /* 0x0003e20000100800 */
[----:B0-----:R-:W-:-:S03]  /*196a0*/  SEL R0, R61, R48, !P0 ;  /* 0x000000303d007207 */ /* 0x001fc60004000000 */
[----:B------:R0:W-:Y:S01]  /*196b0*/  STL [R1+0x3fc], R7 ;  /* 0x0003fc0701007387 */ /* 0x0001e20000100800 */
[----:B-1----:R-:W-:-:S03]  /*196c0*/  SEL R9, R61, R47, !P0 ;  /* 0x0000002f3d097207 */ /* 0x002fc60004000000 */
[----:B------:R1:W-:Y:S01]  /*196d0*/  STL [R1+0x404], R0 ;  /* 0x0004040001007387 */ /* 0x0003e20000100800 */
[C---:B------:R-:W-:Y:S02]  /*196e0*/  SEL R5, R61.reuse, R5, !P0 ;  /* 0x000000053d057207 */ /* 0x040fe40004000000 */
[C---:B0-----:R-:W-:Y:S01]  /*196f0*/  SEL R7, R61.reuse, R8, !P0 ;  /* 0x000000083d077207 */ /* 0x041fe20004000000 */
[----:B------:R-:W-:Y:S01]  /*19700*/  STL [R1+0x40c], R9 ;  /* 0x00040c0901007387 */ /* 0x000fe20000100800 */
[----:B-1----:R-:W-:-:S03]  /*19710*/  SEL R0, R61, R6, !P0 ;  /* 0x000000063d007207 */ /* 0x002fc60004000000 */
[----:B------:R-:W-:Y:S01]  /*19720*/  STL [R1+0x414], R7 ;  /* 0x0004140701007387 */ /* 0x000fe20000100800 */
[----:B------:R-:W-:-:S03]  /*19730*/  SEL R4, R61, R4, !P0 ;  /* 0x000000043d047207 */ /* 0x000fc60004000000 */
        /* <DEDUP_REMOVED lines=373> */
[----:B------:R1:W-:Y:S04]  /*1ae90*/  STL [R1+0x22c], R5 ;  /* 0x00022c0501007387 */ /* 0x0003e80000100800 */
[----:B------:R-:W2:Y:S01]  /*1aea0*/  LDL.LU R28, [R1+0x9c] ;  /* 0x00009c00011c7983 */ /* 0x000ea20000300800 */
[----:B0-----:R-:W-:-:S03]  /*1aeb0*/  SEL R0, R61, R3, !P0 ;  /* 0x000000033d007207 */ /* 0x001fc60004000000 */
[----:B------:R0:W-:Y:S04]  /*1aec0*/  STL [R1+0x228], R4 ;  /* 0x0002280401007387 */ /* 0x0001e80000100800 */
[----:B------:R-:W3:Y:S04]  /*1aed0*/  LDL.LU R27, [R1+0x98] ;  /* 0x00009800011b7983 */ /* 0x000ee80000300800 */
[----:B------:R4:W-:Y:S04]  /*1aee0*/  STL [R1+0x224], R0 ;  /* 0x0002240001007387 */ /* 0x0009e80000100800 */
        /* <DEDUP_REMOVED lines=23> */
[----:B-1----:R-:W5:Y:S04]  /*1b060*/  LDL.LU R5, [R1+0x14] ;  /* 0x0000140001057983 */ /* 0x002f680000300800 */
[----:B0-----:R-:W5:Y:S04]  /*1b070*/  LDL.LU R4, [R1+0x10] ;  /* 0x0000100001047983 */ /* 0x001f680000300800 */
[----:B------:R-:W5:Y:S04]  /*1b080*/  LDL.LU R3, [R1+0xc] ;  /* 0x00000c0001037983 */ /* 0x000f680000300800 */
[----:B------:R-:W5:Y:S04]  /*1b090*/  LDL.LU R59, [R1+0x8] ;  /* 0x00000800013b7983 */ /* 0x000f680000300800 */
[----:B------:R-:W5:Y:S04]  /*1b0a0*/  LDL.LU R60, [R1+0x4] ;  /* 0x00000400013c7983 */ /* 0x000f680000300800 */
[----:B----4-:R-:W4:Y:S01]  /*1b0b0*/  LDL.LU R0, [R1] ;  /* 0x0000000001007983 */ /* 0x010f220000300800 */
[----:B--2---:R-:W-:-:S05]  /*1b0c0*/  SEL R28, R61, R28, !P0 ;  /* 0x0000001c3d1c7207 */ /* 0x004fca0004000000 */
[----:B------:R0:W-:Y:S01]  /*1b0d0*/  STL [R1+0xa4], R28 ;  /* 0x0000a41c01007387 */ /* 0x0001e20000100800 */
[----:B---3--:R-:W-:-:S03]  /*1b0e0*/  SEL R27, R61, R27, !P0 ;  /* 0x0000001b3d1b7207 */ /* 0x008fc60004000000 */
[----:B0-----:R-:W2:Y:S01]  /*1b0f0*/  LDL.LU R28, [R1+0x5ce0] ;  /* 0x005ce000011c7983 */ /* 0x001ea20000300800 */
[----:B-----5:R-:W-:-:S03]  /*1b100*/  SEL R26, R61, R26, !P0 ;  /* 0x0000001a3d1a7207 */ /* 0x020fc60004000000 */
[----:B------:R0:W-:Y:S01]  /*1b110*/  STL [R1+0xa0], R27 ;  /* 0x0000a01b01007387 */ /* 0x0001e20000100800 */
[C---:B------:R-:W-:Y:S02]  /*1b120*/  SEL R25, R61.reuse, R25, !P0 ;  /* 0x000000193d197207 */ /* 0x040fe40004000000 */
[C---:B------:R-:W-:Y:S01]  /*1b130*/  SEL R24, R61.reuse, R24, !P0 ;  /* 0x000000183d187207 */ /* 0x040fe20004000000 */
[----:B0-----:R-:W3:Y:S01]  /*1b140*/  LDL.LU R27, [R1+0x5cdc] ;  /* 0x005cdc00011b7983 */ /* 0x001ee20000300800 */
[----:B------:R-:W-:-:S03]  /*1b150*/  SEL R23, R61, R23, !P0 ;  /* 0x000000173d177207 */ /* 0x000fc60004000000 */
[----:B------:R0:W-:Y:S01]  /*1b160*/  STL [R1+0x9c], R26 ;  /* 0x00009c1a01007387 */ /* 0x0001e20000100800 */
[C---:B------:R-:W-:Y:S02]  /*1b170*/  SEL R22, R61.reuse, R22, !P0 ;  /* 0x000000163d167207 */ /* 0x040fe40004000000 */
[C---:B------:R-:W-:Y:S01]  /*1b180*/  SEL R21, R61.reuse, R21, !P0 ;  /* 0x000000153d157207 */ /* 0x040fe20004000000 */
[----:B0-----:R-:W5:Y:S04]  /*1b190*/  LDL.LU R26, [R1+0x5cd8] ;  /* 0x005cd800011a7983 */ /* 0x001f680000300800 */
[----:B------:R0:W-:Y:S01]  /*1b1a0*/  STL [R1+0x98], R25 ;  /* 0x0000981901007387 */ /* 0x0001e20000100800 */
[C---:B------:R-:W-:Y:S02]  /*1b1b0*/  SEL R20, R61.reuse, R20, !P0 ;  /* 0x000000143d147207 */ /* 0x040fe40004000000 */
[C---:B------:R-:W-:Y:S01]  /*1b1c0*/  SEL R19, R61.reuse, R19, !P0 ;  /* 0x000000133d137207 */ /* 0x040fe20004000000 */
[----:B0-----:R-:W2:Y:S04]  /*1b1d0*/  LDL.LU R25, [R1+0x5cd4] ;  /* 0x005cd40001197983 */ /* 0x001ea80000300800 */
[----:B------:R0:W-:Y:S01]  /*1b1e0*/  STL [R1+0x94], R24 ;  /* 0x0000941801007387 */ /* 0x0001e20000100800 */
[----:B------:R-:W-:-:S03]  /*1b1f0*/  SEL R18, R61, R18, !P0 ;  /* 0x000000123d127207 */ /* 0x000fc60004000000 */
[----:B0-----:R-:W3:Y:S04]  /*1b200*/  LDL.LU R24, [R1+0x5cd0] ;  /* 0x005cd00001187983 */ /* 0x001ee80000300800 */
[----:B------:R0:W-:Y:S01]  /*1b210*/  STL [R1+0x90], R23 ;  /* 0x0000901701007387 */ /* 0x0001e20000100800 */
[----:B------:R-:W-:-:S03]  /*1b220*/  SEL R17, R61, R17, !P0 ;  /* 0x000000113d117207 */ /* 0x000fc60004000000 */
[----:B0-----:R-:W5:Y:S04]  /*1b230*/  LDL.LU R23, [R1+0x5ccc] ;  /* 0x005ccc0001177983 */ /* 0x001f680000300800 */
[----:B------:R0:W-:Y:S01]  /*1b240*/  STL [R1+0x8c], R22 ;  /* 0x00008c1601007387 */ /* 0x0001e20000100800 */
[----:B------:R-:W-:-:S03]  /*1b250*/  SEL R16, R61, R16, !P0 ;  /* 0x000000103d107207 */ /* 0x000fc60004000000 */
        /* <DEDUP_REMOVED lines=42> */
[----:B0-----:R-:W3:Y:S04]  /*1b500*/  LDL.LU R7, [R1+0x5c90] ;  /* 0x005c900001077983 */ /* 0x001ee80000300800 */
[----:B------:R0:W-:Y:S01]  /*1b510*/  STL [R1+0x2c], R48 ;  /* 0x00002c3001007387 */ /* 0x0001e20000100800 */
[----:B------:R-:W-:-:S03]  /*1b520*/  SEL R3, R61, R3, !P0 ;  /* 0x000000033d037207 */ /* 0x000fc60004000000 */
[----:B0-----:R-:W3:Y:S04]  /*1b530*/  LDL.LU R48, [R1+0x5c8c] ;  /* 0x005c8c0001307983 */ /* 0x001ee80000300800 */
[----:B------:R0:W-:Y:S04]  /*1b540*/  STL [R1+0x28], R47 ;  /* 0x0000282f01007387 */ /* 0x0001e80000100800 */
        /* <DEDUP_REMOVED lines=10> */
[----:B0-----:R-:W3:Y:S01]  /*1b5f0*/  LDL.LU R3, [R1+0x5c74] ;  /* 0x005c740001037983 */ /* 0x001ee20000300800 */
[----:B------:R-:W-:-:S05]  /*1b600*/  SEL R59, R61, R59, !P0 ;  /* 0x0000003b3d3b7207 */ /* 0x000fca0004000000 */
[----:B------:R0:W-:Y:S02]  /*1b610*/  STL [R1+0x10], R59 ;  /* 0x0000103b01007387 */ /* 0x0001e40000100800 */
[C---:B0-----:R-:W-:Y:S02]  /*1b620*/  SEL R59, R61.reuse, R60, !P0 ;  /* 0x0000003c3d3b7207 */ /* 0x041fe40004000000 */
[----:B----4-:R-:W-:-:S05]  /*1b630*/  SEL R60, R61, R0, !P0 ;  /* 0x000000003d3c7207 */ /* 0x010fca0004000000 */
[----:B------:R0:W-:Y:S04]  /*1b640*/  STL [R1+0x5bf8], R60 ;  /* 0x005bf83c01007387 */ /* 0x0001e80000100800 */
[----:B------:R1:W-:Y:S04]  /*1b650*/  STL [R1+0xc], R59 ;  /* 0x00000c3b01007387 */ /* 0x0003e80000100800 */
[----:B0-----:R-:W4:Y:S01]  /*1b660*/  LDL.LU R60, [R1+0x25c] ;  /* 0x00025c00013c7983 */ /* 0x001f220000300800 */
[C---:B-----5:R-:W-:Y:S02]  /*1b670*/  SEL R11, R61.reuse, R11, !P0 ;  /* 0x0000000b3d0b7207 */ /* 0x060fe40004000000 */
[----:B--2---:R-:W-:-:S02]  /*1b680*/  SEL R10, R61, R10, !P0 ;  /* 0x0000000a3d0a7207 */ /* 0x004fc40004000000 */
[C---:B---3--:R-:W-:Y:S02]  /*1b690*/  SEL R9, R61.reuse, R9, !P0 ;  /* 0x000000093d097207 */ /* 0x048fe40004000000 */
[C---:B------:R-:W-:Y:S02]  /*1b6a0*/  SEL R7, R61.reuse, R7, !P0 ;  /* 0x000000073d077207 */ /* 0x040fe40004000000 */
[C---:B------:R-:W-:Y:S02]  /*1b6b0*/  SEL R48, R61.reuse, R48, !P0 ;  /* 0x000000303d307207 */ /* 0x040fe40004000000 */
[C---:B------:R-:W-:Y:S02]  /*1b6c0*/  SEL R47, R61.reuse, R47, !P0 ;  /* 0x0000002f3d2f7207 */ /* 0x040fe40004000000 */
[C---:B------:R-:W-:Y:S02]  /*1b6d0*/  SEL R8, R61.reuse, R8, !P0 ;  /* 0x000000083d087207 */ /* 0x040fe40004000000 */
[----:B------:R-:W-:-:S02]  /*1b6e0*/  SEL R6, R61, R6, !P0 ;  /* 0x000000063d067207 */ /* 0x000fc40004000000 */
[C---:B------:R-:W-:Y:S02]  /*1b6f0*/  SEL R5, R61.reuse, R5, !P0 ;  /* 0x000000053d057207 */ /* 0x040fe40004000000 */
[C---:B------:R-:W-:Y:S02]  /*1b700*/  SEL R0, R61.reuse, R4, !P0 ;  /* 0x000000043d007207 */ /* 0x040fe40004000000 */
[----:B-1----:R-:W-:-:S05]  /*1b710*/  SEL R59, R61, R3, !P0 ;  /* 0x000000033d3b7207 */ /* 0x002fca0004000000 */
[----:B------:R0:W-:Y:S04]  /*1b720*/  STL [R1+0x5bfc], R59 ;  /* 0x005bfc3b01007387 */ /* 0x0001e80000100800 */
[----:B0-----:R-:W2:Y:S04]  /*1b730*/  LDL.LU R59, [R1+0x254] ;  /* 0x00025400013b7983 */ /* 0x001ea80000300800 */
[----:B------:R0:W-:Y:S04]  /*1b740*/  STL [R1+0x5c00], R0 ;  /* 0x005c000001007387 */ /* 0x0001e80000100800 */
[----:B0-----:R-:W3:Y:S04]  /*1b750*/  LDL.LU R0, [R1+0x24c] ;  /* 0x00024c0001007983 */ /* 0x001ee80000300800 */
[----:B------:R0:W-:Y:S04]  /*1b760*/  STL [R1+0x5c04], R5 ;  /* 0x005c040501007387 */ /* 0x0001e80000100800 */
[----:B0-----:R-:W5:Y:S04]  /*1b770*/  LDL.LU R5, [R1+0x244] ;  /* 0x0002440001057983 */ /* 0x001f680000300800 */
[----:B------:R0:W-:Y:S04]  /*1b780*/  STL [R1+0x5c08], R6 ;  /* 0x005c080601007387 */ /* 0x0001e80000100800 */
[----:B0-----:R-:W4:Y:S04]  /*1b790*/  LDL.LU R6, [R1+0x104] ;  /* 0x0001040001067983 */ /* 0x001f280000300800 */
        /* <DEDUP_REMOVED lines=9> */
[----:B0-----:R-:W3:Y:S04]  /*1b830*/  LDL.LU R9, [R1+0x68] ;  /* 0x0000680001097983 */ /* 0x001ee80000300800 */
[----:B------:R0:W-:Y:S04]  /*1b840*/  STL [R1+0x5c20], R10 ;  /* 0x005c200a01007387 */ /* 0x0001e80000100800 */
[----:B0-----:R-:W5:Y:S04]  /*1b850*/  LDL.LU R10, [R1+0x6c] ;  /* 0x00006c00010a7983 */ /* 0x001f680000300800 */
[----:B------:R0:W-:Y:S04]  /*1b860*/  STL [R1+0x5c24], R11 ;  /* 0x005c240b01007387 */ /* 0x0001e80000100800 */
[----:B0-----:R-:W4:Y:S01]  /*1b870*/  LDL.LU R11, [R1+0x70] ;  /* 0x00007000010b7983 */ /* 0x001f220000300800 */
[----:B------:R-:W-:-:S05]  /*1b880*/  SEL R12, R61, R12, !P0 ;  /* 0x0000000c3d0c7207 */ /* 0x000fca0004000000 */
[----:B------:R0:W-:Y:S04]  /*1b890*/  STL [R1+0x5c28], R12 ;  /* 0x005c280c01007387 */ /* 0x0001e80000100800 */
[----:B0-----:R-:W5:Y:S01]  /*1b8a0*/  LDL.LU R12, [R1+0x74] ;  /* 0x00007400010c7983 */ /* 0x001f620000300800 */
[----:B------:R-:W0:Y:S01]  /*1b8b0*/  S2R R3, SR_TID.X ;  /* 0x0000000000037919 */ /* 0x000e220000002100 */
[C---:B------:R-:W-:Y:S02]  /*1b8c0*/  SEL R13, R61.reuse, R13, !P0 ;  /* 0x0000000d3d0d7207 */ /* 0x040fe40004000000 */
[----:B------:R-:W-:-:S03]  /*1b8d0*/  SEL R14, R61, R14, !P0 ;  /* 0x0000000e3d0e7207 */ /* 0x000fc60004000000 */
[----:B------:R-:W-:Y:S04]  /*1b8e0*/  STL [R1+0x5c2c], R13 ;  /* 0x005c2c0d01007387 */ /* 0x000fe80000100800 */
[----:B------:R1:W-:Y:S02]  /*1b8f0*/  STL [R1+0x5c30], R14 ;  /* 0x005c300e01007387 */ /* 0x0003e40000100800 */
[----:B-1----:R-:W1:Y:S01]  /*1b900*/  LDC R14, c[0x0][0x23c] ;  /* 0x00008f00ff0e7b82 */ /* 0x002e620000000800 */
[C---:B------:R-:W-:Y:S02]  /*1b910*/  SEL R15, R61.reuse, R15, !P0 ;  /* 0x0000000f3d0f7207 */ /* 0x040fe40004000000 */
[C---:B------:R-:W-:Y:S02]  /*1b920*/  SEL R16, R61.reuse, R16, !P0 ;  /* 0x000000103d107207 */ /* 0x040fe40004000000 */
[----:B------:R-:W-:-:S02]  /*1b930*/  SEL R17, R61, R17, !P0 ;  /* 0x000000113d117207 */ /* 0x000fc40004000000 */
[C---:B------:R-:W-:Y:S01]  /*1b940*/  SEL R18, R61.reuse, R18, !P0 ;  /* 0x000000123d127207 */ /* 0x040fe20004000000 */
[----:B------:R-:W-:Y:S01]  /*1b950*/  STL [R1+0x5c34], R15 ;  /* 0x005c340f01007387 */ /* 0x000fe20000100800 */
[C---:B------:R-:W-:Y:S02]  /*1b960*/  SEL R19, R61.reuse, R19, !P0 ;  /* 0x000000133d137207 */ /* 0x040fe40004000000 */
[C---:B------:R-:W-:Y:S01]  /*1b970*/  SEL R20, R61.reuse, R20, !P0 ;  /* 0x000000143d147207 */ /* 0x040fe20004000000 */
[----:B------:R-:W-:Y:S01]  /*1b980*/  STL [R1+0x5c38], R16 ;  /* 0x005c381001007387 */ /* 0x000fe20000100800 */
[----:B------:R-:W-:Y:S02]  /*1b990*/  SEL R21, R61, R21, !P0 ;  /* 0x000000153d157207 */ /* 0x000fe40004000000 */
[----:B0-----:R-:W-:Y:S01]  /*1b9a0*/  LOP3.LUT R13, R3, 0x1f, RZ, 0xc0, !PT ;  /* 0x0000001f030d7812 */ /* 0x001fe200078ec0ff */
[----:B------:R-:W-:Y:S01]  /*1b9b0*/  STL [R1+0x5c3c], R17 ;  /* 0x005c3c1101007387 */ /* 0x000fe20000100800 */
[----:B------:R-:W-:-:S02]  /*1b9c0*/  SEL R22, R61, R22, !P0 ;  /* 0x000000163d167207 */ /* 0x000fc40004000000 */
[C---:B------:R-:W-:Y:S01]  /*1b9d0*/  SEL R23, R61.reuse, R23, !P0 ;  /* 0x000000173d177207 */ /* 0x040fe20004000000 */
[----:B------:R-:W-:Y:S01]  /*1b9e0*/  STL [R1+0x5c40], R18 ;  /* 0x005c401201007387 */ /* 0x000fe20000100800 */
[C---:B------:R-:W-:Y:S02]  /*1b9f0*/  SEL R24, R61.reuse, R24, !P0 ;  /* 0x000000183d187207 */ /* 0x040fe40004000000 */
[C---:B------:R-:W-:Y:S01]  /*1ba00*/  SEL R25, R61.reuse, R25, !P0 ;  /* 0x000000193d197207 */ /* 0x040fe20004000000 */
[----:B------:R-:W-:Y:S01]  /*1ba10*/  STL [R1+0x5c44], R19 ;  /* 0x005c441301007387 */ /* 0x000fe20000100800 */
[----:B------:R-:W-:Y:S01]  /*1ba20*/  SEL R26, R61, R26, !P0 ;  /* 0x0000001a3d1a7207 */ /* 0x000fe20004000000 */
[-C--:B-1----:R-:W-:Y:S02]  /*1ba30*/  IMAD R3, R13, R14.reuse, RZ ;  /* 0x0000000e0d037224 */ /* 0x082fe400078e02ff */
[----:B------:R-:W-:Y:S01]  /*1ba40*/  STL [R1+0x5c48], R20 ;  /* 0x005c481401007387 */ /* 0x000fe20000100800 */
[----:B------:R-:W-:Y:S01]  /*1ba50*/  SEL R27, R61, R27, !P0 ;  /* 0x0000001b3d1b7207 */ /* 0x000fe20004000000 */
[----:B------:R-:W-:-:S02]  /*1ba60*/  IMAD R13, R13, R14, RZ ;  /* 0x0000000e0d0d7224 */ /* 0x000fc400078e02ff */
[----:B------:R-:W-:Y:S01]  /*1ba70*/  STL [R1+0x5c4c], R21 ;  /* 0x005c4c1501007387 */ /* 0x000fe20000100800 */
[----:B------:R-:W-:-:S03]  /*1ba80*/  SEL R28, R61, R28, !P0 ;  /* 0x0000001c3d1c7207 */ /* 0x000fc60004000000 */
[----:B------:R-:W-:Y:S01]  /*1ba90*/  STL [R1+0x5c50], R22 ;  /* 0x005c501601007387 */ /* 0x000fe20000100800 */
[----:B------:R-:W-:-:S03]  /*1baa0*/  LEA.HI.X.SX32 R3, R3, UR9, 0x1, P3 ;  /* 0x0000000903037c11 */ /* 0x000fc600098f0eff */
[----:B------:R-:W-:Y:S01]  /*1bab0*/  STL [R1+0x5c54], R23 ;  /* 0x005c541701007387 */ /* 0x000fe20000100800 */
[----:B------:R-:W-:-:S03]  /*1bac0*/  IMAD R13, R14, 0x20, R13 ;  /* 0x000000200e0d7824 */ /* 0x000fc600078e020d */
[----:B------:R-:W-:Y:S04]  /*1bad0*/  STL [R1+0x5c58], R24 ;  /* 0x005c581801007387 */ /* 0x000fe80000100800 */
[----:B------:R-:W-:Y:S04]  /*1bae0*/  STL [R1+0x5c5c], R25 ;  /* 0x005c5c1901007387 */ /* 0x000fe80000100800 */
[----:B------:R-:W-:Y:S04]  /*1baf0*/  STL [R1+0x5c60], R26 ;  /* 0x005c601a01007387 */ /* 0x000fe80000100800 */
[----:B------:R-:W-:Y:S01]  /*1bb00*/  STL [R1+0x5c64], R27 ;  /* 0x005c641b01007387 */ /* 0x000fe20000100800 */
[----:B------:R-:W-:-:S03]  /*1bb10*/  SEL R4, R61, R2, !P0 ;  /* 0x000000023d047207 */ /* 0x000fc60004000000 */
[----:B------:R-:W-:Y:S01]  /*1bb20*/  STL [R1+0x5c68], R28 ;  /* 0x005c681c01007387 */ /* 0x000fe20000100800 */
[----:B------:R-:W-:Y:S01]  /*1bb30*/  LEA.HI.X.SX32 R2, R13, UR9, 0x1, P5 ;  /* 0x000000090d027c11 */ /* 0x000fe2000a8f0eff */
[----:B--2---:R-:W-:Y:S02]  /*1bb40*/  IMAD R8, R8, UR7, RZ ;  /* 0x0000000708087c24 */ /* 0x004fe4000f8e02ff */
[----:B------:R-:W-:Y:S01]  /*1bb50*/  STL [R1+0x5c6c], R29 ;  /* 0x005c6c1d01007387 */ /* 0x000fe20000100800 */
[----:B---3--:R-:W-:-:S03]  /*1bb60*/  IMAD R9, R9, UR7, RZ ;  /* 0x0000000709097c24 */ /* 0x008fc6000f8e02ff */
[----:B------:R-:W-:Y:S01]  /*1bb70*/  STL [R1+0x5c70], R30 ;  /* 0x005c701e01007387 */ /* 0x000fe20000100800 */
[C---:B------:R-:W-:Y:S02]  /*1bb80*/  SEL R32, R61.reuse, R32, !P0 ;  /* 0x000000203d207207 */ /* 0x040fe40004000000 */
[C---:B------:R-:W-:Y:S01]  /*1bb90*/  SEL R33, R61.reuse, R33, !P0 ;  /* 0x000000213d217207 */ /* 0x040fe20004000000 */
[----:B------:R4:W-:Y:S01]  /*1bba0*/  STL [R1+0x5bd0], R3 ;  /* 0x005bd00301007387 */ /* 0x0009e20000100800 */
[C---:B------:R-:W-:Y:S02]  /*1bbb0*/  SEL R34, R61.reuse, R34, !P0 ;  /* 0x000000223d227207 */ /* 0x040fe40004000000 */
[C---:B------:R-:W-:Y:S01]  /*1bbc0*/  SEL R35, R61.reuse, R35, !P0 ;  /* 0x000000233d237207 */ /* 0x040fe20004000000 */
[----:B------:R-:W-:Y:S01]  /*1bbd0*/  STL [R1+0x5bd4], R2 ;  /* 0x005bd40201007387 */ /* 0x000fe20000100800 */
[C---:B------:R-:W-:Y:S02]  /*1bbe0*/  SEL R36, R61.reuse, R36, !P0 ;  /* 0x000000243d247207 */ /* 0x040fe40004000000 */
[----:B------:R-:W-:-:S02]  /*1bbf0*/  SEL R37, R61, R37, !P0 ;  /* 0x000000253d257207 */ /* 0x000fc40004000000 */
[C---:B------:R-:W-:Y:S02]  /*1bc00*/  SEL R38, R61.reuse, R38, !P0 ;  /* 0x000000263d267207 */ /* 0x040fe40004000000 */
[C---:B------:R-:W-:Y:S02]  /*1bc10*/  SEL R39, R61.reuse, R39, !P0 ;  /* 0x000000273d277207 */ /* 0x040fe40004000000 */
[C---:B------:R-:W-:Y:S02]  /*1bc20*/  SEL R40, R61.reuse, R40, !P0 ;  /* 0x000000283d287207 */ /* 0x040fe40004000000 */
[C---:B------:R-:W-:Y:S02]  /*1bc30*/  SEL R41, R61.reuse, R41, !P0 ;  /* 0x000000293d297207 */ /* 0x040fe40004000000 */
[C---:B------:R-:W-:Y:S02]  /*1bc40*/  SEL R42, R61.reuse, R42, !P0 ;  /* 0x0000002a3d2a7207 */ /* 0x040fe40004000000 */
[----:B------:R-:W-:-:S02]  /*1bc50*/  SEL R43, R61, R43, !P0 ;  /* 0x0000002b3d2b7207 */ /* 0x000fc40004000000 */
[C---:B------:R-:W-:Y:S02]  /*1bc60*/  SEL R49, R61.reuse, R49, !P0 ;  /* 0x000000313d317207 */ /* 0x040fe40004000000 */
[----:B------:R-:W-:Y:S01]  /*1bc70*/  SEL R50, R61, R50, !P0 ;  /* 0x000000323d327207 */ /* 0x000fe20004000000 */
[----:B----4-:R-:W-:Y:S01]  /*1bc80*/  IMAD R3, R11, UR7, RZ ;  /* 0x000000070b037c24 */ /* 0x010fe2000f8e02ff */
[C---:B------:R-:W-:Y:S01]  /*1bc90*/  SEL R51, R61.reuse, R51, !P0 ;  /* 0x000000333d337207 */ /* 0x040fe20004000000 */
[----:B-----5:R-:W-:Y:S01]  /*1bca0*/  IMAD R11, R10, UR7, RZ ;  /* 0x000000070a0b7c24 */ /* 0x020fe2000f8e02ff */
[----:B------:R-:W-:Y:S01]  /*1bcb0*/  SEL R52, R61, R52, !P0 ;  /* 0x000000343d347207 */ /* 0x000fe20004000000 */
[----:B------:R-:W-:Y:S01]  /*1bcc0*/  IMAD R10, R7, UR7, RZ ;  /* 0x00000007070a7c24 */ /* 0x000fe2000f8e02ff */
[C---:B------:R-:W-:Y:S01]  /*1bcd0*/  SEL R53, R61.reuse, R53, !P0 ;  /* 0x000000353d357207 */ /* 0x040fe20004000000 */
[----:B------:R-:W-:Y:S01]  /*1bce0*/  IMAD R7, R48, UR7, RZ ;  /* 0x0000000730077c24 */ /* 0x000fe2000f8e02ff */
[----:B------:R-:W-:Y:S01]  /*1bcf0*/  STL [R1+0x218], R11 ;  /* 0x0002180b01007387 */ /* 0x000fe20000100800 */
[----:B------:R-:W-:-:S02]  /*1bd00*/  SEL R54, R61, R54, !P0 ;  /* 0x000000363d367207 */ /* 0x000fc40004000000 */
[C---:B------:R-:W-:Y:S01]  /*1bd10*/  SEL R55, R61.reuse, R55, !P0 ;  /* 0x000000373d377207 */ /* 0x040fe20004000000 */
[----:B------:R0:W-:Y:S01]  /*1bd20*/  STL [R1+0x214], R9 ;  /* 0x0002140901007387 */ /* 0x0001e20000100800 */
[C---:B------:R-:W-:Y:S02]  /*1bd30*/  SEL R56, R61.reuse, R56, !P0 ;  /* 0x000000383d387207 */ /* 0x040fe40004000000 */
[C---:B------:R-:W-:Y:S01]  /*1bd40*/  SEL R57, R61.reuse, R57, !P0 ;  /* 0x000000393d397207 */ /* 0x040fe20004000000 */
[----:B------:R-:W-:Y:S01]  /*1bd50*/  STL [R1+0x210], R10 ;  /* 0x0002100a01007387 */ /* 0x000fe20000100800 */
[C---:B------:R-:W-:Y:S02]  /*1bd60*/  SEL R46, R61.reuse, R46, !P0 ;  /* 0x0000002e3d2e7207 */ /* 0x040fe40004000000 */
[C---:B------:R-:W-:Y:S01]  /*1bd70*/  SEL R44, R61.reuse, R44, !P0 ;  /* 0x0000002c3d2c7207 */ /* 0x040fe20004000000 */
[----:B------:R1:W-:Y:S01]  /*1bd80*/  STL [R1+0x20c], R7 ;  /* 0x00020c0701007387 */ /* 0x0003e20000100800 */
[----:B------:R-:W-:Y:S01]  /*1bd90*/  SEL R45, R61, R45, !P0 ;  /* 0x0000002d3d2d7207 */ /* 0x000fe20004000000 */
[----:B0-----:R-:W-:Y:S01]  /*1bda0*/  IMAD R9, R47, UR7, RZ ;  /* 0x000000072f097c24 */ /* 0x001fe2000f8e02ff */
[----:B------:R-:W-:Y:S01]  /*1bdb0*/  SEL R58, R61, R58, !P0 ;  /* 0x0000003a3d3a7207 */ /* 0x000fe20004000000 */
[----:B------:R-:W-:Y:S01]  /*1bdc0*/  IMAD R4, R4, UR7, RZ ;  /* 0x0000000704047c24 */ /* 0x000fe2000f8e02ff */
[----:B------:R-:W-:-:S02]  /*1bdd0*/  UIMAD UR8, UR8, 0x2e, URZ ;  /* 0x0000002e080878a4 */ /* 0x000fc4000f8e023f */
[----:B------:R-:W-:Y:S01]  /*1bde0*/  STL [R1+0x208], R9 ;  /* 0x0002080901007387 */ /* 0x000fe20000100800 */
[----:B------:R-:W-:Y:S01]  /*1bdf0*/  ULDC UR9, c[0x0][0x238] ;  /* 0x00008e0000097ab9 */ /* 0x000fe20000000800 */
[----:B-1----:R-:W-:Y:S02]  /*1be00*/  IMAD R7, R6, UR7, RZ ;  /* 0x0000000706077c24 */ /* 0x002fe4000f8e02ff */
[----:B------:R-:W-:Y:S01]  /*1be10*/  IMAD R6, R5, UR7, RZ ;  /* 0x0000000705067c24 */ /* 0x000fe2000f8e02ff */
[----:B------:R-:W-:Y:S01]  /*1be20*/  STL [R1+0x204], R8 ;  /* 0x0002040801007387 */ /* 0x000fe20000100800 */
[----:B------:R-:W-:Y:S02]  /*1be30*/  IMAD R5, R0, UR7, RZ ;  /* 0x0000000700057c24 */ /* 0x000fe4000f8e02ff */
[----:B------:R-:W-:Y:S01]  /*1be40*/  IMAD R0, R59, UR7, RZ ;  /* 0x000000073b007c24 */ /* 0x000fe2000f8e02ff */
[----:B------:R-:W-:Y:S04]  /*1be50*/  STL [R1+0x200], R7 ;  /* 0x0002000701007387 */ /* 0x000fe80000100800 */
[----:B------:R-:W-:Y:S04]  /*1be60*/  STL [R1+0x1fc], R6 ;  /* 0x0001fc0601007387 */ /* 0x000fe80000100800 */
[----:B------:R-:W2:Y:S04]  /*1be70*/  LDL.LU R29, [R1+0x264] ;  /* 0x00026400011d7983 */ /* 0x000ea80000300800 */
[----:B------:R-:W-:Y:S04]  /*1be80*/  STL [R1+0x1f8], R5 ;  /* 0x0001f80501007387 */ /* 0x000fe80000100800 */
[----:B------:R-:W3:Y:S04]  /*1be90*/  LDL.LU R28, [R1+0x26c] ;  /* 0x00026c00011c7983 */ /* 0x000ee80000300800 */
[----:B------:R0:W-:Y:S04]  /*1bea0*/  STL [R1+0x1f4], R0 ;  /* 0x0001f40001007387 */ /* 0x0001e80000100800 */
[----:B------:R-:W4:Y:S04]  /*1beb0*/  LDL.LU R27, [R1+0x278] ;  /* 0x00027800011b7983 */ /* 0x000f280000300800 */
[----:B------:R-:W5:Y:S04]  /*1bec0*/  LDL.LU R26, [R1+0x280] ;  /* 0x00028000011a7983 */ /* 0x000f680000300800 */
[----:B------:R-:W5:Y:S04]  /*1bed0*/  LDL.LU R25, [R1+0x288] ;  /* 0x0002880001197983 */ /* 0x000f680000300800 */
[----:B------:R-:W5:Y:S04]  /*1bee0*/  LDL.LU R24, [R1+0x290] ;  /* 0x0002900001187983 */ /* 0x000f680000300800 */
[----:B------:R-:W5:Y:S04]  /*1bef0*/  LDL.LU R23, [R1+0x298] ;  /* 0x0002980001177983 */ /* 0x000f680000300800 */
[----:B------:R-:W5:Y:S01]  /*1bf00*/  LDL.LU R22, [R1+0x2a0] ;  /* 0x0002a00001167983 */ /* 0x000f620000300800 */
[----:B0-----:R-:W-:-:S03]  /*1bf10*/  IMAD R0, R60, UR7, RZ ;  /* 0x000000073c007c24 */ /* 0x001fc6000f8e02ff */
[----:B------:R-:W5:Y:S04]  /*1bf20*/  LDL.LU R21, [R1+0x2a8] ;  /* 0x0002a80001157983 */ /* 0x000f680000300800 */
[----:B------:R-:W5:Y:S04]  /*1bf30*/  LDL.LU R59, [R1+0x2b0] ;  /* 0x0002b000013b7983 */ /* 0x000f680000300800 */
[----:B------:R-:W5:Y:S04]  /*1bf40*/  LDL.LU R20, [R1+0x2b8] ;  /* 0x0002b80001147983 */ /* 0x000f680000300800 */
[----:B------:R-:W5:Y:S04]  /*1bf50*/  LDL.LU R19, [R1+0x2c0] ;  /* 0x0002c00001137983 */ /* 0x000f680000300800 */
[----:B------:R0:W-:Y:S04]  /*1bf60*/  STL [R1+0x1f0], R0 ;  /* 0x0001f00001007387 */ /* 0x0001e80000100800 */
[----:B------:R-:W5:Y:S04]  /*1bf70*/  LDL.LU R18, [R1+0x2c8] ;  /* 0x0002c80001127983 */ /* 0x000f680000300800 */
[----:B------:R-:W5:Y:S01]  /*1bf80*/  LDL.LU R17, [R1+0x2d0] ;  /* 0x0002d00001117983 */ /* 0x000f620000300800 */
[----:B------:R-:W-:-:S03]  /*1bf90*/  IMAD R2, R12, UR7, RZ ;  /* 0x000000070c027c24 */ /* 0x000fc6000f8e02ff */
        /* <DEDUP_REMOVED lines=14> */
[----:B0-----:R-:W5:Y:S04]  /*1c080*/  LDL.LU R0, [R1+0x49c] ;  /* 0x00049c0001007983 */ /* 0x001f680000300800 */
[----:B------:R-:W5:Y:S01]  /*1c090*/  LDL.LU R60, [R1+0x498] ;  /* 0x00049800013c7983 */ /* 0x000f620000300800 */
[----:B--2---:R-:W-:-:S02]  /*1c0a0*/  IMAD R30, R29, UR7, RZ ;  /* 0x000000071d1e7c24 */ /* 0x004fc4000f8e02ff */
[----:B---3--:R-:W-:-:S03]  /*1c0b0*/  IMAD R29, R28, UR7, RZ ;  /* 0x000000071c1d7c24 */ /* 0x008fc6000f8e02ff */
[----:B------:R-:W-:Y:S01]  /*1c0c0*/  STL [R1+0x1ec], R30 ;  /* 0x0001ec1e01007387 */ /* 0x000fe20000100800 */
[----:B----4-:R-:W-:-:S03]  /*1c0d0*/  IMAD R28, R27, UR7, RZ ;  /* 0x000000071b1c7c24 */ /* 0x010fc6000f8e02ff */
[----:B------:R-:W-:Y:S01]  /*1c0e0*/  STL [R1+0x1e8], R29 ;  /* 0x0001e81d01007387 */ /* 0x000fe20000100800 */
[----:B-----5:R-:W-:-:S03]  /*1c0f0*/  IMAD R27, R26, UR7, RZ ;  /* 0x000000071a1b7c24 */ /* 0x020fc6000f8e02ff */
[----:B------:R-:W-:Y:S01]  /*1c100*/  STL [R1+0x1e4], R28 ;  /* 0x0001e41c01007387 */ /* 0x000fe20000100800 */
[----:B------:R-:W-:-:S03]  /*1c110*/  IMAD R26, R25, UR7, RZ ;  /* 0x00000007191a7c24 */ /* 0x000fc6000f8e02ff */
        /* <DEDUP_REMOVED lines=10> */
[----:B------:R-:W2:Y:S04]  /*1c1c0*/  LDL.LU R59, [R1+0x494] ;  /* 0x00049400013b7983 */ /* 0x000ea80000300800 */
[----:B------:R0:W-:Y:S04]  /*1c1d0*/  STL [R1+0x1cc], R21 ;  /* 0x0001cc1501007387 */ /* 0x0001e80000100800 */
[----:B------:R-:W-:Y:S01]  /*1c1e0*/  STL [R1+0x1c8], R22 ;  /* 0x0001c81601007387 */ /* 0x000fe20000100800 */
[----:B0-----:R-:W-:Y:S02]  /*1c1f0*/  IMAD R21, R20, UR7, RZ ;  /* 0x0000000714157c24 */ /* 0x001fe4000f8e02ff */
[----:B------:R-:W-:-:S02]  /*1c200*/  IMAD R20, R19, UR7, RZ ;  /* 0x0000000713147c24 */ /* 0x000fc4000f8e02ff */
[----:B------:R-:W-:Y:S02]  /*1c210*/  IMAD R19, R18, UR7, RZ ;  /* 0x0000000712137c24 */ /* 0x000fe4000f8e02ff */
[----:B------:R-:W-:Y:S01]  /*1c220*/  IMAD R18, R17, UR7, RZ ;  /* 0x0000000711127c24 */ /* 0x000fe2000f8e02ff */
        /* <DEDUP_REMOVED lines=20> */
[----:B------:R-:W-:Y:S04]  /*1c370*/  STL [R1+0x19c], R11 ;  /* 0x00019c0b01007387 */ /* 0x000fe80000100800 */
[----:B------:R0:W-:Y:S01]  /*1c380*/  STL [R1+0x198], R9 ;  /* 0x0001980901007387 */ /* 0x0001e20000100800 */
[----:B------:R-:W-:-:S03]  /*1c390*/  IMAD R8, R8, UR7, RZ ;  /* 0x0000000708087c24 */ /* 0x000fc6000f8e02ff */
[----:B------:R-:W-:Y:S04]  /*1c3a0*/  STL [R1+0x194], R10 ;  /* 0x0001940a01007387 */ /* 0x000fe80000100800 */
[----:B------:R1:W-:Y:S01]  /*1c3b0*/  STL [R1+0x190], R7 ;  /* 0x0001900701007387 */ /* 0x0003e20000100800 */
[----:B0-----:R-:W-:-:S05]  /*1c3c0*/  IMAD R9, R47, UR7, RZ ;  /* 0x000000072f097c24 */ /* 0x001fca000f8e02ff */
[----:B------:R-:W-:Y:S01]  /*1c3d0*/  STL [R1+0x18c], R9 ;  /* 0x00018c0901007387 */ /* 0x000fe20000100800 */
[----:B-1----:R-:W-:Y:S02]  /*1c3e0*/  IMAD R7, R6, UR7, RZ ;  /* 0x0000000706077c24 */ /* 0x002fe4000f8e02ff */
[----:B------:R-:W-:Y:S01]  /*1c3f0*/  IMAD R6, R5, UR7, RZ ;  /* 0x0000000705067c24 */ /* 0x000fe2000f8e02ff */
[----:B------:R-:W-:Y:S01]  /*1c400*/  STL [R1+0x188], R8 ;  /* 0x0001880801007387 */ /* 0x000fe20000100800 */
[----:B------:R-:W-:Y:S02]  /*1c410*/  IMAD R5, R0, UR7, RZ ;  /* 0x0000000700057c24 */ /* 0x000fe4000f8e02ff */
[----:B------:R-:W-:Y:S01]  /*1c420*/  IMAD R0, R60, UR7, RZ ;  /* 0x000000073c007c24 */ /* 0x000fe2000f8e02ff */
[----:B------:R-:W-:Y:S04]  /*1c430*/  STL [R1+0x184], R7 ;  /* 0x0001840701007387 */ /* 0x000fe80000100800 */
[----:B------:R-:W-:Y:S04]  /*1c440*/  STL [R1+0x180], R6 ;  /* 0x0001800601007387 */ /* 0x000fe80000100800 */
[----:B------:R-:W3:Y:S04]  /*1c450*/  LDL.LU R29, [R1+0x490] ;  /* 0x00049000011d7983 */ /* 0x000ee80000300800 */
[----:B------:R-:W-:Y:S04]  /*1c460*/  STL [R1+0x49c], R5 ;  /* 0x00049c0501007387 */ /* 0x000fe80000100800 */
[----:B------:R-:W4:Y:S04]  /*1c470*/  LDL.LU R28, [R1+0x48c] ;  /* 0x00048c00011c7983 */ /* 0x000f280000300800 */
        /* <DEDUP_REMOVED lines=11> */
[----:B--2---:R-:W-:-:S05]  /*1c530*/  IMAD R0, R59, UR7, RZ ;  /* 0x000000073b007c24 */ /* 0x004fca000f8e02ff */
[----:B------:R0:W-:Y:S04]  /*1c540*/  STL [R1+0x4a4], R0 ;  /* 0x0004a40001007387 */ /* 0x0001e80000100800 */
[----:B------:R-:W2:Y:S04]  /*1c550*/  LDL.LU R18, [R1+0x460] ;  /* 0x0004600001127983 */ /* 0x000ea80000300800 */
        /* <DEDUP_REMOVED lines=15> */
[----:B0-----:R-:W2:Y:S04]  /*1c650*/  LDL.LU R0, [R1+0x420] ;  /* 0x0004200001007983 */ /* 0x001ea80000300800 */
[----:B------:R-:W2:Y:S01]  /*1c660*/  LDL.LU R59, [R1+0x418] ;  /* 0x00041800013b7983 */ /* 0x000ea20000300800 */
[----:B---3--:R-:W-:-:S02]  /*1c670*/  IMAD R30, R29, UR7, RZ ;  /* 0x000000071d1e7c24 */ /* 0x008fc4000f8e02ff */
        /* <DEDUP_REMOVED lines=14> */
[----:B------:R-:W-:Y:S01]  /*1c760*/  STL [R1+0x4f4], R23 ;  /* 0x0004f41701007387 */ /* 0x000fe20000100800 */
[----:B------:R-:W-:-:S03]  /*1c770*/  IMAD R22, R60, UR7, RZ ;  /* 0x000000073c167c24 */ /* 0x000fc6000f8e02ff */
[----:B------:R-:W3:Y:S01]  /*1c780*/  LDL.LU R60, [R1+0x410] ;  /* 0x00041000013c7983 */ /* 0x000ee20000300800 */
[----:B------:R-:W-:-:S05]  /*1c790*/  IMAD R21, R21, UR7, RZ ;  /* 0x0000000715157c24 */ /* 0x000fca000f8e02ff */
[----:B------:R0:W-:Y:S04]  /*1c7a0*/  STL [R1+0x500], R21 ;  /* 0x0005001501007387 */ /* 0x0001e80000100800 */
[----:B------:R-:W-:Y:S01]  /*1c7b0*/  STL [R1+0x508], R22 ;  /* 0x0005081601007387 */ /* 0x000fe20000100800 */
[----:B0-----:R-:W-:Y:S02]  /*1c7c0*/  IMAD R21, R20, UR7, RZ ;  /* 0x0000000714157c24 */ /* 0x001fe4000f8e02ff */
[----:B------:R-:W-:-:S03]  /*1c7d0*/  IMAD R20, R19, UR7, RZ ;  /* 0x0000000713147c24 */ /* 0x000fc6000f8e02ff */
[----:B------:R-:W-:Y:S04]  /*1c7e0*/  STL [R1+0x514], R21 ;  /* 0x0005141501007387 */ /* 0x000fe80000100800 */
[----:B------:R-:W-:Y:S01]  /*1c7f0*/  STL [R1+0x51c], R20 ;  /* 0x00051c1401007387 */ /* 0x000fe20000100800 */
[----:B--2---:R-:W-:Y:S02]  /*1c800*/  IMAD R19, R18, UR7, RZ ;  /* 0x0000000712137c24 */ /* 0x004fe4000f8e02ff */
        /* <DEDUP_REMOVED lines=19> */
[----:B------:R0:W-:Y:S01]  /*1c940*/  STL [R1+0x584], R9 ;  /* 0x0005840901007387 */ /* 0x0001e20000100800 */
[----:B------:R-:W-:-:S03]  /*1c950*/  IMAD R7, R48, UR7, RZ ;  /* 0x0000000730077c24 */ /* 0x000fc6000f8e02ff */
[----:B------:R-:W-:Y:S04]  /*1c960*/  STL [R1+0x58c], R10 ;  /* 0x00058c0a01007387 */ /* 0x000fe80000100800 */
[----:B------:R1:W-:Y:S01]  /*1c970*/  STL [R1+0x598], R7 ;  /* 0x0005980701007387 */ /* 0x0003e20000100800 */
[----:B0-----:R-:W-:Y:S02]  /*1c980*/  IMAD R9, R47, UR7, RZ ;  /* 0x000000072f097c24 */ /* 0x001fe4000f8e02ff */
[----:B------:R-:W-:-:S03]  /*1c990*/  IMAD R8, R8, UR7, RZ ;  /* 0x0000000708087c24 */ /* 0x000fc6000f8e02ff */
[----:B------:R-:W-:Y:S01]  /*1c9a0*/  STL [R1+0x5a4], R9 ;  /* 0x0005a40901007387 */ /* 0x000fe20000100800 */
[----:B-1----:R-:W-:Y:S02]  /*1c9b0*/  IMAD R7, R6, UR7, RZ ;  /* 0x0000000706077c24 */ /* 0x002fe4000f8e02ff */
[----:B------:R-:W-:Y:S01]  /*1c9c0*/  IMAD R6, R5, UR7, RZ ;  /* 0x0000000705067c24 */ /* 0x000fe2000f8e02ff */
[----:B------:R-:W-:Y:S01]  /*1c9d0*/  STL [R1+0x5ac], R8 ;  /* 0x0005ac0801007387 */ /* 0x000fe20000100800 */
[----:B------:R-:W-:-:S03]  /*1c9e0*/  IMAD R5, R0, UR7, RZ ;  /* 0x0000000700057c24 */ /* 0x000fc6000f8e02ff */
[----:B------:R-:W-:Y:S01]  /*1c9f0*/  STL [R1+0x5b8], R7 ;  /* 0x0005b80701007387 */ /* 0x000fe20000100800 */
[----:B------:R-:W-:-:S03]  /*1ca00*/  IMAD R0, R59, UR7, RZ ;  /* 0x000000073b007c24 */ /* 0x000fc6000f8e02ff */
[----:B------:R-:W-:Y:S04]  /*1ca10*/  STL [R1+0x5c0], R6 ;  /* 0x0005c00601007387 */ /* 0x000fe80000100800 */
[----:B------:R-:W2:Y:S04]  /*1ca20*/  LDL.LU R29, [R1+0x408] ;  /* 0x00040800011d7983 */ /* 0x000ea80000300800 */
        /* <DEDUP_REMOVED lines=13> */
[----:B---3--:R-:W-:-:S05]  /*1cb00*/  IMAD R0, R60, UR7, RZ ;  /* 0x000000073c007c24 */ /* 0x008fca000f8e02ff */
[----:B------:R0:W-:Y:S04]  /*1cb10*/  STL [R1+0x5e0], R0 ;  /* 0x0005e00001007387 */ /* 0x0001e80000100800 */
[----:B------:R-:W3:Y:S04]  /*1cb20*/  LDL.LU R17, [R1+0x3c4] ;  /* 0x0003c40001117983 */ /* 0x000ee80000300800 */
        /* <DEDUP_REMOVED lines=14> */
[----:B0-----:R-:W3:Y:S04]  /*1cc10*/  LDL.LU R0, [R1+0x388] ;  /* 0x0003880001007983 */ /* 0x001ee80000300800 */
[----:B------:R-:W3:Y:S04]  /*1cc20*/  LDL.LU R59, [R1+0x384] ;  /* 0x00038400013b7983 */ /* 0x000ee80000300800 */
[----:B------:R-:W3:Y:S01]  /*1cc30*/  LDL.LU R60, [R1+0x380] ;  /* 0x00038000013c7983 */ /* 0x000ee20000300800 */
[----:B--2---:R-:W-:-:S02]  /*1cc40*/  IMAD R29, R29, UR7, RZ ;  /* 0x000000071d1d7c24 */ /* 0x004fc4000f8e02ff */
        /* <DEDUP_REMOVED lines=21> */
[----:B------:R-:W-:Y:S04]  /*1cda0*/  STL [R1+0x168], R20 ;  /* 0x0001681401007387 */ /* 0x000fe80000100800 */
[----:B------:R-:W-:Y:S01]  /*1cdb0*/  STL [R1+0x164], R19 ;  /* 0x0001641301007387 */ /* 0x000fe20000100800 */
[----:B---3--:R-:W-:Y:S02]  /*1cdc0*/  IMAD R18, R17, UR7, RZ ;  /* 0x0000000711127c24 */ /* 0x008fe4000f8e02ff */
        /* <DEDUP_REMOVED lines=17> */
[----:B------:R-:W-:Y:S01]  /*1cee0*/  STL [R1+0x140], R11 ;  /* 0x0001400b01007387 */ /* 0x000fe20000100800 */
[----:B0-----:R-:W-:Y:S02]  /*1cef0*/  IMAD R10, R48, UR7, RZ ;  /* 0x00000007300a7c24 */ /* 0x001fe4000f8e02ff */
[----:B------:R-:W-:Y:S01]  /*1cf00*/  IMAD R7, R47, UR7, RZ ;  /* 0x000000072f077c24 */ /* 0x000fe2000f8e02ff */
[----:B------:R0:W-:Y:S04]  /*1cf10*/  STL [R1+0x13c], R9 ;  /* 0x00013c0901007387 */ /* 0x0001e80000100800 */
[----:B------:R-:W-:Y:S04]  /*1cf20*/  STL [R1+0x138], R10 ;  /* 0x0001380a01007387 */ /* 0x000fe80000100800 */
[----:B------:R1:W-:Y:S01]  /*1cf30*/  STL [R1+0x134], R7 ;  /* 0x0001340701007387 */ /* 0x0003e20000100800 */
[----:B0-----:R-:W-:-:S02]  /*1cf40*/  IMAD R9, R8, UR7, RZ ;  /* 0x0000000708097c24 */ /* 0x001fc4000f8e02ff */
[----:B------:R-:W-:Y:S02]  /*1cf50*/  IMAD R8, R6, UR7, RZ ;  /* 0x0000000706087c24 */ /* 0x000fe4000f8e02ff */
[----:B------:R-:W-:Y:S01]  /*1cf60*/  IMAD R6, R0, UR7, RZ ;  /* 0x0000000700067c24 */ /* 0x000fe2000f8e02ff */
[----:B------:R0:W-:Y:S01]  /*1cf70*/  STL [R1+0x130], R9 ;  /* 0x0001300901007387 */ /* 0x0001e20000100800 */
[----:B-1----:R-:W-:-:S03]  /*1cf80*/  IMAD R7, R5, UR7, RZ ;  /* 0x0000000705077c24 */ /* 0x002fc6000f8e02ff */
[----:B------:R-:W-:Y:S01]  /*1cf90*/  STL [R1+0x12c], R8 ;  /* 0x00012c0801007387 */ /* 0x000fe20000100800 */
[----:B------:R-:W-:-:S03]  /*1cfa0*/  IMAD R5, R59, UR7, RZ ;  /* 0x000000073b057c24 */ /* 0x000fc6000f8e02ff */
[----:B------:R1:W-:Y:S01]  /*1cfb0*/  STL [R1+0x128], R7 ;  /* 0x0001280701007387 */ /* 0x0003e20000100800 */
[----:B------:R-:W-:-:S03]  /*1cfc0*/  IMAD R0, R60, UR7, RZ ;  /* 0x000000073c007c24 */ /* 0x000fc6000f8e02ff */
[----:B------:R2:W-:Y:S04]  /*1cfd0*/  STL [R1+0x124], R6 ;  /* 0x0001240601007387 */ /* 0x0005e80000100800 */
[----:B------:R-:W3:Y:S04]  /*1cfe0*/  LDL.LU R30, [R1+0x37c] ;  /* 0x00037c00011e7983 */ /* 0x000ee80000300800 */
[----:B------:R4:W-:Y:S04]  /*1cff0*/  STL [R1+0x120], R5 ;  /* 0x0001200501007387 */ /* 0x0009e80000100800 */
[----:B------:R-:W5:Y:S04]  /*1d000*/  LDL.LU R29, [R1+0x378] ;  /* 0x00037800011d7983 */ /* 0x000f680000300800 */
        /* <DEDUP_REMOVED lines=21> */
[----:B-1----:R-:W5:Y:S04]  /*1d160*/  LDL.LU R7, [R1+0x324] ;  /* 0x0003240001077983 */ /* 0x002f680000300800 */
[----:B------:R-:W5:Y:S04]  /*1d170*/  LDL.LU R48, [R1+0x320] ;  /* 0x0003200001307983 */ /* 0x000f680000300800 */
[----:B------:R-:W5:Y:S04]  /*1d180*/  LDL.LU R47, [R1+0x31c] ;  /* 0x00031c00012f7983 */ /* 0x000f680000300800 */
[----:B------:R-:W5:Y:S04]  /*1d190*/  LDL.LU R8, [R1+0x318] ;  /* 0x0003180001087983 */ /* 0x000f680000300800 */
[----:B--2---:R-:W2:Y:S04]  /*1d1a0*/  LDL.LU R6, [R1+0x314] ;  /* 0x0003140001067983 */ /* 0x004ea80000300800 */
[----:B----4-:R-:W4:Y:S04]  /*1d1b0*/  LDL.LU R5, [R1+0x310] ;  /* 0x0003100001057983 */ /* 0x010f280000300800 */
[----:B------:R-:W4:Y:S04]  /*1d1c0*/  LDL.LU R0, [R1+0x30c] ;  /* 0x00030c0001007983 */ /* 0x000f280000300800 */
[----:B------:R-:W4:Y:S04]  /*1d1d0*/  LDL.LU R59, [R1+0x308] ;  /* 0x00030800013b7983 */ /* 0x000f280000300800 */
[----:B------:R-:W4:Y:S01]  /*1d1e0*/  LDL.LU R60, [R1+0x304] ;  /* 0x00030400013c7983 */ /* 0x000f220000300800 */
[----:B---3--:R-:W-:-:S05]  /*1d1f0*/  IMAD R30, R30, UR7, RZ ;  /* 0x000000071e1e7c24 */ /* 0x008fca000f8e02ff */
[----:B------:R5:W-:Y:S02]  /*1d200*/  STL [R1+0x118], R30 ;  /* 0x0001181e01007387 */ /* 0x000be40000100800 */
[----:B-----5:R-:W-:Y:S02]  /*1d210*/  IMAD R30, R29, UR7, RZ ;  /* 0x000000071d1e7c24 */ /* 0x020fe4000f8e02ff */
        /* <DEDUP_REMOVED lines=40> */
[----:B------:R0:W-:Y:S04]  /*1d4a0*/  STL [R1+0xc8], R10 ;  /* 0x0000c80a01007387 */ /* 0x0001e80000100800 */
[----:B------:R-:W-:Y:S01]  /*1d4b0*/  STL [R1+0xc4], R11 ;  /* 0x0000c40b01007387 */ /* 0x000fe20000100800 */
[----:B------:R-:W-:Y:S02]  /*1d4c0*/  IMAD R7, R47, UR7, RZ ;  /* 0x000000072f077c24 */ /* 0x000fe4000f8e02ff */
[----:B0-----:R-:W-:Y:S01]  /*1d4d0*/  IMAD R10, R48, UR7, RZ ;  /* 0x00000007300a7c24 */ /* 0x001fe2000f8e02ff */
[----:B------:R0:W-:Y:S04]  /*1d4e0*/  STL [R1+0xc0], R9 ;  /* 0x0000c00901007387 */ /* 0x0001e80000100800 */
[----:B------:R-:W-:Y:S04]  /*1d4f0*/  STL [R1+0xbc], R10 ;  /* 0x0000bc0a01007387 */ /* 0x000fe80000100800 */
[----:B------:R1:W-:Y:S01]  /*1d500*/  STL [R1+0xb8], R7 ;  /* 0x0000b80701007387 */ /* 0x0003e20000100800 */
[----:B0-----:R-:W-:-:S02]  /*1d510*/  IMAD R9, R8, UR7, RZ ;  /* 0x0000000708097c24 */ /* 0x001fc4000f8e02ff */
[----:B--2---:R-:W-:Y:S02]  /*1d520*/  IMAD R8, R6, UR7, RZ ;  /* 0x0000000706087c24 */ /* 0x004fe4000f8e02ff */
[----:B----4-:R-:W-:Y:S01]  /*1d530*/  IMAD R6, R0, UR7, RZ ;  /* 0x0000000700067c24 */ /* 0x010fe2000f8e02ff */
        /* <DEDUP_REMOVED lines=96> */
[----:B------:R-:W-:Y:S02]  /*1db40*/  IMAD R5, R59, UR7, RZ ;  /* 0x000000073b057c24 */ /* 0x000fe4000f8e02ff */
[----:B------:R-:W-:Y:S01]  /*1db50*/  IMAD R0, R60, UR7, RZ ;  /* 0x000000073c007c24 */ /* 0x000fe2000f8e02ff */
[----:B------:R1:W-:Y:S04]  /*1db60*/  STL [R1+0x2dc], R7 ;  /* 0x0002dc0701007387 */ /* 0x0003e80000100800 */
        /* <DEDUP_REMOVED lines=35> */
[----:B------:R0:W-:Y:S01]  /*1dda0*/  STL [R1+0x2f8], R30 ;  /* 0x0002f81e01007387 */ /* 0x0001e20000100800 */
[----:B-----5:R-:W-:-:S03]  /*1ddb0*/  IMAD R29, R29, UR7, RZ ;  /* 0x000000071d1d7c24 */ /* 0x020fc6000f8e02ff */
[----:B0-----:R-:W3:Y:S01]  /*1ddc0*/  LDL.LU R30, [R1+0x5c70] ;  /* 0x005c7000011e7983 */ /* 0x001ee20000300800 */
[----:B------:R-:W-:-:S03]  /*1ddd0*/  IMAD R28, R28, UR7, RZ ;  /* 0x000000071c1c7c24 */ /* 0x000fc6000f8e02ff */
[----:B------:R0:W-:Y:S01]  /*1dde0*/  STL [R1+0x2fc], R29 ;  /* 0x0002fc1d01007387 */ /* 0x0001e20000100800 */
[----:B------:R-:W-:Y:S02]  /*1ddf0*/  IMAD R27, R27, UR7, RZ ;  /* 0x000000071b1b7c24 */ /* 0x000fe4000f8e02ff */
[----:B------:R-:W-:Y:S01]  /*1de00*/  IMAD R26, R26, UR7, RZ ;  /* 0x000000071a1a7c24 */ /* 0x000fe2000f8e02ff */
[----:B0-----:R-:W5:Y:S01]  /*1de10*/  LDL.LU R29, [R1+0x5c6c] ;  /* 0x005c6c00011d7983 */ /* 0x001f620000300800 */
[----:B------:R-:W-:-:S03]  /*1de20*/  IMAD R25, R25, UR7, RZ ;  /* 0x0000000719197c24 */ /* 0x000fc6000f8e02ff */
[----:B------:R0:W-:Y:S01]  /*1de30*/  STL [R1+0x304], R28 ;  /* 0x0003041c01007387 */ /* 0x0001e20000100800 */
[----:B------:R-:W-:Y:S02]  /*1de40*/  IMAD R24, R24, UR7, RZ ;  /* 0x0000000718187c24 */ /* 0x000fe4000f8e02ff */
[----:B------:R-:W-:Y:S01]  /*1de50*/  IMAD R23, R23, UR7, RZ ;  /* 0x0000000717177c24 */ /* 0x000fe2000f8e02ff */
[----:B0-----:R-:W3:Y:S04]  /*1de60*/  LDL.LU R28, [R1+0x5c68] ;  /* 0x005c6800011c7983 */ /* 0x001ee80000300800 */
[----:B------:R0:W-:Y:S01]  /*1de70*/  STL [R1+0x308], R27 ;  /* 0x0003081b01007387 */ /* 0x0001e20000100800 */
[----:B------:R-:W-:Y:S02]  /*1de80*/  IMAD R22, R22, UR7, RZ ;  /* 0x0000000716167c24 */ /* 0x000fe4000f8e02ff */
[----:B------:R-:W-:Y:S01]  /*1de90*/  IMAD R21, R21, UR7, RZ ;  /* 0x0000000715157c24 */ /* 0x000fe2000f8e02ff */
[----:B0-----:R-:W5:Y:S04]  /*1dea0*/  LDL.LU R27, [R1+0x5c64] ;  /* 0x005c6400011b7983 */ /* 0x001f680000300800 */
[----:B------:R0:W-:Y:S01]  /*1deb0*/  STL [R1+0x310], R26 ;  /* 0x0003101a01007387 */ /* 0x0001e20000100800 */
[----:B------:R-:W-:-:S03]  /*1dec0*/  IMAD R20, R20, UR7, RZ ;  /* 0x0000000714147c24 */ /* 0x000fc6000f8e02ff */
[----:B0-----:R-:W3:Y:S04]  /*1ded0*/  LDL.LU R26, [R1+0x5c60] ;  /* 0x005c6000011a7983 */ /* 0x001ee80000300800 */
[----:B------:R0:W-:Y:S01]  /*1dee0*/  STL [R1+0x314], R25 ;  /* 0x0003141901007387 */ /* 0x0001e20000100800 */
[----:B------:R-:W-:-:S03]  /*1def0*/  IMAD R19, R19, UR7, RZ ;  /* 0x0000000713137c24 */ /* 0x000fc6000f8e02ff */
        /* <DEDUP_REMOVED lines=44> */
[----:B--2---:R-:W-:-:S03]  /*1e1c0*/  IMAD R6, R6, UR7, RZ ;  /* 0x0000000706067c24 */ /* 0x004fc6000f8e02ff */
[----:B0-----:R-:W2:Y:S04]  /*1e1d0*/  LDL.LU R10, [R1+0x5c20] ;  /* 0x005c2000010a7983 */ /* 0x001ea80000300800 */
[----:B------:R0:W-:Y:S01]  /*1e1e0*/  STL [R1+0x37c], R9 ;  /* 0x00037c0901007387 */ /* 0x0001e20000100800 */
[----:B----4-:R-:W-:-:S03]  /*1e1f0*/  IMAD R5, R5, UR7, RZ ;  /* 0x0000000705057c24 */ /* 0x010fc6000f8e02ff */
[----:B0-----:R-:W4:Y:S04]  /*1e200*/  LDL.LU R9, [R1+0x5c1c] ;  /* 0x005c1c0001097983 */ /* 0x001f280000300800 */
        /* <DEDUP_REMOVED lines=8> */
[----:B0-----:R-:W2:Y:S04]  /*1e290*/  LDL.LU R47, [R1+0x5c10] ;  /* 0x005c1000012f7983 */ /* 0x001ea80000300800 */
[----:B------:R0:W-:Y:S04]  /*1e2a0*/  STL [R1+0x394], R8 ;  /* 0x0003940801007387 */ /* 0x0001e80000100800 */
[----:B0-----:R-:W4:Y:S04]  /*1e2b0*/  LDL.LU R8, [R1+0x5c0c] ;  /* 0x005c0c0001087983 */ /* 0x001f280000300800 */
[----:B------:R0:W-:Y:S04]  /*1e2c0*/  STL [R1+0x39c], R6 ;  /* 0x00039c0601007387 */ /* 0x0001e80000100800 */
[----:B0-----:R-:W3:Y:S04]  /*1e2d0*/  LDL.LU R6, [R1+0x5c08] ;  /* 0x005c080001067983 */ /* 0x001ee80000300800 */
[----:B------:R0:W-:Y:S04]  /*1e2e0*/  STL [R1+0x3a0], R5 ;  /* 0x0003a00501007387 */ /* 0x0001e80000100800 */
[----:B0-----:R-:W5:Y:S04]  /*1e2f0*/  LDL.LU R5, [R1+0x5c04] ;  /* 0x005c040001057983 */ /* 0x001f680000300800 */
[----:B------:R0:W-:Y:S04]  /*1e300*/  STL [R1+0x3a8], R0 ;  /* 0x0003a80001007387 */ /* 0x0001e80000100800 */
[----:B0-----:R-:W2:Y:S04]  /*1e310*/  LDL.LU R0, [R1+0x5c00] ;  /* 0x005c000001007983 */ /* 0x001ea80000300800 */
[----:B------:R0:W-:Y:S04]  /*1e320*/  STL [R1+0x3b0], R59 ;  /* 0x0003b03b01007387 */ /* 0x0001e80000100800 */
[----:B0-----:R-:W4:Y:S04]  /*1e330*/  LDL.LU R59, [R1+0x5bfc] ;  /* 0x005bfc00013b7983 */ /* 0x001f280000300800 */
[----:B------:R0:W-:Y:S04]  /*1e340*/  STL [R1+0x3b4], R60 ;  /* 0x0003b43c01007387 */ /* 0x0001e80000100800 */
[----:B0-----:R-:W3:Y:S01]  /*1e350*/  LDL.LU R60, [R1+0x5bf8] ;  /* 0x005bf800013c7983 */ /* 0x001ee20000300800 */
[----:B--2---:R-:W-:-:S02]  /*1e360*/  IMAD R0, R0, UR7, RZ ;  /* 0x0000000700007c24 */ /* 0x004fc4000f8e02ff */
[----:B---3--:R-:W-:-:S05]  /*1e370*/  IMAD R60, R60, UR7, RZ ;  /* 0x000000073c3c7c24 */ /* 0x008fca000f8e02ff */
[----:B------:R4:W-:Y:S02]  /*1e380*/  STL [R1+0x3bc], R60 ;  /* 0x0003bc3c01007387 */ /* 0x0009e40000100800 */
[----:B----4-:R-:W-:Y:S02]  /*1e390*/  IMAD R60, R59, UR7, RZ ;  /* 0x000000073b3c7c24 */ /* 0x010fe4000f8e02ff */
[----:B-----5:R-:W-:Y:S02]  /*1e3a0*/  IMAD R59, R5, UR7, RZ ;  /* 0x00000007053b7c24 */ /* 0x020fe4000f8e02ff */
[----:B------:R-:W-:Y:S01]  /*1e3b0*/  IMAD R5, R6, UR7, RZ ;  /* 0x0000000706057c24 */ /* 0x000fe2000f8e02ff */
[----:B------:R-:W-:Y:S01]  /*1e3c0*/  STL [R1+0x3c0], R60 ;  /* 0x0003c03c01007387 */ /* 0x000fe20000100800 */
[----:B------:R-:W-:-:S03]  /*1e3d0*/  IMAD R6, R47, UR7, RZ ;  /* 0x000000072f067c24 */ /* 0x000fc6000f8e02ff */
[----:B------:R0:W-:Y:S04]  /*1e3e0*/  STL [R1+0x3c8], R0 ;  /* 0x0003c80001007387 */ /* 0x0001e80000100800 */
[----:B------:R-:W-:Y:S01]  /*1e3f0*/  STL [R1+0x3d0], R59 ;  /* 0x0003d03b01007387 */ /* 0x000fe20000100800 */
[----:B0-----:R-:W-:-:S03]  /*1e400*/  IMAD R0, R8, UR7, RZ ;  /* 0x0000000708007c24 */ /* 0x001fc6000f8e02ff */
[----:B------:R0:W-:Y:S04]  /*1e410*/  STL [R1+0x3d4], R5 ;  /* 0x0003d40501007387 */ /* 0x0001e80000100800 */
[----:B------:R1:W-:Y:S04]  /*1e420*/  STL [R1+0x3dc], R0 ;  /* 0x0003dc0001007387 */ /* 0x0003e80000100800 */
[----:B------:R2:W-:Y:S01]  /*1e430*/  STL [R1+0x3e0], R6 ;  /* 0x0003e00601007387 */ /* 0x0005e20000100800 */
[----:B0-----:R-:W-:Y:S02]  /*1e440*/  IMAD R5, R48, UR7, RZ ;  /* 0x0000000730057c24 */ /* 0x001fe4000f8e02ff */
[----:B-1----:R-:W-:-:S03]  /*1e450*/  IMAD R0, R7, UR7, RZ ;  /* 0x0000000707007c24 */ /* 0x002fc6000f8e02ff */
[----:B------:R0:W-:Y:S01]  /*1e460*/  STL [R1+0x3e8], R5 ;  /* 0x0003e80501007387 */ /* 0x0001e20000100800 */
[----:B--2---:R-:W-:-:S03]  /*1e470*/  IMAD R6, R9, UR7, RZ ;  /* 0x0000000709067c24 */ /* 0x004fc6000f8e02ff */
        /* <DEDUP_REMOVED lines=73> */
[----:B------:R-:W-:Y:S01]  /*1e910*/  STL [R1+0x5dc], R6 ;  /* 0x0005dc0601007387 */ /* 0x000fe20000100800 */
[----:B0-----:R-:W-:-:S03]  /*1e920*/  IMAD R5, R51, UR7, RZ ;  /* 0x0000000733057c24 */ /* 0x001fc6000f8e02ff */
[----:B------:R-:W2:Y:S01]  /*1e930*/  LDL R13, [R1+0x218] ;  /* 0x00021800010d7983 */ /* 0x000ea20000100800 */
[----:B-1----:R-:W-:-:S03]  /*1e940*/  IMAD R0, R52, UR7, RZ ;  /* 0x0000000734007c24 */ /* 0x002fc6000f8e02ff */
[----:B------:R-:W-:Y:S04]  /*1e950*/  STL [R1+0x5e4], R5 ;  /* 0x0005e40501007387 */ /* 0x000fe80000100800 */
[----:B------:R-:W3:Y:S04]  /*1e960*/  LDL R12, [R1+0x214] ;  /* 0x00021400010c7983 */ /* 0x000ee80000100800 */
[----:B------:R0:W-:Y:S04]  /*1e970*/  STL [R1+0x5f0], R0 ;  /* 0x0005f00001007387 */ /* 0x0001e80000100800 */
[----:B------:R-:W4:Y:S04]  /*1e980*/  LDL R48, [R1+0x210] ;  /* 0x0002100001307983 */ /* 0x000f280000100800 */
[----:B------:R-:W5:Y:S01]  /*1e990*/  LDL R47, [R1+0x208] ;  /* 0x00020800012f7983 */ /* 0x000f620000100800 */
[----:B0-----:R-:W-:-:S03]  /*1e9a0*/  IMAD R0, R53, UR7, RZ ;  /* 0x0000000735007c24 */ /* 0x001fc6000f8e02ff */
[----:B------:R-:W5:Y:S04]  /*1e9b0*/  LDL R11, [R1+0x20c] ;  /* 0x00020c00010b7983 */ /* 0x000f680000100800 */
[----:B------:R0:W-:Y:S04]  /*1e9c0*/  STL [R1+0x5f8], R0 ;  /* 0x0005f80001007387 */ /* 0x0001e80000100800 */
[----:B------:R-:W5:Y:S04]  /*1e9d0*/  LDL R10, [R1+0x204] ;  /* 0x00020400010a7983 */ /* 0x000f680000100800 */
[----:B------:R-:W5:Y:S01]  /*1e9e0*/  LDL R9, [R1+0x200] ;  /* 0x0002000001097983 */ /* 0x000f620000100800 */
[----:B0-----:R-:W-:-:S05]  /*1e9f0*/  IMAD R0, R54, UR7, RZ ;  /* 0x0000000736007c24 */ /* 0x001fca000f8e02ff */
[----:B------:R0:W-:Y:S04]  /*1ea00*/  STL [R1+0x604], R0 ;  /* 0x0006040001007387 */ /* 0x0001e80000100800 */
[----:B------:R-:W5:Y:S04]  /*1ea10*/  LDL R7, [R1+0x1fc] ;  /* 0x0001fc0001077983 */ /* 0x000f680000100800 */
[----:B------:R-:W5:Y:S04]  /*1ea20*/  LDL R5, [R1+0x1f8] ;  /* 0x0001f80001057983 */ /* 0x000f680000100800 */
[----:B------:R-:W5:Y:S01]  /*1ea30*/  LDL R6, [R1+0x1f4] ;  /* 0x0001f40001067983 */ /* 0x000f620000100800 */
[----:B0-----:R-:W-:-:S02]  /*1ea40*/  IMAD R0, R55, UR7, RZ ;  /* 0x0000000737007c24 */ /* 0x001fc4000f8e02ff */
[----:B------:R-:W-:-:S03]  /*1ea50*/  IMAD R59, R56, UR7, RZ ;  /* 0x00000007383b7c24 */ /* 0x000fc6000f8e02ff */
[----:B------:R0:W-:Y:S01]  /*1ea60*/  STL [R1+0x60c], R0 ;  /* 0x00060c0001007387 */ /* 0x0001e20000100800 */
[----:B------:R-:W-:-:S03]  /*1ea70*/  IMAD R60, R57, UR7, RZ ;  /* 0x00000007393c7c24 */ /* 0x000fc6000f8e02ff */
[----:B------:R-:W-:Y:S01]  /*1ea80*/  STL [R1+0x614], R59 ;  /* 0x0006143b01007387 */ /* 0x000fe20000100800 */
[----:B0-----:R-:W-:-:S03]  /*1ea90*/  IMAD R0, R46, UR7, RZ ;  /* 0x000000072e007c24 */ /* 0x001fc6000f8e02ff */
[----:B------:R-:W-:Y:S04]  /*1eaa0*/  STL [R1+0x624], R4 ;  /* 0x0006240401007387 */ /* 0x000fe80000100800 */
[----:B------:R-:W-:Y:S04]  /*1eab0*/  STL [R1+0x5be0], R59 ;  /* 0x005be03b01007387 */ /* 0x000fe80000100800 */
[----:B------:R0:W-:Y:S04]  /*1eac0*/  STL [R1+0x62c], R0 ;  /* 0x00062c0001007387 */ /* 0x0001e80000100800 */
[----:B------:R-:W-:Y:S01]  /*1ead0*/  STL [R1+0x620], R60 ;  /* 0x0006203c01007387 */ /* 0x000fe20000100800 */
[----:B0-----:R-:W-:-:S03]  /*1eae0*/  IMAD R0, R44, UR7, RZ ;  /* 0x000000072c007c24 */ /* 0x001fc6000f8e02ff */
[----:B------:R-:W-:Y:S01]  /*1eaf0*/  STL [R1+0x5be4], R60 ;  /* 0x005be43c01007387 */ /* 0x000fe20000100800 */
[----:B------:R-:W-:-:S03]  /*1eb00*/  IMAD R14, R58, UR7, RZ ;  /* 0x000000073a0e7c24 */ /* 0x000fc6000f8e02ff */
[----:B------:R0:W-:Y:S04]  /*1eb10*/  STL [R1+0x630], R0 ;  /* 0x0006300001007387 */ /* 0x0001e80000100800 */
[----:B------:R-:W5:Y:S01]  /*1eb20*/  LDL R8, [R1+0x1f0] ;  /* 0x0001f00001087983 */ /* 0x000f620000100800 */
[----:B------:R-:W-:-:S03]  /*1eb30*/  SHF.R.S32.HI R4, RZ, 0x1f, R2 ;  /* 0x0000001fff047819 */ /* 0x000fc60000011402 */
[----:B------:R-:W-:Y:S01]  /*1eb40*/  STL [R1+0x640], R14 ;  /* 0x0006400e01007387 */ /* 0x000fe20000100800 */
[----:B0-----:R-:W-:Y:S01]  /*1eb50*/  IMAD R0, R45, UR7, RZ ;  /* 0x000000072d007c24 */ /* 0x001fe2000f8e02ff */
[----:B------:R-:W-:Y:S02]  /*1eb60*/  SHF.R.S32.HI R61, RZ, 0x1f, R61 ;  /* 0x0000001fff3d7819 */ /* 0x000fe4000001143d */
[----:B------:R0:W-:Y:S01]  /*1eb70*/  STL [R1+0x5be8], R2 ;  /* 0x005be80201007387 */ /* 0x0001e20000100800 */
[----:B------:R-:W-:-:S03]  /*1eb80*/  ULDC UR7, c[0x0][0x238] ;  /* 0x00008e0000077ab9 */ /* 0x000fc60000000800 */
[----:B------:R-:W-:Y:S04]  /*1eb90*/  STL [R1+0xa4], R4 ;  /* 0x0000a40401007387 */ /* 0x000fe80000100800 */
[----:B------:R2:W-:Y:S01]  /*1eba0*/  STL [R1+0x5bec], R3 ;  /* 0x005bec0301007387 */ /* 0x0005e20000100800 */
[----:B0-----:R-:W-:-:S03]  /*1ebb0*/  SHF.R.S32.HI R2, RZ, 0x1f, R3 ;  /* 0x0000001fff027819 */ /* 0x001fc60000011403 */
[----:B------:R-:W-:Y:S04]  /*1ebc0*/  STL [R1+0x638], R0 ;  /* 0x0006380001007387 */ /* 0x000fe80000100800 */
[----:B------:R-:W-:Y:S04]  /*1ebd0*/  STL [R1+0xa0], R2 ;  /* 0x0000a00201007387 */ /* 0x000fe80000100800 */
[----:B------:R3:W-:Y:S01]  /*1ebe0*/  STL [R1+0x5bf0], R0 ;  /* 0x005bf00001007387 */ /* 0x0007e20000100800 */
[----:B--2---:R-:W-:-:S05]  /*1ebf0*/  SHF.R.S32.HI R3, RZ, 0x1f, R13 ;  /* 0x0000001fff037819 */ /* 0x004fca000001140d */
[----:B------:R-:W-:Y:S01]  /*1ec00*/  STL [R1+0x9c], R3 ;  /* 0x00009c0301007387 */ /* 0x000fe20000100800 */
[----:B---3--:R-:W-:Y:S02]  /*1ec10*/  SHF.R.S32.HI R0, RZ, 0x1f, R12 ;  /* 0x0000001fff007819 */ /* 0x008fe4000001140c */
[----:B----4-:R-:W-:Y:S02]  /*1ec20*/  SHF.R.S32.HI R2, RZ, 0x1f, R48 ;  /* 0x0000001fff027819 */ /* 0x010fe40000011430 */
[----:B------:R-:W2:Y:S04]  /*1ec30*/  LDL R48, [R1+0x1ec] ;  /* 0x0001ec0001307983 */ /* 0x000ea80000100800 */
[----:B------:R-:W-:Y:S04]  /*1ec40*/  STL [R1+0x98], R0 ;  /* 0x0000980001007387 */ /* 0x000fe80000100800 */
[----:B------:R5:W-:Y:S02]  /*1ec50*/  STL [R1+0x94], R2 ;  /* 0x0000940201007387 */ /* 0x000be40000100800 */
[----:B-----5:R-:W-:-:S02]  /*1ec60*/  SHF.R.S32.HI R2, RZ, 0x1f, R47 ;  /* 0x0000001fff027819 */ /* 0x020fc4000001142f */
[----:B------:R-:W3:Y:S01]  /*1ec70*/  LDL R47, [R1+0x1e8] ;  /* 0x0001e800012f7983 */ /* 0x000ee20000100800 */
[----:B------:R-:W-:Y:S02]  /*1ec80*/  SHF.R.S32.HI R0, RZ, 0x1f, R11 ;  /* 0x0000001fff007819 */ /* 0x000fe4000001140b */
[----:B------:R-:W-:-:S03]  /*1ec90*/  SHF.R.S32.HI R3, RZ, 0x1f, R9 ;  /* 0x0000001fff037819 */ /* 0x000fc60000011409 */
[----:B------:R0:W-:Y:S04]  /*1eca0*/  STL [R1+0x90], R0 ;  /* 0x0000900001007387 */ /* 0x0001e80000100800 */
[----:B------:R1:W-:Y:S01]  /*1ecb0*/  STL [R1+0x8c], R2 ;  /* 0x00008c0201007387 */ /* 0x0003e20000100800 */
[----:B0-----:R-:W-:Y:S02]  /*1ecc0*/  SHF.R.S32.HI R0, RZ, 0x1f, R10 ;  /* 0x0000001fff007819 */ /* 0x001fe4000001140a */
[----:B-1----:R-:W-:-:S03]  /*1ecd0*/  SHF.R.S32.HI R2, RZ, 0x1f, R7 ;  /* 0x0000001fff027819 */ /* 0x002fc60000011407 */
[----:B------:R0:W-:Y:S04]  /*1ece0*/  STL [R1+0x88], R0 ;  /* 0x0000880001007387 */ /* 0x0001e80000100800 */
[----:B------:R-:W-:Y:S04]  /*1ecf0*/  STL [R1+0x84], R3 ;  /* 0x0000840301007387 */ /* 0x000fe80000100800 */
[----:B------:R-:W4:Y:S01]  /*1ed00*/  LDL R29, [R1+0x1e4] ;  /* 0x0001e400011d7983 */ /* 0x000f220000100800 */
[----:B0-----:R-:W-:-:S03]  /*1ed10*/  SHF.R.S32.HI R0, RZ, 0x1f, R5 ;  /* 0x0000001fff007819 */ /* 0x001fc60000011405 */
[----:B------:R-:W-:Y:S04]  /*1ed20*/  STL [R1+0x80], R2 ;  /* 0x0000800201007387 */ /* 0x000fe80000100800 */
[----:B------:R-:W5:Y:S04]  /*1ed30*/  LDL R28, [R1+0x1e0] ;  /* 0x0001e000011c7983 */ /* 0x000f680000100800 */
[----:B------:R0:W-:Y:S04]  /*1ed40*/  STL [R1+0x7c], R0 ;  /* 0x00007c0001007387 */ /* 0x0001e80000100800 */
[----:B------:R-:W5:Y:S04]  /*1ed50*/  LDL R5, [R1+0x1dc] ;  /* 0x0001dc0001057983 */ /* 0x000f680000100800 */
[----:B------:R-:W5:Y:S01]  /*1ed60*/  LDL R27, [R1+0x1d8] ;  /* 0x0001d800011b7983 */ /* 0x000f620000100800 */
[----:B0-----:R-:W-:-:S03]  /*1ed70*/  SHF.R.S32.HI R0, RZ, 0x1f, R6 ;  /* 0x0000001fff007819 */ /* 0x001fc60000011406 */
[----:B------:R-:W5:Y:S04]  /*1ed80*/  LDL R26, [R1+0x1d4] ;  /* 0x0001d400011a7983 */ /* 0x000f680000100800 */
[----:B------:R0:W-:Y:S04]  /*1ed90*/  STL [R1+0x78], R0 ;  /* 0x0000780001007387 */ /* 0x0001e80000100800 */
[----:B------:R-:W5:Y:S04]  /*1eda0*/  LDL R25, [R1+0x1d0] ;  /* 0x0001d00001197983 */ /* 0x000f680000100800 */
[----:B------:R-:W5:Y:S04]  /*1edb0*/  LDL R24, [R1+0x1cc] ;  /* 0x0001cc0001187983 */ /* 0x000f680000100800 */
[----:B------:R-:W5:Y:S04]  /*1edc0*/  LDL R23, [R1+0x1c8] ;  /* 0x0001c80001177983 */ /* 0x000f680000100800 */
[----:B------:R-:W5:Y:S04]  /*1edd0*/  LDL R22, [R1+0x1c4] ;  /* 0x0001c40001167983 */ /* 0x000f680000100800 */
[----:B------:R-:W5:Y:S04]  /*1ede0*/  LDL R21, [R1+0x1c0] ;  /* 0x0001c00001157983 */ /* 0x000f680000100800 */
[----:B------:R-:W5:Y:S04]  /*1edf0*/  LDL R20, [R1+0x1bc] ;  /* 0x0001bc0001147983 */ /* 0x000f680000100800 */
[----:B------:R-:W5:Y:S01]  /*1ee00*/  LDL R19, [R1+0x1b8] ;  /* 0x0001b80001137983 */ /* 0x000f620000100800 */
[----:B0-----:R-:W-:-:S03]  /*1ee10*/  SHF.R.S32.HI R0, RZ, 0x1f, R8 ;  /* 0x0000001fff007819 */ /* 0x001fc60000011408 */
[----:B------:R-:W5:Y:S04]  /*1ee20*/  LDL R6, [R1+0x1b4] ;  /* 0x0001b40001067983 */ /* 0x000f680000100800 */
[----:B------:R-:W5:Y:S04]  /*1ee30*/  LDL R18, [R1+0x1b0] ;  /* 0x0001b00001127983 */ /* 0x000f680000100800 */
        /* <DEDUP_REMOVED lines=8> */
[----:B------:R-:W5:Y:S04]  /*1eec0*/  LDL R11, [R1+0x190] ;  /* 0x00019000010b7983 */ /* 0x000f680000100800 */
[----:B------:R-:W5:Y:S01]  /*1eed0*/  LDL R9, [R1+0x18c] ;  /* 0x00018c0001097983 */ /* 0x000f620000100800 */
[----:B--2---:R-:W-:-:S05]  /*1eee0*/  SHF.R.S32.HI R0, RZ, 0x1f, R48 ;  /* 0x0000001fff007819 */ /* 0x004fca0000011430 */
[----:B------:R3:W-:Y:S04]  /*1eef0*/  STL [R1+0x70], R0 ;  /* 0x0000700001007387 */ /* 0x0007e80000100800 */
[----:B------:R-:W2:Y:S04]  /*1ef00*/  LDL R10, [R1+0x188] ;  /* 0x00018800010a7983 */ /* 0x000ea80000100800 */
[----:B------:R-:W2:Y:S01]  /*1ef10*/  LDL R7, [R1+0x184] ;  /* 0x0001840001077983 */ /* 0x000ea20000100800 */
[----:B---3--:R-:W-:-:S05]  /*1ef20*/  SHF.R.S32.HI R0, RZ, 0x1f, R47 ;  /* 0x0000001fff007819 */ /* 0x008fca000001142f */
[----:B------:R0:W-:Y:S04]  /*1ef30*/  STL [R1+0x6c], R0 ;  /* 0x00006c0001007387 */ /* 0x0001e80000100800 */
[----:B------:R-:W3:Y:S04]  /*1ef40*/  LDL R48, [R1+0x180] ;  /* 0x0001800001307983 */ /* 0x000ee80000100800 */
[----:B------:R-:W3:Y:S01]  /*1ef50*/  LDL R47, [R1+0x17c] ;  /* 0x00017c00012f7983 */ /* 0x000ee20000100800 */
[----:B----4-:R-:W-:-:S05]  /*1ef60*/  SHF.R.S32.HI R3, RZ, 0x1f, R29 ;  /* 0x0000001fff037819 */ /* 0x010fca000001141d */
[----:B------:R1:W-:Y:S01]  /*1ef70*/  STL [R1+0x68], R3 ;  /* 0x0000680301007387 */ /* 0x0003e20000100800 */
[----:B-----5:R-:W-:Y:S02]  /*1ef80*/  SHF.R.S32.HI R2, RZ, 0x1f, R28 ;  /* 0x0000001fff027819 */ /* 0x020fe4000001141c */
[----:B0-----:R-:W-:Y:S02]  /*1ef90*/  SHF.R.S32.HI R0, RZ, 0x1f, R5 ;  /* 0x0000001fff007819 */ /* 0x001fe40000011405 */
[----:B------:R-:W4:Y:S04]  /*1efa0*/  LDL R5, [R1+0x174] ;  /* 0x0001740001057983 */ /* 0x000f280000100800 */
[----:B------:R0:W-:Y:S01]  /*1efb0*/  STL [R1+0x64], R2 ;  /* 0x0000640201007387 */ /* 0x0001e20000100800 */
[----:B-1----:R-:W-:-:S03]  /*1efc0*/  SHF.R.S32.HI R3, RZ, 0x1f, R26 ;  /* 0x0000001fff037819 */ /* 0x002fc6000001141a */
[----:B------:R1:W-:Y:S01]  /*1efd0*/  STL [R1+0x60], R0 ;  /* 0x0000600001007387 */ /* 0x0003e20000100800 */
[----:B0-----:R-:W-:Y:S02]  /*1efe0*/  SHF.R.S32.HI R2, RZ, 0x1f, R27 ;  /* 0x0000001fff027819 */ /* 0x001fe4000001141b */
[----:B-1----:R-:W-:-:S03]  /*1eff0*/  SHF.R.S32.HI R0, RZ, 0x1f, R25 ;  /* 0x0000001fff007819 */ /* 0x002fc60000011419 */
[----:B------:R0:W-:Y:S04]  /*1f000*/  STL [R1+0x5c], R2 ;  /* 0x00005c0201007387 */ /* 0x0001e80000100800 */
[----:B------:R1:W-:Y:S04]  /*1f010*/  STL [R1+0x58], R3 ;  /* 0x0000580301007387 */ /* 0x0003e80000100800 */
[----:B------:R5:W-:Y:S01]  /*1f020*/  STL [R1+0x54], R0 ;  /* 0x0000540001007387 */ /* 0x000be20000100800 */
[----:B0-----:R-:W-:Y:S02]  /*1f030*/  SHF.R.S32.HI R2, RZ, 0x1f, R24 ;  /* 0x0000001fff027819 */ /* 0x001fe40000011418 */
[----:B-1----:R-:W-:-:S03]  /*1f040*/  SHF.R.S32.HI R3, RZ, 0x1f, R23 ;  /* 0x0000001fff037819 */ /* 0x002fc60000011417 */
[----:B------:R0:W-:Y:S01]  /*1f050*/  STL [R1+0x50], R2 ;  /* 0x0000500201007387 */ /* 0x0001e20000100800 */
[----:B-----5:R-:W-:-:S03]  /*1f060*/  SHF.R.S32.HI R0, RZ, 0x1f, R22 ;  /* 0x0000001fff007819 */ /* 0x020fc60000011416 */
[----:B------:R1:W-:Y:S04]  /*1f070*/  STL [R1+0x4c], R3 ;  /* 0x00004c0301007387 */ /* 0x0003e80000100800 */
[----:B------:R5:W-:Y:S01]  /*1f080*/  STL [R1+0x48], R0 ;  /* 0x0000480001007387 */ /* 0x000be20000100800 */
[----:B0-----:R-:W-:Y:S02]  /*1f090*/  SHF.R.S32.HI R2, RZ, 0x1f, R21 ;  /* 0x0000001fff027819 */ /* 0x001fe40000011415 */
[----:B-1----:R-:W-:-:S03]  /*1f0a0*/  SHF.R.S32.HI R3, RZ, 0x1f, R20 ;  /* 0x0000001fff037819 */ /* 0x002fc60000011414 */
[----:B------:R0:W-:Y:S01]  /*1f0b0*/  STL [R1+0x44], R2 ;  /* 0x0000440201007387 */ /* 0x0001e20000100800 */
[----:B-----5:R-:W-:-:S03]  /*1f0c0*/  SHF.R.S32.HI R0, RZ, 0x1f, R19 ;  /* 0x0000001fff007819 */ /* 0x020fc60000011413 */
[----:B------:R1:W-:Y:S01]  /*1f0d0*/  STL [R1+0x40], R3 ;  /* 0x0000400301007387 */ /* 0x0003e20000100800 */
[----:B0-----:R-:W-:-:S03]  /*1f0e0*/  SHF.R.S32.HI R2, RZ, 0x1f, R6 ;  /* 0x0000001fff027819 */ /* 0x001fc60000011406 */
[----:B------:R-:W5:Y:S04]  /*1f0f0*/  LDL R6, [R1+0x168] ;  /* 0x0001680001067983 */ /* 0x000f680000100800 */
[----:B------:R0:W-:Y:S01]  /*1f100*/  STL [R1+0x3c], R0 ;  /* 0x00003c0001007387 */ /* 0x0001e20000100800 */
[----:B-1----:R-:W-:-:S03]  /*1f110*/  SHF.R.S32.HI R3, RZ, 0x1f, R16 ;  /* 0x0000001fff037819 */ /* 0x002fc60000011410 */
[----:B------:R1:W-:Y:S01]  /*1f120*/  STL [R1+0x38], R2 ;  /* 0x0000380201007387 */ /* 0x0003e20000100800 */
[----:B0-----:R-:W-:Y:S02]  /*1f130*/  SHF.R.S32.HI R0, RZ, 0x1f, R18 ;  /* 0x0000001fff007819 */ /* 0x001fe40000011412 */
[----:B-1----:R-:W-:-:S03]  /*1f140*/  SHF.R.S32.HI R2, RZ, 0x1f, R17 ;  /* 0x0000001fff027819 */ /* 0x002fc60000011411 */
[----:B------:R0:W-:Y:S04]  /*1f150*/  STL [R1+0x34], R0 ;  /* 0x0000340001007387 */ /* 0x0001e80000100800 */
[----:B------:R1:W-:Y:S01]  /*1f160*/  STL [R1+0x30], R2 ;  /* 0x0000300201007387 */ /* 0x0003e20000100800 */
[----:B0-----:R-:W-:-:S03]  /*1f170*/  SHF.R.S32.HI R0, RZ, 0x1f, R15 ;  /* 0x0000001fff007819 */ /* 0x001fc6000001140f */
[----:B------:R0:W-:Y:S01]  /*1f180*/  STL [R1+0x2c], R3 ;  /* 0x00002c0301007387 */ /* 0x0001e20000100800 */
[----:B-1----:R-:W-:-:S03]  /*1f190*/  SHF.R.S32.HI R2, RZ, 0x1f, R14 ;  /* 0x0000001fff027819 */ /* 0x002fc6000001140e */
[----:B------:R1:W-:Y:S01]  /*1f1a0*/  STL [R1+0x28], R0 ;  /* 0x0000280001007387 */ /* 0x0003e20000100800 */
[----:B0-----:R-:W-:-:S03]  /*1f1b0*/  SHF.R.S32.HI R3, RZ, 0x1f, R13 ;  /* 0x0000001fff037819 */ /* 0x001fc6000001140d */
[----:B------:R0:W-:Y:S01]  /*1f1c0*/  STL [R1+0x24], R2 ;  /* 0x0000240201007387 */ /* 0x0001e20000100800 */
[----:B-1----:R-:W-:-:S03]  /*1f1d0*/  SHF.R.S32.HI R0, RZ, 0x1f, R12 ;  /* 0x0000001fff007819 */ /* 0x002fc6000001140c */
[----:B------:R-:W-:Y:S01]  /*1f1e0*/  STL [R1+0x20], R3 ;  /* 0x0000200301007387 */ /* 0x000fe20000100800 */
[----:B0-----:R-:W-:-:S03]  /*1f1f0*/  SHF.R.S32.HI R2, RZ, 0x1f, R8 ;  /* 0x0000001fff027819 */ /* 0x001fc60000011408 */
[----:B------:R-:W5:Y:S04]  /*1f200*/  LDL R8, [R1+0x160] ;  /* 0x0001600001087983 */ /* 0x000f680000100800 */
[----:B------:R0:W-:Y:S04]  /*1f210*/  STL [R1+0x1c], R0 ;  /* 0x00001c0001007387 */ /* 0x0001e80000100800 */
[----:B------:R1:W-:Y:S01]  /*1f220*/  STL [R1+0x18], R2 ;  /* 0x0000180201007387 */ /* 0x0003e20000100800 */
[----:B0-----:R-:W-:Y:S02]  /*1f230*/  SHF.R.S32.HI R0, RZ, 0x1f, R11 ;  /* 0x0000001fff007819 */ /* 0x001fe4000001140b */
[----:B-1----:R-:W-:-:S02]  /*1f240*/  SHF.R.S32.HI R2, RZ, 0x1f, R9 ;  /* 0x0000001fff027819 */ /* 0x002fc40000011409 */
[----:B------:R-:W5:Y:S04]  /*1f250*/  LDL R9, [R1+0x15c] ;  /* 0x00015c0001097983 */ /* 0x000f680000100800 */
[----:B------:R2:W-:Y:S04]  /*1f260*/  STL [R1+0x14], R0 ;  /* 0x0000140001007387 */ /* 0x0005e80000100800 */
[----:B------:R3:W-:Y:S01]  /*1f270*/  STL [R1+0x10], R2 ;  /* 0x0000100201007387 */ /* 0x0007e20000100800 */
[----:B--2---:R-:W-:Y:S02]  /*1f280*/  SHF.R.S32.HI R0, RZ, 0x1f, R10 ;  /* 0x0000001fff007819 */ /* 0x004fe4000001140a */
[----:B------:R-:W-:-:S03]  /*1f290*/  SHF.R.S32.HI R3, RZ, 0x1f, R7 ;  /* 0x0000001fff037819 */ /* 0x000fc60000011407 */
[----:B------:R0:W-:Y:S04]  /*1f2a0*/  STL [R1+0xc], R0 ;  /* 0x00000c0001007387 */ /* 0x0001e80000100800 */
[----:B------:R-:W-:Y:S01]  /*1f2b0*/  STL [R1+0x8], R3 ;  /* 0x0000080301007387 */ /* 0x000fe20000100800 */
[----:B---3--:R-:W-:Y:S02]  /*1f2c0*/  SHF.R.S32.HI R2, RZ, 0x1f, R48 ;  /* 0x0000001fff027819 */ /* 0x008fe40000011430 */
[----:B0-----:R-:W-:-:S03]  /*1f2d0*/  SHF.R.S32.HI R0, RZ, 0x1f, R47 ;  /* 0x0000001fff007819 */ /* 0x001fc6000001142f */
[----:B------:R-:W-:Y:S04]  /*1f2e0*/  STL [R1+0x4], R2 ;  /* 0x0000040201007387 */ /* 0x000fe80000100800 */
[----:B------:R0:W-:Y:S04]  /*1f2f0*/  STL [R1+0x5b90], R61 ;  /* 0x005b903d01007387 */ /* 0x0001e80000100800 */
[----:B------:R-:W-:Y:S04]  /*1f300*/  STL [R1], R0 ;  /* 0x0000000001007387 */ /* 0x000fe80000100800 */
[----:B0-----:R-:W2:Y:S04]  /*1f310*/  LDL.LU R61, [R1+0x170] ;  /* 0x00017000013d7983 */ /* 0x001ea80000300800 */
[----:B------:R-:W3:Y:S01]  /*1f320*/  LDL R12, [R1+0x150] ;  /* 0x00015000010c7983 */ /* 0x000ee20000100800 */
[----:B----4-:R-:W-:-:S05]  /*1f330*/  SHF.R.S32.HI R58, RZ, 0x1f, R5 ;  /* 0x0000001fff3a7819 */ /* 0x010fca0000011405 */
[----:B------:R-:W-:Y:S01]  /*1f340*/  STL [R1+0x5b8c], R58 ;  /* 0x005b8c3a01007387 */ /* 0x000fe20000100800 */
[----:B--2---:R-:W-:-:S03]  /*1f350*/  SHF.R.S32.HI R4, RZ, 0x1f, R61 ;  /* 0x0000001fff047819 */ /* 0x004fc6000001143d */
[----:B------:R-:W-:Y:S04]  /*1f360*/  STL [R1+0x5b98], R61 ;  /* 0x005b983d01007387 */ /* 0x000fe80000100800 */
[----:B------:R0:W-:Y:S04]  /*1f370*/  STL [R1+0x5b88], R4 ;  /* 0x005b880401007387 */ /* 0x0001e80000100800 */
[----:B0-----:R-:W2:Y:S02]  /*1f380*/  LDL.LU R4, [R1+0x16c] ;  /* 0x00016c0001047983 */ /* 0x001ea40000300800 */
[----:B--2---:R-:W-:-:S02]  /*1f390*/  SHF.R.S32.HI R5, RZ, 0x1f, R4 ;  /* 0x0000001fff057819 */ /* 0x004fc40000011404 */
[----:B------:R-:W-:Y:S04]  /*1f3a0*/  STL [R1+0x5b94], R4 ;  /* 0x005b940401007387 */ /* 0x000fe80000100800 */
[----:B------:R0:W-:Y:S04]  /*1f3b0*/  STL [R1+0x5b80], R5 ;  /* 0x005b800501007387 */ /* 0x0001e80000100800 */
[----:B0-----:R-:W2:Y:S01]  /*1f3c0*/  LDL.LU R5, [R1+0x164] ;  /* 0x0001640001057983 */ /* 0x001ea20000300800 */
[----:B-----5:R-:W-:Y:S02]  /*1f3d0*/  SHF.R.S32.HI R6, RZ, 0x1f, R6 ;  /* 0x0000001fff067819 */ /* 0x020fe40000011406 */
[----:B------:R-:W-:Y:S01]  /*1f3e0*/  SHF.R.S32.HI R8, RZ, 0x1f, R8 ;  /* 0x0000001fff087819 */ /* 0x000fe20000011408 */
[----:B------:R-:W4:Y:S01]  /*1f3f0*/  LDL R13, [R1+0x14c] ;  /* 0x00014c00010d7983 */ /* 0x000f220000100800 */
[----:B------:R-:W-:-:S03]  /*1f400*/  SHF.R.S32.HI R9, RZ, 0x1f, R9 ;  /* 0x0000001fff097819 */ /* 0x000fc60000011409 */
[----:B------:R-:W5:Y:S04]  /*1f410*/  LDL R14, [R1+0x148] ;  /* 0x00014800010e7983 */ /* 0x000f680000100800 */
[----:B------:R-:W5:Y:S04]  /*1f420*/  LDL R15, [R1+0x144] ;  /* 0x00014400010f7983 */ /* 0x000f680000100800 */
[----:B------:R-:W5:Y:S04]  /*1f430*/  LDL R48, [R1+0x140] ;  /* 0x0001400001307983 */ /* 0x000f680000100800 */
[----:B------:R-:W-:Y:S01]  /*1f440*/  STL [R1+0x5b84], R6 ;  /* 0x005b840601007387 */ /* 0x000fe20000100800 */
[----:B--2---:R-:W-:-:S05]  /*1f450*/  SHF.R.S32.HI R7, RZ, 0x1f, R5 ;  /* 0x0000001fff077819 */ /* 0x004fca0000011405 */
[----:B------:R-:W-:Y:S04]  /*1f460*/  STL [R1+0x5ba0], R7 ;  /* 0x005ba00701007387 */ /* 0x000fe80000100800 */
[----:B------:R-:W-:Y:S04]  /*1f470*/  STL [R1+0x5b9c], R5 ;  /* 0x005b9c0501007387 */ /* 0x000fe80000100800 */
[----:B------:R-:W2:Y:S04]  /*1f480*/  LDL R47, [R1+0x13c] ;  /* 0x00013c00012f7983 */ /* 0x000ea80000100800 */
[----:B------:R-:W-:Y:S04]  /*1f490*/  STL [R1+0x5ba4], R8 ;  /* 0x005ba40801007387 */ /* 0x000fe80000100800 */
[----:B------:R-:W2:Y:S04]  /*1f4a0*/  LDL R18, [R1+0x138] ;  /* 0x0001380001127983 */ /* 0x000ea80000100800 */
[----:B------:R-:W2:Y:S04]  /*1f4b0*/  LDL R19, [R1+0x134] ;  /* 0x0001340001137983 */ /* 0x000ea80000100800 */
[----:B------:R-:W2:Y:S04]  /*1f4c0*/  LDL R20, [R1+0x130] ;  /* 0x0001300001147983 */ /* 0x000ea80000100800 */
[----:B------:R-:W2:Y:S04]  /*1f4d0*/  LDL R21, [R1+0x12c] ;  /* 0x00012c0001157983 */ /* 0x000ea80000100800 */
[----:B------:R-:W2:Y:S04]  /*1f4e0*/  LDL R22, [R1+0x128] ;  /* 0x0001280001167983 */ /* 0x000ea80000100800 */
[----:B------:R-:W2:Y:S04]  /*1f4f0*/  LDL R23, [R1+0x124] ;  /* 0x0001240001177983 */ /* 0x000ea80000100800 */
[----:B------:R-:W2:Y:S04]  /*1f500*/  LDL R24, [R1+0x120] ;  /* 0x0001200001187983 */ /* 0x000ea80000100800 */
[----:B------:R0:W-:Y:S04]  /*1f510*/  STL [R1+0x5b7c], R9 ;  /* 0x005b7c0901007387 */ /* 0x0001e80000100800 */
[----:B0-----:R-:W3:Y:S02]  /*1f520*/  LDL.LU R9, [R1+0x158] ;  /* 0x0001580001097983 */ /* 0x001ee40000300800 */
[----:B---3--:R-:W-:-:S02]  /*1f530*/  SHF.R.S32.HI R10, RZ, 0x1f, R9 ;  /* 0x0000001fff0a7819 */ /* 0x008fc40000011409 */
[----:B------:R-:W-:Y:S04]  /*1f540*/  STL [R1+0x5ba8], R9 ;  /* 0x005ba80901007387 */ /* 0x000fe80000100800 */
[----:B------:R0:W-:Y:S04]  /*1f550*/  STL [R1+0x5b78], R10 ;  /* 0x005b780a01007387 */ /* 0x0001e80000100800 */
[----:B0-----:R-:W3:Y:S01]  /*1f560*/  LDL.LU R10, [R1+0x154] ;  /* 0x00015400010a7983 */ /* 0x001ee20000300800 */
[----:B------:R-:W-:Y:S02]  /*1f570*/  SHF.R.S32.HI R12, RZ, 0x1f, R12 ;  /* 0x0000001fff0c7819 */ /* 0x000fe4000001140c */
[----:B----4-:R-:W-:-:S02]  /*1f580*/  SHF.R.S32.HI R13, RZ, 0x1f, R13 ;  /* 0x0000001fff0d7819 */ /* 0x010fc4000001140d */
[----:B-----5:R-:W-:Y:S02]  /*1f590*/  SHF.R.S32.HI R14, RZ, 0x1f, R14 ;  /* 0x0000001fff0e7819 */ /* 0x020fe4000001140e */
[----:B------:R-:W-:Y:S02]  /*1f5a0*/  SHF.R.S32.HI R15, RZ, 0x1f, R15 ;  /* 0x0000001fff0f7819 */ /* 0x000fe4000001140f */
[----:B------:R-:W-:Y:S02]  /*1f5b0*/  SHF.R.S32.HI R16, RZ, 0x1f, R48 ;  /* 0x0000001fff107819 */ /* 0x000fe40000011430 */
[----:B--2---:R-:W-:Y:S02]  /*1f5c0*/  SHF.R.S32.HI R17, RZ, 0x1f, R47 ;  /* 0x0000001fff117819 */ /* 0x004fe4000001142f */
[----:B------:R-:W-:Y:S02]  /*1f5d0*/  SHF.R.S32.HI R18, RZ, 0x1f, R18 ;  /* 0x0000001fff127819 */ /* 0x000fe40000011412 */
[----:B------:R-:W-:-:S02]  /*1f5e0*/  SHF.R.S32.HI R19, RZ, 0x1f, R19 ;  /* 0x0000001fff137819 */ /* 0x000fc40000011413 */
[----:B---3--:R-:W-:-:S05]  /*1f5f0*/  SHF.R.S32.HI R11, RZ, 0x1f, R10 ;  /* 0x0000001fff0b7819 */ /* 0x008fca000001140a */
[----:B------:R-:W-:Y:S04]  /*1f600*/  STL [R1+0x5bb0], R11 ;  /* 0x005bb00b01007387 */ /* 0x000fe80000100800 */
[----:B------:R-:W-:Y:S04]  /*1f610*/  STL [R1+0x5bac], R10 ;  /* 0x005bac0a01007387 */ /* 0x000fe80000100800 */
[----:B------:R-:W2:Y:S04]  /*1f620*/  LDL R25, [R1+0x11c] ;  /* 0x00011c0001197983 */ /* 0x000ea80000100800 */
[----:B------:R-:W-:Y:S04]  /*1f630*/  STL [R1+0x5bb4], R12 ;  /* 0x005bb40c01007387 */ /* 0x000fe80000100800 */
[----:B------:R-:W-:Y:S04]  /*1f640*/  STL [R1+0x5bb8], R13 ;  /* 0x005bb80d01007387 */ /* 0x000fe80000100800 */
[----:B------:R-:W-:Y:S04]  /*1f650*/  STL [R1+0x5bbc], R14 ;  /* 0x005bbc0e01007387 */ /* 0x000fe80000100800 */
[----:B------:R-:W-:Y:S04]  /*1f660*/  STL [R1+0x5bc0], R15 ;  /* 0x005bc00f01007387 */ /* 0x000fe80000100800 */
[----:B------:R-:W3:Y:S04]  /*1f670*/  LDL R26, [R1+0x118] ;  /* 0x00011800011a7983 */ /* 0x000ee80000100800 */
[----:B------:R-:W-:Y:S04]  /*1f680*/  STL [R1+0x5bc4], R16 ;  /* 0x005bc41001007387 */ /* 0x000fe80000100800 */
[----:B------:R-:W4:Y:S04]  /*1f690*/  LDL R48, [R1+0x114] ;  /* 0x0001140001307983 */ /* 0x000f280000100800 */
[----:B------:R-:W5:Y:S04]  /*1f6a0*/  LDL R47, [R1+0x110] ;  /* 0x00011000012f7983 */ /* 0x000f680000100800 */
[----:B------:R-:W-:Y:S04]  /*1f6b0*/  STL [R1+0x5bc8], R17 ;  /* 0x005bc81101007387 */ /* 0x000fe80000100800 */
[----:B------:R-:W-:Y:S04]  /*1f6c0*/  STL [R1+0x5bcc], R18 ;  /* 0x005bcc1201007387 */ /* 0x000fe80000100800 */
[----:B------:R-:W3:Y:S04]  /*1f6d0*/  LDL R29, [R1+0x10c] ;  /* 0x00010c00011d7983 */ /* 0x000ee80000100800 */
[----:B------:R-:W3:Y:S04]  /*1f6e0*/  LDL R30, [R1+0x108] ;  /* 0x00010800011e7983 */ /* 0x000ee80000100800 */
[----:B------:R0:W-:Y:S04]  /*1f6f0*/  STL [R1+0x5bf4], R19 ;  /* 0x005bf41301007387 */ /* 0x0001e80000100800 */
[----:B------:R-:W2:Y:S04]  /*1f700*/  LDL R59, [R1+0xcc] ;  /* 0x0000cc00013b7983 */ /* 0x000ea80000100800 */
[----:B------:R-:W4:Y:S04]  /*1f710*/  LDL R2, [R1+0x25c] ;  /* 0x00025c0001027983 */ /* 0x000f280000100800 */
[----:B------:R-:W3:Y:S04]  /*1f720*/  LDL R60, [R1+0x264] ;  /* 0x00026400013c7983 */ /* 0x000ee80000100800 */
[----:B------:R-:W3:Y:S04]  /*1f730*/  LDL R4, [R1+0x278] ;  /* 0x0002780001047983 */ /* 0x000ee80000100800 */
[----:B0-----:R-:W3:Y:S04]  /*1f740*/  LDL R19, [R1+0x280] ;  /* 0x0002800001137983 */ /* 0x001ee80000100800 */
[----:B------:R-:W3:Y:S04]  /*1f750*/  LDL R18, [R1+0x288] ;  /* 0x0002880001127983 */ /* 0x000ee80000100800 */
        /* <DEDUP_REMOVED lines=36> */
[----:B------:R-:W3:Y:S01]  /*1f9a0*/  LDL R57, [R1+0x254] ;  /* 0x0002540001397983 */ /* 0x000ee20000100800 */
[----:B--2---:R-:W-:-:S03]  /*1f9b0*/  SHF.R.S32.HI R45, RZ, 0x1f, R59 ;  /* 0x0000001fff2d7819 */ /* 0x004fc6000001143b */
[----:B------:R-:W2:Y:S01]  /*1f9c0*/  LDL R59, [R1+0x26c] ;  /* 0x00026c00013b7983 */ /* 0x000ea20000100800 */
[----:B----4-:R-:W-:-:S03]  /*1f9d0*/  SHF.R.S32.HI R6, RZ, 0x1f, R2 ;  /* 0x0000001fff067819 */ /* 0x010fc60000011402 */
[----:B------:R-:W4:Y:S01]  /*1f9e0*/  LDL R2, [R1+0x2b0] ;  /* 0x0002b00001027983 */ /* 0x000f220000100800 */
[----:B------:R-:W-:Y:S02]  /*1f9f0*/  SHF.R.S32.HI R27, RZ, 0x1f, R48 ;  /* 0x0000001fff1b7819 */ /* 0x000fe40000011430 */
[----:B-----5:R-:W-:Y:S01]  /*1fa00*/  SHF.R.S32.HI R28, RZ, 0x1f, R47 ;  /* 0x0000001fff1c7819 */ /* 0x020fe2000001142f */
[----:B------:R-:W5:Y:S01]  /*1fa10*/  LDL R48, [R1+0xc0] ;  /* 0x0000c00001307983 */ /* 0x000f620000100800 */
[----:B---3--:R-:W-:-:S03]  /*1fa20*/  SHF.R.S32.HI R5, RZ, 0x1f, R60 ;  /* 0x0000001fff057819 */ /* 0x008fc6000001143c */
[----:B------:R-:W3:Y:S04]  /*1fa30*/  LDL R47, [R1+0xc4] ;  /* 0x0000c400012f7983 */ /* 0x000ee80000100800 */
[----:B------:R-:W-:Y:S04]  /*1fa40*/  STL [R1+0x224], R6 ;  /* 0x0002240601007387 */ /* 0x000fe80000100800 */
[----:B------:R-:W5:Y:S04]  /*1fa50*/  LDL R9, [R1+0x2b8] ;  /* 0x0002b80001097983 */ /* 0x000f680000100800 */
[----:B------:R-:W3:Y:S04]  /*1fa60*/  LDL R8, [R1+0x2bc] ;  /* 0x0002bc0001087983 */ /* 0x000ee80000100800 */
[----:B------:R2:W-:Y:S04]  /*1fa70*/  STL [R1+0x228], R5 ;  /* 0x0002280501007387 */ /* 0x0005e80000100800 */
[----:B------:R-:W3:Y:S01]  /*1fa80*/  LDL R60, [R1+0x2c4] ;  /* 0x0002c400013c7983 */ /* 0x000ee20000100800 */
[----:B------:R-:W-:-:S02]  /*1fa90*/  SHF.R.S32.HI R4, RZ, 0x1f, R4 ;  /* 0x0000001fff047819 */ /* 0x000fc40000011404 */
[----:B------:R-:W-:Y:S02]  /*1faa0*/  SHF.R.S32.HI R19, RZ, 0x1f, R19 ;  /* 0x0000001fff137819 */ /* 0x000fe40000011413 */
[----:B------:R-:W-:Y:S02]  /*1fab0*/  SHF.R.S32.HI R18, RZ, 0x1f, R18 ;  /* 0x0000001fff127819 */ /* 0x000fe40000011412 */
[----:B--2---:R-:W-:Y:S02]  /*1fac0*/  SHF.R.S32.HI R5, RZ, 0x1f, R59 ;  /* 0x0000001fff057819 */ /* 0x004fe4000001143b */
[----:B------:R-:W2:Y:S04]  /*1fad0*/  LDL R59, [R1+0x2c8] ;  /* 0x0002c800013b7983 */ /* 0x000ea80000100800 */
[----:B------:R0:W-:Y:S04]  /*1fae0*/  STL [R1+0x22c], R5 ;  /* 0x00022c0501007387 */ /* 0x0001e80000100800 */
[----:B------:R-:W2:Y:S04]  /*1faf0*/  LDL R6, [R1+0x2d8] ;  /* 0x0002d80001067983 */ /* 0x000ea80000100800 */
[----:B0-----:R-:W2:Y:S04]  /*1fb00*/  LDL R5, [R1+0x2d0] ;  /* 0x0002d00001057983 */ /* 0x001ea80000100800 */
[----:B------:R0:W-:Y:S04]  /*1fb10*/  STL [R1+0x230], R4 ;  /* 0x0002300401007387 */ /* 0x0001e80000100800 */
[----:B0-----:R-:W2:Y:S04]  /*1fb20*/  LDL R4, [R1+0x2dc] ;  /* 0x0002dc0001047983 */ /* 0x001ea80000100800 */
[----:B------:R0:W-:Y:S04]  /*1fb30*/  STL [R1+0x234], R19 ;  /* 0x0002341301007387 */ /* 0x0001e80000100800 */
[----:B------:R1:W-:Y:S01]  /*1fb40*/  STL [R1+0x238], R18 ;  /* 0x0002381201007387 */ /* 0x0003e20000100800 */
[----:B0-----:R-:W-:-:S03]  /*1fb50*/  SHF.R.S32.HI R19, RZ, 0x1f, R7 ;  /* 0x0000001fff137819 */ /* 0x001fc60000011407 */
[----:B------:R-:W2:Y:S01]  /*1fb60*/  LDL R7, [R1+0x2e4] ;  /* 0x0002e40001077983 */ /* 0x000ea20000100800 */
[----:B-1----:R-:W-:-:S03]  /*1fb70*/  SHF.R.S32.HI R18, RZ, 0x1f, R61 ;  /* 0x0000001fff127819 */ /* 0x002fc6000001143d */
[----:B------:R0:W-:Y:S04]  /*1fb80*/  STL [R1+0x23c], R19 ;  /* 0x00023c1301007387 */ /* 0x0001e80000100800 */
[----:B------:R-:W2:Y:S04]  /*1fb90*/  LDL R61, [R1+0x2e8] ;  /* 0x0002e800013d7983 */ /* 0x000ea80000100800 */
[----:B------:R1:W-:Y:S01]  /*1fba0*/  STL [R1+0x240], R18 ;  /* 0x0002401201007387 */ /* 0x0003e20000100800 */
[----:B0-----:R-:W-:-:S03]  /*1fbb0*/  SHF.R.S32.HI R19, RZ, 0x1f, R58 ;  /* 0x0000001fff137819 */ /* 0x001fc6000001143a */
[----:B------:R-:W2:Y:S01]  /*1fbc0*/  LDL R58, [R1+0x2f0] ;  /* 0x0002f000013a7983 */ /* 0x000ea20000100800 */
[----:B-1----:R-:W-:Y:S02]  /*1fbd0*/  SHF.R.S32.HI R18, RZ, 0x1f, R17 ;  /* 0x0000001fff127819 */ /* 0x002fe40000011411 */
[----:B------:R-:W-:Y:S02]  /*1fbe0*/  SHF.R.S32.HI R17, RZ, 0x1f, R16 ;  /* 0x0000001fff117819 */ /* 0x000fe40000011410 */
[----:B------:R-:W-:Y:S01]  /*1fbf0*/  SHF.R.S32.HI R16, RZ, 0x1f, R15 ;  /* 0x0000001fff107819 */ /* 0x000fe2000001140f */
[----:B------:R-:W-:Y:S01]  /*1fc00*/  STL [R1+0x248], R19 ;  /* 0x0002481301007387 */ /* 0x000fe20000100800 */
[----:B------:R-:W-:Y:S02]  /*1fc10*/  SHF.R.S32.HI R15, RZ, 0x1f, R14 ;  /* 0x0000001fff0f7819 */ /* 0x000fe4000001140e */
[----:B------:R-:W-:Y:S01]  /*1fc20*/  SHF.R.S32.HI R14, RZ, 0x1f, R13 ;  /* 0x0000001fff0e7819 */ /* 0x000fe2000001140d */
[----:B------:R-:W-:Y:S01]  /*1fc30*/  STL [R1+0x250], R18 ;  /* 0x0002501201007387 */ /* 0x000fe20000100800 */
[----:B------:R-:W-:-:S03]  /*1fc40*/  SHF.R.S32.HI R13, RZ, 0x1f, R12 ;  /* 0x0000001fff0d7819 */ /* 0x000fc6000001140c */
[----:B------:R-:W-:Y:S01]  /*1fc50*/  STL [R1+0x258], R17 ;  /* 0x0002581101007387 */ /* 0x000fe20000100800 */
[----:B------:R-:W-:-:S03]  /*1fc60*/  SHF.R.S32.HI R12, RZ, 0x1f, R10 ;  /* 0x0000001fff0c7819 */ /* 0x000fc6000001140a */
[----:B------:R-:W-:Y:S01]  /*1fc70*/  STL [R1+0x260], R16 ;  /* 0x0002601001007387 */ /* 0x000fe20000100800 */
[----:B------:R-:W-:-:S03]  /*1fc80*/  SHF.R.S32.HI R10, RZ, 0x1f, R0 ;  /* 0x0000001fff0a7819 */ /* 0x000fc60000011400 */
[----:B------:R-:W-:Y:S04]  /*1fc90*/  STL [R1+0x2ac], R15 ;  /* 0x0002ac0f01007387 */ /* 0x000fe80000100800 */
[----:B------:R-:W-:Y:S04]  /*1fca0*/  STL [R1+0x2b4], R14 ;  /* 0x0002b40e01007387 */ /* 0x000fe80000100800 */
[----:B------:R-:W-:Y:S04]  /*1fcb0*/  STL [R1+0x2c0], R13 ;  /* 0x0002c00d01007387 */ /* 0x000fe80000100800 */
[----:B------:R-:W2:Y:S01]  /*1fcc0*/  LDL R0, [R1+0x2f8] ;  /* 0x0002f80001007983 */ /* 0x000ea20000100800 */
[----:B------:R-:W-:-:S03]  /*1fcd0*/  SHF.R.S32.HI R11, RZ, 0x1f, R11 ;  /* 0x0000001fff0b7819 */ /* 0x000fc6000001140b */
[----:B------:R-:W-:Y:S04]  /*1fce0*/  STL [R1+0x2cc], R12 ;  /* 0x0002cc0c01007387 */ /* 0x000fe80000100800 */
[----:B------:R0:W-:Y:S02]  /*1fcf0*/  STL [R1+0x2d4], R10 ;  /* 0x0002d40a01007387 */ /* 0x0001e40000100800 */
[----:B0-----:R-:W-:Y:S02]  /*1fd00*/  SHF.R.S32.HI R10, RZ, 0x1f, R3 ;  /* 0x0000001fff0a7819 */ /* 0x001fe40000011403 */
[----:B------:R-:W2:Y:S04]  /*1fd10*/  LDL R3, [R1+0x2fc] ;  /* 0x0002fc0001037983 */ /* 0x000ea80000100800 */
[----:B------:R4:W-:Y:S04]  /*1fd20*/  STL [R1+0x2e0], R11 ;  /* 0x0002e00b01007387 */ /* 0x0009e80000100800 */
[----:B------:R5:W-:Y:S01]  /*1fd30*/  STL [R1+0x2ec], R10 ;  /* 0x0002ec0a01007387 */ /* 0x000be20000100800 */
[----:B----4-:R-:W-:-:S03]  /*1fd40*/  SHF.R.S32.HI R11, RZ, 0x1f, R2 ;  /* 0x0000001fff0b7819 */ /* 0x010fc60000011402 */
[----:B------:R-:W4:Y:S01]  /*1fd50*/  LDL R2, [R1+0x304] ;  /* 0x0003040001027983 */ /* 0x000f220000100800 */
[----:B-----5:R-:W-:-:S03]  /*1fd60*/  SHF.R.S32.HI R10, RZ, 0x1f, R9 ;  /* 0x0000001fff0a7819 */ /* 0x020fc60000011409 */
[----:B------:R-:W-:Y:S01]  /*1fd70*/  STL [R1+0x2f4], R11 ;  /* 0x0002f40b01007387 */ /* 0x000fe20000100800 */
[----:B---3--:R-:W-:Y:S02]  /*1fd80*/  SHF.R.S32.HI R9, RZ, 0x1f, R8 ;  /* 0x0000001fff097819 */ /* 0x008fe40000011408 */
[----:B------:R-:W-:Y:S01]  /*1fd90*/  SHF.R.S32.HI R8, RZ, 0x1f, R60 ;  /* 0x0000001fff087819 */ /* 0x000fe2000001143c */
[----:B------:R-:W-:Y:S04]  /*1fda0*/  STL [R1+0x300], R10 ;  /* 0x0003000a01007387 */ /* 0x000fe80000100800 */
[----:B------:R-:W3:Y:S04]  /*1fdb0*/  LDL R60, [R1+0x308] ;  /* 0x00030800013c7983 */ /* 0x000ee80000100800 */
[----:B------:R2:W-:Y:S04]  /*1fdc0*/  STL [R1+0x30c], R9 ;  /* 0x00030c0901007387 */ /* 0x0005e80000100800 */
[----:B------:R0:W-:Y:S01]  /*1fdd0*/  STL [R1+0x318], R8 ;  /* 0x0003180801007387 */ /* 0x0001e20000100800 */
[----:B--2---:R-:W-:-:S03]  /*1fde0*/  SHF.R.S32.HI R9, RZ, 0x1f, R59 ;  /* 0x0000001fff097819 */ /* 0x004fc6000001143b */
[----:B------:R-:W2:Y:S04]  /*1fdf0*/  LDL R59, [R1+0x310] ;  /* 0x00031000013b7983 */ /* 0x000ea80000100800 */
[----:B------:R-:W-:Y:S01]  /*1fe00*/  STL [R1+0x320], R9 ;  /* 0x0003200901007387 */ /* 0x000fe20000100800 */
[----:B0-----:R-:W-:Y:S02]  /*1fe10*/  SHF.R.S32.HI R8, RZ, 0x1f, R5 ;  /* 0x0000001fff087819 */ /* 0x001fe40000011405 */
[----:B------:R-:W-:-:S03]  /*1fe20*/  SHF.R.S32.HI R5, RZ, 0x1f, R6 ;  /* 0x0000001fff057819 */ /* 0x000fc60000011406 */
[----:B------:R-:W-:Y:S04]  /*1fe30*/  STL [R1+0x32c], R8 ;  /* 0x00032c0801007387 */ /* 0x000fe80000100800 */
[----:B------:R-:W5:Y:S04]  /*1fe40*/  LDL R19, [R1+0x314] ;  /* 0x0003140001137983 */ /* 0x000f680000100800 */
[----:B------:R0:W-:Y:S01]  /*1fe50*/  STL [R1+0x338], R5 ;  /* 0x0003380501007387 */ /* 0x0001e20000100800 */
[----:B------:R-:W-:-:S03]  /*1fe60*/  SHF.R.S32.HI R4, RZ, 0x1f, R4 ;  /* 0x0000001fff047819 */ /* 0x000fc60000011404 */
[----:B------:R-:W5:Y:S04]  /*1fe70*/  LDL R18, [R1+0x31c] ;  /* 0x00031c0001127983 */ /* 0x000f680000100800 */
[----:B------:R1:W-:Y:S04]  /*1fe80*/  STL [R1+0x344], R4 ;  /* 0x0003440401007387 */ /* 0x0003e80000100800 */
[----:B------:R-:W5:Y:S01]  /*1fe90*/  LDL R6, [R1+0x324] ;  /* 0x0003240001067983 */ /* 0x000f620000100800 */
[----:B0-----:R-:W-:-:S03]  /*1fea0*/  SHF.R.S32.HI R5, RZ, 0x1f, R7 ;  /* 0x0000001fff057819 */ /* 0x001fc60000011407 */
[----:B-1----:R-:W5:Y:S01]  /*1feb0*/  LDL R4, [R1+0x328] ;  /* 0x0003280001047983 */ /* 0x002f620000100800 */
[----:B------:R-:W-:-:S03]  /*1fec0*/  SHF.R.S32.HI R7, RZ, 0x1f, R61 ;  /* 0x0000001fff077819 */ /* 0x000fc6000001143d */
[----:B------:R-:W5:Y:S04]  /*1fed0*/  LDL R61, [R1+0x330] ;  /* 0x00033000013d7983 */ /* 0x000f680000100800 */
[----:B------:R0:W-:Y:S04]  /*1fee0*/  STL [R1+0x34c], R5 ;  /* 0x00034c0501007387 */ /* 0x0001e80000100800 */
[----:B------:R-:W-:Y:S04]  /*1fef0*/  STL [R1+0x358], R7 ;  /* 0x0003580701007387 */ /* 0x000fe80000100800 */
        /* <DEDUP_REMOVED lines=13> */
[----:B------:R0:W-:Y:S02]  /*1ffd0*/  STL [R1+0x36c], R5 ;  /* 0x00036c0501007387 */ /* 0x0001e40000100800 */
[----:B0-----:R-:W-:-:S02]  /*1ffe0*/  SHF.R.S32.HI R5, RZ, 0x1f, R3 ;  /* 0x0000001fff057819 */ /* 0x001fc40000011403 */
[----:B------:R-:W5:Y:S04]  /*1fff0*/  LDL R3, [R1+0x374] ;  /* 0x0003740001037983 */ /* 0x000f680000100800 */
[----:B------:R3:W-:Y:S04]  /*20000*/  STL [R1+0x378], R5 ;  /* 0x0003780501007387 */ /* 0x0007e80000100800 */
[----:B------:R-:W5:Y:S04]  /*20010*/  LDL R9, [R1+0x37c] ;  /* 0x00037c0001097983 */ /* 0x000f680000100800 */
[----:B------:R-:W5:Y:S01]  /*20020*/  LDL R8, [R1+0x380] ;  /* 0x0003800001087983 */ /* 0x000f620000100800 */
[----:B----4-:R-:W-:-:S05]  /*20030*/  SHF.R.S32.HI R2, RZ, 0x1f, R2 ;  /* 0x0000001fff027819 */ /* 0x010fca0000011402 */
[----:B------:R0:W-:Y:S01]  /*20040*/  STL [R1+0x384], R2 ;  /* 0x0003840201007387 */ /* 0x0001e20000100800 */
[----:B---3--:R-:W-:-:S03]  /*20050*/  SHF.R.S32.HI R5, RZ, 0x1f, R60 ;  /* 0x0000001fff057819 */ /* 0x008fc6000001143c */
[----:B------:R-:W3:Y:S04]  /*20060*/  LDL R60, [R1+0x390] ;  /* 0x00039000013c7983 */ /* 0x000ee80000100800 */
[----:B0-----:R-:W4:Y:S04]  /*20070*/  LDL R2, [R1+0x388] ;  /* 0x0003880001027983 */ /* 0x001f280000100800 */
[----:B------:R0:W-:Y:S04]  /*20080*/  STL [R1+0x38c], R5 ;  /* 0x00038c0501007387 */ /* 0x0001e80000100800 */
[----:B------:R-:W3:Y:S04]  /*20090*/  LDL R7, [R1+0x39c] ;  /* 0x00039c0001077983 */ /* 0x000ee80000100800 */
[----:B0-----:R-:W3:Y:S01]  /*200a0*/  LDL R5, [R1+0x394] ;  /* 0x0003940001057983 */ /* 0x001ee20000100800 */
[----:B--2---:R-:W-:-:S05]  /*200b0*/  SHF.R.S32.HI R59, RZ, 0x1f, R59 ;  /* 0x0000001fff3b7819 */ /* 0x004fca000001143b */
[----:B------:R0:W-:Y:S04]  /*200c0*/  STL [R1+0x398], R59 ;  /* 0x0003983b01007387 */ /* 0x0001e80000100800 */
[----:B0-----:R-:W2:Y:S01]  /*200d0*/  LDL R59, [R1+0x3a0] ;  /* 0x0003a000013b7983 */ /* 0x001ea20000100800 */
[----:B-----5:R-:W-:-:S05]  /*200e0*/  SHF.R.S32.HI R19, RZ, 0x1f, R19 ;  /* 0x0000001fff137819 */ /* 0x020fca0000011413 */
[----:B------:R0:W-:Y:S01]  /*200f0*/  STL [R1+0x3a4], R19 ;  /* 0x0003a41301007387 */ /* 0x0001e20000100800 */
[----:B------:R-:W-:-:S05]  /*20100*/  SHF.R.S32.HI R18, RZ, 0x1f, R18 ;  /* 0x0000001fff127819 */ /* 0x000fca0000011412 */
[----:B------:R1:W-:Y:S01]  /*20110*/  STL [R1+0x3ac], R18 ;  /* 0x0003ac1201007387 */ /* 0x0003e20000100800 */
[----:B0-----:R-:W-:-:S03]  /*20120*/  SHF.R.S32.HI R19, RZ, 0x1f, R6 ;  /* 0x0000001fff137819 */ /* 0x001fc60000011406 */
[----:B------:R-:W5:Y:S01]  /*20130*/  LDL R6, [R1+0x3a8] ;  /* 0x0003a80001067983 */ /* 0x000f620000100800 */
[----:B-1----:R-:W-:-:S03]  /*20140*/  SHF.R.S32.HI R18, RZ, 0x1f, R4 ;  /* 0x0000001fff127819 */ /* 0x002fc60000011404 */
[----:B------:R0:W-:Y:S04]  /*20150*/  STL [R1+0x3b8], R19 ;  /* 0x0003b81301007387 */ /* 0x0001e80000100800 */
[----:B------:R-:W5:Y:S04]  /*20160*/  LDL R4, [R1+0x3b0] ;  /* 0x0003b00001047983 */ /* 0x000f680000100800 */
[----:B------:R1:W-:Y:S01]  /*20170*/  STL [R1+0x3c4], R18 ;  /* 0x0003c41201007387 */ /* 0x0003e20000100800 */
[----:B0-----:R-:W-:-:S03]  /*20180*/  SHF.R.S32.HI R19, RZ, 0x1f, R61 ;  /* 0x0000001fff137819 */ /* 0x001fc6000001143d */
[----:B------:R-:W5:Y:S01]  /*20190*/  LDL R61, [R1+0x3b4] ;  /* 0x0003b400013d7983 */ /* 0x000f620000100800 */
[----:B-1----:R-:W-:-:S03]  /*201a0*/  SHF.R.S32.HI R18, RZ, 0x1f, R17 ;  /* 0x0000001fff127819 */ /* 0x002fc60000011411 */
[----:B------:R-:W-:Y:S01]  /*201b0*/  STL [R1+0x3cc], R19 ;  /* 0x0003cc1301007387 */ /* 0x000fe20000100800 */
[----:B------:R-:W-:-:S03]  /*201c0*/  SHF.R.S32.HI R17, RZ, 0x1f, R16 ;  /* 0x0000001fff117819 */ /* 0x000fc60000011410 */
        /* <DEDUP_REMOVED lines=12> */
[----:B------:R-:W5:Y:S01]  /*20290*/  LDL R58, [R1+0x3bc] ;  /* 0x0003bc00013a7983 */ /* 0x000f620000100800 */
[----:B------:R-:W-:-:S03]  /*202a0*/  SHF.R.S32.HI R11, RZ, 0x1f, R11 ;  /* 0x0000001fff0b7819 */ /* 0x000fc6000001140b */
[----:B------:R-:W-:Y:S04]  /*202b0*/  STL [R1+0x400], R12 ;  /* 0x0004000c01007387 */ /* 0x000fe80000100800 */
[----:B------:R0:W-:Y:S02]  /*202c0*/  STL [R1+0x404], R10 ;  /* 0x0004040a01007387 */ /* 0x0001e40000100800 */
[----:B0-----:R-:W-:Y:S02]  /*202d0*/  SHF.R.S32.HI R10, RZ, 0x1f, R0 ;  /* 0x0000001fff0a7819 */ /* 0x001fe40000011400 */
[----:B------:R-:W5:Y:S04]  /*202e0*/  LDL R0, [R1+0x3c0] ;  /* 0x0003c00001007983 */ /* 0x000f680000100800 */
[----:B------:R0:W-:Y:S04]  /*202f0*/  STL [R1+0x408], R11 ;  /* 0x0004080b01007387 */ /* 0x0001e80000100800 */
[----:B------:R1:W-:Y:S01]  /*20300*/  STL [R1+0x40c], R10 ;  /* 0x00040c0a01007387 */ /* 0x0003e20000100800 */
[----:B0-----:R-:W-:-:S03]  /*20310*/  SHF.R.S32.HI R11, RZ, 0x1f, R3 ;  /* 0x0000001fff0b7819 */ /* 0x001fc60000011403 */
[----:B------:R-:W5:Y:S01]  /*20320*/  LDL R3, [R1+0x3c8] ;  /* 0x0003c80001037983 */ /* 0x000f620000100800 */
[----:B-1----:R-:W-:-:S03]  /*20330*/  SHF.R.S32.HI R10, RZ, 0x1f, R9 ;  /* 0x0000001fff0a7819 */ /* 0x002fc60000011409 */
[----:B------:R-:W-:Y:S01]  /*20340*/  STL [R1+0x410], R11 ;  /* 0x0004100b01007387 */ /* 0x000fe20000100800 */
[----:B------:R-:W-:-:S03]  /*20350*/  SHF.R.S32.HI R9, RZ, 0x1f, R8 ;  /* 0x0000001fff097819 */ /* 0x000fc60000011408 */
[----:B------:R-:W-:Y:S01]  /*20360*/  STL [R1+0x414], R10 ;  /* 0x0004140a01007387 */ /* 0x000fe20000100800 */
[----:B----4-:R-:W-:-:S03]  /*20370*/  SHF.R.S32.HI R8, RZ, 0x1f, R2 ;  /* 0x0000001fff087819 */ /* 0x010fc60000011402 */
[----:B------:R-:W4:Y:S04]  /*20380*/  LDL R2, [R1+0x3d0] ;  /* 0x0003d00001027983 */ /* 0x000f280000100800 */
[----:B------:R3:W-:Y:S04]  /*20390*/  STL [R1+0x418], R9 ;  /* 0x0004180901007387 */ /* 0x0007e80000100800 */
[----:B------:R0:W-:Y:S01]  /*203a0*/  STL [R1+0x41c], R8 ;  /* 0x00041c0801007387 */ /* 0x0001e20000100800 */
[----:B---3--:R-:W-:-:S03]  /*203b0*/  SHF.R.S32.HI R9, RZ, 0x1f, R60 ;  /* 0x0000001fff097819 */ /* 0x008fc6000001143c */
[----:B------:R-:W3:Y:S01]  /*203c0*/  LDL R60, [R1+0x3d4] ;  /* 0x0003d400013c7983 */ /* 0x000ee20000100800 */
[----:B0-----:R-:W-:-:S03]  /*203d0*/  SHF.R.S32.HI R8, RZ, 0x1f, R5 ;  /* 0x0000001fff087819 */ /* 0x001fc60000011405 */
[----:B------:R-:W-:Y:S01]  /*203e0*/  STL [R1+0x420], R9 ;  /* 0x0004200901007387 */ /* 0x000fe20000100800 */
[----:B------:R-:W-:-:S03]  /*203f0*/  SHF.R.S32.HI R7, RZ, 0x1f, R7 ;  /* 0x0000001fff077819 */ /* 0x000fc60000011407 */
[----:B------:R-:W-:Y:S04]  /*20400*/  STL [R1+0x424], R8 ;  /* 0x0004240801007387 */ /* 0x000fe80000100800 */
[----:B------:R-:W3:Y:S04]  /*20410*/  LDL R19, [R1+0x3dc] ;  /* 0x0003dc0001137983 */ /* 0x000ee80000100800 */
[----:B------:R0:W-:Y:S04]  /*20420*/  STL [R1+0x428], R7 ;  /* 0x0004280701007387 */ /* 0x0001e80000100800 */
[----:B------:R-:W3:Y:S01]  /*20430*/  LDL R18, [R1+0x3e0] ;  /* 0x0003e00001127983 */ /* 0x000ee20000100800 */
[----:B--2---:R-:W-:-:S05]  /*20440*/  SHF.R.S32.HI R5, RZ, 0x1f, R59 ;  /* 0x0000001fff057819 */ /* 0x004fca000001143b */
[----:B------:R1:W-:Y:S04]  /*20450*/  STL [R1+0x42c], R5 ;  /* 0x00042c0501007387 */ /* 0x0003e80000100800 */
[----:B0-----:R-:W2:Y:S04]  /*20460*/  LDL R7, [R1+0x3e8] ;  /* 0x0003e80001077983 */ /* 0x001ea80000100800 */
[----:B------:R-:W2:Y:S01]  /*20470*/  LDL R59, [R1+0x3f0] ;  /* 0x0003f000013b7983 */ /* 0x000ea20000100800 */
[----:B-----5:R-:W-:-:S03]  /*20480*/  SHF.R.S32.HI R8, RZ, 0x1f, R6 ;  /* 0x0000001fff087819 */ /* 0x020fc60000011406 */
[----:B------:R-:W5:Y:S04]  /*20490*/  LDL R6, [R1+0x49c] ;  /* 0x00049c0001067983 */ /* 0x000f680000100800 */
[----:B------:R-:W-:Y:S01]  /*204a0*/  STL [R1+0x430], R8 ;  /* 0x0004300801007387 */ /* 0x000fe20000100800 */
[----:B-1----:R-:W-:-:S05]  /*204b0*/  SHF.R.S32.HI R5, RZ, 0x1f, R4 ;  /* 0x0000001fff057819 */ /* 0x002fca0000011404 */
[----:B------:R-:W-:Y:S01]  /*204c0*/  STL [R1+0x434], R5 ;  /* 0x0004340501007387 */ /* 0x000fe20000100800 */
[----:B------:R-:W-:-:S03]  /*204d0*/  SHF.R.S32.HI R4, RZ, 0x1f, R61 ;  /* 0x0000001fff047819 */ /* 0x000fc6000001143d */
        /* <DEDUP_REMOVED lines=8> */
[----:B0-----:R-:W5:Y:S04]  /*20560*/  LDL R4, [R1+0x4e0] ;  /* 0x0004e00001047983 */ /* 0x001f680000100800 */
[----:B------:R-:W5:Y:S01]  /*20570*/  LDL R11, [R1+0x4ec] ;  /* 0x0004ec00010b7983 */ /* 0x000f620000100800 */
[----:B------:R-:W-:-:S03]  /*20580*/  SHF.R.S32.HI R5, RZ, 0x1f, R58 ;  /* 0x0000001fff057819 */ /* 0x000fc6000001143a */
[----:B------:R-:W5:Y:S04]  /*20590*/  LDL R61, [R1+0x4f4] ;  /* 0x0004f400013d7983 */ /* 0x000f680000100800 */
[----:B------:R0:W-:Y:S04]  /*205a0*/  STL [R1+0x43c], R5 ;  /* 0x00043c0501007387 */ /* 0x0001e80000100800 */
[----:B------:R-:W5:Y:S01]  /*205b0*/  LDL R58, [R1+0x500] ;  /* 0x00050000013a7983 */ /* 0x000f620000100800 */
[----:B0-----:R-:W-:-:S05]  /*205c0*/  SHF.R.S32.HI R5, RZ, 0x1f, R0 ;  /* 0x0000001fff057819 */ /* 0x001fca0000011400 */
[----:B------:R-:W-:Y:S04]  /*205d0*/  STL [R1+0x440], R5 ;  /* 0x0004400501007387 */ /* 0x000fe80000100800 */
[----:B------:R-:W5:Y:S04]  /*205e0*/  LDL R9, [R1+0x508] ;  /* 0x0005080001097983 */ /* 0x000f680000100800 */
[----:B------:R-:W5:Y:S01]  /*205f0*/  LDL R8, [R1+0x514] ;  /* 0x0005140001087983 */ /* 0x000f620000100800 */
[----:B------:R-:W-:-:S05]  /*20600*/  SHF.R.S32.HI R0, RZ, 0x1f, R3 ;  /* 0x0000001fff007819 */ /* 0x000fca0000011403 */
[----:B------:R0:W-:Y:S04]  /*20610*/  STL [R1+0x444], R0 ;  /* 0x0004440001007387 */ /* 0x0001e80000100800 */
[----:B------:R-:W5:Y:S04]  /*20620*/  LDL R3, [R1+0x528] ;  /* 0x0005280001037983 */ /* 0x000f680000100800 */
[----:B0-----:R-:W5:Y:S01]  /*20630*/  LDL R0, [R1+0x51c] ;  /* 0x00051c0001007983 */ /* 0x001f620000100800 */
[----:B----4-:R-:W-:-:S05]  /*20640*/  SHF.R.S32.HI R2, RZ, 0x1f, R2 ;  /* 0x0000001fff027819 */ /* 0x010fca0000011402 */
[----:B------:R0:W-:Y:S04]  /*20650*/  STL [R1+0x448], R2 ;  /* 0x0004480201007387 */ /* 0x0001e80000100800 */
[----:B------:R-:W4:Y:S04]  /*20660*/  LDL R5, [R1+0x530] ;  /* 0x0005300001057983 */ /* 0x000f280000100800 */
[----:B0-----:R-:W4:Y:S01]  /*20670*/  LDL R2, [R1+0x53c] ;  /* 0x00053c0001027983 */ /* 0x001f220000100800 */
[----:B---3--:R-:W-:-:S05]  /*20680*/  SHF.R.S32.HI R60, RZ, 0x1f, R60 ;  /* 0x0000001fff3c7819 */ /* 0x008fca000001143c */
[----:B------:R0:W-:Y:S01]  /*20690*/  STL [R1+0x44c], R60 ;  /* 0x00044c3c01007387 */ /* 0x0001e20000100800 */
[----:B------:R-:W-:-:S03]  /*206a0*/  SHF.R.S32.HI R19, RZ, 0x1f, R19 ;  /* 0x0000001fff137819 */ /* 0x000fc60000011413 */
[----:B0-----:R-:W3:Y:S04]  /*206b0*/  LDL R60, [R1+0x548] ;  /* 0x00054800013c7983 */ /* 0x001ee80000100800 */
[----:B------:R2:W-:Y:S01]  /*206c0*/  STL [R1+0x450], R19 ;  /* 0x0004501301007387 */ /* 0x0005e20000100800 */
[----:B------:R-:W-:-:S05]  /*206d0*/  SHF.R.S32.HI R18, RZ, 0x1f, R18 ;  /* 0x0000001fff127819 */ /* 0x000fca0000011412 */
[----:B------:R0:W-:Y:S01]  /*206e0*/  STL [R1+0x454], R18 ;  /* 0x0004541201007387 */ /* 0x0001e20000100800 */
[----:B--2---:R-:W-:-:S03]  /*206f0*/  SHF.R.S32.HI R19, RZ, 0x1f, R7 ;  /* 0x0000001fff137819 */ /* 0x004fc60000011407 */
[----:B------:R-:W2:Y:S01]  /*20700*/  LDL R7, [R1+0x550] ;  /* 0x0005500001077983 */ /* 0x000ea20000100800 */
[----:B0-----:R-:W-:-:S03]  /*20710*/  SHF.R.S32.HI R18, RZ, 0x1f, R59 ;  /* 0x0000001fff127819 */ /* 0x001fc6000001143b */
[----:B------:R5:W-:Y:S04]  /*20720*/  STL [R1+0x458], R19 ;  /* 0x0004581301007387 */ /* 0x000be80000100800 */
[----:B------:R-:W2:Y:S04]  /*20730*/  LDL R59, [R1+0x55c] ;  /* 0x00055c00013b7983 */ /* 0x000ea80000100800 */
[----:B------:R0:W-:Y:S01]  /*20740*/  STL [R1+0x45c], R18 ;  /* 0x00045c1201007387 */ /* 0x0001e20000100800 */
[----:B-----5:R-:W-:-:S03]  /*20750*/  SHF.R.S32.HI R19, RZ, 0x1f, R6 ;  /* 0x0000001fff137819 */ /* 0x020fc60000011406 */
[----:B------:R-:W5:Y:S04]  /*20760*/  LDL R6, [R1+0x564] ;  /* 0x0005640001067983 */ /* 0x000f680000100800 */
[----:B------:R-:W-:Y:S01]  /*20770*/  STL [R1+0x460], R19 ;  /* 0x0004601301007387 */ /* 0x000fe20000100800 */
[----:B0-----:R-:W-:Y:S02]  /*20780*/  SHF.R.S32.HI R18, RZ, 0x1f, R17 ;  /* 0x0000001fff127819 */ /* 0x001fe40000011411 */
        /* <DEDUP_REMOVED lines=23> */
[----:B-1----:R-:W-:Y:S02]  /*20900*/  SHF.R.S32.HI R10, RZ, 0x1f, R9 ;  /* 0x0000001fff0a7819 */ /* 0x002fe40000011409 */
[----:B------:R-:W-:Y:S01]  /*20910*/  SHF.R.S32.HI R9, RZ, 0x1f, R8 ;  /* 0x0000001fff097819 */ /* 0x000fe20000011408 */
[----:B------:R-:W-:Y:S04]  /*20920*/  STL [R1+0x4d8], R11 ;  /* 0x0004d80b01007387 */ /* 0x000fe80000100800 */
[----:B------:R-:W-:Y:S01]  /*20930*/  STL [R1+0x4e8], R10 ;  /* 0x0004e80a01007387 */ /* 0x000fe20000100800 */
[----:B------:R-:W-:-:S03]  /*20940*/  SHF.R.S32.HI R8, RZ, 0x1f, R0 ;  /* 0x0000001fff087819 */ /* 0x000fc60000011400 */
[----:B------:R-:W5:Y:S04]  /*20950*/  LDL R0, [R1+0x58c] ;  /* 0x00058c0001007983 */ /* 0x000f680000100800 */
[----:B------:R0:W-:Y:S04]  /*20960*/  STL [R1+0x4fc], R9 ;  /* 0x0004fc0901007387 */ /* 0x0001e80000100800 */
[----:B------:R4:W-:Y:S01]  /*20970*/  STL [R1+0x50c], R8 ;  /* 0x00050c0801007387 */ /* 0x0009e20000100800 */
[----:B0-----:R-:W-:-:S03]  /*20980*/  SHF.R.S32.HI R9, RZ, 0x1f, R3 ;  /* 0x0000001fff097819 */ /* 0x001fc60000011403 */
[----:B------:R-:W5:Y:S01]  /*20990*/  LDL R3, [R1+0x598] ;  /* 0x0005980001037983 */ /* 0x000f620000100800 */
[----:B----4-:R-:W-:-:S03]  /*209a0*/  SHF.R.S32.HI R8, RZ, 0x1f, R5 ;  /* 0x0000001fff087819 */ /* 0x010fc60000011405 */
[----:B------:R-:W-:Y:S01]  /*209b0*/  STL [R1+0x520], R9 ;  /* 0x0005200901007387 */ /* 0x000fe20000100800 */
[----:B------:R-:W-:-:S03]  /*209c0*/  SHF.R.S32.HI R5, RZ, 0x1f, R2 ;  /* 0x0000001fff057819 */ /* 0x000fc60000011402 */
[----:B------:R-:W-:Y:S04]  /*209d0*/  STL [R1+0x534], R8 ;  /* 0x0005340801007387 */ /* 0x000fe80000100800 */
[----:B------:R-:W4:Y:S01]  /*209e0*/  LDL R19, [R1+0x5a4] ;  /* 0x0005a40001137983 */ /* 0x000f220000100800 */
[----:B---3--:R-:W-:-:S03]  /*209f0*/  SHF.R.S32.HI R2, RZ, 0x1f, R60 ;  /* 0x0000001fff027819 */ /* 0x008fc6000001143c */
[----:B------:R-:W-:Y:S04]  /*20a00*/  STL [R1+0x544], R5 ;  /* 0x0005440501007387 */ /* 0x000fe80000100800 */
[----:B------:R-:W3:Y:S04]  /*20a10*/  LDL R18, [R1+0x5ac] ;  /* 0x0005ac0001127983 */ /* 0x000ee80000100800 */
[----:B------:R0:W-:Y:S04]  /*20a20*/  STL [R1+0x558], R2 ;  /* 0x0005580201007387 */ /* 0x0001e80000100800 */
[----:B------:R-:W3:Y:S04]  /*20a30*/  LDL R60, [R1+0x5c0] ;  /* 0x0005c000013c7983 */ /* 0x000ee80000100800 */
[----:B0-----:R-:W3:Y:S01]  /*20a40*/  LDL R2, [R1+0x5b8] ;  /* 0x0005b80001027983 */ /* 0x001ee20000100800 */
[----:B--2---:R-:W-:-:S02]  /*20a50*/  SHF.R.S32.HI R5, RZ, 0x1f, R7 ;  /* 0x0000001fff057819 */ /* 0x004fc40000011407 */
[----:B------:R-:W-:Y:S02]  /*20a60*/  SHF.R.S32.HI R7, RZ, 0x1f, R59 ;  /* 0x0000001fff077819 */ /* 0x000fe4000001143b */
[----:B------:R-:W2:Y:S04]  /*20a70*/  LDL R59, [R1+0x5cc] ;  /* 0x0005cc00013b7983 */ /* 0x000ea80000100800 */
[----:B------:R5:W-:Y:S04]  /*20a80*/  STL [R1+0x568], R5 ;  /* 0x0005680501007387 */ /* 0x000be80000100800 */
[----:B------:R-:W-:Y:S04]  /*20a90*/  STL [R1+0x57c], R7 ;  /* 0x00057c0701007387 */ /* 0x000fe80000100800 */
[----:B------:R-:W2:Y:S01]  /*20aa0*/  LDL R17, [R1+0x5d4] ;  /* 0x0005d40001117983 */ /* 0x000ea20000100800 */
[----:B-----5:R-:W-:-:S03]  /*20ab0*/  SHF.R.S32.HI R5, RZ, 0x1f, R6 ;  /* 0x0000001fff057819 */ /* 0x020fc60000011406 */
        /* <DEDUP_REMOVED lines=10> */
[----:B------:R-:W-:-:S05]  /*20b60*/  SHF.R.S32.HI R4, RZ, 0x1f, R4 ;  /* 0x0000001fff047819 */ /* 0x000fca0000011404 */
[----:B------:R-:W-:Y:S04]  /*20b70*/  STL [R1+0x5a0], R4 ;  /* 0x0005a00401007387 */ /* 0x000fe80000100800 */
[----:B0-----:R-:W5:Y:S01]  /*20b80*/  LDL R5, [R1+0x488] ;  /* 0x0004880001057983 */ /* 0x001f620000100800 */
[----:B------:R-:W-:-:S05]  /*20b90*/  SHF.R.S32.HI R6, RZ, 0x1f, R61 ;  /* 0x0000001fff067819 */ /* 0x000fca000001143d */
[----:B------:R0:W-:Y:S04]  /*20ba0*/  STL [R1+0x5b4], R6 ;  /* 0x0005b40601007387 */ /* 0x0001e80000100800 */
[----:B------:R-:W5:Y:S04]  /*20bb0*/  LDL R7, [R1+0x490] ;  /* 0x0004900001077983 */ /* 0x000f680000100800 */
        /* <DEDUP_REMOVED lines=10> */
[----:B------:R0:W-:Y:S01]  /*20c60*/  STL [R1+0x5ec], R3 ;  /* 0x0005ec0301007387 */ /* 0x0001e20000100800 */
[----:B----4-:R-:W-:-:S03]  /*20c70*/  SHF.R.S32.HI R19, RZ, 0x1f, R19 ;  /* 0x0000001fff137819 */ /* 0x010fc60000011413 */
[----:B0-----:R-:W4:Y:S04]  /*20c80*/  LDL R3, [R1+0x4d0] ;  /* 0x0004d00001037983 */ /* 0x001f280000100800 */
[----:B------:R0:W-:Y:S01]  /*20c90*/  STL [R1+0x5fc], R19 ;  /* 0x0005fc1301007387 */ /* 0x0001e20000100800 */
[----:B---3--:R-:W-:-:S05]  /*20ca0*/  SHF.R.S32.HI R18, RZ, 0x1f, R18 ;  /* 0x0000001fff127819 */ /* 0x008fca0000011412 */
[----:B------:R1:W-:Y:S01]  /*20cb0*/  STL [R1+0x610], R18 ;  /* 0x0006101201007387 */ /* 0x0003e20000100800 */
[----:B0-----:R-:W-:Y:S02]  /*20cc0*/  SHF.R.S32.HI R19, RZ, 0x1f, R2 ;  /* 0x0000001fff137819 */ /* 0x001fe40000011402 */
[----:B-1----:R-:W-:Y:S01]  /*20cd0*/  SHF.R.S32.HI R18, RZ, 0x1f, R60 ;  /* 0x0000001fff127819 */ /* 0x002fe2000001143c */
[----:B------:R-:W3:Y:S04]  /*20ce0*/  LDL R2, [R1+0x4dc] ;  /* 0x0004dc0001027983 */ /* 0x000ee80000100800 */
[----:B------:R2:W-:Y:S04]  /*20cf0*/  STL [R1+0x61c], R19 ;  /* 0x00061c1301007387 */ /* 0x0005e80000100800 */
[----:B------:R-:W3:Y:S04]  /*20d00*/  LDL R60, [R1+0x4e4] ;  /* 0x0004e400013c7983 */ /* 0x000ee80000100800 */
[----:B------:R0:W-:Y:S01]  /*20d10*/  STL [R1+0x628], R18 ;  /* 0x0006281201007387 */ /* 0x0001e20000100800 */
[----:B--2---:R-:W-:-:S03]  /*20d20*/  SHF.R.S32.HI R19, RZ, 0x1f, R59 ;  /* 0x0000001fff137819 */ /* 0x004fc6000001143b */
[----:B------:R-:W2:Y:S04]  /*20d30*/  LDL R59, [R1+0x4f0] ;  /* 0x0004f000013b7983 */ /* 0x000ea80000100800 */
[----:B------:R-:W-:Y:S01]  /*20d40*/  STL [R1+0x634], R19 ;  /* 0x0006341301007387 */ /* 0x000fe20000100800 */
[----:B0-----:R-:W-:Y:S02]  /*20d50*/  SHF.R.S32.HI R18, RZ, 0x1f, R17 ;  /* 0x0000001fff127819 */ /* 0x001fe40000011411 */
[----:B-----5:R-:W-:-:S03]  /*20d60*/  SHF.R.S32.HI R17, RZ, 0x1f, R16 ;  /* 0x0000001fff117819 */ /* 0x020fc60000011410 */
        /* <DEDUP_REMOVED lines=19> */
[----:B------:R-:W-:Y:S01]  /*20ea0*/  STL [R1+0x664], R10 ;  /* 0x0006640a01007387 */ /* 0x000fe20000100800 */
[----:B0-----:R-:W-:-:S03]  /*20eb0*/  SHF.R.S32.HI R9, RZ, 0x1f, R5 ;  /* 0x0000001fff097819 */ /* 0x001fc60000011405 */
[----:B------:R-:W5:Y:S01]  /*20ec0*/  LDL R5, [R1+0x510] ;  /* 0x0005100001057983 */ /* 0x000f620000100800 */
[----:B------:R-:W-:-:S03]  /*20ed0*/  SHF.R.S32.HI R7, RZ, 0x1f, R7 ;  /* 0x0000001fff077819 */ /* 0x000fc60000011407 */
[----:B------:R0:W-:Y:S01]  /*20ee0*/  STL [R1+0x668], R9 ;  /* 0x0006680901007387 */ /* 0x0001e20000100800 */
[----:B------:R-:W-:-:S03]  /*20ef0*/  SHF.R.S32.HI R6, RZ, 0x1f, R6 ;  /* 0x0000001fff067819 */ /* 0x000fc60000011406 */
[----:B------:R1:W-:Y:S01]  /*20f00*/  STL [R1+0x66c], R7 ;  /* 0x00066c0701007387 */ /* 0x0003e20000100800 */
[----:B0-----:R-:W-:-:S03]  /*20f10*/  SHF.R.S32.HI R9, RZ, 0x1f, R61 ;  /* 0x0000001fff097819 */ /* 0x001fc6000001143d */
[----:B-1----:R-:W5:Y:S01]  /*20f20*/  LDL R7, [R1+0x518] ;  /* 0x0005180001077983 */ /* 0x002f620000100800 */
[----:B------:R-:W-:-:S03]  /*20f30*/  SHF.R.S32.HI R4, RZ, 0x1f, R4 ;  /* 0x0000001fff047819 */ /* 0x000fc60000011404 */
[----:B------:R-:W-:Y:S04]  /*20f40*/  STL [R1+0x670], R6 ;  /* 0x0006700601007387 */ /* 0x000fe80000100800 */
[----:B------:R0:W-:Y:S04]  /*20f50*/  STL [R1+0x674], R4 ;  /* 0x0006740401007387 */ /* 0x0001e80000100800 */
[----:B0-----:R-:W5:Y:S01]  /*20f60*/  LDL R4, [R1+0x524] ;  /* 0x0005240001047983 */ /* 0x001f620000100800 */
[----:B------:R-:W-:-:S03]  /*20f70*/  SHF.R.S32.HI R6, RZ, 0x1f, R58 ;  /* 0x0000001fff067819 */ /* 0x000fc6000001143a */
[----:B------:R-:W-:Y:S01]  /*20f80*/  STL [R1+0x678], R9 ;  /* 0x0006780901007387 */ /* 0x000fe20000100800 */
[----:B------:R-:W-:-:S03]  /*20f90*/  SHF.R.S32.HI R0, RZ, 0x1f, R0 ;  /* 0x0000001fff007819 */ /* 0x000fc60000011400 */
[----:B------:R-:W-:Y:S04]  /*20fa0*/  STL [R1+0x67c], R6 ;  /* 0x00067c0601007387 */ /* 0x000fe80000100800 */
[----:B------:R-:W5:Y:S04]  /*20fb0*/  LDL R19, [R1+0x52c] ;  /* 0x00052c0001137983 */ /* 0x000f680000100800 */
[----:B------:R0:W-:Y:S01]  /*20fc0*/  STL [R1+0x680], R0 ;  /* 0x0006800001007387 */ /* 0x0001e20000100800 */
[----:B----4-:R-:W-:-:S03]  /*20fd0*/  SHF.R.S32.HI R3, RZ, 0x1f, R3 ;  /* 0x0000001fff037819 */ /* 0x010fc60000011403 */
[----:B0-----:R-:W4:Y:S04]  /*20fe0*/  LDL R0, [R1+0x538] ;  /* 0x0005380001007983 */ /* 0x001f280000100800 */
[----:B------:R3:W-:Y:S04]  /*20ff0*/  STL [R1+0x684], R3 ;  /* 0x0006840301007387 */ /* 0x0007e80000100800 */
[----:B------:R-:W4:Y:S04]  /*21000*/  LDL R9, [R1+0x540] ;  /* 0x0005400001097983 */ /* 0x000f280000100800 */
[----:B------:R-:W4:Y:S04]  /*21010*/  LDL R61, [R1+0x54c] ;  /* 0x00054c00013d7983 */ /* 0x000f280000100800 */
[----:B------:R-:W4:Y:S01]  /*21020*/  LDL R58, [R1+0x554] ;  /* 0x00055400013a7983 */ /* 0x000f220000100800 */
[----:B---3--:R-:W-:-:S02]  /*21030*/  SHF.R.S32.HI R3, RZ, 0x1f, R2 ;  /* 0x0000001fff037819 */ /* 0x008fc40000011402 */
[----:B------:R-:W-:-:S03]  /*21040*/  SHF.R.S32.HI R2, RZ, 0x1f, R60 ;  /* 0x0000001fff027819 */ /* 0x000fc6000001143c */
[----:B------:R0:W-:Y:S04]  /*21050*/  STL [R1+0x688], R3 ;  /* 0x0006880301007387 */ /* 0x0001e80000100800 */
[----:B------:R1:W-:Y:S04]  /*21060*/  STL [R1+0x68c], R2 ;  /* 0x00068c0201007387 */ /* 0x0003e80000100800 */
[----:B0-----:R-:W3:Y:S04]  /*21070*/  LDL R3, [R1+0x560] ;  /* 0x0005600001037983 */ /* 0x001ee80000100800 */
[----:B-1----:R-:W3:Y:S01]  /*21080*/  LDL R2, [R1+0x56c] ;  /* 0x00056c0001027983 */ /* 0x002ee20000100800 */
[----:B--2---:R-:W-:-:S05]  /*21090*/  SHF.R.S32.HI R6, RZ, 0x1f, R59 ;  /* 0x0000001fff067819 */ /* 0x004fca000001143b */
[----:B------:R0:W-:Y:S04]  /*210a0*/  STL [R1+0x690], R6 ;  /* 0x0006900601007387 */ /* 0x0001e80000100800 */
[----:B------:R-:W2:Y:S04]  /*210b0*/  LDL R60, [R1+0x574] ;  /* 0x00057400013c7983 */ /* 0x000ea80000100800 */
[----:B------:R-:W2:Y:S04]  /*210c0*/  LDL R59, [R1+0x580] ;  /* 0x00058000013b7983 */ /* 0x000ea80000100800 */
[----:B------:R-:W2:Y:S04]  /*210d0*/  LDL R18, [R1+0x588] ;  /* 0x0005880001127983 */ /* 0x000ea80000100800 */
[----:B------:R-:W2:Y:S04]  /*210e0*/  LDL R17, [R1+0x594] ;  /* 0x0005940001117983 */ /* 0x000ea80000100800 */
[----:B------:R-:W2:Y:S04]  /*210f0*/  LDL R16, [R1+0x59c] ;  /* 0x00059c0001107983 */ /* 0x000ea80000100800 */
[----:B0-----:R-:W2:Y:S04]  /*21100*/  LDL R6, [R1+0x5a8] ;  /* 0x0005a80001067983 */ /* 0x001ea80000100800 */
[----:B------:R-:W2:Y:S04]  /*21110*/  LDL R15, [R1+0x5b0] ;  /* 0x0005b000010f7983 */ /* 0x000ea80000100800 */
[----:B------:R-:W2:Y:S01]  /*21120*/  LDL R13, [R1+0x5bc] ;  /* 0x0005bc00010d7983 */ /* 0x000ea20000100800 */
[----:B-----5:R-:W-:-:S05]  /*21130*/  SHF.R.S32.HI R10, RZ, 0x1f, R11 ;  /* 0x0000001fff0a7819 */ /* 0x020fca000001140b */
[----:B------:R0:W-:Y:S02]  /*21140*/  STL [R1+0x694], R10 ;  /* 0x0006940a01007387 */ /* 0x0001e40000100800 */
[----:B0-----:R-:W-:Y:S02]  /*21150*/  SHF.R.S32.HI R10, RZ, 0x1f, R8 ;  /* 0x0000001fff0a7819 */ /* 0x001fe40000011408 */
[----:B------:R-:W5:Y:S04]  /*21160*/  LDL R8, [R1+0x5c8] ;  /* 0x0005c80001087983 */ /* 0x000f680000100800 */
[----:B------:R-:W-:Y:S04]  /*21170*/  STL [R1+0x698], R10 ;  /* 0x0006980a01007387 */ /* 0x000fe80000100800 */
[----:B------:R-:W5:Y:S04]  /*21180*/  LDL R14, [R1+0x5d0] ;  /* 0x0005d000010e7983 */ /* 0x000f680000100800 */
[----:B------:R-:W5:Y:S01]  /*21190*/  LDL R12, [R1+0x5dc] ;  /* 0x0005dc00010c7983 */ /* 0x000f620000100800 */
[----:B------:R-:W-:-:S05]  /*211a0*/  SHF.R.S32.HI R5, RZ, 0x1f, R5 ;  /* 0x0000001fff057819 */ /* 0x000fca0000011405 */
[----:B------:R0:W-:Y:S04]  /*211b0*/  STL [R1+0x69c], R5 ;  /* 0x00069c0501007387 */ /* 0x0001e80000100800 */
[----:B0-----:R-:W5:Y:S01]  /*211c0*/  LDL R5, [R1+0x5e4] ;  /* 0x0005e40001057983 */ /* 0x001f620000100800 */
[----:B------:R-:W-:-:S03]  /*211d0*/  SHF.R.S32.HI R10, RZ, 0x1f, R7 ;  /* 0x0000001fff0a7819 */ /* 0x000fc60000011407 */
[----:B------:R-:W5:Y:S04]  /*211e0*/  LDL R7, [R1+0x5f0] ;  /* 0x0005f00001077983 */ /* 0x000f680000100800 */
[----:B------:R0:W-:Y:S04]  /*211f0*/  STL [R1+0x6a0], R10 ;  /* 0x0006a00a01007387 */ /* 0x0001e80000100800 */
[----:B------:R-:W5:Y:S04]  /*21200*/  LDL R11, [R1+0x604] ;  /* 0x00060400010b7983 */ /* 0x000f680000100800 */
[----:B0-----:R-:W5:Y:S01]  /*21210*/  LDL R10, [R1+0x5f8] ;  /* 0x0005f800010a7983 */ /* 0x001f620000100800 */
[----:B------:R-:W-:-:S05]  /*21220*/  SHF.R.S32.HI R4, RZ, 0x1f, R4 ;  /* 0x0000001fff047819 */ /* 0x000fca0000011404 */
[----:B------:R0:W-:Y:S01]  /*21230*/  STL [R1+0x6a4], R4 ;  /* 0x0006a40401007387 */ /* 0x0001e20000100800 */
[----:B------:R-:W-:-:S03]  /*21240*/  SHF.R.S32.HI R19, RZ, 0x1f, R19 ;  /* 0x0000001fff137819 */ /* 0x000fc60000011413 */
[----:B0-----:R-:W5:Y:S04]  /*21250*/  LDL R4, [R1+0x60c] ;  /* 0x00060c0001047983 */ /* 0x001f680000100800 */
[----:B------:R0:W-:Y:S01]  /*21260*/  STL [R1+0x6a8], R19 ;  /* 0x0006a81301007387 */ /* 0x0001e20000100800 */
[----:B----4-:R-:W-:-:S03]  /*21270*/  SHF.R.S32.HI R0, RZ, 0x1f, R0 ;  /* 0x0000001fff007819 */ /* 0x010fc60000011400 */
[----:B0-----:R-:W4:Y:S01]  /*21280*/  LDL.LU R19, [R1+0x5bf4] ;  /* 0x005bf40001137983 */ /* 0x001f220000300800 */
[----:B------:R-:W-:-:S03]  /*21290*/  SHF.R.S32.HI R9, RZ, 0x1f, R9 ;  /* 0x0000001fff097819 */ /* 0x000fc60000011409 */
[----:B------:R0:W-:Y:S01]  /*212a0*/  STL [R1+0x6ac], R0 ;  /* 0x0006ac0001007387 */ /* 0x0001e20000100800 */
[----:B------:R-:W-:Y:S02]  /*212b0*/  SHF.R.S32.HI R61, RZ, 0x1f, R61 ;  /* 0x0000001fff3d7819 */ /* 0x000fe4000001143d */
[----:B------:R-:W-:Y:S01]  /*212c0*/  SHF.R.S32.HI R58, RZ, 0x1f, R58 ;  /* 0x0000001fff3a7819 */ /* 0x000fe2000001143a */
[----:B0-----:R-:W4:Y:S04]  /*212d0*/  LDL.LU R0, [R1+0x5bf0] ;  /* 0x005bf00001007983 */ /* 0x001f280000300800 */
[----:B------:R0:W-:Y:S04]  /*212e0*/  STL [R1+0x6b0], R9 ;  /* 0x0006b00901007387 */ /* 0x0001e80000100800 */
[----:B0-----:R-:W4:Y:S04]  /*212f0*/  LDL R9, [R1+0x624] ;  /* 0x0006240001097983 */ /* 0x001f280000100800 */
[----:B------:R0:W-:Y:S01]  /*21300*/  STL [R1+0x6b4], R61 ;  /* 0x0006b43d01007387 */ /* 0x0001e20000100800 */
[----:B---3--:R-:W-:-:S02]  /*21310*/  SHF.R.S32.HI R3, RZ, 0x1f, R3 ;  /* 0x0000001fff037819 */ /* 0x008fc40000011403 */
[----:B------:R-:W-:Y:S01]  /*21320*/  SHF.R.S32.HI R2, RZ, 0x1f, R2 ;  /* 0x0000001fff027819 */ /* 0x000fe20000011402 */
[----:B0-----:R-:W3:Y:S04]  /*21330*/  LDL R61, [R1+0x62c] ;  /* 0x00062c00013d7983 */ /* 0x001ee80000100800 */
[----:B------:R0:W-:Y:S04]  /*21340*/  STL [R1+0x6b8], R58 ;  /* 0x0006b83a01007387 */ /* 0x0001e80000100800 */
[----:B0-----:R-:W3:Y:S04]  /*21350*/  LDL R58, [R1+0x630] ;  /* 0x00063000013a7983 */ /* 0x001ee80000100800 */
[----:B------:R0:W-:Y:S04]  /*21360*/  STL [R1+0x6bc], R3 ;  /* 0x0006bc0301007387 */ /* 0x0001e80000100800 */
[----:B0-----:R-:W3:Y:S04]  /*21370*/  LDL.LU R3, [R1+0x5bec] ;  /* 0x005bec0001037983 */ /* 0x001ee80000300800 */
[----:B------:R0:W-:Y:S04]  /*21380*/  STL [R1+0x6c0], R2 ;  /* 0x0006c00201007387 */ /* 0x0001e80000100800 */
[----:B0-----:R-:W3:Y:S01]  /*21390*/  LDL.LU R2, [R1+0x5be8] ;  /* 0x005be80001027983 */ /* 0x001ee20000300800 */
[----:B--2---:R-:W-:-:S02]  /*213a0*/  SHF.R.S32.HI R60, RZ, 0x1f, R60 ;  /* 0x0000001fff3c7819 */ /* 0x004fc4000001143c */
[----:B------:R-:W-:-:S03]  /*213b0*/  SHF.R.S32.HI R59, RZ, 0x1f, R59 ;  /* 0x0000001fff3b7819 */ /* 0x000fc6000001143b */
[----:B------:R0:W-:Y:S04]  /*213c0*/  STL [R1+0x6c4], R60 ;  /* 0x0006c43c01007387 */ /* 0x0001e80000100800 */
[----:B0-----:R-:W2:Y:S04]  /*213d0*/  LDL.LU R60, [R1+0x5be4] ;  /* 0x005be400013c7983 */ /* 0x001ea80000300800 */
[----:B------:R0:W-:Y:S04]  /*213e0*/  STL [R1+0x6c8], R59 ;  /* 0x0006c83b01007387 */ /* 0x0001e80000100800 */
[----:B0-----:R-:W4:Y:S01]  /*213f0*/  LDL.LU R59, [R1+0x5be0] ;  /* 0x005be000013b7983 */ /* 0x001f220000300800 */
[----:B------:R-:W-:-:S02]  /*21400*/  SHF.R.S32.HI R18, RZ, 0x1f, R18 ;  /* 0x0000001fff127819 */ /* 0x000fc40000011412 */
[----:B------:R-:W-:-:S03]  /*21410*/  SHF.R.S32.HI R16, RZ, 0x1f, R16 ;  /* 0x0000001fff107819 */ /* 0x000fc60000011410 */
[----:B------:R0:W-:Y:S02]  /*21420*/  STL [R1+0x6cc], R18 ;  /* 0x0006cc1201007387 */ /* 0x0001e40000100800 */
[----:B0-----:R-:W-:Y:S02]  /*21430*/  SHF.R.S32.HI R18, RZ, 0x1f, R17 ;  /* 0x0000001fff127819 */ /* 0x001fe40000011411 */
[----:B------:R-:W-:-:S03]  /*21440*/  SHF.R.S32.HI R17, RZ, 0x1f, R6 ;  /* 0x0000001fff117819 */ /* 0x000fc60000011406 */
[----:B------:R-:W-:Y:S04]  /*21450*/  STL [R1+0x6d0], R18 ;  /* 0x0006d01201007387 */ /* 0x000fe80000100800 */
[----:B------:R-:W3:Y:S04]  /*21460*/  LDL.LU R6, [R1+0x218] ;  /* 0x0002180001067983 */ /* 0x000ee80000300800 */
[----:B------:R0:W-:Y:S04]  /*21470*/  STL [R1+0x6d4], R16 ;  /* 0x0006d41001007387 */ /* 0x0001e80000100800 */
[----:B------:R-:W-:Y:S01]  /*21480*/  STL [R1+0x6d8], R17 ;  /* 0x0006d81101007387 */ /* 0x000fe20000100800 */
[----:B0-----:R-:W-:-:S02]  /*21490*/  SHF.R.S32.HI R16, RZ, 0x1f, R15 ;  /* 0x0000001fff107819 */ /* 0x001fc4000001140f */
[----:B------:R-:W-:Y:S02]  /*214a0*/  SHF.R.S32.HI R15, RZ, 0x1f, R13 ;  /* 0x0000001fff0f7819 */ /* 0x000fe4000001140d */
[----:B------:R-:W3:Y:S04]  /*214b0*/  LDL.LU R13, [R1+0x214] ;  /* 0x00021400010d7983 */ /* 0x000ee80000300800 */
[----:B------:R5:W-:Y:S04]  /*214c0*/  STL [R1+0x6dc], R16 ;  /* 0x0006dc1001007387 */ /* 0x000be80000100800 */
[----:B------:R0:W-:Y:S01]  /*214d0*/  STL [R1+0x6e0], R15 ;  /* 0x0006e00f01007387 */ /* 0x0001e20000100800 */
[----:B-----5:R-:W-:-:S03]  /*214e0*/  SHF.R.S32.HI R16, RZ, 0x1f, R8 ;  /* 0x0000001fff107819 */ /* 0x020fc60000011408 */
[----:B------:R-:W5:Y:S01]  /*214f0*/  LDL.LU R8, [R1+0xa4] ;  /* 0x0000a40001087983 */ /* 0x000f620000300800 */
[----:B0-----:R-:W-:Y:S02]  /*21500*/  SHF.R.S32.HI R15, RZ, 0x1f, R14 ;  /* 0x0000001fff0f7819 */ /* 0x001fe4000001140e */
[----:B------:R-:W-:Y:S01]  /*21510*/  SHF.R.S32.HI R14, RZ, 0x1f, R12 ;  /* 0x0000001fff0e7819 */ /* 0x000fe2000001140c */
[----:B------:R-:W-:Y:S01]  /*21520*/  STL [R1+0x6e4], R16 ;  /* 0x0006e41001007387 */ /* 0x000fe20000100800 */
[----:B------:R-:W-:-:S03]  /*21530*/  SHF.R.S32.HI R12, RZ, 0x1f, R5 ;  /* 0x0000001fff0c7819 */ /* 0x000fc60000011405 */
[----:B------:R-:W-:Y:S04]  /*21540*/  STL [R1+0x6e8], R15 ;  /* 0x0006e80f01007387 */ /* 0x000fe80000100800 */
[----:B------:R-:W5:Y:S04]  /*21550*/  LDL.LU R5, [R1+0x210] ;  /* 0x0002100001057983 */ /* 0x000f680000300800 */
[----:B------:R0:W-:Y:S04]  /*21560*/  STL [R1+0x6ec], R14 ;  /* 0x0006ec0e01007387 */ /* 0x0001e80000100800 */
[----:B------:R1:W-:Y:S01]  /*21570*/  STL [R1+0x6f0], R12 ;  /* 0x0006f00c01007387 */ /* 0x0003e20000100800 */
[----:B0-----:R-:W-:-:S03]  /*21580*/  SHF.R.S32.HI R14, RZ, 0x1f, R7 ;  /* 0x0000001fff0e7819 */ /* 0x001fc60000011407 */
[----:B------:R-:W5:Y:S01]  /*21590*/  LDL.LU R7, [R1+0xa0] ;  /* 0x0000a00001077983 */ /* 0x000f620000300800 */
[----:B-1----:R-:W-:Y:S02]  /*215a0*/  SHF.R.S32.HI R12, RZ, 0x1f, R10 ;  /* 0x0000001fff0c7819 */ /* 0x002fe4000001140a */
[----:B------:R-:W-:Y:S01]  /*215b0*/  SHF.R.S32.HI R10, RZ, 0x1f, R11 ;  /* 0x0000001fff0a7819 */ /* 0x000fe2000001140b */
[----:B------:R-:W-:Y:S01]  /*215c0*/  STL [R1+0x6f4], R14 ;  /* 0x0006f40e01007387 */ /* 0x000fe20000100800 */
[----:B------:R-:W-:-:S03]  /*215d0*/  SHF.R.S32.HI R4, RZ, 0x1f, R4 ;  /* 0x0000001fff047819 */ /* 0x000fc60000011404 */
[----:B------:R0:W-:Y:S04]  /*215e0*/  STL [R1+0x6f8], R12 ;  /* 0x0006f80c01007387 */ /* 0x0001e80000100800 */
[----:B0-----:R-:W5:Y:S04]  /*215f0*/  LDL.LU R12, [R1+0x20c] ;  /* 0x00020c00010c7983 */ /* 0x001f680000300800 */
[----:B------:R2:W-:Y:S04]  /*21600*/  STL [R1+0x6fc], R10 ;  /* 0x0006fc0a01007387 */ /* 0x0005e80000100800 */
[----:B------:R0:W-:Y:S01]  /*21610*/  STL [R1+0x700], R4 ;  /* 0x0007000401007387 */ /* 0x0001e20000100800 */
[----:B--2---:R-:W-:-:S02]  /*21620*/  SHF.R.S32.HI R10, RZ, 0x1f, R60 ;  /* 0x0000001fff0a7819 */ /* 0x004fc4000001143c */
[----:B----4-:R-:W-:Y:S02]  /*21630*/  SHF.R.S32.HI R11, RZ, 0x1f, R59 ;  /* 0x0000001fff0b7819 */ /* 0x010fe4000001143b */
[----:B------:R-:W2:Y:S04]  /*21640*/  LDL.LU R59, [R1+0x5bdc] ;  /* 0x005bdc00013b7983 */ /* 0x000ea80000300800 */
[----:B0-----:R-:W4:Y:S04]  /*21650*/  LDL.LU R4, [R1+0x9c] ;  /* 0x00009c0001047983 */ /* 0x001f280000300800 */
[----:B------:R3:W-:Y:S04]  /*21660*/  STL [R1+0x704], R11 ;  /* 0x0007040b01007387 */ /* 0x0007e80000100800 */
[----:B------:R-:W5:Y:S01]  /*21670*/  LDL.LU R60, [R1+0x5bd8] ;  /* 0x005bd800013c7983 */ /* 0x000f620000300800 */
[----:B------:R-:W-:-:S03]  /*21680*/  SHF.R.S32.HI R9, RZ, 0x1f, R9 ;  /* 0x0000001fff097819 */ /* 0x000fc60000011409 */
[----:B------:R0:W-:Y:S01]  /*21690*/  STL [R1+0x708], R10 ;  /* 0x0007080a01007387 */ /* 0x0001e20000100800 */
[----:B---3--:R-:W-:-:S03]  /*216a0*/  SHF.R.S32.HI R11, RZ, 0x1f, R61 ;  /* 0x0000001fff0b7819 */ /* 0x008fc6000001143d */
[----:B0-----:R-:W3:Y:S04]  /*216b0*/  LDL.LU R10, [R1+0x208] ;  /* 0x00020800010a7983 */ /* 0x001ee80000300800 */
[----:B------:R0:W-:Y:S04]  /*216c0*/  STL [R1+0x70c], R9 ;  /* 0x00070c0901007387 */ /* 0x0001e80000100800 */
[----:B------:R2:W-:Y:S04]  /*216d0*/  STL [R1+0x710], R11 ;  /* 0x0007100b01007387 */ /* 0x0005e80000100800 */
[----:B------:R-:W3:Y:S01]  /*216e0*/  LDL.LU R61, [R1+0x98] ;  /* 0x00009800013d7983 */ /* 0x000ee20000300800 */
[----:B0-----:R-:W-:-:S05]  /*216f0*/  SHF.R.S32.HI R9, RZ, 0x1f, R58 ;  /* 0x0000001fff097819 */ /* 0x001fca000001143a */
[----:B------:R5:W-:Y:S01]  /*21700*/  STL [R1+0x714], R9 ;  /* 0x0007140901007387 */ /* 0x000be20000100800 */
[CC--:B--2---:R-:W-:Y:S02]  /*21710*/  IADD3 R11, P6, R2.reuse, R59.reuse, RZ ;  /* 0x0000003b020b7210 */ /* 0x0c4fe40007fde0ff */
[C---:B------:R-:W-:Y:S02]  /*21720*/  IADD3 R14, P4, R3.reuse, R59, RZ ;  /* 0x0000003b030e7210 */ /* 0x040fe40007f9e0ff */
[-C--:B-----5:R-:W-:Y:S02]  /*21730*/  IADD3 R9, P5, R2, R60.reuse, RZ ;  /* 0x0000003c02097210 */ /* 0x0a0fe40007fbe0ff */
[----:B------:R-:W2:Y:S04]  /*21740*/  LDL.LU R2, [R1+0x5bd4] ;  /* 0x005bd40001027983 */ /* 0x000ea80000300800 */
[----:B------:R0:W-:Y:S04]  /*21750*/  STL [R1+0x5150], R11 ;  /* 0x0051500b01007387 */ /* 0x0001e80000100800 */
[----:B0-----:R-:W5:Y:S04]  /*21760*/  LDL.LU R11, [R1+0x204] ;  /* 0x00020400010b7983 */ /* 0x001f680000300800 */
[----:B------:R0:W-:Y:S04]  /*21770*/  STL [R1+0x5148], R9 ;  /* 0x0051480901007387 */ /* 0x0001e80000100800 */
[----:B------:R-:W5:Y:S04]  /*21780*/  LDL.LU R58, [R1+0x94] ;  /* 0x00009400013a7983 */ /* 0x000f680000300800 */
[----:B------:R1:W-:Y:S01]  /*21790*/  STL [R1+0x514c], R14 ;  /* 0x00514c0e01007387 */ /* 0x0003e20000100800 */
[----:B0-----:R-:W-:-:S03]  /*217a0*/  IADD3 R9, P3, R3, R60, RZ ;  /* 0x0000003c03097210 */ /* 0x001fc60007f7e0ff */
[----:B------:R-:W4:Y:S01]  /*217b0*/  LDL.LU R3, [R1+0x5bd0] ;  /* 0x005bd00001037983 */ /* 0x000f220000300800 */
[CC--:B-1----:R-:W-:Y:S02]  /*217c0*/  IADD3 R14, P2, R6.reuse, R59.reuse, RZ ;  /* 0x0000003b060e7210 */ /* 0x0c2fe40007f5e0ff */
[----:B------:R-:W-:Y:S01]  /*217d0*/  IADD3 R6, P1, R6, R60, RZ ;  /* 0x0000003c06067210 */ /* 0x000fe20007f3e0ff */
[----:B------:R0:W-:Y:S04]  /*217e0*/  STL [R1+0x5140], R9 ;  /* 0x0051400901007387 */ /* 0x0001e80000100800 */
[----:B0-----:R-:W5:Y:S04]  /*217f0*/  LDL.LU R9, [R1+0x200] ;  /* 0x0002000001097983 */ /* 0x001f680000300800 */
[----:B------:R-:W-:Y:S04]  /*21800*/  STL [R1+0x5144], R14 ;  /* 0x0051440e01007387 */ /* 0x000fe80000100800 */
[----:B------:R0:W-:Y:S04]  /*21810*/  STL [R1+0x5138], R6 ;  /* 0x0051380601007387 */ /* 0x0001e80000100800 */
[----:B0-----:R-:W5:Y:S01]  /*21820*/  LDL.LU R6, [R1+0x90] ;  /* 0x0000900001067983 */ /* 0x001f620000300800 */
[----:B------:R-:W-:-:S05]  /*21830*/  IADD3 R14, P0, R13, R59, RZ ;  /* 0x0000003b0d0e7210 */ /* 0x000fca0007f1e0ff */
[----:B------:R0:W-:Y:S01]  /*21840*/  STL [R1+0x513c], R14 ;  /* 0x00513c0e01007387 */ /* 0x0001e20000100800 */
[----:B--2---:R-:W-:Y:S01]  /*21850*/  IMAD.X R15, R8, 0x1, R2, P6 ;  /* 0x00000001080f7824 */ /* 0x004fe200030e0602 */
[----:B0-----:R-:W-:-:S04]  /*21860*/  IADD3 R14, P6, R13, R60, RZ ;  /* 0x0000003c0d0e7210 */ /* 0x001fc80007fde0ff */
[----:B------:R-:W-:Y:S04]  /*21870*/  STL [R1+0x5134], R15 ;  /* 0x0051340f01007387 */ /* 0x000fe80000100800 */
[----:B------:R-:W2:Y:S04]  /*21880*/  LDL.LU R13, [R1+0x1fc] ;  /* 0x0001fc00010d7983 */ /* 0x000ea80000300800 */
[----:B------:R-:W-:Y:S01]  /*21890*/  STL [R1+0x5130], R14 ;  /* 0x0051300e01007387 */ /* 0x000fe20000100800 */
[----:B----4-:R-:W-:-:S05]  /*218a0*/  IMAD.X R8, R8, 0x1, R3, P5 ;  /* 0x0000000108087824 */ /* 0x010fca00028e0603 */
[----:B------:R0:W-:Y:S04]  /*218b0*/  STL [R1+0x5124], R8 ;  /* 0x0051240801007387 */ /* 0x0001e80000100800 */
[----:B0-----:R-:W4:Y:S01]  /*218c0*/  LDL.LU R8, [R1+0x8c] ;  /* 0x00008c0001087983 */ /* 0x001f220000300800 */
[----:B------:R-:W-:Y:S01]  /*218d0*/  IADD3 R14, P5, R5, R59, RZ ;  /* 0x0000003b050e7210 */ /* 0x000fe20007fbe0ff */
[C---:B------:R-:W-:Y:S02]  /*218e0*/  IMAD.X R15, R7.reuse, 0x1, R2, P4 ;  /* 0x00000001070f7824 */ /* 0x040fe400020e0602 */
[----:B------:R-:W-:Y:S02]  /*218f0*/  IMAD.X R7, R7, 0x1, R3, P3 ;  /* 0x0000000107077824 */ /* 0x000fe400018e0603 */
[----:B------:R0:W-:Y:S04]  /*21900*/  STL [R1+0x512c], R14 ;  /* 0x00512c0e01007387 */ /* 0x0001e80000100800 */
[----:B------:R-:W-:Y:S01]  /*21910*/  STL [R1+0x5128], R15 ;  /* 0x0051280f01007387 */ /* 0x000fe20000100800 */
[----:B0-----:R-:W-:-:S03]  /*21920*/  IADD3 R14, P4, R5, R60, RZ ;  /* 0x0000003c050e7210 */ /* 0x001fc60007f9e0ff */
[----:B------:R-:W4:Y:S04]  /*21930*/  LDL.LU R5, [R1+0x1f8] ;  /* 0x0001f80001057983 */ /* 0x000f280000300800 */
[----:B------:R-:W-:Y:S04]  /*21940*/  STL [R1+0x5120], R14 ;  /* 0x0051200e01007387 */ /* 0x000fe80000100800 */
[----:B------:R0:W-:Y:S04]  /*21950*/  STL [R1+0x5114], R7 ;  /* 0x0051140701007387 */ /* 0x0001e80000100800 */
[----:B0-----:R-:W4:Y:S01]  /*21960*/  LDL.LU R7, [R1+0x88] ;  /* 0x0000880001077983 */ /* 0x001f220000300800 */
[----:B------:R-:W-:Y:S01]  /*21970*/  IADD3 R14, P3, R12, R59, RZ ;  /* 0x0000003b0c0e7210 */ /* 0x000fe20007f7e0ff */
[----:B------:R-:W-:-:S02]  /*21980*/  IMAD.X R15, R4, 0x1, R2, P2 ;  /* 0x00000001040f7824 */ /* 0x000fc400010e0602 */
[----:B------:R-:W-:Y:S02]  /*21990*/  IMAD.X R4, R4, 0x1, R3, P1 ;  /* 0x0000000104047824 */ /* 0x000fe400008e0603 */
[----:B------:R0:W-:Y:S04]  /*219a0*/  STL [R1+0x511c], R14 ;  /* 0x00511c0e01007387 */ /* 0x0001e80000100800 */
[----:B------:R-:W-:Y:S01]  /*219b0*/  STL [R1+0x5118], R15 ;  /* 0x0051180f01007387 */ /* 0x000fe20000100800 */
[----:B0-----:R-:W-:-:S03]  /*219c0*/  IADD3 R14, P2, R12, R60, RZ ;  /* 0x0000003c0c0e7210 */ /* 0x001fc60007f5e0ff */
[----:B------:R-:W4:Y:S04]  /*219d0*/  LDL.LU R12, [R1+0x1f4] ;  /* 0x0001f400010c7983 */ /* 0x000f280000300800 */
[----:B------:R0:W-:Y:S01]  /*219e0*/  STL [R1+0x5110], R14 ;  /* 0x0051100e01007387 */ /* 0x0001e20000100800 */
[----:B---3--:R-:W-:-:S03]  /*219f0*/  IMAD.X R16, R61, 0x1, R2, P0 ;  /* 0x000000013d107824 */ /* 0x008fc600000e0602 */
[----:B------:R1:W-:Y:S01]  /*21a00*/  STL [R1+0x5104], R4 ;  /* 0x0051040401007387 */ /* 0x0003e20000100800 */
[----:B0-----:R-:W-:-:S03]  /*21a10*/  IADD3 R14, P1, R10, R59, RZ ;  /* 0x0000003b0a0e7210 */ /* 0x001fc60007f3e0ff */
[----:B-1----:R-:W3:Y:S01]  /*21a20*/  LDL.LU R4, [R1+0x84] ;  /* 0x0000840001047983 */ /* 0x002ee20000300800 */
[----:B------:R-:W-:-:S03]  /*21a30*/  IMAD.X R15, R61, 0x1, R3, P6 ;  /* 0x000000013d0f7824 */ /* 0x000fc600030e0603 */
[----:B------:R0:W-:Y:S04]  /*21a40*/  STL [R1+0x510c], R14 ;  /* 0x00510c0e01007387 */ /* 0x0001e80000100800 */
[----:B------:R-:W-:Y:S01]  /*21a50*/  STL [R1+0x5108], R16 ;  /* 0x0051081001007387 */ /* 0x000fe20000100800 */
[----:B0-----:R-:W-:-:S03]  /*21a60*/  IADD3 R14, P0, R10, R60, RZ ;  /* 0x0000003c0a0e7210 */ /* 0x001fc60007f1e0ff */
[----:B------:R-:W3:Y:S04]  /*21a70*/  LDL.LU R10, [R1+0x1f0] ;  /* 0x0001f000010a7983 */ /* 0x000ee80000300800 */
[----:B------:R5:W-:Y:S04]  /*21a80*/  STL [R1+0x5100], R14 ;  /* 0x0051000e01007387 */ /* 0x000be80000100800 */
[----:B------:R0:W-:Y:S04]  /*21a90*/  STL [R1+0x50f4], R15 ;  /* 0x0050f40f01007387 */ /* 0x0001e80000100800 */
[----:B------:R-:W3:Y:S01]  /*21aa0*/  LDL.LU R61, [R1+0x80] ;  /* 0x00008000013d7983 */ /* 0x000ee20000300800 */
[----:B-----5:R-:W-:Y:S01]  /*21ab0*/  IADD3 R14, P6, R11, R59, RZ ;  /* 0x0000003b0b0e7210 */ /* 0x020fe20007fde0ff */
[----:B------:R-:W-:-:S04]  /*21ac0*/  IMAD.X R16, R58, 0x1, R2, P5 ;  /* 0x000000013a107824 */ /* 0x000fc800028e0602 */
[----:B------:R1:W-:Y:S01]  /*21ad0*/  STL [R1+0x50fc], R14 ;  /* 0x0050fc0e01007387 */ /* 0x0003e20000100800 */
[----:B0-----:R-:W-:-:S03]  /*21ae0*/  IMAD.X R15, R58, 0x1, R3, P4 ;  /* 0x000000013a0f7824 */ /* 0x001fc600020e0603 */
[----:B------:R-:W-:Y:S01]  /*21af0*/  STL [R1+0x50f8], R16 ;  /* 0x0050f81001007387 */ /* 0x000fe20000100800 */
[----:B-1----:R-:W-:-:S03]  /*21b00*/  IADD3 R14, P5, R11, R60, RZ ;  /* 0x0000003c0b0e7210 */ /* 0x002fc60007fbe0ff */
[----:B------:R-:W5:Y:S04]  /*21b10*/  LDL.LU R11, [R1+0x1ec] ;  /* 0x0001ec00010b7983 */ /* 0x000f680000300800 */
[----:B------:R0:W-:Y:S04]  /*21b20*/  STL [R1+0x50f0], R14 ;  /* 0x0050f00e01007387 */ /* 0x0001e80000100800 */
[----:B------:R1:W-:Y:S04]  /*21b30*/  STL [R1+0x50e4], R15 ;  /* 0x0050e40f01007387 */ /* 0x0003e80000100800 */
[----:B------:R-:W5:Y:S01]  /*21b40*/  LDL.LU R58, [R1+0x7c] ;  /* 0x00007c00013a7983 */ /* 0x000f620000300800 */
[----:B0-----:R-:W-:Y:S01]  /*21b50*/  IADD3 R14, P4, R9, R59, RZ ;  /* 0x0000003b090e7210 */ /* 0x001fe20007f9e0ff */
[----:B-1----:R-:W-:-:S04]  /*21b60*/  IMAD.X R15, R6, 0x1, R2, P3 ;  /* 0x00000001060f7824 */ /* 0x002fc800018e0602 */
[----:B------:R0:W-:Y:S01]  /*21b70*/  STL [R1+0x50ec], R14 ;  /* 0x0050ec0e01007387 */ /* 0x0001e20000100800 */
[----:B------:R-:W-:-:S03]  /*21b80*/  IMAD.X R6, R6, 0x1, R3, P2 ;  /* 0x0000000106067824 */ /* 0x000fc600010e0603 */
[----:B------:R-:W-:Y:S01]  /*21b90*/  STL [R1+0x50e8], R15 ;  /* 0x0050e80f01007387 */ /* 0x000fe20000100800 */
[----:B0-----:R-:W-:-:S03]  /*21ba0*/  IADD3 R14, P3, R9, R60, RZ ;  /* 0x0000003c090e7210 */ /* 0x001fc60007f7e0ff */
[----:B------:R-:W5:Y:S04]  /*21bb0*/  LDL.LU R9, [R1+0x1e8] ;  /* 0x0001e80001097983 */ /* 0x000f680000300800 */
[----:B------:R-:W-:Y:S04]  /*21bc0*/  STL [R1+0x50e0], R14 ;  /* 0x0050e00e01007387 */ /* 0x000fe80000100800 */
[----:B------:R0:W-:Y:S04]  /*21bd0*/  STL [R1+0x50d4], R6 ;  /* 0x0050d40601007387 */ /* 0x0001e80000100800 */
[----:B0-----:R-:W5:Y:S01]  /*21be0*/  LDL.LU R6, [R1+0x78] ;  /* 0x0000780001067983 */ /* 0x001f620000300800 */
[----:B--2---:R-:W-:-:S05]  /*21bf0*/  IADD3 R14, P2, R13, R59, RZ ;  /* 0x0000003b0d0e7210 */ /* 0x004fca0007f5e0ff */
[----:B------:R0:W-:Y:S01]  /*21c00*/  STL [R1+0x50dc], R14 ;  /* 0x0050dc0e01007387 */ /* 0x0001e20000100800 */
[C---:B----4-:R-:W-:Y:S01]  /*21c10*/  IMAD.X R15, R8.reuse, 0x1, R2, P1 ;  /* 0x00000001080f7824 */ /* 0x050fe200008e0602 */
[----:B0-----:R-:W-:Y:S01]  /*21c20*/  IADD3 R14, P1, R13, R60, RZ ;  /* 0x0000003c0d0e7210 */ /* 0x001fe20007f3e0ff */
[----:B------:R-:W-:-:S03]  /*21c30*/  IMAD.X R8, R8, 0x1, R3, P0 ;  /* 0x0000000108087824 */ /* 0x000fc600000e0603 */
[----:B------:R-:W-:Y:S04]  /*21c40*/  STL [R1+0x50d8], R15 ;  /* 0x0050d80f01007387 */ /* 0x000fe80000100800 */
[----:B------:R-:W2:Y:S04]  /*21c50*/  LDL.LU R13, [R1+0x1e4] ;  /* 0x0001e400010d7983 */ /* 0x000ea80000300800 */
[----:B------:R-:W-:Y:S04]  /*21c60*/  STL [R1+0x50d0], R14 ;  /* 0x0050d00e01007387 */ /* 0x000fe80000100800 */
[----:B------:R0:W-:Y:S04]  /*21c70*/  STL [R1+0x50c4], R8 ;  /* 0x0050c40801007387 */ /* 0x0001e80000100800 */
[----:B0-----:R-:W4:Y:S01]  /*21c80*/  LDL.LU R8, [R1+0x74] ;  /* 0x0000740001087983 */ /* 0x001f220000300800 */
[----:B------:R-:W-:-:S05]  /*21c90*/  IADD3 R14, P0, R5, R59, RZ ;  /* 0x0000003b050e7210 */ /* 0x000fca0007f1e0ff */
[----:B------:R0:W-:Y:S01]  /*21ca0*/  STL [R1+0x50cc], R14 ;  /* 0x0050cc0e01007387 */ /* 0x0001e20000100800 */
[C---:B------:R-:W-:Y:S02]  /*21cb0*/  IMAD.X R15, R7.reuse, 0x1, R2, P6 ;  /* 0x00000001070f7824 */ /* 0x040fe400030e0602 */
[----:B------:R-:W-:-:S03]  /*21cc0*/  IMAD.X R7, R7, 0x1, R3, P5 ;  /* 0x0000000107077824 */ /* 0x000fc600028e0603 */
[----:B------:R-:W-:Y:S01]  /*21cd0*/  STL [R1+0x50c8], R15 ;  /* 0x0050c80f01007387 */ /* 0x000fe20000100800 */
[----:B0-----:R-:W-:-:S03]  /*21ce0*/  IADD3 R14, P6, R5, R60, RZ ;  /* 0x0000003c050e7210 */ /* 0x001fc60007fde0ff */
[----:B------:R-:W4:Y:S04]  /*21cf0*/  LDL.LU R5, [R1+0x1e0] ;  /* 0x0001e00001057983 */ /* 0x000f280000300800 */
[----:B------:R-:W-:Y:S04]  /*21d00*/  STL [R1+0x50c0], R14 ;  /* 0x0050c00e01007387 */ /* 0x000fe80000100800 */
[----:B------:R0:W-:Y:S04]  /*21d10*/  STL [R1+0x50b4], R7 ;  /* 0x0050b40701007387 */ /* 0x0001e80000100800 */
[----:B0-----:R-:W4:Y:S01]  /*21d20*/  LDL.LU R7, [R1+0x70] ;  /* 0x0000700001077983 */ /* 0x001f220000300800 */
[----:B------:R-:W-:-:S05]  /*21d30*/  IADD3 R14, P5, R12, R59, RZ ;  /* 0x0000003b0c0e7210 */ /* 0x000fca0007fbe0ff */
[----:B------:R0:W-:Y:S01]  /*21d40*/  STL [R1+0x50bc], R14 ;  /* 0x0050bc0e01007387 */ /* 0x0001e20000100800 */
[C---:B---3--:R-:W-:Y:S02]  /*21d50*/  IMAD.X R15, R4.reuse, 0x1, R2, P4 ;  /* 0x00000001040f7824 */ /* 0x048fe400020e0602 */
[----:B------:R-:W-:Y:S01]  /*21d60*/  IMAD.X R4, R4, 0x1, R3, P3 ;  /* 0x0000000104047824 */ /* 0x000fe200018e0603 */
[----:B0-----:R-:W-:Y:S02]  /*21d70*/  IADD3 R14, P4, R12, R60, RZ ;  /* 0x0000003c0c0e7210 */ /* 0x001fe40007f9e0ff */
[----:B------:R-:W-:Y:S04]  /*21d80*/  STL [R1+0x50b8], R15 ;  /* 0x0050b80f01007387 */ /* 0x000fe80000100800 */
[----:B------:R-:W3:Y:S04]  /*21d90*/  LDL.LU R12, [R1+0x1dc] ;  /* 0x0001dc00010c7983 */ /* 0x000ee80000300800 */
[----:B------:R0:W-:Y:S04]  /*21da0*/  STL [R1+0x50b0], R14 ;  /* 0x0050b00e01007387 */ /* 0x0001e80000100800 */
[----:B------:R1:W-:Y:S01]  /*21db0*/  STL [R1+0x50a4], R4 ;  /* 0x0050a40401007387 */ /* 0x0003e20000100800 */
[----:B0-----:R-:W-:-:S03]  /*21dc0*/  IADD3 R14, P3, R10, R59, RZ ;  /* 0x0000003b0a0e7210 */ /* 0x001fc60007f7e0ff */
[----:B-1----:R-:W3:Y:S01]  /*21dd0*/  LDL.LU R4, [R1+0x6c] ;  /* 0x00006c0001047983 */ /* 0x002ee20000300800 */
[----:B------:R-:W-:-:S03]  /*21de0*/  IMAD.X R16, R61, 0x1, R2, P2 ;  /* 0x000000013d107824 */ /* 0x000fc600010e0602 */
[----:B------:R0:W-:Y:S01]  /*21df0*/  STL [R1+0x50ac], R14 ;  /* 0x0050ac0e01007387 */ /* 0x0001e20000100800 */
[----:B------:R-:W-:-:S03]  /*21e00*/  IMAD.X R15, R61, 0x1, R3, P1 ;  /* 0x000000013d0f7824 */ /* 0x000fc600008e0603 */
        /* <DEDUP_REMOVED lines=18> */
[----:B------:R0:W-:Y:S02]  /*21f30*/  STL [R1+0x508c], R14 ;  /* 0x00508c0e01007387 */ /* 0x0001e40000100800 */
[----:B0-----:R-:W-:Y:S02]  /*21f40*/  IADD3 R14, P5, R9, R60, RZ ;  /* 0x0000003c090e7210 */ /* 0x001fe40007fbe0ff */
[----:B------:R-:W5:Y:S04]  /*21f50*/  LDL.LU R9, [R1+0x1d0] ;  /* 0x0001d00001097983 */ /* 0x000f680000300800 */
[----:B------:R0:W-:Y:S04]  /*21f60*/  STL [R1+0x5088], R15 ;  /* 0x0050880f01007387 */ /* 0x0001e80000100800 */
[----:B------:R2:W-:Y:S01]  /*21f70*/  STL [R1+0x5080], R14 ;  /* 0x0050800e01007387 */ /* 0x0005e20000100800 */
[----:B0-----:R-:W-:-:S03]  /*21f80*/  IMAD.X R15, R6, 0x1, R3, P4 ;  /* 0x00000001060f7824 */ /* 0x001fc600020e0603 */
[----:B------:R-:W5:Y:S04]  /*21f90*/  LDL.LU R6, [R1+0x60] ;  /* 0x0000600001067983 */ /* 0x000f680000300800 */
[----:B------:R4:W-:Y:S01]  /*21fa0*/  STL [R1+0x5074], R15 ;  /* 0x0050740f01007387 */ /* 0x0009e20000100800 */
[----:B--2---:R-:W-:-:S05]  /*21fb0*/  IADD3 R14, P4, R13, R59, RZ ;  /* 0x0000003b0d0e7210 */ /* 0x004fca0007f9e0ff */
[----:B------:R0:W-:Y:S01]  /*21fc0*/  STL [R1+0x507c], R14 ;  /* 0x00507c0e01007387 */ /* 0x0001e20000100800 */
[C---:B----4-:R-:W-:Y:S01]  /*21fd0*/  IMAD.X R15, R8.reuse, 0x1, R2, P3 ;  /* 0x00000001080f7824 */ /* 0x050fe200018e0602 */
[----:B0-----:R-:W-:Y:S02]  /*21fe0*/  IADD3 R14, P3, R13, R60, RZ ;  /* 0x0000003c0d0e7210 */ /* 0x001fe40007f7e0ff */
[----:B------:R-:W2:Y:S04]  /*21ff0*/  LDL.LU R13, [R1+0x1cc] ;  /* 0x0001cc00010d7983 */ /* 0x000ea80000300800 */
[----:B------:R0:W-:Y:S04]  /*22000*/  STL [R1+0x5078], R15 ;  /* 0x0050780f01007387 */ /* 0x0001e80000100800 */
[----:B------:R1:W-:Y:S01]  /*22010*/  STL [R1+0x5070], R14 ;  /* 0x0050700e01007387 */ /* 0x0003e20000100800 */
[----:B0-----:R-:W-:-:S03]  /*22020*/  IMAD.X R15, R8, 0x1, R3, P2 ;  /* 0x00000001080f7824 */ /* 0x001fc600010e0603 */
[----:B------:R-:W4:Y:S01]  /*22030*/  LDL.LU R8, [R1+0x5c] ;  /* 0x00005c0001087983 */ /* 0x000f220000300800 */
[----:B-1----:R-:W-:-:S03]  /*22040*/  IADD3 R14, P2, R5, R59, RZ ;  /* 0x0000003b050e7210 */ /* 0x002fc60007f5e0ff */
[----:B------:R0:W-:Y:S04]  /*22050*/  STL [R1+0x5064], R15 ;  /* 0x0050640f01007387 */ /* 0x0001e80000100800 */
[----:B------:R1:W-:Y:S01]  /*22060*/  STL [R1+0x506c], R14 ;  /* 0x00506c0e01007387 */ /* 0x0003e20000100800 */
[----:B0-----:R-:W-:Y:S01]  /*22070*/  IMAD.X R15, R7, 0x1, R2, P1 ;  /* 0x00000001070f7824 */ /* 0x001fe200008e0602 */
[----:B-1----:R-:W-:Y:S02]  /*22080*/  IADD3 R14, P1, R5, R60, RZ ;  /* 0x0000003c050e7210 */ /* 0x002fe40007f3e0ff */
[----:B------:R-:W4:Y:S04]  /*22090*/  LDL.LU R5, [R1+0x1c8] ;  /* 0x0001c80001057983 */ /* 0x000f280000300800 */
[----:B------:R0:W-:Y:S04]  /*220a0*/  STL [R1+0x5068], R15 ;  /* 0x0050680f01007387 */ /* 0x0001e80000100800 */
[----:B------:R3:W-:Y:S01]  /*220b0*/  STL [R1+0x5060], R14 ;  /* 0x0050600e01007387 */ /* 0x0007e20000100800 */
[----:B0-----:R-:W-:-:S03]  /*220c0*/  IMAD.X R15, R7, 0x1, R3, P0 ;  /* 0x00000001070f7824 */ /* 0x001fc600000e0603 */
[----:B------:R-:W4:Y:S01]  /*220d0*/  LDL.LU R7, [R1+0x58] ;  /* 0x0000580001077983 */ /* 0x000f220000300800 */
[----:B---3--:R-:W-:-:S03]  /*220e0*/  IADD3 R14, P0, R12, R59, RZ ;  /* 0x0000003b0c0e7210 */ /* 0x008fc60007f1e0ff */
[----:B------:R0:W-:Y:S04]  /*220f0*/  STL [R1+0x5054], R15 ;  /* 0x0050540f01007387 */ /* 0x0001e80000100800 */
[----:B------:R1:W-:Y:S01]  /*22100*/  STL [R1+0x505c], R14 ;  /* 0x00505c0e01007387 */ /* 0x0003e20000100800 */
[----:B0-----:R-:W-:Y:S01]  /*22110*/  IMAD.X R15, R4, 0x1, R2, P6 ;  /* 0x00000001040f7824 */ /* 0x001fe200030e0602 */
[----:B-1----:R-:W-:Y:S02]  /*22120*/  IADD3 R14, P6, R12, R60, RZ ;  /* 0x0000003c0c0e7210 */ /* 0x002fe40007fde0ff */
[----:B------:R-:W3:Y:S04]  /*22130*/  LDL.LU R12, [R1+0x1c4] ;  /* 0x0001c400010c7983 */ /* 0x000ee80000300800 */
[----:B------:R0:W-:Y:S04]  /*22140*/  STL [R1+0x5058], R15 ;  /* 0x0050580f01007387 */ /* 0x0001e80000100800 */
[----:B------:R1:W-:Y:S01]  /*22150*/  STL [R1+0x5050], R14 ;  /* 0x0050500e01007387 */ /* 0x0003e20000100800 */
[----:B0-----:R-:W-:-:S03]  /*22160*/  IMAD.X R15, R4, 0x1, R3, P5 ;  /* 0x00000001040f7824 */ /* 0x001fc600028e0603 */
[----:B------:R-:W3:Y:S01]  /*22170*/  LDL.LU R4, [R1+0x54] ;  /* 0x0000540001047983 */ /* 0x000ee20000300800 */
[----:B-1----:R-:W-:-:S03]  /*22180*/  IADD3 R14, P5, R10, R59, RZ ;  /* 0x0000003b0a0e7210 */ /* 0x002fc60007fbe0ff */
[----:B------:R0:W-:Y:S04]  /*22190*/  STL [R1+0x5044], R15 ;  /* 0x0050440f01007387 */ /* 0x0001e80000100800 */
[----:B------:R1:W-:Y:S01]  /*221a0*/  STL [R1+0x504c], R14 ;  /* 0x00504c0e01007387 */ /* 0x0003e20000100800 */
[C---:B0-----:R-:W-:Y:S01]  /*221b0*/  IMAD.X R15, R61.reuse, 0x1, R2, P4 ;  /* 0x000000013d0f7824 */ /* 0x041fe200020e0602 */
[----:B-1----:R-:W-:Y:S01]  /*221c0*/  IADD3 R14, P4, R10, R60, RZ ;  /* 0x0000003c0a0e7210 */ /* 0x002fe20007f9e0ff */
[----:B------:R-:W-:-:S03]  /*221d0*/  IMAD.X R10, R61, 0x1, R3, P3 ;  /* 0x000000013d0a7824 */ /* 0x000fc600018e0603 */
[----:B------:R-:W-:Y:S04]  /*221e0*/  STL [R1+0x5048], R15 ;  /* 0x0050480f01007387 */ /* 0x000fe80000100800 */
[----:B------:R-:W3:Y:S04]  /*221f0*/  LDL.LU R61, [R1+0x1c0] ;  /* 0x0001c000013d7983 */ /* 0x000ee80000300800 */
[----:B------:R-:W-:Y:S04]  /*22200*/  STL [R1+0x5040], R14 ;  /* 0x0050400e01007387 */ /* 0x000fe80000100800 */
[----:B------:R0:W-:Y:S04]  /*22210*/  STL [R1+0x5034], R10 ;  /* 0x0050340a01007387 */ /* 0x0001e80000100800 */
[----:B0-----:R-:W3:Y:S01]  /*22220*/  LDL.LU R10, [R1+0x50] ;  /* 0x00005000010a7983 */ /* 0x001ee20000300800 */
[----:B-----5:R-:W-:Y:S01]  /*22230*/  IADD3 R15, P3, R11, R59, RZ ;  /* 0x0000003b0b0f7210 */ /* 0x020fe20007f7e0ff */
[----:B------:R-:W-:-:S04]  /*22240*/  IMAD.X R14, R58, 0x1, R2, P2 ;  /* 0x000000013a0e7824 */ /* 0x000fc800010e0602 */
[----:B------:R0:W-:Y:S04]  /*22250*/  STL [R1+0x503c], R15 ;  /* 0x00503c0f01007387 */ /* 0x0001e80000100800 */
[----:B------:R1:W-:Y:S01]  /*22260*/  STL [R1+0x5038], R14 ;  /* 0x0050380e01007387 */ /* 0x0003e20000100800 */
[----:B0-----:R-:W-:Y:S01]  /*22270*/  IADD3 R15, P2, R11, R60, RZ ;  /* 0x0000003c0b0f7210 */ /* 0x001fe20007f5e0ff */
[----:B------:R-:W-:-:S04]  /*22280*/  IMAD.X R11, R58, 0x1, R3, P1 ;  /* 0x000000013a0b7824 */ /* 0x000fc800008e0603 */
[----:B------:R-:W-:Y:S04]  /*22290*/  STL [R1+0x5030], R15 ;  /* 0x0050300f01007387 */ /* 0x000fe80000100800 */
[----:B------:R-:W5:Y:S01]  /*222a0*/  LDL.LU R58, [R1+0x1bc] ;  /* 0x0001bc00013a7983 */ /* 0x000f620000300800 */
[----:B-1----:R-:W-:-:S03]  /*222b0*/  IADD3 R14, P1, R9, R59, RZ ;  /* 0x0000003b090e7210 */ /* 0x002fc60007f3e0ff */
[----:B------:R0:W-:Y:S04]  /*222c0*/  STL [R1+0x5024], R11 ;  /* 0x0050240b01007387 */ /* 0x0001e80000100800 */
[----:B0-----:R-:W5:Y:S04]  /*222d0*/  LDL.LU R11, [R1+0x4c] ;  /* 0x00004c00010b7983 */ /* 0x001f680000300800 */
[----:B------:R0:W-:Y:S02]  /*222e0*/  STL [R1+0x502c], R14 ;  /* 0x00502c0e01007387 */ /* 0x0001e40000100800 */
[C---:B0-----:R-:W-:Y:S01]  /*222f0*/  IMAD.X R14, R6.reuse, 0x1, R2, P0 ;  /* 0x00000001060e7824 */ /* 0x041fe200000e0602 */
[----:B------:R-:W-:Y:S01]  /*22300*/  IADD3 R15, P0, R9, R60, RZ ;  /* 0x0000003c090f7210 */ /* 0x000fe20007f1e0ff */
[----:B------:R-:W-:-:S03]  /*22310*/  IMAD.X R9, R6, 0x1, R3, P6 ;  /* 0x0000000106097824 */ /* 0x000fc600030e0603 */
[----:B------:R-:W-:Y:S04]  /*22320*/  STL [R1+0x5028], R14 ;  /* 0x0050280e01007387 */ /* 0x000fe80000100800 */
[----:B------:R-:W-:Y:S04]  /*22330*/  STL [R1+0x5020], R15 ;  /* 0x0050200f01007387 */ /* 0x000fe80000100800 */
[----:B------:R-:W5:Y:S04]  /*22340*/  LDL.LU R6, [R1+0x1b8] ;  /* 0x0001b80001067983 */ /* 0x000f680000300800 */
[----:B------:R0:W-:Y:S04]  /*22350*/  STL [R1+0x5014], R9 ;  /* 0x0050140901007387 */ /* 0x0001e80000100800 */
[----:B0-----:R-:W5:Y:S01]  /*22360*/  LDL.LU R9, [R1+0x48] ;  /* 0x0000480001097983 */ /* 0x001f620000300800 */
[----:B--2---:R-:W-:-:S05]  /*22370*/  IADD3 R14, P6, R13, R59, RZ ;  /* 0x0000003b0d0e7210 */ /* 0x004fca0007fde0ff */
[----:B------:R0:W-:Y:S01]  /*22380*/  STL [R1+0x501c], R14 ;  /* 0x00501c0e01007387 */ /* 0x0001e20000100800 */
[C---:B----4-:R-:W-:Y:S01]  /*22390*/  IMAD.X R16, R8.reuse, 0x1, R2, P5 ;  /* 0x0000000108107824 */ /* 0x050fe200028e0602 */
[----:B------:R-:W-:Y:S01]  /*223a0*/  IADD3 R15, P5, R13, R60, RZ ;  /* 0x0000003c0d0f7210 */ /* 0x000fe20007fbe0ff */
[----:B0-----:R-:W-:-:S03]  /*223b0*/  IMAD.X R14, R8, 0x1, R3, P4 ;  /* 0x00000001080e7824 */ /* 0x001fc600020e0603 */
[----:B------:R-:W-:Y:S04]  /*223c0*/  STL [R1+0x5018], R16 ;  /* 0x0050181001007387 */ /* 0x000fe80000100800 */
[----:B------:R-:W-:Y:S04]  /*223d0*/  STL [R1+0x5010], R15 ;  /* 0x0050100f01007387 */ /* 0x000fe80000100800 */
[----:B------:R-:W2:Y:S04]  /*223e0*/  LDL.LU R8, [R1+0x1b4] ;  /* 0x0001b40001087983 */ /* 0x000ea80000300800 */
[----:B------:R0:W-:Y:S04]  /*223f0*/  STL [R1+0x5004], R14 ;  /* 0x0050040e01007387 */ /* 0x0001e80000100800 */
[----:B0-----:R-:W4:Y:S01]  /*22400*/  LDL.LU R14, [R1+0x44] ;  /* 0x00004400010e7983 */ /* 0x001f220000300800 */
[----:B------:R-:W-:-:S05]  /*22410*/  IADD3 R13, P4, R5, R59, RZ ;  /* 0x0000003b050d7210 */ /* 0x000fca0007f9e0ff */
[----:B------:R0:W-:Y:S02]  /*22420*/  STL [R1+0x500c], R13 ;  /* 0x00500c0d01007387 */ /* 0x0001e40000100800 */
[----:B0-----:R-:W-:Y:S01]  /*22430*/  IMAD.X R13, R7, 0x1, R2, P3 ;  /* 0x00000001070d7824 */ /* 0x001fe200018e0602 */
[----:B------:R-:W-:Y:S01]  /*22440*/  IADD3 R5, P3, R5, R60, RZ ;  /* 0x0000003c05057210 */ /* 0x000fe20007f7e0ff */
[----:B------:R-:W-:-:S03]  /*22450*/  IMAD.X R7, R7, 0x1, R3, P2 ;  /* 0x0000000107077824 */ /* 0x000fc600010e0603 */
[----:B------:R-:W-:Y:S04]  /*22460*/  STL [R1+0x5008], R13 ;  /* 0x0050080d01007387 */ /* 0x000fe80000100800 */
[----:B------:R0:W-:Y:S04]  /*22470*/  STL [R1+0x5000], R5 ;  /* 0x0050000501007387 */ /* 0x0001e80000100800 */
[----:B0-----:R-:W4:Y:S04]  /*22480*/  LDL.LU R5, [R1+0x1b0] ;  /* 0x0001b00001057983 */ /* 0x001f280000300800 */
[----:B------:R0:W-:Y:S04]  /*22490*/  STL [R1+0x4ff4], R7 ;  /* 0x004ff40701007387 */ /* 0x0001e80000100800 */
[----:B0-----:R-:W4:Y:S01]  /*224a0*/  LDL.LU R7, [R1+0x40] ;  /* 0x0000400001077983 */ /* 0x001f220000300800 */
[----:B---3--:R-:W-:-:S05]  /*224b0*/  IADD3 R13, P2, R12, R59, RZ ;  /* 0x0000003b0c0d7210 */ /* 0x008fca0007f5e0ff */
[----:B------:R0:W-:Y:S02]  /*224c0*/  STL [R1+0x4ffc], R13 ;  /* 0x004ffc0d01007387 */ /* 0x0001e40000100800 */
[----:B0-----:R-:W-:Y:S01]  /*224d0*/  IMAD.X R13, R4, 0x1, R2, P1 ;  /* 0x00000001040d7824 */ /* 0x001fe200008e0602 */
[----:B------:R-:W-:Y:S01]  /*224e0*/  IADD3 R12, P1, R12, R60, RZ ;  /* 0x0000003c0c0c7210 */ /* 0x000fe20007f3e0ff */
[----:B------:R-:W-:-:S03]  /*224f0*/  IMAD.X R4, R4, 0x1, R3, P0 ;  /* 0x0000000104047824 */ /* 0x000fc600000e0603 */
[----:B------:R0:W-:Y:S04]  /*22500*/  STL [R1+0x4ff8], R13 ;  /* 0x004ff80d01007387 */ /* 0x0001e80000100800 */
[----:B0-----:R-:W3:Y:S04]  /*22510*/  LDL.LU R13, [R1+0x1ac] ;  /* 0x0001ac00010d7983 */ /* 0x001ee80000300800 */
[----:B------:R0:W-:Y:S04]  /*22520*/  STL [R1+0x4ff0], R12 ;  /* 0x004ff00c01007387 */ /* 0x0001e80000100800 */
[----:B------:R1:W-:Y:S01]  /*22530*/  STL [R1+0x4fe4], R4 ;  /* 0x004fe40401007387 */ /* 0x0003e20000100800 */
[----:B0-----:R-:W-:-:S03]  /*22540*/  IADD3 R12, P0, R61, R59, RZ ;  /* 0x0000003b3d0c7210 */ /* 0x001fc60007f1e0ff */
[----:B-1----:R-:W3:Y:S01]  /*22550*/  LDL.LU R4, [R1+0x3c] ;  /* 0x00003c0001047983 */ /* 0x002ee20000300800 */
[----:B------:R-:W-:-:S03]  /*22560*/  IMAD.X R15, R10, 0x1, R2, P6 ;  /* 0x000000010a0f7824 */ /* 0x000fc600030e0602 */
[----:B------:R0:W-:Y:S02]  /*22570*/  STL [R1+0x4fec], R12 ;  /* 0x004fec0c01007387 */ /* 0x0001e40000100800 */
[----:B0-----:R-:W-:Y:S02]  /*22580*/  IADD3 R12, P6, R61, R60, RZ ;  /* 0x0000003c3d0c7210 */ /* 0x001fe40007fde0ff */
[----:B------:R-:W3:Y:S04]  /*22590*/  LDL.LU R61, [R1+0x1a8] ;  /* 0x0001a800013d7983 */ /* 0x000ee80000300800 */
[----:B------:R-:W-:Y:S04]  /*225a0*/  STL [R1+0x4fe8], R15 ;  /* 0x004fe80f01007387 */ /* 0x000fe80000100800 */
[----:B------:R0:W-:Y:S04]  /*225b0*/  STL [R1+0x4fe0], R12 ;  /* 0x004fe00c01007387 */ /* 0x0001e80000100800 */
[----:B0-----:R-:W3:Y:S01]  /*225c0*/  LDL.LU R12, [R1+0x38] ;  /* 0x00003800010c7983 */ /* 0x001ee20000300800 */
[----:B------:R-:W-:Y:S01]  /*225d0*/  IMAD.X R15, R10, 0x1, R3, P5 ;  /* 0x000000010a0f7824 */ /* 0x000fe200028e0603 */
[----:B-----5:R-:W-:Y:S01]  /*225e0*/  IADD3 R10, P5, R58, R59, RZ ;  /* 0x0000003b3a0a7210 */ /* 0x020fe20007fbe0ff */
[----:B------:R-:W-:-:S03]  /*225f0*/  IMAD.X R16, R11, 0x1, R2, P4 ;  /* 0x000000010b107824 */ /* 0x000fc600020e0602 */
[----:B------:R0:W-:Y:S04]  /*22600*/  STL [R1+0x4fd4], R15 ;  /* 0x004fd40f01007387 */ /* 0x0001e80000100800 */
[----:B------:R1:W-:Y:S01]  /*22610*/  STL [R1+0x4fdc], R10 ;  /* 0x004fdc0a01007387 */ /* 0x0003e20000100800 */
[----:B0-----:R-:W-:-:S03]  /*22620*/  IADD3 R15, P4, R58, R60, RZ ;  /* 0x0000003c3a0f7210 */ /* 0x001fc60007f9e0ff */
[----:B-1----:R-:W5:Y:S04]  /*22630*/  LDL.LU R10, [R1+0x1a4] ;  /* 0x0001a400010a7983 */ /* 0x002f680000300800 */
[----:B------:R0:W-:Y:S04]  /*22640*/  STL [R1+0x4fd8], R16 ;  /* 0x004fd81001007387 */ /* 0x0001e80000100800 */
[----:B------:R-:W5:Y:S01]  /*22650*/  LDL.LU R58, [R1+0x34] ;  /* 0x00003400013a7983 */ /* 0x000f620000300800 */
[----:B------:R-:W-:-:S03]  /*22660*/  IMAD.X R11, R11, 0x1, R3, P3 ;  /* 0x000000010b0b7824 */ /* 0x000fc600018e0603 */
[----:B------:R1:W-:Y:S01]  /*22670*/  STL [R1+0x4fd0], R15 ;  /* 0x004fd00f01007387 */ /* 0x0003e20000100800 */
[----:B0-----:R-:W-:-:S03]  /*22680*/  IADD3 R16, P3, R6, R59, RZ ;  /* 0x0000003b06107210 */ /* 0x001fc60007f7e0ff */
[----:B------:R0:W-:Y:S01]  /*22690*/  STL [R1+0x4fc4], R11 ;  /* 0x004fc40b01007387 */ /* 0x0001e20000100800 */
[----:B-1----:R-:W-:-:S03]  /*226a0*/  IMAD.X R15, R9, 0x1, R2, P2 ;  /* 0x00000001090f7824 */ /* 0x002fc600010e0602 */
[----:B0-----:R-:W5:Y:S04]  /*226b0*/  LDL.LU R11, [R1+0x1a0] ;  /* 0x0001a000010b7983 */ /* 0x001f680000300800 */
[----:B------:R0:W-:Y:S04]  /*226c0*/  STL [R1+0x4fcc], R16 ;  /* 0x004fcc1001007387 */ /* 0x0001e80000100800 */
[----:B------:R1:W-:Y:S01]  /*226d0*/  STL [R1+0x4fc8], R15 ;  /* 0x004fc80f01007387 */ /* 0x0003e20000100800 */
[----:B0-----:R-:W-:-:S03]  /*226e0*/  IADD3 R16, P2, R6, R60, RZ ;  /* 0x0000003c06107210 */ /* 0x001fc60007f5e0ff */
[----:B------:R-:W5:Y:S01]  /*226f0*/  LDL.LU R6, [R1+0x30] ;  /* 0x0000300001067983 */ /* 0x000f620000300800 */
[----:B-1----:R-:W-:-:S03]  /*22700*/  IMAD.X R15, R9, 0x1, R3, P1 ;  /* 0x00000001090f7824 */ /* 0x002fc600008e0603 */
[----:B------:R4:W-:Y:S04]  /*22710*/  STL [R1+0x4fc0], R16 ;  /* 0x004fc01001007387 */ /* 0x0009e80000100800 */
[----:B------:R-:W-:Y:S01]  /*22720*/  STL [R1+0x4fb4], R15 ;  /* 0x004fb40f01007387 */ /* 0x000fe20000100800 */
[----:B--2---:R-:W-:-:S05]  /*22730*/  IADD3 R9, P1, R8, R59, RZ ;  /* 0x0000003b08097210 */ /* 0x004fca0007f3e0ff */
[----:B------:R0:W-:Y:S01]  /*22740*/  STL [R1+0x4fbc], R9 ;  /* 0x004fbc0901007387 */ /* 0x0001e20000100800 */
[----:B----4-:R-:W-:-:S03]  /*22750*/  IMAD.X R16, R14, 0x1, R2, P0 ;  /* 0x000000010e107824 */ /* 0x010fc600000e0602 */
[----:B0-----:R-:W2:Y:S01]  /*22760*/  LDL.LU R9, [R1+0x19c] ;  /* 0x00019c0001097983 */ /* 0x001ea20000300800 */
[----:B------:R-:W-:-:S03]  /*22770*/  IADD3 R15, P0, R8, R60, RZ ;  /* 0x0000003c080f7210 */ /* 0x000fc60007f1e0ff */
[----:B------:R0:W-:Y:S04]  /*22780*/  STL [R1+0x4fb8], R16 ;  /* 0x004fb81001007387 */ /* 0x0001e80000100800 */
[----:B------:R-:W4:Y:S01]  /*22790*/  LDL.LU R8, [R1+0x2c] ;  /* 0x00002c0001087983 */ /* 0x000f220000300800 */
[----:B------:R-:W-:-:S03]  /*227a0*/  IMAD.X R14, R14, 0x1, R3, P6 ;  /* 0x000000010e0e7824 */ /* 0x000fc600030e0603 */
[----:B------:R1:W-:Y:S04]  /*227b0*/  STL [R1+0x4fb0], R15 ;  /* 0x004fb00f01007387 */ /* 0x0003e80000100800 */
[----:B------:R1:W-:Y:S01]  /*227c0*/  STL [R1+0x4fa4], R14 ;  /* 0x004fa40e01007387 */ /* 0x0003e20000100800 */
[----:B0-----:R-:W-:-:S05]  /*227d0*/  IADD3 R16, P6, R5, R59, RZ ;  /* 0x0000003b05107210 */ /* 0x001fca0007fde0ff */
[----:B------:R-:W-:Y:S01]  /*227e0*/  STL [R1+0x4fac], R16 ;  /* 0x004fac1001007387 */ /* 0x000fe20000100800 */
[----:B-1----:R-:W-:Y:S01]  /*227f0*/  IMAD.X R15, R7, 0x1, R2, P5 ;  /* 0x00000001070f7824 */ /* 0x002fe200028e0602 */
[----:B------:R-:W-:Y:S02]  /*22800*/  IADD3 R14, P5, R5, R60, RZ ;  /* 0x0000003c050e7210 */ /* 0x000fe40007fbe0ff */
[----:B------:R-:W4:Y:S04]  /*22810*/  LDL.LU R5, [R1+0x198] ;  /* 0x0001980001057983 */ /* 0x000f280000300800 */
[----:B------:R0:W-:Y:S04]  /*22820*/  STL [R1+0x4fa8], R15 ;  /* 0x004fa80f01007387 */ /* 0x0001e80000100800 */
[----:B------:R3:W-:Y:S01]  /*22830*/  STL [R1+0x4fa0], R14 ;  /* 0x004fa00e01007387 */ /* 0x0007e20000100800 */
[----:B0-----:R-:W-:-:S03]  /*22840*/  IMAD.X R15, R7, 0x1, R3, P4 ;  /* 0x00000001070f7824 */ /* 0x001fc600020e0603 */
[----:B------:R-:W4:Y:S04]  /*22850*/  LDL.LU R7, [R1+0x28] ;  /* 0x0000280001077983 */ /* 0x000f280000300800 */
[----:B------:R0:W-:Y:S01]  /*22860*/  STL [R1+0x4f94], R15 ;  /* 0x004f940f01007387 */ /* 0x0001e20000100800 */
[----:B---3--:R-:W-:-:S05]  /*22870*/  IADD3 R14, P4, R13, R59, RZ ;  /* 0x0000003b0d0e7210 */ /* 0x008fca0007f9e0ff */
[----:B------:R1:W-:Y:S01]  /*22880*/  STL [R1+0x4f9c], R14 ;  /* 0x004f9c0e01007387 */ /* 0x0003e20000100800 */
[C---:B------:R-:W-:Y:S01]  /*22890*/  IMAD.X R16, R4.reuse, 0x1, R2, P3 ;  /* 0x0000000104107824 */ /* 0x040fe200018e0602 */
[----:B0-----:R-:W-:Y:S01]  /*228a0*/  IADD3 R15, P3, R13, R60, RZ ;  /* 0x0000003c0d0f7210 */ /* 0x001fe20007f7e0ff */
[----:B-1----:R-:W-:-:S03]  /*228b0*/  IMAD.X R14, R4, 0x1, R3, P2 ;  /* 0x00000001040e7824 */ /* 0x002fc600010e0603 */
[----:B------:R-:W-:Y:S04]  /*228c0*/  STL [R1+0x4f98], R16 ;  /* 0x004f981001007387 */ /* 0x000fe80000100800 */
[----:B------:R-:W-:Y:S04]  /*228d0*/  STL [R1+0x4f90], R15 ;  /* 0x004f900f01007387 */ /* 0x000fe80000100800 */
[----:B------:R-:W3:Y:S01]  /*228e0*/  LDL.LU R4, [R1+0x194] ;  /* 0x0001940001047983 */ /* 0x000ee20000300800 */
[----:B------:R-:W-:-:S03]  /*228f0*/  IADD3 R13, P2, R61, R59, RZ ;  /* 0x0000003b3d0d7210 */ /* 0x000fc60007f5e0ff */
[----:B------:R0:W-:Y:S04]  /*22900*/  STL [R1+0x4f84], R14 ;  /* 0x004f840e01007387 */ /* 0x0001e80000100800 */
[----:B------:R1:W-:Y:S01]  /*22910*/  STL [R1+0x4f8c], R13 ;  /* 0x004f8c0d01007387 */ /* 0x0003e20000100800 */
[C---:B0-----:R-:W-:Y:S01]  /*22920*/  IMAD.X R14, R12.reuse, 0x1, R2, P1 ;  /* 0x000000010c0e7824 */ /* 0x041fe200008e0602 */
[----:B-1----:R-:W-:Y:S02]  /*22930*/  IADD3 R13, P1, R61, R60, RZ ;  /* 0x0000003c3d0d7210 */ /* 0x002fe40007f3e0ff */
[----:B------:R-:W3:Y:S04]  /*22940*/  LDL.LU R61, [R1+0x24] ;  /* 0x00002400013d7983 */ /* 0x000ee80000300800 */
[----:B------:R0:W-:Y:S04]  /*22950*/  STL [R1+0x4f88], R14 ;  /* 0x004f880e01007387 */ /* 0x0001e80000100800 */
[----:B------:R5:W-:Y:S01]  /*22960*/  STL [R1+0x4f80], R13 ;  /* 0x004f800d01007387 */ /* 0x000be20000100800 */
[----:B0-----:R-:W-:Y:S01]  /*22970*/  IMAD.X R14, R12, 0x1, R3, P0 ;  /* 0x000000010c0e7824 */ /* 0x001fe200000e0603 */
[----:B-----5:R-:W-:-:S04]  /*22980*/  IADD3 R13, P0, R10, R59, RZ ;  /* 0x0000003b0a0d7210 */ /* 0x020fc80007f1e0ff */
[----:B------:R-:W-:Y:S04]  /*22990*/  STL [R1+0x4f74], R14 ;  /* 0x004f740e01007387 */ /* 0x000fe80000100800 */
[----:B------:R-:W-:Y:S01]  /*229a0*/  STL [R1+0x4f7c], R13 ;  /* 0x004f7c0d01007387 */ /* 0x000fe20000100800 */
[----:B------:R-:W-:Y:S01]  /*229b0*/  IMAD.X R12, R58, 0x1, R2, P6 ;  /* 0x000000013a0c7824 */ /* 0x000fe200030e0602 */
[----:B------:R-:W-:Y:S02]  /*229c0*/  IADD3 R10, P6, R10, R60, RZ ;  /* 0x0000003c0a0a7210 */ /* 0x000fe40007fde0ff */
[----:B------:R-:W5:Y:S04]  /*229d0*/  LDL.LU R17, [R1+0x190] ;  /* 0x0001900001117983 */ /* 0x000f680000300800 */
[----:B------:R0:W-:Y:S04]  /*229e0*/  STL [R1+0x4f78], R12 ;  /* 0x004f780c01007387 */ /* 0x0001e80000100800 */
[----:B------:R1:W-:Y:S01]  /*229f0*/  STL [R1+0x4f70], R10 ;  /* 0x004f700a01007387 */ /* 0x0003e20000100800 */
[----:B0-----:R-:W-:-:S03]  /*22a00*/  IMAD.X R12, R58, 0x1, R3, P5 ;  /* 0x000000013a0c7824 */ /* 0x001fc600028e0603 */
[----:B------:R-:W5:Y:S01]  /*22a10*/  LDL.LU R58, [R1+0x20] ;  /* 0x00002000013a7983 */ /* 0x000f620000300800 */
[----:B-1----:R-:W-:-:S03]  /*22a20*/  IADD3 R10, P5, R11, R59, RZ ;  /* 0x0000003b0b0a7210 */ /* 0x002fc60007fbe0ff */
[----:B------:R0:W-:Y:S04]  /*22a30*/  STL [R1+0x4f64], R12 ;  /* 0x004f640c01007387 */ /* 0x0001e80000100800 */
[----:B------:R1:W-:Y:S01]  /*22a40*/  STL [R1+0x4f6c], R10 ;  /* 0x004f6c0a01007387 */ /* 0x0003e20000100800 */
[----:B0-----:R-:W-:Y:S01]  /*22a50*/  IMAD.X R12, R6, 0x1, R2, P4 ;  /* 0x00000001060c7824 */ /* 0x001fe200020e0602 */
[----:B-1----:R-:W-:-:S04]  /*22a60*/  IADD3 R10, P4, R11, R60, RZ ;  /* 0x0000003c0b0a7210 */ /* 0x002fc80007f9e0ff */
[----:B------:R-:W-:Y:S04]  /*22a70*/  STL [R1+0x4f68], R12 ;  /* 0x004f680c01007387 */ /* 0x000fe80000100800 */
[----:B------:R-:W5:Y:S04]  /*22a80*/  LDL.LU R16, [R1+0x18c] ;  /* 0x00018c0001107983 */ /* 0x000f680000300800 */
[----:B------:R-:W-:Y:S04]  /*22a90*/  STL [R1+0x4f60], R10 ;  /* 0x004f600a01007387 */ /* 0x000fe80000100800 */
[----:B------:R-:W5:Y:S01]  /*22aa0*/  LDL.LU R15, [R1+0x1c] ;  /* 0x00001c00010f7983 */ /* 0x000f620000300800 */
[----:B------:R-:W-:-:S05]  /*22ab0*/  IMAD.X R6, R6, 0x1, R3, P3 ;  /* 0x0000000106067824 */ /* 0x000fca00018e0603 */
[----:B------:R0:W-:Y:S04]  /*22ac0*/  STL [R1+0x4f54], R6 ;  /* 0x004f540601007387 */ /* 0x0001e80000100800 */
[----:B0-----:R-:W5:Y:S01]  /*22ad0*/  LDL.LU R6, [R1+0x188] ;  /* 0x0001880001067983 */ /* 0x001f620000300800 */
[----:B--2---:R-:W-:-:S05]  /*22ae0*/  IADD3 R11, P3, R9, R59, RZ ;  /* 0x0000003b090b7210 */ /* 0x004fca0007f7e0ff */
[----:B------:R-:W-:Y:S01]  /*22af0*/  STL [R1+0x4f5c], R11 ;  /* 0x004f5c0b01007387 */ /* 0x000fe20000100800 */
[----:B----4-:R-:W-:-:S03]  /*22b00*/  IMAD.X R10, R8, 0x1, R2, P2 ;  /* 0x00000001080a7824 */ /* 0x010fc600010e0602 */
[----:B------:R-:W2:Y:S04]  /*22b10*/  LDL.LU R14, [R1+0x18] ;  /* 0x00001800010e7983 */ /* 0x000ea80000300800 */
[----:B------:R0:W-:Y:S02]  /*22b20*/  STL [R1+0x4f58], R10 ;  /* 0x004f580a01007387 */ /* 0x0001e40000100800 */
[----:B0-----:R-:W-:Y:S01]  /*22b30*/  IADD3 R10, P2, R9, R60, RZ ;  /* 0x0000003c090a7210 */ /* 0x001fe20007f5e0ff */
[----:B------:R-:W-:-:S04]  /*22b40*/  IMAD.X R9, R8, 0x1, R3, P1 ;  /* 0x0000000108097824 */ /* 0x000fc800008e0603 */
[----:B------:R-:W-:Y:S04]  /*22b50*/  STL [R1+0x4f50], R10 ;  /* 0x004f500a01007387 */ /* 0x000fe80000100800 */
[----:B------:R-:W4:Y:S04]  /*22b60*/  LDL.LU R13, [R1+0x184] ;  /* 0x00018400010d7983 */ /* 0x000f280000300800 */
[----:B------:R-:W-:Y:S04]  /*22b70*/  STL [R1+0x4f44], R9 ;  /* 0x004f440901007387 */ /* 0x000fe80000100800 */
[----:B------:R-:W4:Y:S01]  /*22b80*/  LDL.LU R12, [R1+0x14] ;  /* 0x00001400010c7983 */ /* 0x000f220000300800 */
[----:B------:R-:W-:-:S05]  /*22b90*/  IADD3 R8, P1, R5, R59, RZ ;  /* 0x0000003b05087210 */ /* 0x000fca0007f3e0ff */
[----:B------:R0:W-:Y:S04]  /*22ba0*/  STL [R1+0x4f4c], R8 ;  /* 0x004f4c0801007387 */ /* 0x0001e80000100800 */
[----:B------:R-:W4:Y:S01]  /*22bb0*/  LDL.LU R11, [R1+0x180] ;  /* 0x00018000010b7983 */ /* 0x000f220000300800 */
[----:B0-----:R-:W-:-:S05]  /*22bc0*/  IMAD.X R8, R7, 0x1, R2, P0 ;  /* 0x0000000107087824 */ /* 0x001fca00000e0602 */
[----:B------:R0:W-:Y:S04]  /*22bd0*/  STL [R1+0x4f48], R8 ;  /* 0x004f480801007387 */ /* 0x0001e80000100800 */
[----:B------:R-:W4:Y:S01]  /*22be0*/  LDL.LU R10, [R1+0x10] ;  /* 0x00001000010a7983 */ /* 0x000f220000300800 */
[----:B------:R-:W-:Y:S01]  /*22bf0*/  IADD3 R5, P0, R5, R60, RZ ;  /* 0x0000003c05057210 */ /* 0x000fe20007f1e0ff */
[----:B------:R-:W-:-:S04]  /*22c00*/  IMAD.X R7, R7, 0x1, R3, P6 ;  /* 0x0000000107077824 */ /* 0x000fc800030e0603 */
[----:B------:R3:W-:Y:S04]  /*22c10*/  STL [R1+0x4f40], R5 ;  /* 0x004f400501007387 */ /* 0x0007e80000100800 */
[----:B------:R-:W4:Y:S04]  /*22c20*/  LDL.LU R9, [R1+0x17c] ;  /* 0x00017c0001097983 */ /* 0x000f280000300800 */
[----:B------:R1:W-:Y:S04]  /*22c30*/  STL [R1+0x4f34], R7 ;  /* 0x004f340701007387 */ /* 0x0003e80000100800 */
[----:B0-----:R-:W4:Y:S01]  /*22c40*/  LDL.LU R8, [R1+0xc] ;  /* 0x00000c0001087983 */ /* 0x001f220000300800 */
[----:B---3--:R-:W-:-:S05]  /*22c50*/  IADD3 R5, P6, R4, R59, RZ ;  /* 0x0000003b04057210 */ /* 0x008fca0007fde0ff */
[----:B------:R0:W-:Y:S04]  /*22c60*/  STL [R1+0x4f3c], R5 ;  /* 0x004f3c0501007387 */ /* 0x0001e80000100800 */
[----:B-1----:R-:W3:Y:S01]  /*22c70*/  LDL.LU R7, [R1+0x178] ;  /* 0x0001780001077983 */ /* 0x002ee20000300800 */
[----:B0-----:R-:W-:Y:S01]  /*22c80*/  IMAD.X R5, R61, 0x1, R2, P5 ;  /* 0x000000013d057824 */ /* 0x001fe200028e0602 */
[----:B------:R-:W-:-:S04]  /*22c90*/  IADD3 R4, P5, R4, R60, RZ ;  /* 0x0000003c04047210 */ /* 0x000fc80007fbe0ff */
[----:B------:R0:W-:Y:S04]  /*22ca0*/  STL [R1+0x4f38], R5 ;  /* 0x004f380501007387 */ /* 0x0001e80000100800 */
[----:B0-----:R-:W3:Y:S04]  /*22cb0*/  LDL.LU R5, [R1+0x8] ;  /* 0x0000080001057983 */ /* 0x001ee80000300800 */
[----:B------:R0:W-:Y:S02]  /*22cc0*/  STL [R1+0x4f30], R4 ;  /* 0x004f300401007387 */ /* 0x0001e40000100800 */
[----:B0-----:R-:W-:-:S02]  /*22cd0*/  IMAD.X R4, R61, 0x1, R3, P4 ;  /* 0x000000013d047824 */ /* 0x001fc400020e0603 */
[----:B------:R-:W3:Y:S04]  /*22ce0*/  LDL.LU R61, [R1+0x174] ;  /* 0x00017400013d7983 */ /* 0x000ee80000300800 */
[----:B------:R0:W-:Y:S04]  /*22cf0*/  STL [R1+0x4f24], R4 ;  /* 0x004f240401007387 */ /* 0x0001e80000100800 */
[----:B0-----:R-:W3:Y:S01]  /*22d00*/  LDL.LU R4, [R1+0x4] ;  /* 0x0000040001047983 */ /* 0x001ee20000300800 */
[----:B-----5:R-:W-:-:S05]  /*22d10*/  IADD3 R18, P4, R17, R59, RZ ;  /* 0x0000003b11127210 */ /* 0x020fca0007f9e0ff */
[----:B------:R0:W-:Y:S02]  /*22d20*/  STL [R1+0x4f2c], R18 ;  /* 0x004f2c1201007387 */ /* 0x0001e40000100800 */
[----:B0-----:R-:W-:Y:S01]  /*22d30*/  IMAD.X R18, R58, 0x1, R2, P3 ;  /* 0x000000013a127824 */ /* 0x001fe200018e0602 */
[----:B------:R-:W-:-:S04]  /*22d40*/  IADD3 R17, P3, R17, R60, RZ ;  /* 0x0000003c11117210 */ /* 0x000fc80007f7e0ff */
[----:B------:R0:W-:Y:S04]  /*22d50*/  STL [R1+0x4f28], R18 ;  /* 0x004f281201007387 */ /* 0x0001e80000100800 */
[----:B0-----:R-:W5:Y:S04]  /*22d60*/  LDL.LU R18, [R1+0x5bcc] ;  /* 0x005bcc0001127983 */ /* 0x001f680000300800 */
[----:B------:R0:W-:Y:S02]  /*22d70*/  STL [R1+0x4f20], R17 ;  /* 0x004f201101007387 */ /* 0x0001e40000100800 */
[----:B0-----:R-:W-:-:S02]  /*22d80*/  IMAD.X R17, R58, 0x1, R3, P2 ;  /* 0x000000013a117824 */ /* 0x001fc400010e0603 */
[----:B------:R-:W5:Y:S04]  /*22d90*/  LDL.LU R58, [R1] ;  /* 0x00000000013a7983 */ /* 0x000f680000300800 */
[----:B------:R0:W-:Y:S02]  /*22da0*/  STL [R1+0x4f14], R17 ;  /* 0x004f141101007387 */ /* 0x0001e40000100800 */
[----:B0-----:R-:W-:-:S05]  /*22db0*/  IADD3 R17, P2, R16, R59, RZ ;  /* 0x0000003b10117210 */ /* 0x001fca0007f5e0ff */
[----:B------:R0:W-:Y:S02]  /*22dc0*/  STL [R1+0x4f1c], R17 ;  /* 0x004f1c1101007387 */ /* 0x0001e40000100800 */
[C---:B0-----:R-:W-:Y:S01]  /*22dd0*/  IMAD.X R17, R15.reuse, 0x1, R2, P1 ;  /* 0x000000010f117824 */ /* 0x041fe200008e0602 */
[----:B------:R-:W-:Y:S01]  /*22de0*/  IADD3 R16, P1, R16, R60, RZ ;  /* 0x0000003c10107210 */ /* 0x000fe20007f3e0ff */
[----:B------:R-:W-:-:S03]  /*22df0*/  IMAD.X R15, R15, 0x1, R3, P0 ;  /* 0x000000010f0f7824 */ /* 0x000fc600000e0603 */
[----:B------:R0:W-:Y:S04]  /*22e00*/  STL [R1+0x4f18], R17 ;  /* 0x004f181101007387 */ /* 0x0001e80000100800 */
[----:B0-----:R-:W5:Y:S04]  /*22e10*/  LDL.LU R17, [R1+0x5bc8] ;  /* 0x005bc80001117983 */ /* 0x001f680000300800 */
[----:B------:R0:W-:Y:S04]  /*22e20*/  STL [R1+0x4f10], R16 ;  /* 0x004f101001007387 */ /* 0x0001e80000100800 */
[----:B0-----:R-:W5:Y:S04]  /*22e30*/  LDL.LU R16, [R1+0x5bc4] ;  /* 0x005bc40001107983 */ /* 0x001f680000300800 */
[----:B------:R0:W-:Y:S02]  /*22e40*/  STL [R1+0x4f04], R15 ;  /* 0x004f040f01007387 */ /* 0x0001e40000100800 */
[----:B0-----:R-:W-:-:S05]  /*22e50*/  IADD3 R15, P0, R6, R59, RZ ;  /* 0x0000003b060f7210 */ /* 0x001fca0007f1e0ff */
[----:B------:R2:W-:Y:S02]  /*22e60*/  STL [R1+0x4f0c], R15 ;  /* 0x004f0c0f01007387 */ /* 0x0005e40000100800 */
[----:B--2---:R-:W-:Y:S01]  /*22e70*/  IMAD.X R15, R14, 0x1, R2, P6 ;  /* 0x000000010e0f7824 */ /* 0x004fe200030e0602 */
[----:B------:R-:W-:Y:S01]  /*22e80*/  IADD3 R6, P6, R6, R60, RZ ;  /* 0x0000003c06067210 */ /* 0x000fe20007fde0ff */
[----:B------:R-:W-:-:S03]  /*22e90*/  IMAD.X R14, R14, 0x1, R3, P5 ;  /* 0x000000010e0e7824 */ /* 0x000fc600028e0603 */
[----:B------:R0:W-:Y:S04]  /*22ea0*/  STL [R1+0x4f08], R15 ;  /* 0x004f080f01007387 */ /* 0x0001e80000100800 */
[----:B0-----:R-:W2:Y:S04]  /*22eb0*/  LDL.LU R15, [R1+0x5bc0] ;  /* 0x005bc000010f7983 */ /* 0x001ea80000300800 */
[----:B------:R0:W-:Y:S04]  /*22ec0*/  STL [R1+0x4f00], R6 ;  /* 0x004f000601007387 */ /* 0x0001e80000100800 */
[----:B0-----:R-:W2:Y:S04]  /*22ed0*/  LDL.LU R6, [R1+0x168] ;  /* 0x0001680001067983 */ /* 0x001ea80000300800 */
[----:B------:R4:W-:Y:S02]  /*22ee0*/  STL [R1+0x4ef4], R14 ;  /* 0x004ef40e01007387 */ /* 0x0009e40000100800 */
[----:B----4-:R-:W-:-:S05]  /*22ef0*/  IADD3 R14, P5, R13, R59, RZ ;  /* 0x0000003b0d0e7210 */ /* 0x010fca0007fbe0ff */
[----:B------:R0:W-:Y:S02]  /*22f00*/  STL [R1+0x4efc], R14 ;  /* 0x004efc0e01007387 */ /* 0x0001e40000100800 */
[C---:B0-----:R-:W-:Y:S01]  /*22f10*/  IMAD.X R14, R12.reuse, 0x1, R2, P4 ;  /* 0x000000010c0e7824 */ /* 0x041fe200020e0602 */
[----:B------:R-:W-:Y:S01]  /*22f20*/  IADD3 R13, P4, R13, R60, RZ ;  /* 0x0000003c0d0d7210 */ /* 0x000fe20007f9e0ff */
[----:B------:R-:W-:-:S03]  /*22f30*/  IMAD.X R12, R12, 0x1, R3, P3 ;  /* 0x000000010c0c7824 */ /* 0x000fc600018e0603 */
[----:B------:R0:W-:Y:S04]  /*22f40*/  STL [R1+0x4ef8], R14 ;  /* 0x004ef80e01007387 */ /* 0x0001e80000100800 */
[----:B0-----:R-:W4:Y:S04]  /*22f50*/  LDL.LU R14, [R1+0x5bbc] ;  /* 0x005bbc00010e7983 */ /* 0x001f280000300800 */
[----:B------:R0:W-:Y:S04]  /*22f60*/  STL [R1+0x4ef0], R13 ;  /* 0x004ef00d01007387 */ /* 0x0001e80000100800 */
[----:B0-----:R-:W4:Y:S04]  /*22f70*/  LDL.LU R13, [R1+0x5bb8] ;  /* 0x005bb800010d7983 */ /* 0x001f280000300800 */
[----:B------:R0:W-:Y:S02]  /*22f80*/  STL [R1+0x4ee4], R12 ;  /* 0x004ee40c01007387 */ /* 0x0001e40000100800 */
[----:B0-----:R-:W-:-:S05]  /*22f90*/  IADD3 R12, P3, R11, R59, RZ ;  /* 0x0000003b0b0c7210 */ /* 0x001fca0007f7e0ff */
        /* <DEDUP_REMOVED lines=27> */
[----:B0-----:R-:W3:Y:S04]  /*23150*/  LDL.LU R7, [R1+0x5ba0] ;  /* 0x005ba00001077983 */ /* 0x001ee80000300800 */
[----:B------:R0:W-:Y:S02]  /*23160*/  STL [R1+0x4eb4], R5 ;  /* 0x004eb40501007387 */ /* 0x0001e40000100800 */
[----:B0-----:R-:W-:-:S05]  /*23170*/  IADD3 R5, P4, R61, R59, RZ ;  /* 0x0000003b3d057210 */ /* 0x001fca0007f9e0ff */
[----:B------:R0:W-:Y:S02]  /*23180*/  STL [R1+0x4ebc], R5 ;  /* 0x004ebc0501007387 */ /* 0x0001e40000100800 */
[----:B0-----:R-:W-:Y:S01]  /*23190*/  IMAD.X R5, R4, 0x1, R2, P3 ;  /* 0x0000000104057824 */ /* 0x001fe200018e0602 */
[----:B------:R-:W-:-:S04]  /*231a0*/  IADD3 R61, P3, R61, R60, RZ ;  /* 0x0000003c3d3d7210 */ /* 0x000fc80007f7e0ff */
[----:B------:R0:W-:Y:S04]  /*231b0*/  STL [R1+0x4eb8], R5 ;  /* 0x004eb80501007387 */ /* 0x0001e80000100800 */
[----:B0-----:R-:W4:Y:S04]  /*231c0*/  LDL.LU R5, [R1+0x5b9c] ;  /* 0x005b9c0001057983 */ /* 0x001f280000300800 */
[----:B------:R0:W-:Y:S04]  /*231d0*/  STL [R1+0x4eb0], R61 ;  /* 0x004eb03d01007387 */ /* 0x0001e80000100800 */
[----:B0-----:R-:W5:Y:S01]  /*231e0*/  LDL.LU R61, [R1+0x5b98] ;  /* 0x005b9800013d7983 */ /* 0x001f620000300800 */
[----:B------:R-:W-:-:S05]  /*231f0*/  IMAD.X R4, R4, 0x1, R3, P2 ;  /* 0x0000000104047824 */ /* 0x000fca00010e0603 */
[----:B------:R5:W-:Y:S02]  /*23200*/  STL [R1+0x4ea4], R4 ;  /* 0x004ea40401007387 */ /* 0x000be40000100800 */
[----:B-----5:R-:W-:-:S05]  /*23210*/  IADD3 R4, P2, R61, R59, RZ ;  /* 0x0000003b3d047210 */ /* 0x020fca0007f5e0ff */
[----:B------:R0:W-:Y:S02]  /*23220*/  STL [R1+0x4eac], R4 ;  /* 0x004eac0401007387 */ /* 0x0001e40000100800 */
[----:B0-----:R-:W-:Y:S01]  /*23230*/  IMAD.X R4, R58, 0x1, R2, P1 ;  /* 0x000000013a047824 */ /* 0x001fe200008e0602 */
[----:B------:R-:W-:-:S04]  /*23240*/  IADD3 R61, P1, R61, R60, RZ ;  /* 0x0000003c3d3d7210 */ /* 0x000fc80007f3e0ff */
[----:B------:R0:W-:Y:S04]  /*23250*/  STL [R1+0x4ea8], R4 ;  /* 0x004ea80401007387 */ /* 0x0001e80000100800 */
[----:B0-----:R-:W5:Y:S04]  /*23260*/  LDL.LU R4, [R1+0x5b94] ;  /* 0x005b940001047983 */ /* 0x001f680000300800 */
[----:B------:R0:W-:Y:S04]  /*23270*/  STL [R1+0x4ea0], R61 ;  /* 0x004ea03d01007387 */ /* 0x0001e80000100800 */
[----:B0-----:R-:W2:Y:S01]  /*23280*/  LDL.LU R61, [R1+0x5b90] ;  /* 0x005b9000013d7983 */ /* 0x001ea20000300800 */
[----:B------:R-:W-:-:S05]  /*23290*/  IMAD.X R58, R58, 0x1, R3, P0 ;  /* 0x000000013a3a7824 */ /* 0x000fca00000e0603 */
[----:B------:R5:W-:Y:S02]  /*232a0*/  STL [R1+0x4e94], R58 ;  /* 0x004e943a01007387 */ /* 0x000be40000100800 */
[----:B-----5:R-:W-:-:S05]  /*232b0*/  IADD3 R58, P0, R4, R59, RZ ;  /* 0x0000003b043a7210 */ /* 0x020fca0007f1e0ff */
[----:B------:R2:W-:Y:S02]  /*232c0*/  STL [R1+0x4e9c], R58 ;  /* 0x004e9c3a01007387 */ /* 0x0005e40000100800 */
[----:B--2---:R-:W-:-:S05]  /*232d0*/  IMAD.X R58, R61, 0x1, R2, P6 ;  /* 0x000000013d3a7824 */ /* 0x004fca00030e0602 */
[----:B------:R0:W-:Y:S04]  /*232e0*/  STL [R1+0x4e98], R58 ;  /* 0x004e983a01007387 */ /* 0x0001e80000100800 */
[----:B0-----:R-:W2:Y:S01]  /*232f0*/  LDL.LU R58, [R1+0x5b8c] ;  /* 0x005b8c00013a7983 */ /* 0x001ea20000300800 */
[----:B------:R-:W-:-:S05]  /*23300*/  IADD3 R4, P6, R4, R60, RZ ;  /* 0x0000003c04047210 */ /* 0x000fca0007fde0ff */
[----:B------:R0:W-:Y:S02]  /*23310*/  STL [R1+0x4e90], R4 ;  /* 0x004e900401007387 */ /* 0x0001e40000100800 */
[----:B0-----:R-:W-:Y:S02]  /*23320*/  IMAD.X R4, R61, 0x1, R3, P5 ;  /* 0x000000013d047824 */ /* 0x001fe400028e0603 */
[----:B------:R-:W5:Y:S04]  /*23330*/  LDL.LU R61, [R1+0x15c] ;  /* 0x00015c00013d7983 */ /* 0x000f680000300800 */
[----:B------:R0:W-:Y:S02]  /*23340*/  STL [R1+0x4e84], R4 ;  /* 0x004e840401007387 */ /* 0x0001e40000100800 */
[----:B0-----:R-:W-:-:S05]  /*23350*/  IADD3 R4, P5, R6, R59, RZ ;  /* 0x0000003b06047210 */ /* 0x001fca0007fbe0ff */
[----:B------:R2:W-:Y:S02]  /*23360*/  STL [R1+0x4e8c], R4 ;  /* 0x004e8c0401007387 */ /* 0x0005e40000100800 */
[----:B--2---:R-:W-:-:S05]  /*23370*/  IMAD.X R4, R58, 0x1, R2, P4 ;  /* 0x000000013a047824 */ /* 0x004fca00020e0602 */
[----:B------:R0:W-:Y:S04]  /*23380*/  STL [R1+0x4e88], R4 ;  /* 0x004e880401007387 */ /* 0x0001e80000100800 */
[----:B0-----:R-:W2:Y:S01]  /*23390*/  LDL.LU R4, [R1+0x5b88] ;  /* 0x005b880001047983 */ /* 0x001ea20000300800 */
[----:B------:R-:W-:-:S05]  /*233a0*/  IADD3 R6, P4, R6, R60, RZ ;  /* 0x0000003c06067210 */ /* 0x000fca0007f9e0ff */
[----:B------:R0:W-:Y:S02]  /*233b0*/  STL [R1+0x4e80], R6 ;  /* 0x004e800601007387 */ /* 0x0001e40000100800 */
[----:B0-----:R-:W-:Y:S02]  /*233c0*/  IMAD.X R6, R58, 0x1, R3, P3 ;  /* 0x000000013a067824 */ /* 0x001fe400018e0603 */
[----:B------:R-:W3:Y:S04]  /*233d0*/  LDL.LU R58, [R1+0x160] ;  /* 0x00016000013a7983 */ /* 0x000ee80000300800 */
[----:B------:R4:W-:Y:S02]  /*233e0*/  STL [R1+0x4e74], R6 ;  /* 0x004e740601007387 */ /* 0x0009e40000100800 */
[----:B----4-:R-:W-:-:S05]  /*233f0*/  IADD3 R6, P3, R5, R59, RZ ;  /* 0x0000003b05067210 */ /* 0x010fca0007f7e0ff */
[----:B------:R2:W-:Y:S02]  /*23400*/  STL [R1+0x4e7c], R6 ;  /* 0x004e7c0601007387 */ /* 0x0005e40000100800 */
[----:B--2---:R-:W-:Y:S01]  /*23410*/  IMAD.X R6, R4, 0x1, R2, P2 ;  /* 0x0000000104067824 */ /* 0x004fe200010e0602 */
[----:B------:R-:W-:-:S04]  /*23420*/  IADD3 R5, P2, R5, R60, RZ ;  /* 0x0000003c05057210 */ /* 0x000fc80007f5e0ff */
[----:B------:R0:W-:Y:S04]  /*23430*/  STL [R1+0x4e78], R6 ;  /* 0x004e780601007387 */ /* 0x0001e80000100800 */
[----:B0-----:R-:W2:Y:S04]  /*23440*/  LDL.LU R6, [R1+0x5b84] ;  /* 0x005b840001067983 */ /* 0x001ea80000300800 */
[----:B------:R0:W-:Y:S04]  /*23450*/  STL [R1+0x4e70], R5 ;  /* 0x004e700501007387 */ /* 0x0001e80000100800 */
[----:B0-----:R-:W4:Y:S01]  /*23460*/  LDL.LU R5, [R1+0x5b80] ;  /* 0x005b800001057983 */ /* 0x001f220000300800 */
[----:B------:R-:W-:-:S05]  /*23470*/  IMAD.X R4, R4, 0x1, R3, P1 ;  /* 0x0000000104047824 */ /* 0x000fca00008e0603 */
[----:B------:R3:W-:Y:S02]  /*23480*/  STL [R1+0x4e64], R4 ;  /* 0x004e640401007387 */ /* 0x0007e40000100800 */
[----:B---3--:R-:W-:-:S05]  /*23490*/  IADD3 R4, P1, R58, R59, RZ ;  /* 0x0000003b3a047210 */ /* 0x008fca0007f3e0ff */
[----:B------:R4:W-:Y:S02]  /*234a0*/  STL [R1+0x4e6c], R4 ;  /* 0x004e6c0401007387 */ /* 0x0009e40000100800 */
[----:B----4-:R-:W-:-:S05]  /*234b0*/  IMAD.X R4, R5, 0x1, R2, P0 ;  /* 0x0000000105047824 */ /* 0x010fca00000e0602 */
[----:B------:R0:W-:Y:S02]  /*234c0*/  STL [R1+0x4e68], R4 ;  /* 0x004e680401007387 */ /* 0x0001e40000100800 */
[----:B0-----:R-:W-:Y:S01]  /*234d0*/  IADD3 R4, P0, R58, R60, RZ ;  /* 0x0000003c3a047210 */ /* 0x001fe20007f1e0ff */
[----:B------:R-:W-:Y:S02]  /*234e0*/  IMAD.X R58, R5, 0x1, R3, P6 ;  /* 0x00000001053a7824 */ /* 0x000fe400030e0603 */
[----:B------:R-:W3:Y:S04]  /*234f0*/  LDL.LU R5, [R1+0x148] ;  /* 0x0001480001057983 */ /* 0x000ee80000300800 */
[----:B------:R0:W-:Y:S04]  /*23500*/  STL [R1+0x4e60], R4 ;  /* 0x004e600401007387 */ /* 0x0001e80000100800 */
[----:B0-----:R-:W4:Y:S04]  /*23510*/  LDL.LU R4, [R1+0x144] ;  /* 0x0001440001047983 */ /* 0x001f280000300800 */
[----:B------:R5:W-:Y:S02]  /*23520*/  STL [R1+0x4e54], R58 ;  /* 0x004e543a01007387 */ /* 0x000be40000100800 */
[----:B-----5:R-:W-:-:S05]  /*23530*/  IADD3 R58, P6, R61, R59, RZ ;  /* 0x0000003b3d3a7210 */ /* 0x020fca0007fde0ff */
[----:B------:R2:W-:Y:S02]  /*23540*/  STL [R1+0x4e5c], R58 ;  /* 0x004e5c3a01007387 */ /* 0x0005e40000100800 */
[----:B--2---:R-:W-:-:S05]  /*23550*/  IMAD.X R58, R6, 0x1, R2, P5 ;  /* 0x00000001063a7824 */ /* 0x004fca00028e0602 */
[----:B------:R0:W-:Y:S02]  /*23560*/  STL [R1+0x4e58], R58 ;  /* 0x004e583a01007387 */ /* 0x0001e40000100800 */
[----:B0-----:R-:W-:Y:S01]  /*23570*/  IADD3 R58, P5, R61, R60, RZ ;  /* 0x0000003c3d3a7210 */ /* 0x001fe20007fbe0ff */
[----:B------:R-:W-:Y:S02]  /*23580*/  IMAD.X R61, R6, 0x1, R3, P4 ;  /* 0x00000001063d7824 */ /* 0x000fe400020e0603 */
[----:B------:R-:W2:Y:S04]  /*23590*/  LDL.LU R6, [R1+0x14c] ;  /* 0x00014c0001067983 */ /* 0x000ea80000300800 */
[----:B------:R0:W-:Y:S04]  /*235a0*/  STL [R1+0x4e50], R58 ;  /* 0x004e503a01007387 */ /* 0x0001e80000100800 */
[----:B0-----:R-:W5:Y:S04]  /*235b0*/  LDL.LU R58, [R1+0x140] ;  /* 0x00014000013a7983 */ /* 0x001f680000300800 */
[----:B------:R0:W-:Y:S02]  /*235c0*/  STL [R1+0x4e44], R61 ;  /* 0x004e443d01007387 */ /* 0x0001e40000100800 */
[----:B0-----:R-:W-:-:S05]  /*235d0*/  IADD3 R61, P4, R9, R59, RZ ;  /* 0x0000003b093d7210 */ /* 0x001fca0007f9e0ff */
[----:B------:R0:W-:Y:S02]  /*235e0*/  STL [R1+0x4e4c], R61 ;  /* 0x004e4c3d01007387 */ /* 0x0001e40000100800 */
[----:B0-----:R-:W-:-:S05]  /*235f0*/  IMAD.X R61, R7, 0x1, R2, P3 ;  /* 0x00000001073d7824 */ /* 0x001fca00018e0602 */
[----:B------:R0:W-:Y:S02]  /*23600*/  STL [R1+0x4e48], R61 ;  /* 0x004e483d01007387 */ /* 0x0001e40000100800 */
[----:B0-----:R-:W-:Y:S01]  /*23610*/  IADD3 R61, P3, R9, R60, RZ ;  /* 0x0000003c093d7210 */ /* 0x001fe20007f7e0ff */
[----:B------:R-:W-:Y:S02]  /*23620*/  IMAD.X R9, R7, 0x1, R3, P2 ;  /* 0x0000000107097824 */ /* 0x000fe400010e0603 */
[----:B------:R-:W3:Y:S04]  /*23630*/  LDL.LU R7, [R1+0x150] ;  /* 0x0001500001077983 */ /* 0x000ee80000300800 */
[----:B------:R0:W-:Y:S04]  /*23640*/  STL [R1+0x4e40], R61 ;  /* 0x004e403d01007387 */ /* 0x0001e80000100800 */
[----:B0-----:R-:W5:Y:S04]  /*23650*/  LDL.LU R61, [R1+0x13c] ;  /* 0x00013c00013d7983 */ /* 0x001f680000300800 */
[----:B------:R0:W-:Y:S02]  /*23660*/  STL [R1+0x4e34], R9 ;  /* 0x004e340901007387 */ /* 0x0001e40000100800 */
[----:B0-----:R-:W-:-:S05]  /*23670*/  IADD3 R9, P2, R10, R59, RZ ;  /* 0x0000003b0a097210 */ /* 0x001fca0007f5e0ff */
[----:B------:R0:W-:Y:S02]  /*23680*/  STL [R1+0x4e3c], R9 ;  /* 0x004e3c0901007387 */ /* 0x0001e40000100800 */
[----:B0-----:R-:W-:-:S05]  /*23690*/  IMAD.X R9, R8, 0x1, R2, P1 ;  /* 0x0000000108097824 */ /* 0x001fca00008e0602 */
[----:B------:R0:W-:Y:S04]  /*236a0*/  STL [R1+0x4e38], R9 ;  /* 0x004e380901007387 */ /* 0x0001e80000100800 */
[----:B0-----:R-:W4:Y:S01]  /*236b0*/  LDL.LU R9, [R1+0x5b7c] ;  /* 0x005b7c0001097983 */ /* 0x001f220000300800 */
[----:B------:R-:W-:-:S05]  /*236c0*/  IADD3 R10, P1, R10, R60, RZ ;  /* 0x0000003c0a0a7210 */ /* 0x000fca0007f3e0ff */
[----:B------:R0:W-:Y:S02]  /*236d0*/  STL [R1+0x4e30], R10 ;  /* 0x004e300a01007387 */ /* 0x0001e40000100800 */
[----:B0-----:R-:W-:Y:S02]  /*236e0*/  IMAD.X R10, R8, 0x1, R3, P0 ;  /* 0x00000001080a7824 */ /* 0x001fe400000e0603 */
[----:B------:R-:W5:Y:S04]  /*236f0*/  LDL.LU R8, [R1+0x138] ;  /* 0x0001380001087983 */ /* 0x000f680000300800 */
[----:B------:R3:W-:Y:S02]  /*23700*/  STL [R1+0x4e24], R10 ;  /* 0x004e240a01007387 */ /* 0x0007e40000100800 */
[----:B---3--:R-:W-:-:S05]  /*23710*/  IADD3 R10, P0, R7, R59, RZ ;  /* 0x0000003b070a7210 */ /* 0x008fca0007f1e0ff */
[----:B------:R4:W-:Y:S02]  /*23720*/  STL [R1+0x4e2c], R10 ;  /* 0x004e2c0a01007387 */ /* 0x0009e40000100800 */
[----:B----4-:R-:W-:-:S05]  /*23730*/  IMAD.X R10, R9, 0x1, R2, P6 ;  /* 0x00000001090a7824 */ /* 0x010fca00030e0602 */
[----:B------:R0:W-:Y:S04]  /*23740*/  STL [R1+0x4e28], R10 ;  /* 0x004e280a01007387 */ /* 0x0001e80000100800 */
[----:B0-----:R-:W3:Y:S01]  /*23750*/  LDL.LU R10, [R1+0x5b78] ;  /* 0x005b7800010a7983 */ /* 0x001ee20000300800 */
[----:B------:R-:W-:Y:S01]  /*23760*/  IADD3 R7, P6, R7, R60, RZ ;  /* 0x0000003c07077210 */ /* 0x000fe20007fde0ff */
[----:B------:R-:W-:-:S04]  /*23770*/  IMAD.X R9, R9, 0x1, R3, P5 ;  /* 0x0000000109097824 */ /* 0x000fc800028e0603 */
[----:B------:R0:W-:Y:S04]  /*23780*/  STL [R1+0x4e20], R7 ;  /* 0x004e200701007387 */ /* 0x0001e80000100800 */
[----:B0-----:R-:W4:Y:S04]  /*23790*/  LDL.LU R7, [R1+0x134] ;  /* 0x0001340001077983 */ /* 0x001f280000300800 */
[----:B------:R2:W-:Y:S02]  /*237a0*/  STL [R1+0x4e14], R9 ;  /* 0x004e140901007387 */ /* 0x0005e40000100800 */
[----:B--2---:R-:W-:-:S05]  /*237b0*/  IADD3 R9, P5, R6, R59, RZ ;  /* 0x0000003b06097210 */ /* 0x004fca0007fbe0ff */
[----:B------:R3:W-:Y:S02]  /*237c0*/  STL [R1+0x4e1c], R9 ;  /* 0x004e1c0901007387 */ /* 0x0007e40000100800 */
[----:B---3--:R-:W-:Y:S01]  /*237d0*/  IMAD.X R9, R10, 0x1, R2, P4 ;  /* 0x000000010a097824 */ /* 0x008fe200020e0602 */
[----:B------:R-:W-:-:S04]  /*237e0*/  IADD3 R6, P4, R6, R60, RZ ;  /* 0x0000003c06067210 */ /* 0x000fc80007f9e0ff */
[----:B------:R0:W-:Y:S04]  /*237f0*/  STL [R1+0x4e18], R9 ;  /* 0x004e180901007387 */ /* 0x0001e80000100800 */
[----:B------:R1:W-:Y:S01]  /*23800*/  STL [R1+0x4e10], R6 ;  /* 0x004e100601007387 */ /* 0x0003e20000100800 */
[----:B0-----:R-:W-:Y:S01]  /*23810*/  IMAD.X R9, R10, 0x1, R3, P3 ;  /* 0x000000010a097824 */ /* 0x001fe200018e0603 */
[----:B------:R-:W-:Y:S02]  /*23820*/  IADD3 R10, P3, R5, R59, RZ ;  /* 0x0000003b050a7210 */ /* 0x000fe40007f7e0ff */
[----:B-1----:R-:W2:Y:S04]  /*23830*/  LDL.LU R6, [R1+0x130] ;  /* 0x0001300001067983 */ /* 0x002ea80000300800 */
[----:B------:R0:W-:Y:S04]  /*23840*/  STL [R1+0x4e04], R9 ;  /* 0x004e040901007387 */ /* 0x0001e80000100800 */
[----:B------:R1:W-:Y:S01]  /*23850*/  STL [R1+0x4e0c], R10 ;  /* 0x004e0c0a01007387 */ /* 0x0003e20000100800 */
[----:B0-----:R-:W-:Y:S01]  /*23860*/  IMAD.X R9, R11, 0x1, R2, P2 ;  /* 0x000000010b097824 */ /* 0x001fe200010e0602 */
[----:B-1----:R-:W-:-:S04]  /*23870*/  IADD3 R10, P2, R5, R60, RZ ;  /* 0x0000003c050a7210 */ /* 0x002fc80007f5e0ff */
[----:B------:R0:W-:Y:S04]  /*23880*/  STL [R1+0x4e08], R9 ;  /* 0x004e080901007387 */ /* 0x0001e80000100800 */
[----:B------:R-:W3:Y:S04]  /*23890*/  LDL.LU R5, [R1+0x12c] ;  /* 0x00012c0001057983 */ /* 0x000ee80000300800 */
[----:B------:R1:W-:Y:S01]  /*238a0*/  STL [R1+0x4e00], R10 ;  /* 0x004e000a01007387 */ /* 0x0003e20000100800 */
[----:B0-----:R-:W-:Y:S02]  /*238b0*/  IMAD.X R9, R11, 0x1, R3, P1 ;  /* 0x000000010b097824 */ /* 0x001fe400008e0603 */
[----:B------:R-:W-:Y:S01]  /*238c0*/  IMAD.X R11, R12, 0x1, R2, P0 ;  /* 0x000000010c0b7824 */ /* 0x000fe200000e0602 */
[----:B-1----:R-:W-:-:S02]  /*238d0*/  IADD3 R10, P1, R4, R59, RZ ;  /* 0x0000003b040a7210 */ /* 0x002fc40007f3e0ff */
[----:B------:R0:W-:Y:S04]  /*238e0*/  STL [R1+0x4df4], R9 ;  /* 0x004df40901007387 */ /* 0x0001e80000100800 */
[----:B------:R1:W-:Y:S04]  /*238f0*/  STL [R1+0x4dfc], R10 ;  /* 0x004dfc0a01007387 */ /* 0x0003e80000100800 */
[----:B------:R5:W-:Y:S01]  /*23900*/  STL [R1+0x4df8], R11 ;  /* 0x004df80b01007387 */ /* 0x000be20000100800 */
[----:B0-----:R-:W-:-:S03]  /*23910*/  IADD3 R9, P0, R4, R60, RZ ;  /* 0x0000003c04097210 */ /* 0x001fc60007f1e0ff */
[----:B------:R-:W3:Y:S01]  /*23920*/  LDL.LU R4, [R1+0x128] ;  /* 0x0001280001047983 */ /* 0x000ee20000300800 */
[----:B-1----:R-:W-:-:S03]  /*23930*/  IMAD.X R10, R12, 0x1, R3, P6 ;  /* 0x000000010c0a7824 */ /* 0x002fc600030e0603 */
[----:B------:R0:W-:Y:S01]  /*23940*/  STL [R1+0x4df0], R9 ;  /* 0x004df00901007387 */ /* 0x0001e20000100800 */
[----:B-----5:R-:W-:-:S03]  /*23950*/  IMAD.X R11, R13, 0x1, R2, P5 ;  /* 0x000000010d0b7824 */ /* 0x020fc600028e0602 */
[----:B------:R1:W-:Y:S01]  /*23960*/  STL [R1+0x4de4], R10 ;  /* 0x004de40a01007387 */ /* 0x0003e20000100800 */
[C---:B0-----:R-:W-:Y:S02]  /*23970*/  IADD3 R9, P6, R58.reuse, R59, RZ ;  /* 0x0000003b3a097210 */ /* 0x041fe40007fde0ff */
[----:B-1----:R-:W-:-:S03]  /*23980*/  IADD3 R10, P5, R58, R60, RZ ;  /* 0x0000003c3a0a7210 */ /* 0x002fc60007fbe0ff */
[----:B------:R0:W-:Y:S04]  /*23990*/  STL [R1+0x4dec], R9 ;  /* 0x004dec0901007387 */ /* 0x0001e80000100800 */
[----:B------:R1:W-:Y:S04]  /*239a0*/  STL [R1+0x4de8], R11 ;  /* 0x004de80b01007387 */ /* 0x0003e80000100800 */
[----:B------:R-:W5:Y:S01]  /*239b0*/  LDL.LU R58, [R1+0x124] ;  /* 0x00012400013a7983 */ /* 0x000f620000300800 */
[----:B0-----:R-:W-:-:S03]  /*239c0*/  IMAD.X R9, R13, 0x1, R3, P4 ;  /* 0x000000010d097824 */ /* 0x001fc600020e0603 */
[----:B------:R0:W-:Y:S01]  /*239d0*/  STL [R1+0x4de0], R10 ;  /* 0x004de00a01007387 */ /* 0x0001e20000100800 */
[----:B-1----:R-:W-:-:S03]  /*239e0*/  IMAD.X R11, R14, 0x1, R2, P3 ;  /* 0x000000010e0b7824 */ /* 0x002fc600018e0602 */
        /* <DEDUP_REMOVED lines=19> */
[C---:B----4-:R-:W-:Y:S02]  /*23b20*/  IADD3 R10, P0, R7.reuse, R59, RZ ;  /* 0x0000003b070a7210 */ /* 0x050fe40007f1e0ff */
[----:B0-----:R-:W-:-:S03]  /*23b30*/  IADD3 R9, P6, R7, R60, RZ ;  /* 0x0000003c07097210 */ /* 0x001fc60007fde0ff */
[----:B------:R0:W-:Y:S04]  /*23b40*/  STL [R1+0x4dbc], R10 ;  /* 0x004dbc0a01007387 */ /* 0x0001e80000100800 */
[----:B------:R1:W-:Y:S04]  /*23b50*/  STL [R1+0x4db8], R11 ;  /* 0x004db80b01007387 */ /* 0x0003e80000100800 */
[----:B------:R-:W4:Y:S01]  /*23b60*/  LDL.LU R7, [R1+0x118] ;  /* 0x0001180001077983 */ /* 0x000f220000300800 */
[----:B0-----:R-:W-:-:S03]  /*23b70*/  IMAD.X R10, R16, 0x1, R3, P5 ;  /* 0x00000001100a7824 */ /* 0x001fc600028e0603 */
[----:B------:R2:W-:Y:S01]  /*23b80*/  STL [R1+0x4db0], R9 ;  /* 0x004db00901007387 */ /* 0x0005e20000100800 */
[----:B-1----:R-:W-:-:S03]  /*23b90*/  IMAD.X R11, R17, 0x1, R2, P4 ;  /* 0x00000001110b7824 */ /* 0x002fc600020e0602 */
[----:B------:R0:W-:Y:S01]  /*23ba0*/  STL [R1+0x4da4], R10 ;  /* 0x004da40a01007387 */ /* 0x0001e20000100800 */
[----:B------:R-:W-:Y:S02]  /*23bb0*/  SHF.R.S32.HI R20, RZ, 0x1f, R20 ;  /* 0x0000001fff147819 */ /* 0x000fe40000011414 */
[----:B------:R-:W-:Y:S02]  /*23bc0*/  SHF.R.S32.HI R21, RZ, 0x1f, R21 ;  /* 0x0000001fff157819 */ /* 0x000fe40000011415 */
[C---:B--2---:R-:W-:Y:S02]  /*23bd0*/  IADD3 R9, P5, R6.reuse, R59, RZ ;  /* 0x0000003b06097210 */ /* 0x044fe40007fbe0ff */
[----:B0-----:R-:W-:-:S03]  /*23be0*/  IADD3 R10, P4, R6, R60, RZ ;  /* 0x0000003c060a7210 */ /* 0x001fc60007f9e0ff */
[----:B------:R0:W-:Y:S04]  /*23bf0*/  STL [R1+0x4dac], R9 ;  /* 0x004dac0901007387 */ /* 0x0001e80000100800 */
[----:B------:R1:W-:Y:S04]  /*23c00*/  STL [R1+0x4da8], R11 ;  /* 0x004da80b01007387 */ /* 0x0003e80000100800 */
[----:B------:R-:W2:Y:S01]  /*23c10*/  LDL.LU R6, [R1+0x114] ;  /* 0x0001140001067983 */ /* 0x000ea20000300800 */
[----:B0-----:R-:W-:-:S03]  /*23c20*/  IMAD.X R9, R17, 0x1, R3, P3 ;  /* 0x0000000111097824 */ /* 0x001fc600018e0603 */
[----:B------:R3:W-:Y:S01]  /*23c30*/  STL [R1+0x4da0], R10 ;  /* 0x004da00a01007387 */ /* 0x0007e20000100800 */
[----:B-1----:R-:W-:-:S03]  /*23c40*/  IMAD.X R11, R18, 0x1, R2, P2 ;  /* 0x00000001120b7824 */ /* 0x002fc600010e0602 */
[----:B------:R0:W-:Y:S01]  /*23c50*/  STL [R1+0x4d94], R9 ;  /* 0x004d940901007387 */ /* 0x0001e20000100800 */
[C---:B---3--:R-:W-:Y:S02]  /*23c60*/  IADD3 R10, P3, R5.reuse, R59, RZ ;  /* 0x0000003b050a7210 */ /* 0x048fe40007f7e0ff */
[----:B0-----:R-:W-:-:S03]  /*23c70*/  IADD3 R9, P2, R5, R60, RZ ;  /* 0x0000003c05097210 */ /* 0x001fc60007f5e0ff */
[----:B------:R0:W-:Y:S04]  /*23c80*/  STL [R1+0x4d9c], R10 ;  /* 0x004d9c0a01007387 */ /* 0x0001e80000100800 */
[----:B------:R1:W-:Y:S04]  /*23c90*/  STL [R1+0x4d98], R11 ;  /* 0x004d980b01007387 */ /* 0x0003e80000100800 */
[----:B------:R-:W3:Y:S01]  /*23ca0*/  LDL.LU R5, [R1+0x110] ;  /* 0x0001100001057983 */ /* 0x000ee20000300800 */
        /* <DEDUP_REMOVED lines=8> */
[----:B------:R-:W3:Y:S01]  /*23d30*/  LDL.LU R4, [R1+0x10c] ;  /* 0x00010c0001047983 */ /* 0x000ee20000300800 */
[----:B0-----:R-:W-:-:S03]  /*23d40*/  IMAD.X R9, R19, 0x1, R3, P6 ;  /* 0x0000000113097824 */ /* 0x001fc600030e0603 */
[----:B------:R5:W-:Y:S01]  /*23d50*/  STL [R1+0x4d80], R10 ;  /* 0x004d800a01007387 */ /* 0x000be20000100800 */
[----:B-1----:R-:W-:-:S03]  /*23d60*/  IMAD.X R11, R20, 0x1, R2, P5 ;  /* 0x00000001140b7824 */ /* 0x002fc600028e0602 */
[----:B------:R0:W-:Y:S01]  /*23d70*/  STL [R1+0x4d74], R9 ;  /* 0x004d740901007387 */ /* 0x0001e20000100800 */
[C---:B-----5:R-:W-:Y:S02]  /*23d80*/  IADD3 R10, P6, R58.reuse, R59, RZ ;  /* 0x0000003b3a0a7210 */ /* 0x060fe40007fde0ff */
[----:B0-----:R-:W-:-:S03]  /*23d90*/  IADD3 R9, P5, R58, R60, RZ ;  /* 0x0000003c3a097210 */ /* 0x001fc60007fbe0ff */
        /* <DEDUP_REMOVED lines=12> */
[----:B------:R-:W-:Y:S01]  /*23e60*/  SHF.R.S32.HI R22, RZ, 0x1f, R22 ;  /* 0x0000001fff167819 */ /* 0x000fe20000011416 */
[----:B0-----:R-:W-:-:S02]  /*23e70*/  IMAD.X R9, R21, 0x1, R3, P2 ;  /* 0x0000000115097824 */ /* 0x001fc400010e0603 */
[----:B------:R0:W-:Y:S02]  /*23e80*/  STL [R1+0x4d60], R10 ;  /* 0x004d600a01007387 */ /* 0x0001e40000100800 */
[----:B-1----:R-:W-:Y:S02]  /*23e90*/  IMAD.X R11, R22, 0x1, R2, P1 ;  /* 0x00000001160b7824 */ /* 0x002fe400008e0602 */
[----:B------:R1:W-:Y:S01]  /*23ea0*/  STL [R1+0x4d54], R9 ;  /* 0x004d540901007387 */ /* 0x0003e20000100800 */
[----:B------:R-:W-:Y:S02]  /*23eb0*/  SHF.R.S32.HI R23, RZ, 0x1f, R23 ;  /* 0x0000001fff177819 */ /* 0x000fe40000011417 */
        /* <DEDUP_REMOVED lines=10> */
[----:B------:R-:W-:Y:S02]  /*23f60*/  SHF.R.S32.HI R24, RZ, 0x1f, R24 ;  /* 0x0000001fff187819 */ /* 0x000fe40000011418 */
[----:B0-----:R-:W-:Y:S01]  /*23f70*/  IADD3 R10, P6, R7, R60, RZ ;  /* 0x0000003c070a7210 */ /* 0x001fe20007fde0ff */
        /* <DEDUP_REMOVED lines=182> */
[----:B------:R0:W-:Y:S04]  /*24ae0*/  STL [R1+0x4c20], R10 ;  /* 0x004c200a01007387 */ /* 0x0001e80000100800 */
[----:B------:R0:W-:Y:S01]  /*24af0*/  STL [R1+0x4c14], R9 ;  /* 0x004c140901007387 */ /* 0x0001e20000100800 */
[C---:B-1----:R-:W-:Y:S01]  /*24b00*/  IADD3 R11, P4, R61.reuse, R59, RZ ;  /* 0x0000003b3d0b7210 */ /* 0x042fe20007f9e0ff */
[----:B0-----:R-:W-:Y:S01]  /*24b10*/  IMAD.X R10, R42, 0x1, R2, P3 ;  /* 0x000000012a0a7824 */ /* 0x001fe200018e0602 */
[----:B------:R-:W-:-:S03]  /*24b20*/  IADD3 R9, P3, R61, R60, RZ ;  /* 0x0000003c3d097210 */ /* 0x000fc60007f7e0ff */
[----:B------:R-:W-:Y:S04]  /*24b30*/  STL [R1+0x4c1c], R11 ;  /* 0x004c1c0b01007387 */ /* 0x000fe80000100800 */
[----:B------:R-:W5:Y:S01]  /*24b40*/  LDL.LU R61, [R1+0xb0] ;  /* 0x0000b000013d7983 */ /* 0x000f620000300800 */
[----:B------:R-:W-:-:S03]  /*24b50*/  SHF.R.S32.HI R43, RZ, 0x1f, R43 ;  /* 0x0000001fff2b7819 */ /* 0x000fc6000001142b */
[----:B------:R0:W-:Y:S04]  /*24b60*/  STL [R1+0x4c18], R10 ;  /* 0x004c180a01007387 */ /* 0x0001e80000100800 */
[----:B------:R1:W-:Y:S01]  /*24b70*/  STL [R1+0x4c10], R9 ;  /* 0x004c100901007387 */ /* 0x0003e20000100800 */
[----:B0-----:R-:W-:Y:S01]  /*24b80*/  IMAD.X R10, R42, 0x1, R3, P2 ;  /* 0x000000012a0a7824 */ /* 0x001fe200010e0603 */
[----:B------:R-:W-:Y:S01]  /*24b90*/  IADD3 R11, P2, R8, R59, RZ ;  /* 0x0000003b080b7210 */ /* 0x000fe20007f5e0ff */
[----:B-1----:R-:W-:-:S03]  /*24ba0*/  IMAD.X R9, R43, 0x1, R2, P1 ;  /* 0x000000012b097824 */ /* 0x002fc600008e0602 */
[----:B------:R0:W-:Y:S01]  /*24bb0*/  STL [R1+0x4c04], R10 ;  /* 0x004c040a01007387 */ /* 0x0001e20000100800 */
[----:B------:R-:W-:-:S03]  /*24bc0*/  SHF.R.S32.HI R44, RZ, 0x1f, R44 ;  /* 0x0000001fff2c7819 */ /* 0x000fc6000001142c */
[----:B------:R-:W-:Y:S01]  /*24bd0*/  STL [R1+0x4c0c], R11 ;  /* 0x004c0c0b01007387 */ /* 0x000fe20000100800 */
[----:B0-----:R-:W-:-:S03]  /*24be0*/  IADD3 R10, P1, R8, R60, RZ ;  /* 0x0000003c080a7210 */ /* 0x001fc60007f3e0ff */
[----:B------:R-:W5:Y:S04]  /*24bf0*/  LDL.LU R8, [R1+0xac] ;  /* 0x0000ac0001087983 */ /* 0x000f680000300800 */
[----:B------:R0:W-:Y:S04]  /*24c00*/  STL [R1+0x4c08], R9 ;  /* 0x004c080901007387 */ /* 0x0001e80000100800 */
[----:B------:R1:W-:Y:S01]  /*24c10*/  STL [R1+0x4c00], R10 ;  /* 0x004c000a01007387 */ /* 0x0003e20000100800 */
[----:B0-----:R-:W-:Y:S01]  /*24c20*/  IMAD.X R9, R43, 0x1, R3, P0 ;  /* 0x000000012b097824 */ /* 0x001fe200000e0603 */
[----:B----4-:R-:W-:Y:S01]  /*24c30*/  IADD3 R11, P0, R7, R59, RZ ;  /* 0x0000003b070b7210 */ /* 0x010fe20007f1e0ff */
[----:B-1----:R-:W-:-:S03]  /*24c40*/  IMAD.X R10, R44, 0x1, R2, P6 ;  /* 0x000000012c0a7824 */ /* 0x002fc600030e0602 */
[----:B------:R0:W-:Y:S04]  /*24c50*/  STL [R1+0x4bf4], R9 ;  /* 0x004bf40901007387 */ /* 0x0001e80000100800 */
[----:B------:R-:W-:Y:S01]  /*24c60*/  STL [R1+0x4bfc], R11 ;  /* 0x004bfc0b01007387 */ /* 0x000fe20000100800 */
[----:B0-----:R-:W-:-:S03]  /*24c70*/  IADD3 R9, P6, R7, R60, RZ ;  /* 0x0000003c07097210 */ /* 0x001fc60007fde0ff */
[----:B------:R-:W4:Y:S04]  /*24c80*/  LDL.LU R7, [R1+0xa8] ;  /* 0x0000a80001077983 */ /* 0x000f280000300800 */
[----:B------:R0:W-:Y:S04]  /*24c90*/  STL [R1+0x4bf8], R10 ;  /* 0x004bf80a01007387 */ /* 0x0001e80000100800 */
[----:B------:R1:W-:Y:S01]  /*24ca0*/  STL [R1+0x4bf0], R9 ;  /* 0x004bf00901007387 */ /* 0x0003e20000100800 */
[----:B0-----:R-:W-:Y:S02]  /*24cb0*/  IMAD.X R10, R44, 0x1, R3, P5 ;  /* 0x000000012c0a7824 */ /* 0x001fe400028e0603 */
        /* <DEDUP_REMOVED lines=8> */
[----:B------:R-:W-:Y:S04]  /*24d40*/  STL [R1+0x4bec], R11 ;  /* 0x004bec0b01007387 */ /* 0x000fe80000100800 */
[----:B------:R-:W2:Y:S04]  /*24d50*/  LDL.LU R6, [R1+0x244] ;  /* 0x0002440001067983 */ /* 0x000ea80000300800 */
[----:B------:R0:W-:Y:S04]  /*24d60*/  STL [R1+0x4be8], R9 ;  /* 0x004be80901007387 */ /* 0x0001e80000100800 */
[----:B------:R1:W-:Y:S01]  /*24d70*/  STL [R1+0x4be0], R10 ;  /* 0x004be00a01007387 */ /* 0x0003e20000100800 */
[----:B0-----:R-:W-:Y:S01]  /*24d80*/  IMAD.X R9, R45, 0x1, R3, P3 ;  /* 0x000000012d097824 */ /* 0x001fe200018e0603 */
[----:B---3--:R-:W-:Y:S01]  /*24d90*/  IADD3 R11, P3, R5, R59, RZ ;  /* 0x0000003b050b7210 */ /* 0x008fe20007f7e0ff */
[----:B-1----:R-:W-:-:S03]  /*24da0*/  IMAD.X R10, R46, 0x1, R2, P2 ;  /* 0x000000012e0a7824 */ /* 0x002fc600010e0602 */
[----:B------:R0:W-:Y:S04]  /*24db0*/  STL [R1+0x4bd4], R9 ;  /* 0x004bd40901007387 */ /* 0x0001e80000100800 */
[----:B------:R1:W-:Y:S01]  /*24dc0*/  STL [R1+0x4bdc], R11 ;  /* 0x004bdc0b01007387 */ /* 0x0003e20000100800 */
[----:B0-----:R-:W-:-:S03]  /*24dd0*/  IADD3 R9, P2, R5, R60, RZ ;  /* 0x0000003c05097210 */ /* 0x001fc60007f5e0ff */
[----:B------:R-:W3:Y:S04]  /*24de0*/  LDL.LU R5, [R1+0x24c] ;  /* 0x00024c0001057983 */ /* 0x000ee80000300800 */
[----:B------:R0:W-:Y:S01]  /*24df0*/  STL [R1+0x4bd8], R10 ;  /* 0x004bd80a01007387 */ /* 0x0001e20000100800 */
[----:B-1----:R-:W-:-:S03]  /*24e00*/  IMAD.X R11, R47, 0x1, R2, P0 ;  /* 0x000000012f0b7824 */ /* 0x002fc600000e0602 */
[----:B------:R1:W-:Y:S01]  /*24e10*/  STL [R1+0x4bd0], R9 ;  /* 0x004bd00901007387 */ /* 0x0003e20000100800 */
[----:B0-----:R-:W-:Y:S01]  /*24e20*/  IMAD.X R10, R46, 0x1, R3, P1 ;  /* 0x000000012e0a7824 */ /* 0x001fe200008e0603 */
[----:B-1----:R-:W-:-:S04]  /*24e30*/  IADD3 R9, P1, R4, R59, RZ ;  /* 0x0000003b04097210 */ /* 0x002fc80007f3e0ff */
[----:B------:R0:W-:Y:S04]  /*24e40*/  STL [R1+0x4bc4], R10 ;  /* 0x004bc40a01007387 */ /* 0x0001e80000100800 */
[----:B------:R1:W-:Y:S04]  /*24e50*/  STL [R1+0x4bcc], R9 ;  /* 0x004bcc0901007387 */ /* 0x0003e80000100800 */
[----:B------:R-:W-:Y:S01]  /*24e60*/  STL [R1+0x4bc8], R11 ;  /* 0x004bc80b01007387 */ /* 0x000fe20000100800 */
[----:B0-----:R-:W-:-:S03]  /*24e70*/  IADD3 R10, P0, R4, R60, RZ ;  /* 0x0000003c040a7210 */ /* 0x001fc60007f1e0ff */
[----:B------:R-:W3:Y:S01]  /*24e80*/  LDL.LU R4, [R1+0x254] ;  /* 0x0002540001047983 */ /* 0x000ee20000300800 */
[----:B-1----:R-:W-:-:S03]  /*24e90*/  IMAD.X R9, R47, 0x1, R3, P6 ;  /* 0x000000012f097824 */ /* 0x002fc600030e0603 */
[----:B------:R5:W-:Y:S04]  /*24ea0*/  STL [R1+0x4bc0], R10 ;  /* 0x004bc00a01007387 */ /* 0x000be80000100800 */
[----:B------:R0:W-:Y:S01]  /*24eb0*/  STL [R1+0x4bb4], R9 ;  /* 0x004bb40901007387 */ /* 0x0001e20000100800 */
[----:B-----5:R-:W-:Y:S01]  /*24ec0*/  IADD3 R10, P6, R58, R59, RZ ;  /* 0x0000003b3a0a7210 */ /* 0x020fe20007fde0ff */
[----:B0-----:R-:W-:Y:S01]  /*24ed0*/  IMAD.X R9, R48, 0x1, R2, P5 ;  /* 0x0000000130097824 */ /* 0x001fe200028e0602 */
[----:B------:R-:W-:-:S03]  /*24ee0*/  IADD3 R11, P5, R58, R60, RZ ;  /* 0x0000003c3a0b7210 */ /* 0x000fc60007fbe0ff */
[----:B------:R0:W-:Y:S04]  /*24ef0*/  STL [R1+0x4bbc], R10 ;  /* 0x004bbc0a01007387 */ /* 0x0001e80000100800 */
[----:B------:R1:W-:Y:S04]  /*24f00*/  STL [R1+0x4bb8], R9 ;  /* 0x004bb80901007387 */ /* 0x0003e80000100800 */
[----:B------:R5:W-:Y:S01]  /*24f10*/  STL [R1+0x4bb0], R11 ;  /* 0x004bb00b01007387 */ /* 0x000be20000100800 */
[----:B0-----:R-:W-:-:S03]  /*24f20*/  IMAD.X R10, R48, 0x1, R3, P4 ;  /* 0x00000001300a7824 */ /* 0x001fc600020e0603 */
[----:B------:R-:W3:Y:S01]  /*24f30*/  LDL.LU R58, [R1+0x25c] ;  /* 0x00025c00013a7983 */ /* 0x000ee20000300800 */
[----:B-1----:R-:W-:-:S03]  /*24f40*/  IADD3 R9, P4, R61, R59, RZ ;  /* 0x0000003b3d097210 */ /* 0x002fc60007f9e0ff */
[----:B------:R0:W-:Y:S01]  /*24f50*/  STL [R1+0x4ba4], R10 ;  /* 0x004ba40a01007387 */ /* 0x0001e20000100800 */
[----:B-----5:R-:W-:-:S03]  /*24f60*/  IMAD.X R11, R49, 0x1, R3, P2 ;  /* 0x00000001310b7824 */ /* 0x020fc600010e0603 */
[----:B------:R1:W-:Y:S01]  /*24f70*/  STL [R1+0x4bac], R9 ;  /* 0x004bac0901007387 */ /* 0x0003e20000100800 */
[----:B0-----:R-:W-:Y:S01]  /*24f80*/  IMAD.X R10, R49, 0x1, R2, P3 ;  /* 0x00000001310a7824 */ /* 0x001fe200018e0602 */
[----:B-1----:R-:W-:-:S04]  /*24f90*/  IADD3 R9, P3, R61, R60, RZ ;  /* 0x0000003c3d097210 */ /* 0x002fc80007f7e0ff */
[----:B------:R0:W-:Y:S04]  /*24fa0*/  STL [R1+0x4ba8], R10 ;  /* 0x004ba80a01007387 */ /* 0x0001e80000100800 */
[----:B------:R1:W-:Y:S04]  /*24fb0*/  STL [R1+0x4ba0], R9 ;  /* 0x004ba00901007387 */ /* 0x0003e80000100800 */
[----:B------:R-:W-:Y:S04]  /*24fc0*/  STL [R1+0x4b94], R11 ;  /* 0x004b940b01007387 */ /* 0x000fe80000100800 */
[----:B------:R-:W5:Y:S01]  /*24fd0*/  LDL.LU R61, [R1+0x264] ;  /* 0x00026400013d7983 */ /* 0x000f620000300800 */
[----:B------:R-:W-:-:S02]  /*24fe0*/  SHF.R.S32.HI R50, RZ, 0x1f, R50 ;  /* 0x0000001fff327819 */ /* 0x000fc40000011432 */
[----:B0-----:R-:W-:-:S03]  /*24ff0*/  IADD3 R10, P2, R8, R59, RZ ;  /* 0x0000003b080a7210 */ /* 0x001fc60007f5e0ff */
[----:B-1----:R-:W-:Y:S02]  /*25000*/  IMAD.X R9, R50, 0x1, R2, P1 ;  /* 0x0000000132097824 */ /* 0x002fe400008e0602 */
[----:B------:R0:W-:Y:S01]  /*25010*/  STL [R1+0x4b9c], R10 ;  /* 0x004b9c0a01007387 */ /* 0x0001e20000100800 */
[----:B------:R-:W-:-:S03]  /*25020*/  SHF.R.S32.HI R51, RZ, 0x1f, R51 ;  /* 0x0000001fff337819 */ /* 0x000fc60000011433 */
[----:B------:R1:W-:Y:S01]  /*25030*/  STL [R1+0x4b98], R9 ;  /* 0x004b980901007387 */ /* 0x0003e20000100800 */
[----:B0-----:R-:W-:Y:S01]  /*25040*/  IADD3 R10, P1, R8, R60, RZ ;  /* 0x0000003c080a7210 */ /* 0x001fe20007f3e0ff */
[----:B-1----:R-:W-:-:S04]  /*25050*/  IMAD.X R9, R50, 0x1, R3, P0 ;  /* 0x0000000132097824 */ /* 0x002fc800000e0603 */
[----:B------:R0:W-:Y:S01]  /*25060*/  STL [R1+0x4b90], R10 ;  /* 0x004b900a01007387 */ /* 0x0001e20000100800 */
[----:B------:R-:W-:-:S03]  /*25070*/  SHF.R.S32.HI R52, RZ, 0x1f, R52 ;  /* 0x0000001fff347819 */ /* 0x000fc60000011434 */
[----:B------:R1:W-:Y:S01]  /*25080*/  STL [R1+0x4b84], R9 ;  /* 0x004b840901007387 */ /* 0x0003e20000100800 */
[----:B----4-:R-:W-:Y:S01]  /*25090*/  IADD3 R8, P0, R7, R59, RZ ;  /* 0x0000003b07087210 */ /* 0x010fe20007f1e0ff */
[----:B0-----:R-:W-:-:S04]  /*250a0*/  IMAD.X R10, R51, 0x1, R2, P6 ;  /* 0x00000001330a7824 */ /* 0x001fc800030e0602 */
[----:B------:R0:W-:Y:S01]  /*250b0*/  STL [R1+0x4b8c], R8 ;  /* 0x004b8c0801007387 */ /* 0x0001e20000100800 */
[----:B-1----:R-:W-:Y:S01]  /*250c0*/  IADD3 R9, P6, R7, R60, RZ ;  /* 0x0000003c07097210 */ /* 0x002fe20007fde0ff */
[----:B------:R-:W-:Y:S02]  /*250d0*/  IMAD.X R7, R51, 0x1, R3, P5 ;  /* 0x0000000133077824 */ /* 0x000fe400028e0603 */
[----:B0-----:R-:W4:Y:S04]  /*250e0*/  LDL.LU R8, [R1+0x26c] ;  /* 0x00026c0001087983 */ /* 0x001f280000300800 */
[----:B------:R-:W-:Y:S04]  /*250f0*/  STL [R1+0x4b88], R10 ;  /* 0x004b880a01007387 */ /* 0x000fe80000100800 */
[----:B------:R0:W-:Y:S04]  /*25100*/  STL [R1+0x4b80], R9 ;  /* 0x004b800901007387 */ /* 0x0001e80000100800 */
[----:B------:R1:W-:Y:S01]  /*25110*/  STL [R1+0x4b70], R7 ;  /* 0x004b700701007387 */ /* 0x0003e20000100800 */
[----:B0-----:R-:W-:Y:S01]  /*25120*/  IMAD.X R9, R52, 0x1, R2, P4 ;  /* 0x0000000134097824 */ /* 0x001fe200020e0602 */
[----:B------:R-:W-:-:S02]  /*25130*/  SHF.R.S32.HI R53, RZ, 0x1f, R53 ;  /* 0x0000001fff357819 */ /* 0x000fc40000011435 */
[----:B------:R-:W-:Y:S02]  /*25140*/  SHF.R.S32.HI R54, RZ, 0x1f, R54 ;  /* 0x0000001fff367819 */ /* 0x000fe40000011436 */
[----:B------:R-:W-:Y:S02]  /*25150*/  SHF.R.S32.HI R55, RZ, 0x1f, R55 ;  /* 0x0000001fff377819 */ /* 0x000fe40000011437 */
[----:B------:R-:W-:Y:S02]  /*25160*/  SHF.R.S32.HI R56, RZ, 0x1f, R56 ;  /* 0x0000001fff387819 */ /* 0x000fe40000011438 */
[CC--:B--2---:R-:W-:Y:S02]  /*25170*/  IADD3 R10, P5, R6.reuse, R59.reuse, RZ ;  /* 0x0000003b060a7210 */ /* 0x0c4fe40007fbe0ff */
[----:B-1----:R-:W-:Y:S01]  /*25180*/  IADD3 R7, P4, R6, R60, RZ ;  /* 0x0000003c06077210 */ /* 0x002fe20007f9e0ff */
[----:B------:R-:W-:Y:S02]  /*25190*/  IMAD.X R6, R52, 0x1, R3, P3 ;  /* 0x0000000134067824 */ /* 0x000fe400018e0603 */
[----:B------:R-:W-:Y:S04]  /*251a0*/  STL [R1+0x4b78], R10 ;  /* 0x004b780a01007387 */ /* 0x000fe80000100800 */
[----:B------:R-:W-:Y:S04]  /*251b0*/  STL [R1+0x4b74], R9 ;  /* 0x004b740901007387 */ /* 0x000fe80000100800 */
[----:B------:R-:W2:Y:S04]  /*251c0*/  LDL.LU R13, [R1+0x278] ;  /* 0x00027800010d7983 */ /* 0x000ea80000300800 */
[----:B------:R0:W-:Y:S04]  /*251d0*/  STL [R1+0x4b7c], R7 ;  /* 0x004b7c0701007387 */ /* 0x0001e80000100800 */
[----:B------:R1:W-:Y:S04]  /*251e0*/  STL [R1+0x4b60], R6 ;  /* 0x004b600601007387 */ /* 0x0003e80000100800 */
[----:B0-----:R-:W2:Y:S01]  /*251f0*/  LDL.LU R7, [R1+0x224] ;  /* 0x0002240001077983 */ /* 0x001ea20000300800 */
[----:B---3--:R-:W-:Y:S01]  /*25200*/  IADD3 R9, P3, R5, R59, RZ ;  /* 0x0000003b05097210 */ /* 0x008fe20007f7e0ff */
[----:B-1----:R-:W-:-:S04]  /*25210*/  IMAD.X R6, R53, 0x1, R2, P2 ;  /* 0x0000000135067824 */ /* 0x002fc800010e0602 */
[----:B------:R0:W-:Y:S04]  /*25220*/  STL [R1+0x4b68], R9 ;  /* 0x004b680901007387 */ /* 0x0001e80000100800 */
[----:B------:R1:W-:Y:S01]  /*25230*/  STL [R1+0x4b64], R6 ;  /* 0x004b640601007387 */ /* 0x0003e20000100800 */
[----:B0-----:R-:W-:Y:S01]  /*25240*/  IADD3 R9, P2, R5, R60, RZ ;  /* 0x0000003c05097210 */ /* 0x001fe20007f5e0ff */
[----:B------:R-:W-:Y:S02]  /*25250*/  IMAD.X R5, R53, 0x1, R3, P1 ;  /* 0x0000000135057824 */ /* 0x000fe400008e0603 */
[----:B-1----:R-:W3:Y:S04]  /*25260*/  LDL.LU R6, [R1+0x280] ;  /* 0x0002800001067983 */ /* 0x002ee80000300800 */
[----:B------:R0:W-:Y:S04]  /*25270*/  STL [R1+0x4b6c], R9 ;  /* 0x004b6c0901007387 */ /* 0x0001e80000100800 */
[----:B------:R1:W-:Y:S01]  /*25280*/  STL [R1+0x4b50], R5 ;  /* 0x004b500501007387 */ /* 0x0003e20000100800 */
[----:B------:R-:W-:Y:S01]  /*25290*/  IMAD.X R10, R54, 0x1, R2, P0 ;  /* 0x00000001360a7824 */ /* 0x000fe200000e0602 */
[----:B0-----:R-:W-:-:S02]  /*252a0*/  IADD3 R9, P1, R4, R59, RZ ;  /* 0x0000003b04097210 */ /* 0x001fc40007f3e0ff */
[----:B-1----:R-:W3:Y:S04]  /*252b0*/  LDL.LU R5, [R1+0x228] ;  /* 0x0002280001057983 */ /* 0x002ee80000300800 */
[----:B------:R0:W-:Y:S04]  /*252c0*/  STL [R1+0x4b58], R9 ;  /* 0x004b580901007387 */ /* 0x0001e80000100800 */
[----:B------:R-:W-:Y:S04]  /*252d0*/  STL [R1+0x4b54], R10 ;  /* 0x004b540a01007387 */ /* 0x000fe80000100800 */
[----:B------:R-:W3:Y:S01]  /*252e0*/  LDL.LU R12, [R1+0x288] ;  /* 0x00028800010c7983 */ /* 0x000ee20000300800 */
[----:B0-----:R-:W-:Y:S01]  /*252f0*/  IADD3 R9, P0, R4, R60, RZ ;  /* 0x0000003c04097210 */ /* 0x001fe20007f1e0ff */
[----:B------:R-:W-:-:S04]  /*25300*/  IMAD.X R4, R54, 0x1, R3, P6 ;  /* 0x0000000136047824 */ /* 0x000fc800030e0603 */
[----:B------:R0:W-:Y:S04]  /*25310*/  STL [R1+0x4b5c], R9 ;  /* 0x004b5c0901007387 */ /* 0x0001e80000100800 */
[----:B------:R1:W-:Y:S01]  /*25320*/  STL [R1+0x4b40], R4 ;  /* 0x004b400401007387 */ /* 0x0003e20000100800 */
[C---:B------:R-:W-:Y:S01]  /*25330*/  IMAD.X R11, R55.reuse, 0x1, R2, P5 ;  /* 0x00000001370b7824 */ /* 0x040fe200028e0602 */
[----:B0-----:R-:W-:Y:S02]  /*25340*/  IADD3 R9, P6, R58, R59, RZ ;  /* 0x0000003b3a097210 */ /* 0x001fe40007fde0ff */
[----:B-1----:R-:W3:Y:S01]  /*25350*/  LDL.LU R4, [R1+0x22c] ;  /* 0x00022c0001047983 */ /* 0x002ee20000300800 */
[----:B------:R-:W-:-:S03]  /*25360*/  IMAD.X R10, R55, 0x1, R3, P4 ;  /* 0x00000001370a7824 */ /* 0x000fc600020e0603 */
[----:B------:R0:W-:Y:S04]  /*25370*/  STL [R1+0x4b48], R9 ;  /* 0x004b480901007387 */ /* 0x0001e80000100800 */
[----:B------:R1:W-:Y:S01]  /*25380*/  STL [R1+0x4b44], R11 ;  /* 0x004b440b01007387 */ /* 0x0003e20000100800 */
[----:B0-----:R-:W-:-:S03]  /*25390*/  IADD3 R9, P5, R58, R60, RZ ;  /* 0x0000003c3a097210 */ /* 0x001fc60007fbe0ff */
[----:B-1----:R-:W3:Y:S04]  /*253a0*/  LDL.LU R11, [R1+0x290] ;  /* 0x00029000010b7983 */ /* 0x002ee80000300800 */
[----:B------:R5:W-:Y:S04]  /*253b0*/  STL [R1+0x4b4c], R9 ;  /* 0x004b4c0901007387 */ /* 0x000be80000100800 */
[----:B------:R0:W-:Y:S04]  /*253c0*/  STL [R1+0x4b30], R10 ;  /* 0x004b300a01007387 */ /* 0x0001e80000100800 */
[----:B------:R-:W3:Y:S01]  /*253d0*/  LDL.LU R58, [R1+0x230] ;  /* 0x00023000013a7983 */ /* 0x000ee20000300800 */
[----:B-----5:R-:W-:Y:S01]  /*253e0*/  IADD3 R9, P4, R61, R59, RZ ;  /* 0x0000003b3d097210 */ /* 0x020fe20007f9e0ff */
[----:B0-----:R-:W-:-:S04]  /*253f0*/  IMAD.X R10, R56, 0x1, R2, P3 ;  /* 0x00000001380a7824 */ /* 0x001fc800018e0602 */
[----:B------:R0:W-:Y:S01]  /*25400*/  STL [R1+0x4b38], R9 ;  /* 0x004b380901007387 */ /* 0x0001e20000100800 */
[----:B------:R-:W-:-:S03]  /*25410*/  IADD3 R14, P3, R61, R60, RZ ;  /* 0x0000003c3d0e7210 */ /* 0x000fc60007f7e0ff */
[----:B------:R1:W-:Y:S01]  /*25420*/  STL [R1+0x4b34], R10 ;  /* 0x004b340a01007387 */ /* 0x0003e20000100800 */
[----:B0-----:R-:W-:-:S03]  /*25430*/  IMAD.X R9, R56, 0x1, R3, P2 ;  /* 0x0000000138097824 */ /* 0x001fc600010e0603 */
[----:B-1----:R-:W5:Y:S04]  /*25440*/  LDL.LU R10, [R1+0x298] ;  /* 0x00029800010a7983 */ /* 0x002f680000300800 */
[----:B------:R4:W-:Y:S04]  /*25450*/  STL [R1+0x4b3c], R14 ;  /* 0x004b3c0e01007387 */ /* 0x0009e80000100800 */
[----:B------:R0:W-:Y:S04]  /*25460*/  STL [R1+0x4b20], R9 ;  /* 0x004b200901007387 */ /* 0x0001e80000100800 */
[----:B------:R-:W5:Y:S01]  /*25470*/  LDL.LU R61, [R1+0x234] ;  /* 0x00023400013d7983 */ /* 0x000f620000300800 */
[----:B------:R-:W-:-:S02]  /*25480*/  SHF.R.S32.HI R57, RZ, 0x1f, R57 ;  /* 0x0000001fff397819 */ /* 0x000fc40000011439 */
[----:B----4-:R-:W-:-:S03]  /*25490*/  IADD3 R14, P2, R8, R59, RZ ;  /* 0x0000003b080e7210 */ /* 0x010fc60007f5e0ff */
[C---:B0-----:R-:W-:Y:S02]  /*254a0*/  IMAD.X R9, R57.reuse, 0x1, R2, P1 ;  /* 0x0000000139097824 */ /* 0x041fe400008e0602 */
[----:B------:R0:W-:Y:S04]  /*254b0*/  STL [R1+0x4b28], R14 ;  /* 0x004b280e01007387 */ /* 0x0001e80000100800 */
[----:B------:R1:W-:Y:S01]  /*254c0*/  STL [R1+0x4b24], R9 ;  /* 0x004b240901007387 */ /* 0x0003e20000100800 */
[----:B0-----:R-:W-:Y:S01]  /*254d0*/  IADD3 R14, P1, R8, R60, RZ ;  /* 0x0000003c080e7210 */ /* 0x001fe20007f3e0ff */
[----:B------:R-:W-:Y:S02]  /*254e0*/  IMAD.X R8, R57, 0x1, R3, P0 ;  /* 0x0000000139087824 */ /* 0x000fe400000e0603 */
[----:B-1----:R-:W4:Y:S04]  /*254f0*/  LDL.LU R9, [R1+0x2a0] ;  /* 0x0002a00001097983 */ /* 0x002f280000300800 */
[----:B------:R-:W-:Y:S04]  /*25500*/  STL [R1+0x4b2c], R14 ;  /* 0x004b2c0e01007387 */ /* 0x000fe80000100800 */
[----:B------:R0:W-:Y:S04]  /*25510*/  STL [R1+0x417c], R8 ;  /* 0x00417c0801007387 */ /* 0x0001e80000100800 */
[----:B0-----:R-:W4:Y:S01]  /*25520*/  LDL.LU R8, [R1+0x238] ;  /* 0x0002380001087983 */ /* 0x001f220000300800 */
[----:B--2---:R-:W-:-:S05]  /*25530*/  IADD3 R14, P0, R13, R59, RZ ;  /* 0x0000003b0d0e7210 */ /* 0x004fca0007f1e0ff */
[----:B------:R0:W-:Y:S01]  /*25540*/  STL [R1+0x419c], R14 ;  /* 0x00419c0e01007387 */ /* 0x0001e20000100800 */
[----:B------:R-:W-:Y:S01]  /*25550*/  IMAD.X R15, R7, 0x1, R2, P6 ;  /* 0x00000001070f7824 */ /* 0x000fe200030e0602 */
[----:B0-----:R-:W-:Y:S01]  /*25560*/  IADD3 R14, P6, R13, R60, RZ ;  /* 0x0000003c0d0e7210 */ /* 0x001fe20007fde0ff */
[----:B------:R-:W-:-:S03]  /*25570*/  IMAD.X R7, R7, 0x1, R3, P5 ;  /* 0x0000000107077824 */ /* 0x000fc600028e0603 */
[----:B------:R-:W-:Y:S04]  /*25580*/  STL [R1+0x4180], R15 ;  /* 0x0041800f01007387 */ /* 0x000fe80000100800 */
[----:B------:R-:W2:Y:S04]  /*25590*/  LDL.LU R13, [R1+0x2a8] ;  /* 0x0002a800010d7983 */ /* 0x000ea80000300800 */
[----:B------:R3:W-:Y:S04]  /*255a0*/  STL [R1+0x41a4], R14 ;  /* 0x0041a40e01007387 */ /* 0x0007e80000100800 */
[----:B------:R0:W-:Y:S01]  /*255b0*/  STL [R1+0x4184], R7 ;  /* 0x0041840701007387 */ /* 0x0001e20000100800 */
[----:B---3--:R-:W-:-:S03]  /*255c0*/  IADD3 R14, P5, R6, R59, RZ ;  /* 0x0000003b060e7210 */ /* 0x008fc60007fbe0ff */
[----:B0-----:R-:W3:Y:S04]  /*255d0*/  LDL.LU R7, [R1+0x23c] ;  /* 0x00023c0001077983 */ /* 0x001ee80000300800 */
[----:B------:R0:W-:Y:S01]  /*255e0*/  STL [R1+0x41ac], R14 ;  /* 0x0041ac0e01007387 */ /* 0x0001e20000100800 */
[C---:B------:R-:W-:Y:S01]  /*255f0*/  IMAD.X R15, R5.reuse, 0x1, R2, P4 ;  /* 0x00000001050f7824 */ /* 0x040fe200020e0602 */
[----:B0-----:R-:W-:Y:S01]  /*25600*/  IADD3 R14, P4, R6, R60, RZ ;  /* 0x0000003c060e7210 */ /* 0x001fe20007f9e0ff */
[----:B------:R-:W-:-:S03]  /*25610*/  IMAD.X R5, R5, 0x1, R3, P3 ;  /* 0x0000000105057824 */ /* 0x000fc600018e0603 */
[----:B------:R-:W-:Y:S04]  /*25620*/  STL [R1+0x4188], R15 ;  /* 0x0041880f01007387 */ /* 0x000fe80000100800 */
[----:B------:R-:W3:Y:S04]  /*25630*/  LDL.LU R6, [R1+0x2a4] ;  /* 0x0002a40001067983 */ /* 0x000ee80000300800 */
[----:B------:R0:W-:Y:S04]  /*25640*/  STL [R1+0x41b4], R14 ;  /* 0x0041b40e01007387 */ /* 0x0001e80000100800 */
[----:B------:R1:W-:Y:S01]  /*25650*/  STL [R1+0x418c], R5 ;  /* 0x00418c0501007387 */ /* 0x0003e20000100800 */
[----:B0-----:R-:W-:-:S03]  /*25660*/  IADD3 R14, P3, R12, R59, RZ ;  /* 0x0000003b0c0e7210 */ /* 0x001fc60007f7e0ff */
[----:B-1----:R-:W3:Y:S04]  /*25670*/  LDL.LU R5, [R1+0x240] ;  /* 0x0002400001057983 */ /* 0x002ee80000300800 */
[----:B------:R0:W-:Y:S01]  /*25680*/  STL [R1+0x41bc], R14 ;  /* 0x0041bc0e01007387 */ /* 0x0001e20000100800 */
[C---:B------:R-:W-:Y:S02]  /*25690*/  IMAD.X R15, R4.reuse, 0x1, R2, P2 ;  /* 0x00000001040f7824 */ /* 0x040fe400010e0602 */
[----:B------:R-:W-:-:S03]  /*256a0*/  IMAD.X R4, R4, 0x1, R3, P1 ;  /* 0x0000000104047824 */ /* 0x000fc600008e0603 */
[----:B------:R-:W-:Y:S01]  /*256b0*/  STL [R1+0x4190], R15 ;  /* 0x0041900f01007387 */ /* 0x000fe20000100800 */
[----:B0-----:R-:W-:-:S03]  /*256c0*/  IADD3 R14, P2, R12, R60, RZ ;  /* 0x0000003c0c0e7210 */ /* 0x001fc60007f5e0ff */
        /* <DEDUP_REMOVED lines=24> */
[----:B----4-:R-:W-:-:S05]  /*25850*/  IADD3 R14, P4, R9, R59, RZ ;  /* 0x0000003b090e7210 */ /* 0x010fca0007f9e0ff */
[----:B------:R1:W-:Y:S01]  /*25860*/  STL [R1+0x41ec], R14 ;  /* 0x0041ec0e01007387 */ /* 0x0003e20000100800 */
[C---:B0-----:R-:W-:Y:S01]  /*25870*/  IMAD.X R15, R8.reuse, 0x1, R2, P3 ;  /* 0x00000001080f7824 */ /* 0x041fe200018e0602 */
[----:B-1----:R-:W-:Y:S01]  /*25880*/  IADD3 R14, P3, R9, R60, RZ ;  /* 0x0000003c090e7210 */ /* 0x002fe20007f7e0ff */
[----:B------:R-:W-:-:S03]  /*25890*/  IMAD.X R8, R8, 0x1, R3, P2 ;  /* 0x0000000108087824 */ /* 0x000fc600010e0603 */
[----:B------:R-:W-:Y:S04]  /*258a0*/  STL [R1+0x41b8], R15 ;  /* 0x0041b80f01007387 */ /* 0x000fe80000100800 */
[----:B------:R-:W4:Y:S04]  /*258b0*/  LDL.LU R9, [R1+0x284] ;  /* 0x0002840001097983 */ /* 0x000f280000300800 */
[----:B------:R-:W-:Y:S04]  /*258c0*/  STL [R1+0x41f4], R14 ;  /* 0x0041f40e01007387 */ /* 0x000fe80000100800 */
[----:B------:R0:W-:Y:S04]  /*258d0*/  STL [R1+0x41c0], R8 ;  /* 0x0041c00801007387 */ /* 0x0001e80000100800 */
[----:B0-----:R-:W4:Y:S01]  /*258e0*/  LDL.LU R8, [R1+0x260] ;  /* 0x0002600001087983 */ /* 0x001f220000300800 */
[----:B--2---:R-:W-:-:S05]  /*258f0*/  IADD3 R14, P2, R13, R59, RZ ;  /* 0x0000003b0d0e7210 */ /* 0x004fca0007f5e0ff */
[----:B------:R0:W-:Y:S01]  /*25900*/  STL [R1+0x41fc], R14 ;  /* 0x0041fc0e01007387 */ /* 0x0001e20000100800 */
[----:B---3--:R-:W-:Y:S01]  /*25910*/  IMAD.X R15, R7, 0x1, R2, P1 ;  /* 0x00000001070f7824 */ /* 0x008fe200008e0602 */
[----:B0-----:R-:W-:Y:S01]  /*25920*/  IADD3 R14, P1, R13, R60, RZ ;  /* 0x0000003c0d0e7210 */ /* 0x001fe20007f3e0ff */
[----:B------:R-:W-:-:S03]  /*25930*/  IMAD.X R7, R7, 0x1, R3, P0 ;  /* 0x0000000107077824 */ /* 0x000fc600000e0603 */
[----:B------:R-:W-:Y:S04]  /*25940*/  STL [R1+0x41c8], R15 ;  /* 0x0041c80f01007387 */ /* 0x000fe80000100800 */
[----:B------:R-:W2:Y:S04]  /*25950*/  LDL.LU R13, [R1+0x27c] ;  /* 0x00027c00010d7983 */ /* 0x000ea80000300800 */
[----:B------:R0:W-:Y:S04]  /*25960*/  STL [R1+0x4204], R14 ;  /* 0x0042040e01007387 */ /* 0x0001e80000100800 */
[----:B------:R1:W-:Y:S01]  /*25970*/  STL [R1+0x41d0], R7 ;  /* 0x0041d00701007387 */ /* 0x0003e20000100800 */
[----:B0-----:R-:W-:-:S03]  /*25980*/  IADD3 R14, P0, R6, R59, RZ ;  /* 0x0000003b060e7210 */ /* 0x001fc60007f1e0ff */
[----:B-1----:R-:W3:Y:S04]  /*25990*/  LDL.LU R7, [R1+0x2ac] ;  /* 0x0002ac0001077983 */ /* 0x002ee80000300800 */
        /* <DEDUP_REMOVED lines=1091> */
[----:B------:R-:W-:Y:S01]  /*29dd0*/  IMAD.X R15, R4, 0x1, R2, P5 ;  /* 0x00000001040f7824 */ /* 0x000fe200028e0602 */
[----:B0-----:R-:W-:Y:S02]  /*29de0*/  IADD3 R14, P5, R12, R60, RZ ;  /* 0x0000003c0c0e7210 */ /* 0x001fe40007fbe0ff */
[----:B------:R-:W3:Y:S04]  /*29df0*/  LDL.LU R12, [R1+0x510] ;  /* 0x00051000010c7983 */ /* 0x000ee80000300800 */
[----:B------:R0:W-:Y:S04]  /*29e00*/  STL [R1+0x4898], R15 ;  /* 0x0048980f01007387 */ /* 0x0001e80000100800 */
[----:B------:R1:W-:Y:S01]  /*29e10*/  STL [R1+0x48d4], R14 ;  /* 0x0048d40e01007387 */ /* 0x0003e20000100800 */
[----:B0-----:R-:W-:-:S03]  /*29e20*/  IMAD.X R15, R4, 0x1, R3, P4 ;  /* 0x00000001040f7824 */ /* 0x001fc600020e0603 */
[----:B------:R-:W3:Y:S01]  /*29e30*/  LDL.LU R4, [R1+0x690] ;  /* 0x0006900001047983 */ /* 0x000ee20000300800 */
[----:B-1----:R-:W-:-:S03]  /*29e40*/  IADD3 R14, P4, R11, R59, RZ ;  /* 0x0000003b0b0e7210 */ /* 0x002fc60007f9e0ff */
[----:B------:R0:W-:Y:S01]  /*29e50*/  STL [R1+0x48a0], R15 ;  /* 0x0048a00f01007387 */ /* 0x0001e20000100800 */
[----:B------:R-:W-:-:S03]  /*29e60*/  IMAD.X R16, R58, 0x1, R2, P3 ;  /* 0x000000013a107824 */ /* 0x000fc600018e0602 */
[----:B------:R1:W-:Y:S04]  /*29e70*/  STL [R1+0x48dc], R14 ;  /* 0x0048dc0e01007387 */ /* 0x0003e80000100800 */
[----:B------:R-:W-:Y:S01]  /*29e80*/  STL [R1+0x48a8], R16 ;  /* 0x0048a81001007387 */ /* 0x000fe20000100800 */
[----:B0-----:R-:W-:Y:S01]  /*29e90*/  IMAD.X R15, R58, 0x1, R3, P2 ;  /* 0x000000013a0f7824 */ /* 0x001fe200010e0603 */
[----:B-1----:R-:W-:Y:S02]  /*29ea0*/  IADD3 R14, P3, R11, R60, RZ ;  /* 0x0000003c0b0e7210 */ /* 0x002fe40007f7e0ff */
        /* <DEDUP_REMOVED lines=29> */
[----:B------:R0:W-:Y:S04]  /*2a080*/  STL [R1+0x48d8], R15 ;  /* 0x0048d80f01007387 */ /* 0x0001e80000100800 */
[----:B------:R-:W2:Y:S04]  /*2a090*/  LDL.LU R13, [R1+0x538] ;  /* 0x00053800010d7983 */ /* 0x000ea80000300800 */
[----:B------:R-:W-:Y:S04]  /*2a0a0*/  STL [R1+0x4914], R14 ;  /* 0x0049140e01007387 */ /* 0x000fe80000100800 */
[----:B------:R1:W-:Y:S01]  /*2a0b0*/  STL [R1+0x48e0], R7 ;  /* 0x0048e00701007387 */ /* 0x0003e20000100800 */
[----:B0-----:R-:W-:-:S03]  /*2a0c0*/  IADD3 R15, P3, R6, R59, RZ ;  /* 0x0000003b060f7210 */ /* 0x001fc60007f7e0ff */
[----:B-1----:R-:W3:Y:S04]  /*2a0d0*/  LDL.LU R7, [R1+0x6a0] ;  /* 0x0006a00001077983 */ /* 0x002ee80000300800 */
[----:B------:R-:W-:Y:S01]  /*2a0e0*/  STL [R1+0x491c], R15 ;  /* 0x00491c0f01007387 */ /* 0x000fe20000100800 */
[C---:B------:R-:W-:Y:S01]  /*2a0f0*/  IMAD.X R14, R5.reuse, 0x1, R2, P2 ;  /* 0x00000001050e7824 */ /* 0x040fe200010e0602 */
[----:B------:R-:W-:Y:S01]  /*2a100*/  IADD3 R6, P2, R6, R60, RZ ;  /* 0x0000003c06067210 */ /* 0x000fe20007f5e0ff */
[----:B------:R-:W-:-:S03]  /*2a110*/  IMAD.X R5, R5, 0x1, R3, P1 ;  /* 0x0000000105057824 */ /* 0x000fc600008e0603 */
[----:B------:R0:W-:Y:S04]  /*2a120*/  STL [R1+0x48e8], R14 ;  /* 0x0048e80e01007387 */ /* 0x0001e80000100800 */
[----:B------:R1:W-:Y:S01]  /*2a130*/  STL [R1+0x4924], R6 ;  /* 0x0049240601007387 */ /* 0x0003e20000100800 */
[----:B0-----:R-:W-:-:S03]  /*2a140*/  IADD3 R14, P1, R12, R59, RZ ;  /* 0x0000003b0c0e7210 */ /* 0x001fc60007f3e0ff */
[----:B-1----:R-:W3:Y:S04]  /*2a150*/  LDL.LU R6, [R1+0x540] ;  /* 0x0005400001067983 */ /* 0x002ee80000300800 */
[----:B------:R0:W-:Y:S04]  /*2a160*/  STL [R1+0x48f0], R5 ;  /* 0x0048f00501007387 */ /* 0x0001e80000100800 */
[----:B0-----:R-:W3:Y:S01]  /*2a170*/  LDL.LU R5, [R1+0x6a4] ;  /* 0x0006a40001057983 */ /* 0x001ee20000300800 */
[----:B------:R-:W-:-:S03]  /*2a180*/  IMAD.X R15, R4, 0x1, R2, P0 ;  /* 0x00000001040f7824 */ /* 0x000fc600000e0602 */
[----:B------:R0:W-:Y:S01]  /*2a190*/  STL [R1+0x492c], R14 ;  /* 0x00492c0e01007387 */ /* 0x0001e20000100800 */
[----:B------:R-:W-:-:S03]  /*2a1a0*/  IMAD.X R4, R4, 0x1, R3, P6 ;  /* 0x0000000104047824 */ /* 0x000fc600030e0603 */
[----:B------:R-:W-:Y:S01]  /*2a1b0*/  STL [R1+0x48f8], R15 ;  /* 0x0048f80f01007387 */ /* 0x000fe20000100800 */
[----:B0-----:R-:W-:-:S03]  /*2a1c0*/  IADD3 R14, P0, R12, R60, RZ ;  /* 0x0000003c0c0e7210 */ /* 0x001fc60007f1e0ff */
[----:B------:R-:W3:Y:S04]  /*2a1d0*/  LDL.LU R12, [R1+0x54c] ;  /* 0x00054c00010c7983 */ /* 0x000ee80000300800 */
[----:B------:R0:W-:Y:S04]  /*2a1e0*/  STL [R1+0x4934], R14 ;  /* 0x0049340e01007387 */ /* 0x0001e80000100800 */
[----:B------:R1:W-:Y:S01]  /*2a1f0*/  STL [R1+0x4900], R4 ;  /* 0x0049000401007387 */ /* 0x0003e20000100800 */
[----:B0-----:R-:W-:Y:S01]  /*2a200*/  IADD3 R14, P6, R11, R59, RZ ;  /* 0x0000003b0b0e7210 */ /* 0x001fe20007fde0ff */
[----:B------:R-:W-:-:S02]  /*2a210*/  IMAD.X R16, R58, 0x1, R2, P5 ;  /* 0x000000013a107824 */ /* 0x000fc400028e0602 */
[----:B-1----:R-:W3:Y:S01]  /*2a220*/  LDL.LU R4, [R1+0x6a8] ;  /* 0x0006a80001047983 */ /* 0x002ee20000300800 */
[----:B------:R-:W-:-:S03]  /*2a230*/  IMAD.X R15, R58, 0x1, R3, P4 ;  /* 0x000000013a0f7824 */ /* 0x000fc600020e0603 */
[----:B------:R0:W-:Y:S04]  /*2a240*/  STL [R1+0x493c], R14 ;  /* 0x00493c0e01007387 */ /* 0x0001e80000100800 */
[----:B------:R5:W-:Y:S01]  /*2a250*/  STL [R1+0x4908], R16 ;  /* 0x0049081001007387 */ /* 0x000be20000100800 */
[----:B0-----:R-:W-:-:S03]  /*2a260*/  IADD3 R14, P5, R11, R60, RZ ;  /* 0x0000003c0b0e7210 */ /* 0x001fc60007fbe0ff */
[----:B------:R-:W3:Y:S04]  /*2a270*/  LDL.LU R11, [R1+0x554] ;  /* 0x00055400010b7983 */ /* 0x000ee80000300800 */
[----:B------:R0:W-:Y:S04]  /*2a280*/  STL [R1+0x4944], R14 ;  /* 0x0049440e01007387 */ /* 0x0001e80000100800 */
[----:B------:R1:W-:Y:S04]  /*2a290*/  STL [R1+0x4910], R15 ;  /* 0x0049100f01007387 */ /* 0x0003e80000100800 */
[----:B------:R-:W3:Y:S01]  /*2a2a0*/  LDL.LU R58, [R1+0x6ac] ;  /* 0x0006ac00013a7983 */ /* 0x000ee20000300800 */
[----:B-----5:R-:W-:Y:S01]  /*2a2b0*/  IMAD.X R16, R61, 0x1, R2, P3 ;  /* 0x000000013d107824 */ /* 0x020fe200018e0602 */
[----:B0-----:R-:W-:-:S02]  /*2a2c0*/  IADD3 R14, P4, R10, R59, RZ ;  /* 0x0000003b0a0e7210 */ /* 0x001fc40007f9e0ff */
[----:B-1----:R-:W-:-:S03]  /*2a2d0*/  IADD3 R15, P3, R10, R60, RZ ;  /* 0x0000003c0a0f7210 */ /* 0x002fc60007f7e0ff */
[----:B------:R0:W-:Y:S04]  /*2a2e0*/  STL [R1+0x494c], R14 ;  /* 0x00494c0e01007387 */ /* 0x0001e80000100800 */
[----:B------:R-:W-:Y:S04]  /*2a2f0*/  STL [R1+0x4918], R16 ;  /* 0x0049181001007387 */ /* 0x000fe80000100800 */
[----:B------:R-:W5:Y:S01]  /*2a300*/  LDL.LU R10, [R1+0x560] ;  /* 0x00056000010a7983 */ /* 0x000f620000300800 */
[----:B0-----:R-:W-:-:S03]  /*2a310*/  IMAD.X R14, R61, 0x1, R3, P2 ;  /* 0x000000013d0e7824 */ /* 0x001fc600010e0603 */
[----:B------:R4:W-:Y:S04]  /*2a320*/  STL [R1+0x4954], R15 ;  /* 0x0049540f01007387 */ /* 0x0009e80000100800 */
[----:B------:R0:W-:Y:S04]  /*2a330*/  STL [R1+0x4920], R14 ;  /* 0x0049200e01007387 */ /* 0x0001e80000100800 */
[----:B------:R-:W5:Y:S01]  /*2a340*/  LDL.LU R61, [R1+0x6b0] ;  /* 0x0006b000013d7983 */ /* 0x000f620000300800 */
[----:B----4-:R-:W-:-:S05]  /*2a350*/  IADD3 R15, P2, R9, R59, RZ ;  /* 0x0000003b090f7210 */ /* 0x010fca0007f5e0ff */
[----:B------:R1:W-:Y:S01]  /*2a360*/  STL [R1+0x495c], R15 ;  /* 0x00495c0f01007387 */ /* 0x0003e20000100800 */
[C---:B0-----:R-:W-:Y:S01]  /*2a370*/  IMAD.X R14, R8.reuse, 0x1, R2, P1 ;  /* 0x00000001080e7824 */ /* 0x041fe200008e0602 */
[----:B-1----:R-:W-:Y:S02]  /*2a380*/  IADD3 R15, P1, R9, R60, RZ ;  /* 0x0000003c090f7210 */ /* 0x002fe40007f3e0ff */
[----:B------:R-:W4:Y:S04]  /*2a390*/  LDL.LU R9, [R1+0x56c] ;  /* 0x00056c0001097983 */ /* 0x000f280000300800 */
[----:B------:R0:W-:Y:S04]  /*2a3a0*/  STL [R1+0x4928], R14 ;  /* 0x0049280e01007387 */ /* 0x0001e80000100800 */
[----:B------:R2:W-:Y:S01]  /*2a3b0*/  STL [R1+0x4964], R15 ;  /* 0x0049640f01007387 */ /* 0x0005e20000100800 */
[----:B0-----:R-:W-:-:S03]  /*2a3c0*/  IMAD.X R14, R8, 0x1, R3, P0 ;  /* 0x00000001080e7824 */ /* 0x001fc600000e0603 */
[----:B------:R-:W4:Y:S04]  /*2a3d0*/  LDL.LU R8, [R1+0x6b4] ;  /* 0x0006b40001087983 */ /* 0x000f280000300800 */
[----:B------:R3:W-:Y:S01]  /*2a3e0*/  STL [R1+0x4930], R14 ;  /* 0x0049300e01007387 */ /* 0x0007e20000100800 */
[----:B--2---:R-:W-:-:S05]  /*2a3f0*/  IADD3 R15, P0, R13, R59, RZ ;  /* 0x0000003b0d0f7210 */ /* 0x004fca0007f1e0ff */
[----:B------:R0:W-:Y:S01]  /*2a400*/  STL [R1+0x496c], R15 ;  /* 0x00496c0f01007387 */ /* 0x0001e20000100800 */
[----:B---3--:R-:W-:Y:S01]  /*2a410*/  IMAD.X R14, R7, 0x1, R2, P6 ;  /* 0x00000001070e7824 */ /* 0x008fe200030e0602 */
[----:B0-----:R-:W-:Y:S02]  /*2a420*/  IADD3 R15, P6, R13, R60, RZ ;  /* 0x0000003c0d0f7210 */ /* 0x001fe40007fde0ff */
[----:B------:R-:W2:Y:S04]  /*2a430*/  LDL.LU R13, [R1+0x574] ;  /* 0x00057400010d7983 */ /* 0x000ea80000300800 */
[----:B------:R0:W-:Y:S04]  /*2a440*/  STL [R1+0x4938], R14 ;  /* 0x0049380e01007387 */ /* 0x0001e80000100800 */
[----:B------:R1:W-:Y:S01]  /*2a450*/  STL [R1+0x4974], R15 ;  /* 0x0049740f01007387 */ /* 0x0003e20000100800 */
[----:B0-----:R-:W-:-:S03]  /*2a460*/  IMAD.X R14, R7, 0x1, R3, P5 ;  /* 0x00000001070e7824 */ /* 0x001fc600028e0603 */
[----:B------:R-:W3:Y:S04]  /*2a470*/  LDL.LU R7, [R1+0x6b8] ;  /* 0x0006b80001077983 */ /* 0x000ee80000300800 */
[----:B------:R0:W-:Y:S01]  /*2a480*/  STL [R1+0x4940], R14 ;  /* 0x0049400e01007387 */ /* 0x0001e20000100800 */
[----:B------:R-:W-:-:S05]  /*2a490*/  IADD3 R16, P5, R6, R59, RZ ;  /* 0x0000003b06107210 */ /* 0x000fca0007fbe0ff */
[----:B------:R-:W-:Y:S01]  /*2a4a0*/  STL [R1+0x497c], R16 ;  /* 0x00497c1001007387 */ /* 0x000fe20000100800 */
[C---:B-1----:R-:W-:Y:S01]  /*2a4b0*/  IMAD.X R15, R5.reuse, 0x1, R2, P4 ;  /* 0x00000001050f7824 */ /* 0x042fe200020e0602 */
[----:B0-----:R-:W-:Y:S02]  /*2a4c0*/  IADD3 R14, P4, R6, R60, RZ ;  /* 0x0000003c060e7210 */ /* 0x001fe40007f9e0ff */
        /* <DEDUP_REMOVED lines=21> */
[----:B------:R5:W-:Y:S04]  /*2a620*/  STL [R1+0x4968], R15 ;  /* 0x0049680f01007387 */ /* 0x000be80000100800 */
[----:B------:R-:W3:Y:S04]  /*2a630*/  LDL.LU R58, [R1+0x594] ;  /* 0x00059400013a7983 */ /* 0x000ee80000300800 */
[----:B------:R0:W-:Y:S01]  /*2a640*/  STL [R1+0x49a4], R14 ;  /* 0x0049a40e01007387 */ /* 0x0001e20000100800 */
[----:B-----5:R-:W-:-:S03]  /*2a650*/  IADD3 R15, P6, R10, R59, RZ ;  /* 0x0000003b0a0f7210 */ /* 0x020fc60007fde0ff */
[----:B------:R1:W-:Y:S01]  /*2a660*/  STL [R1+0x4970], R11 ;  /* 0x0049700b01007387 */ /* 0x0003e20000100800 */
[----:B0-----:R-:W-:-:S03]  /*2a670*/  IMAD.X R14, R61, 0x1, R2, P5 ;  /* 0x000000013d0e7824 */ /* 0x001fc600028e0602 */
[----:B-1----:R-:W5:Y:S04]  /*2a680*/  LDL.LU R11, [R1+0x6c4] ;  /* 0x0006c400010b7983 */ /* 0x002f680000300800 */
[----:B------:R0:W-:Y:S04]  /*2a690*/  STL [R1+0x49ac], R15 ;  /* 0x0049ac0f01007387 */ /* 0x0001e80000100800 */
[----:B------:R-:W-:Y:S01]  /*2a6a0*/  STL [R1+0x4978], R14 ;  /* 0x0049780e01007387 */ /* 0x000fe20000100800 */
[----:B0-----:R-:W-:Y:S01]  /*2a6b0*/  IADD3 R15, P5, R10, R60, RZ ;  /* 0x0000003c0a0f7210 */ /* 0x001fe20007fbe0ff */
[----:B------:R-:W-:-:S04]  /*2a6c0*/  IMAD.X R10, R61, 0x1, R3, P4 ;  /* 0x000000013d0a7824 */ /* 0x000fc800020e0603 */
[----:B------:R-:W-:Y:S04]  /*2a6d0*/  STL [R1+0x49b4], R15 ;  /* 0x0049b40f01007387 */ /* 0x000fe80000100800 */
[----:B------:R-:W5:Y:S04]  /*2a6e0*/  LDL.LU R61, [R1+0x59c] ;  /* 0x00059c00013d7983 */ /* 0x000f680000300800 */
[----:B------:R0:W-:Y:S04]  /*2a6f0*/  STL [R1+0x4980], R10 ;  /* 0x0049800a01007387 */ /* 0x0001e80000100800 */
[----:B0-----:R-:W5:Y:S01]  /*2a700*/  LDL.LU R10, [R1+0x6c8] ;  /* 0x0006c800010a7983 */ /* 0x001f620000300800 */
[C---:B----4-:R-:W-:Y:S01]  /*2a710*/  IADD3 R14, P4, R9.reuse, R59, RZ ;  /* 0x0000003b090e7210 */ /* 0x050fe20007f9e0ff */
[----:B------:R-:W-:Y:S01]  /*2a720*/  IMAD.X R15, R8, 0x1, R2, P3 ;  /* 0x00000001080f7824 */ /* 0x000fe200018e0602 */
[----:B------:R-:W-:-:S03]  /*2a730*/  IADD3 R9, P3, R9, R60, RZ ;  /* 0x0000003c09097210 */ /* 0x000fc60007f7e0ff */
[----:B------:R0:W-:Y:S04]  /*2a740*/  STL [R1+0x49bc], R14 ;  /* 0x0049bc0e01007387 */ /* 0x0001e80000100800 */
[----:B------:R-:W-:Y:S01]  /*2a750*/  STL [R1+0x4988], R15 ;  /* 0x0049880f01007387 */ /* 0x000fe20000100800 */
[----:B0-----:R-:W-:-:S03]  /*2a760*/  IMAD.X R14, R8, 0x1, R3, P2 ;  /* 0x00000001080e7824 */ /* 0x001fc600010e0603 */
[----:B------:R0:W-:Y:S04]  /*2a770*/  STL [R1+0x49c4], R9 ;  /* 0x0049c40901007387 */ /* 0x0001e80000100800 */
[----:B0-----:R-:W4:Y:S04]  /*2a780*/  LDL.LU R9, [R1+0x5a8] ;  /* 0x0005a80001097983 */ /* 0x001f280000300800 */
[----:B------:R-:W-:Y:S01]  /*2a790*/  STL [R1+0x4990], R14 ;  /* 0x0049900e01007387 */ /* 0x000fe20000100800 */
[----:B--2---:R-:W-:-:S05]  /*2a7a0*/  IADD3 R8, P2, R13, R59, RZ ;  /* 0x0000003b0d087210 */ /* 0x004fca0007f5e0ff */
[----:B------:R0:W-:Y:S04]  /*2a7b0*/  STL [R1+0x49cc], R8 ;  /* 0x0049cc0801007387 */ /* 0x0001e80000100800 */
[----:B0-----:R-:W2:Y:S01]  /*2a7c0*/  LDL.LU R8, [R1+0x6cc] ;  /* 0x0006cc0001087983 */ /* 0x001ea20000300800 */
[----:B---3--:R-:W-:Y:S01]  /*2a7d0*/  IMAD.X R14, R7, 0x1, R2, P1 ;  /* 0x00000001070e7824 */ /* 0x008fe200008e0602 */
[----:B------:R-:W-:-:S04]  /*2a7e0*/  IADD3 R15, P1, R13, R60, RZ ;  /* 0x0000003c0d0f7210 */ /* 0x000fc80007f3e0ff */
[----:B------:R0:W-:Y:S04]  /*2a7f0*/  STL [R1+0x4998], R14 ;  /* 0x0049980e01007387 */ /* 0x0001e80000100800 */
[----:B------:R-:W-:Y:S01]  /*2a800*/  STL [R1+0x49d4], R15 ;  /* 0x0049d40f01007387 */ /* 0x000fe20000100800 */
[----:B0-----:R-:W-:-:S03]  /*2a810*/  IMAD.X R14, R7, 0x1, R3, P0 ;  /* 0x00000001070e7824 */ /* 0x001fc600000e0603 */
[----:B------:R-:W3:Y:S04]  /*2a820*/  LDL.LU R7, [R1+0x5b0] ;  /* 0x0005b00001077983 */ /* 0x000ee80000300800 */
[----:B------:R0:W-:Y:S04]  /*2a830*/  STL [R1+0x49a0], R14 ;  /* 0x0049a00e01007387 */ /* 0x0001e80000100800 */
[----:B0-----:R-:W3:Y:S01]  /*2a840*/  LDL.LU R14, [R1+0x6d0] ;  /* 0x0006d000010e7983 */ /* 0x001ee20000300800 */
[----:B------:R-:W-:-:S05]  /*2a850*/  IADD3 R13, P0, R6, R59, RZ ;  /* 0x0000003b060d7210 */ /* 0x000fca0007f1e0ff */
[----:B------:R0:W-:Y:S02]  /*2a860*/  STL [R1+0x49dc], R13 ;  /* 0x0049dc0d01007387 */ /* 0x0001e40000100800 */
[C---:B0-----:R-:W-:Y:S01]  /*2a870*/  IMAD.X R13, R5.reuse, 0x1, R2, P6 ;  /* 0x00000001050d7824 */ /* 0x041fe200030e0602 */
[----:B------:R-:W-:Y:S01]  /*2a880*/  IADD3 R6, P6, R6, R60, RZ ;  /* 0x0000003c06067210 */ /* 0x000fe20007fde0ff */
[----:B------:R-:W-:-:S03]  /*2a890*/  IMAD.X R5, R5, 0x1, R3, P5 ;  /* 0x0000000105057824 */ /* 0x000fc600028e0603 */
[----:B------:R-:W-:Y:S04]  /*2a8a0*/  STL [R1+0x49a8], R13 ;  /* 0x0049a80d01007387 */ /* 0x000fe80000100800 */
[----:B------:R0:W-:Y:S04]  /*2a8b0*/  STL [R1+0x49e4], R6 ;  /* 0x0049e40601007387 */ /* 0x0001e80000100800 */
[----:B0-----:R-:W3:Y:S01]  /*2a8c0*/  LDL.LU R6, [R1+0x5bc] ;  /* 0x0005bc0001067983 */ /* 0x001ee20000300800 */
[----:B------:R-:W-:-:S03]  /*2a8d0*/  IADD3 R13, P5, R12, R59, RZ ;  /* 0x0000003b0c0d7210 */ /* 0x000fc60007fbe0ff */
[----:B------:R0:W-:Y:S04]  /*2a8e0*/  STL [R1+0x49b0], R5 ;  /* 0x0049b00501007387 */ /* 0x0001e80000100800 */
[----:B0-----:R-:W3:Y:S01]  /*2a8f0*/  LDL.LU R5, [R1+0x6d4] ;  /* 0x0006d40001057983 */ /* 0x001ee20000300800 */
[----:B------:R-:W-:Y:S01]  /*2a900*/  IMAD.X R16, R4, 0x1, R2, P4 ;  /* 0x0000000104107824 */ /* 0x000fe200020e0602 */
[----:B------:R-:W-:Y:S02]  /*2a910*/  IADD3 R15, P4, R12, R60, RZ ;  /* 0x0000003c0c0f7210 */ /* 0x000fe40007f9e0ff */
[----:B------:R0:W-:Y:S01]  /*2a920*/  STL [R1+0x49ec], R13 ;  /* 0x0049ec0d01007387 */ /* 0x0001e20000100800 */
[----:B------:R-:W-:-:S03]  /*2a930*/  IMAD.X R12, R4, 0x1, R3, P3 ;  /* 0x00000001040c7824 */ /* 0x000fc600018e0603 */
[----:B0-----:R-:W3:Y:S04]  /*2a940*/  LDL.LU R13, [R1+0x5c8] ;  /* 0x0005c800010d7983 */ /* 0x001ee80000300800 */
[----:B------:R-:W-:Y:S04]  /*2a950*/  STL [R1+0x49b8], R16 ;  /* 0x0049b81001007387 */ /* 0x000fe80000100800 */
[----:B------:R0:W-:Y:S04]  /*2a960*/  STL [R1+0x49f4], R15 ;  /* 0x0049f40f01007387 */ /* 0x0001e80000100800 */
[----:B------:R-:W3:Y:S04]  /*2a970*/  LDL.LU R4, [R1+0x6d8] ;  /* 0x0006d80001047983 */ /* 0x000ee80000300800 */
[----:B------:R5:W-:Y:S01]  /*2a980*/  STL [R1+0x49c0], R12 ;  /* 0x0049c00c01007387 */ /* 0x000be20000100800 */
[----:B0-----:R-:W-:-:S05]  /*2a990*/  IADD3 R15, P3, R58, R59, RZ ;  /* 0x0000003b3a0f7210 */ /* 0x001fca0007f7e0ff */
[----:B------:R0:W-:Y:S01]  /*2a9a0*/  STL [R1+0x49fc], R15 ;  /* 0x0049fc0f01007387 */ /* 0x0001e20000100800 */
[C-C-:B-----5:R-:W-:Y:S01]  /*2a9b0*/  IMAD.X R12, R11.reuse, 0x1, R2.reuse, P2 ;  /* 0x000000010b0c7824 */ /* 0x160fe200010e0602 */
[----:B0-----:R-:W-:Y:S02]  /*2a9c0*/  IADD3 R15, P2, R58, R60, RZ ;  /* 0x0000003c3a0f7210 */ /* 0x001fe40007f5e0ff */
[----:B------:R-:W5:Y:S04]  /*2a9d0*/  LDL.LU R58, [R1+0x5d0] ;  /* 0x0005d000013a7983 */ /* 0x000f680000300800 */
[----:B------:R0:W-:Y:S04]  /*2a9e0*/  STL [R1+0x49c8], R12 ;  /* 0x0049c80c01007387 */ /* 0x0001e80000100800 */
[----:B0-----:R-:W5:Y:S04]  /*2a9f0*/  LDL.LU R12, [R1+0x6dc] ;  /* 0x0006dc00010c7983 */ /* 0x001f680000300800 */
[----:B------:R0:W-:Y:S02]  /*2aa00*/  STL [R1+0x4a04], R15 ;  /* 0x004a040f01007387 */ /* 0x0001e40000100800 */
[----:B0-----:R-:W-:Y:S01]  /*2aa10*/  IMAD.X R15, R11, 0x1, R3, P1 ;  /* 0x000000010b0f7824 */ /* 0x001fe200008e0603 */
[----:B------:R-:W-:Y:S01]  /*2aa20*/  IADD3 R11, P1, R61, R59, RZ ;  /* 0x0000003b3d0b7210 */ /* 0x000fe20007f3e0ff */
[----:B------:R-:W-:-:S03]  /*2aa30*/  IMAD.X R16, R10, 0x1, R2, P0 ;  /* 0x000000010a107824 */ /* 0x000fc600000e0602 */
[----:B------:R0:W-:Y:S04]  /*2aa40*/  STL [R1+0x49d0], R15 ;  /* 0x0049d00f01007387 */ /* 0x0001e80000100800 */
[----:B------:R1:W-:Y:S01]  /*2aa50*/  STL [R1+0x4a0c], R11 ;  /* 0x004a0c0b01007387 */ /* 0x0003e20000100800 */
[----:B0-----:R-:W-:-:S03]  /*2aa60*/  IADD3 R15, P0, R61, R60, RZ ;  /* 0x0000003c3d0f7210 */ /* 0x001fc60007f1e0ff */
[----:B-1----:R-:W5:Y:S04]  /*2aa70*/  LDL.LU R11, [R1+0x5dc] ;  /* 0x0005dc00010b7983 */ /* 0x002f680000300800 */
[----:B------:R-:W-:Y:S04]  /*2aa80*/  STL [R1+0x49d8], R16 ;  /* 0x0049d81001007387 */ /* 0x000fe80000100800 */
[----:B------:R-:W5:Y:S04]  /*2aa90*/  LDL.LU R61, [R1+0x6e0] ;  /* 0x0006e000013d7983 */ /* 0x000f680000300800 */
[----:B------:R0:W-:Y:S02]  /*2aaa0*/  STL [R1+0x4a14], R15 ;  /* 0x004a140f01007387 */ /* 0x0001e40000100800 */
[----:B0-----:R-:W-:Y:S01]  /*2aab0*/  IMAD.X R15, R10, 0x1, R3, P6 ;  /* 0x000000010a0f7824 */ /* 0x001fe200030e0603 */
[C---:B----4-:R-:W-:Y:S01]  /*2aac0*/  IADD3 R16, P6, R9.reuse, R59, RZ ;  /* 0x0000003b09107210 */ /* 0x050fe20007fde0ff */
[----:B------:R-:W4:Y:S04]  /*2aad0*/  LDL.LU R10, [R1+0x5e4] ;  /* 0x0005e400010a7983 */ /* 0x000f280000300800 */
[----:B------:R2:W-:Y:S04]  /*2aae0*/  STL [R1+0x49e0], R15 ;  /* 0x0049e00f01007387 */ /* 0x0005e80000100800 */
[----:B------:R0:W-:Y:S01]  /*2aaf0*/  STL [R1+0x4a1c], R16 ;  /* 0x004a1c1001007387 */ /* 0x0001e20000100800 */
[----:B--2---:R-:W-:Y:S01]  /*2ab00*/  IMAD.X R15, R8, 0x1, R2, P5 ;  /* 0x00000001080f7824 */ /* 0x004fe200028e0602 */
[----:B0-----:R-:W-:-:S02]  /*2ab10*/  IADD3 R16, P5, R9, R60, RZ ;  /* 0x0000003c09107210 */ /* 0x001fc40007fbe0ff */
[----:B------:R-:W2:Y:S04]  /*2ab20*/  LDL.LU R9, [R1+0x6e4] ;  /* 0x0006e40001097983 */ /* 0x000ea80000300800 */
[----:B------:R0:W-:Y:S04]  /*2ab30*/  STL [R1+0x49e8], R15 ;  /* 0x0049e80f01007387 */ /* 0x0001e80000100800 */
[----:B------:R1:W-:Y:S01]  /*2ab40*/  STL [R1+0x4a24], R16 ;  /* 0x004a241001007387 */ /* 0x0003e20000100800 */
[----:B0-----:R-:W-:Y:S01]  /*2ab50*/  IMAD.X R15, R8, 0x1, R3, P4 ;  /* 0x00000001080f7824 */ /* 0x001fe200020e0603 */
[----:B---3--:R-:W-:-:S04]  /*2ab60*/  IADD3 R8, P4, R7, R59, RZ ;  /* 0x0000003b07087210 */ /* 0x008fc80007f9e0ff */
[----:B------:R0:W-:Y:S04]  /*2ab70*/  STL [R1+0x49f0], R15 ;  /* 0x0049f00f01007387 */ /* 0x0001e80000100800 */
[----:B------:R3:W-:Y:S01]  /*2ab80*/  STL [R1+0x4a2c], R8 ;  /* 0x004a2c0801007387 */ /* 0x0007e20000100800 */
[C---:B-1----:R-:W-:Y:S01]  /*2ab90*/  IMAD.X R16, R14.reuse, 0x1, R2, P3 ;  /* 0x000000010e107824 */ /* 0x042fe200018e0602 */
[----:B0-----:R-:W-:Y:S02]  /*2aba0*/  IADD3 R15, P3, R7, R60, RZ ;  /* 0x0000003c070f7210 */ /* 0x001fe40007f7e0ff */
[----:B---3--:R-:W3:Y:S04]  /*2abb0*/  LDL.LU R8, [R1+0x5f0] ;  /* 0x0005f00001087983 */ /* 0x008ee80000300800 */
[----:B------:R0:W-:Y:S04]  /*2abc0*/  STL [R1+0x49f8], R16 ;  /* 0x0049f81001007387 */ /* 0x0001e80000100800 */
[----:B------:R-:W3:Y:S04]  /*2abd0*/  LDL.LU R7, [R1+0x6e8] ;  /* 0x0006e80001077983 */ /* 0x000ee80000300800 */
[----:B------:R1:W-:Y:S01]  /*2abe0*/  STL [R1+0x4a34], R15 ;  /* 0x004a340f01007387 */ /* 0x0003e20000100800 */
[----:B0-----:R-:W-:-:S05]  /*2abf0*/  IMAD.X R16, R14, 0x1, R3, P2 ;  /* 0x000000010e107824 */ /* 0x001fca00010e0603 */
[----:B------:R-:W-:Y:S01]  /*2ac00*/  STL [R1+0x4a00], R16 ;  /* 0x004a001001007387 */ /* 0x000fe20000100800 */
[----:B-1----:R-:W-:-:S05]  /*2ac10*/  IADD3 R15, P2, R6, R59, RZ ;  /* 0x0000003b060f7210 */ /* 0x002fca0007f5e0ff */
        /* <DEDUP_REMOVED lines=8> */
[----:B------:R0:W-:Y:S01]  /*2aca0*/  STL [R1+0x4a10], R5 ;  /* 0x004a100501007387 */ /* 0x0001e20000100800 */
[----:B------:R-:W-:-:S03]  /*2acb0*/  IMAD.X R15, R4, 0x1, R2, P6 ;  /* 0x00000001040f7824 */ /* 0x000fc600030e0602 */
[----:B0-----:R-:W3:Y:S04]  /*2acc0*/  LDL.LU R5, [R1+0x6ec] ;  /* 0x0006ec0001057983 */ /* 0x001ee80000300800 */
[----:B------:R0:W-:Y:S04]  /*2acd0*/  STL [R1+0x4a4c], R14 ;  /* 0x004a4c0e01007387 */ /* 0x0001e80000100800 */
[----:B------:R-:W-:Y:S01]  /*2ace0*/  STL [R1+0x4a18], R15 ;  /* 0x004a180f01007387 */ /* 0x000fe20000100800 */
[----:B0-----:R-:W-:Y:S01]  /*2acf0*/  IADD3 R14, P6, R13, R60, RZ ;  /* 0x0000003c0d0e7210 */ /* 0x001fe20007fde0ff */
[----:B------:R-:W-:Y:S01]  /*2ad00*/  IMAD.X R13, R4, 0x1, R3, P5 ;  /* 0x00000001040d7824 */ /* 0x000fe200028e0603 */
[----:B-----5:R-:W-:-:S03]  /*2ad10*/  IADD3 R4, P5, R58, R59, RZ ;  /* 0x0000003b3a047210 */ /* 0x020fc60007fbe0ff */
[----:B------:R0:W-:Y:S04]  /*2ad20*/  STL [R1+0x4a54], R14 ;  /* 0x004a540e01007387 */ /* 0x0001e80000100800 */
[----:B------:R1:W-:Y:S04]  /*2ad30*/  STL [R1+0x4a20], R13 ;  /* 0x004a200d01007387 */ /* 0x0003e80000100800 */
[----:B------:R5:W-:Y:S01]  /*2ad40*/  STL [R1+0x4a5c], R4 ;  /* 0x004a5c0401007387 */ /* 0x000be20000100800 */
[----:B0-----:R-:W-:Y:S01]  /*2ad50*/  IMAD.X R14, R12, 0x1, R2, P4 ;  /* 0x000000010c0e7824 */ /* 0x001fe200020e0602 */
[----:B-1----:R-:W-:-:S02]  /*2ad60*/  IADD3 R13, P4, R58, R60, RZ ;  /* 0x0000003c3a0d7210 */ /* 0x002fc40007f9e0ff */
[----:B-----5:R-:W5:Y:S04]  /*2ad70*/  LDL.LU R4, [R1+0x604] ;  /* 0x0006040001047983 */ /* 0x020f680000300800 */
[----:B------:R-:W-:Y:S04]  /*2ad80*/  STL [R1+0x4a28], R14 ;  /* 0x004a280e01007387 */ /* 0x000fe80000100800 */
[----:B------:R-:W5:Y:S04]  /*2ad90*/  LDL.LU R58, [R1+0x6f0] ;  /* 0x0006f000013a7983 */ /* 0x000f680000300800 */
[----:B------:R0:W-:Y:S02]  /*2ada0*/  STL [R1+0x4a64], R13 ;  /* 0x004a640d01007387 */ /* 0x0001e40000100800 */
[----:B0-----:R-:W-:Y:S01]  /*2adb0*/  IMAD.X R13, R12, 0x1, R3, P3 ;  /* 0x000000010c0d7824 */ /* 0x001fe200018e0603 */
[----:B------:R-:W-:-:S04]  /*2adc0*/  IADD3 R12, P3, R11, R59, RZ ;  /* 0x0000003b0b0c7210 */ /* 0x000fc80007f7e0ff */
[----:B------:R0:W-:Y:S01]  /*2add0*/  STL [R1+0x4a30], R13 ;  /* 0x004a300d01007387 */ /* 0x0001e20000100800 */
[----:B------:R-:W-:Y:S01]  /*2ade0*/  IMAD.X R14, R61, 0x1, R2, P2 ;  /* 0x000000013d0e7824 */ /* 0x000fe200010e0602 */
[----:B0-----:R-:W-:Y:S02]  /*2adf0*/  IADD3 R13, P2, R11, R60, RZ ;  /* 0x0000003c0b0d7210 */ /* 0x001fe40007f5e0ff */
[----:B------:R0:W-:Y:S04]  /*2ae00*/  STL [R1+0x4a6c], R12 ;  /* 0x004a6c0c01007387 */ /* 0x0001e80000100800 */
[----:B------:R-:W-:Y:S04]  /*2ae10*/  STL [R1+0x4a38], R14 ;  /* 0x004a380e01007387 */ /* 0x000fe80000100800 */
[----:B------:R-:W-:Y:S01]  /*2ae20*/  STL [R1+0x4a74], R13 ;  /* 0x004a740d01007387 */ /* 0x000fe20000100800 */
[----:B0-----:R-:W-:-:S03]  /*2ae30*/  IMAD.X R12, R61, 0x1, R3, P1 ;  /* 0x000000013d0c7824 */ /* 0x001fc600008e0603 */
[----:B------:R-:W5:Y:S04]  /*2ae40*/  LDL.LU R61, [R1+0x60c] ;  /* 0x00060c00013d7983 */ /* 0x000f680000300800 */
[----:B------:R-:W-:Y:S04]  /*2ae50*/  STL [R1+0x4a40], R12 ;  /* 0x004a400c01007387 */ /* 0x000fe80000100800 */
[----:B------:R-:W5:Y:S01]  /*2ae60*/  LDL.LU R17, [R1+0x6f4] ;  /* 0x0006f40001117983 */ /* 0x000f620000300800 */
[----:B----4-:R-:W-:-:S05]  /*2ae70*/  IADD3 R11, P1, R10, R59, RZ ;  /* 0x0000003b0a0b7210 */ /* 0x010fca0007f3e0ff */
[----:B------:R2:W-:Y:S02]  /*2ae80*/  STL [R1+0x4a7c], R11 ;  /* 0x004a7c0b01007387 */ /* 0x0005e40000100800 */
[C---:B--2---:R-:W-:Y:S01]  /*2ae90*/  IMAD.X R11, R9.reuse, 0x1, R2, P0 ;  /* 0x00000001090b7824 */ /* 0x044fe200000e0602 */
[----:B------:R-:W-:Y:S01]  /*2aea0*/  IADD3 R10, P0, R10, R60, RZ ;  /* 0x0000003c0a0a7210 */ /* 0x000fe20007f1e0ff */
[----:B------:R-:W-:-:S03]  /*2aeb0*/  IMAD.X R9, R9, 0x1, R3, P6 ;  /* 0x0000000109097824 */ /* 0x000fc600030e0603 */
[----:B------:R-:W-:Y:S04]  /*2aec0*/  STL [R1+0x4a48], R11 ;  /* 0x004a480b01007387 */ /* 0x000fe80000100800 */
[----:B------:R-:W2:Y:S04]  /*2aed0*/  LDL.LU R16, [R1+0x614] ;  /* 0x0006140001107983 */ /* 0x000ea80000300800 */
[----:B------:R3:W-:Y:S04]  /*2aee0*/  STL [R1+0x4a84], R10 ;  /* 0x004a840a01007387 */ /* 0x0007e80000100800 */
[----:B------:R-:W4:Y:S04]  /*2aef0*/  LDL.LU R15, [R1+0x6f8] ;  /* 0x0006f800010f7983 */ /* 0x000f280000300800 */
[----:B------:R0:W-:Y:S04]  /*2af00*/  STL [R1+0x4a50], R9 ;  /* 0x004a500901007387 */ /* 0x0001e80000100800 */
[----:B------:R-:W4:Y:S01]  /*2af10*/  LDL.LU R14, [R1+0x620] ;  /* 0x00062000010e7983 */ /* 0x000f220000300800 */
[----:B---3--:R-:W-:-:S05]  /*2af20*/  IADD3 R10, P6, R8, R59, RZ ;  /* 0x0000003b080a7210 */ /* 0x008fca0007fde0ff */
[----:B------:R1:W-:Y:S01]  /*2af30*/  STL [R1+0x4a8c], R10 ;  /* 0x004a8c0a01007387 */ /* 0x0003e20000100800 */
[----:B0-----:R-:W-:-:S03]  /*2af40*/  IMAD.X R9, R7, 0x1, R2, P5 ;  /* 0x0000000107097824 */ /* 0x001fc600028e0602 */
[----:B------:R-:W3:Y:S01]  /*2af50*/  LDL.LU R13, [R1+0x6fc] ;  /* 0x0006fc00010d7983 */ /* 0x000ee20000300800 */
[----:B------:R-:W-:Y:S01]  /*2af60*/  IADD3 R8, P5, R8, R60, RZ ;  /* 0x0000003c08087210 */ /* 0x000fe20007fbe0ff */
[----:B------:R-:W-:Y:S02]  /*2af70*/  IMAD.X R7, R7, 0x1, R3, P4 ;  /* 0x0000000107077824 */ /* 0x000fe400020e0603 */
[----:B------:R-:W-:Y:S04]  /*2af80*/  STL [R1+0x4a58], R9 ;  /* 0x004a580901007387 */ /* 0x000fe80000100800 */
[----:B------:R-:W3:Y:S04]  /*2af90*/  LDL.LU R12, [R1+0x624] ;  /* 0x00062400010c7983 */ /* 0x000ee80000300800 */
[----:B------:R0:W-:Y:S04]  /*2afa0*/  STL [R1+0x4a94], R8 ;  /* 0x004a940801007387 */ /* 0x0001e80000100800 */
[----:B------:R-:W3:Y:S04]  /*2afb0*/  LDL.LU R11, [R1+0x700] ;  /* 0x00070000010b7983 */ /* 0x000ee80000300800 */
[----:B------:R0:W-:Y:S04]  /*2afc0*/  STL [R1+0x4a60], R7 ;  /* 0x004a600701007387 */ /* 0x0001e80000100800 */
[----:B-1----:R-:W3:Y:S01]  /*2afd0*/  LDL.LU R10, [R1+0x62c] ;  /* 0x00062c00010a7983 */ /* 0x002ee20000300800 */
[----:B0-----:R-:W-:-:S05]  /*2afe0*/  IADD3 R8, P4, R6, R59, RZ ;  /* 0x0000003b06087210 */ /* 0x001fca0007f9e0ff */
[----:B------:R0:W-:Y:S04]  /*2aff0*/  STL [R1+0x4a9c], R8 ;  /* 0x004a9c0801007387 */ /* 0x0001e80000100800 */
[----:B------:R-:W3:Y:S01]  /*2b000*/  LDL.LU R9, [R1+0x704] ;  /* 0x0007040001097983 */ /* 0x000ee20000300800 */
[C---:B------:R-:W-:Y:S01]  /*2b010*/  IMAD.X R7, R5.reuse, 0x1, R2, P3 ;  /* 0x0000000105077824 */ /* 0x040fe200018e0602 */
[----:B------:R-:W-:Y:S01]  /*2b020*/  IADD3 R6, P3, R6, R60, RZ ;  /* 0x0000003c06067210 */ /* 0x000fe20007f7e0ff */
[----:B------:R-:W-:-:S03]  /*2b030*/  IMAD.X R5, R5, 0x1, R3, P2 ;  /* 0x0000000105057824 */ /* 0x000fc600010e0603 */
[----:B------:R1:W-:Y:S04]  /*2b040*/  STL [R1+0x4a68], R7 ;  /* 0x004a680701007387 */ /* 0x0003e80000100800 */
[----:B0-----:R-:W3:Y:S04]  /*2b050*/  LDL.LU R8, [R1+0x630] ;  /* 0x0006300001087983 */ /* 0x001ee80000300800 */
[----:B------:R0:W-:Y:S04]  /*2b060*/  STL [R1+0x4aa4], R6 ;  /* 0x004aa40601007387 */ /* 0x0001e80000100800 */
[----:B-1----:R-:W3:Y:S04]  /*2b070*/  LDL.LU R7, [R1+0x708] ;  /* 0x0007080001077983 */ /* 0x002ee80000300800 */
[----:B------:R5:W-:Y:S04]  /*2b080*/  STL [R1+0x4a70], R5 ;  /* 0x004a700501007387 */ /* 0x000be80000100800 */
[----:B0-----:R-:W3:Y:S01]  /*2b090*/  LDL.LU R6, [R1+0x638] ;  /* 0x0006380001067983 */ /* 0x001ee20000300800 */
[----:B-----5:R-:W-:-:S05]  /*2b0a0*/  IADD3 R5, P2, R4, R59, RZ ;  /* 0x0000003b04057210 */ /* 0x020fca0007f5e0ff */
[----:B------:R0:W-:Y:S01]  /*2b0b0*/  STL [R1+0x4aac], R5 ;  /* 0x004aac0501007387 */ /* 0x0001e20000100800 */
[----:B------:R-:W-:Y:S01]  /*2b0c0*/  IMAD.X R18, R58, 0x1, R2, P1 ;  /* 0x000000013a127824 */ /* 0x000fe200008e0602 */
[----:B------:R-:W-:Y:S02]  /*2b0d0*/  IADD3 R19, P1, R4, R60, RZ ;  /* 0x0000003c04137210 */ /* 0x000fe40007f3e0ff */
[----:B0-----:R-:W5:Y:S04]  /*2b0e0*/  LDL.LU R5, [R1+0x70c] ;  /* 0x00070c0001057983 */ /* 0x001f680000300800 */
[----:B------:R0:W-:Y:S04]  /*2b0f0*/  STL [R1+0x4a78], R18 ;  /* 0x004a781201007387 */ /* 0x0001e80000100800 */
[----:B------:R-:W5:Y:S04]  /*2b100*/  LDL.LU R4, [R1+0x640] ;  /* 0x0006400001047983 */ /* 0x000f680000300800 */
[----:B------:R-:W-:Y:S01]  /*2b110*/  STL [R1+0x4ab4], R19 ;  /* 0x004ab41301007387 */ /* 0x000fe20000100800 */
[----:B0-----:R-:W-:-:S03]  /*2b120*/  IMAD.X R18, R58, 0x1, R3, P0 ;  /* 0x000000013a127824 */ /* 0x001fc600000e0603 */
[----:B------:R-:W5:Y:S04]  /*2b130*/  LDL.LU R58, [R1+0x710] ;  /* 0x00071000013a7983 */ /* 0x000f680000300800 */
[----:B------:R0:W-:Y:S01]  /*2b140*/  STL [R1+0x4a80], R18 ;  /* 0x004a801201007387 */ /* 0x0001e20000100800 */
[----:B------:R-:W-:-:S05]  /*2b150*/  IADD3 R20, P0, R61, R59, RZ ;  /* 0x0000003b3d147210 */ /* 0x000fca0007f1e0ff */
[----:B------:R-:W-:Y:S01]  /*2b160*/  STL [R1+0x4abc], R20 ;  /* 0x004abc1401007387 */ /* 0x000fe20000100800 */
[----:B0-----:R-:W-:Y:S01]  /*2b170*/  IMAD.X R18, R17, 0x1, R2, P6 ;  /* 0x0000000111127824 */ /* 0x001fe200030e0602 */
[----:B------:R-:W-:Y:S02]  /*2b180*/  IADD3 R19, P6, R61, R60, RZ ;  /* 0x0000003c3d137210 */ /* 0x000fe40007fde0ff */
[----:B------:R-:W5:Y:S04]  /*2b190*/  LDL.LU R61, [R1+0x714] ;  /* 0x00071400013d7983 */ /* 0x000f680000300800 */
[----:B------:R0:W-:Y:S04]  /*2b1a0*/  STL [R1+0x4a88], R18 ;  /* 0x004a881201007387 */ /* 0x0001e80000100800 */
[----:B------:R2:W-:Y:S01]  /*2b1b0*/  STL [R1+0x4ac4], R19 ;  /* 0x004ac41301007387 */ /* 0x0005e20000100800 */
[----:B0-----:R-:W-:-:S05]  /*2b1c0*/  IMAD.X R18, R17, 0x1, R3, P5 ;  /* 0x0000000111127824 */ /* 0x001fca00028e0603 */
[----:B------:R0:W-:Y:S01]  /*2b1d0*/  STL [R1+0x4a90], R18 ;  /* 0x004a901201007387 */ /* 0x0001e20000100800 */
[----:B------:R-:W-:Y:S02]  /*2b1e0*/  SHF.R.S32.HI R0, RZ, 0x1f, R0 ;  /* 0x0000001fff007819 */ /* 0x000fe40000011400 */
[C---:B--2---:R-:W-:Y:S01]  /*2b1f0*/  IADD3 R19, P5, R16.reuse, R59, RZ ;  /* 0x0000003b10137210 */ /* 0x044fe20007fbe0ff */
[----:B----4-:R-:W-:Y:S01]  /*2b200*/  IMAD.X R17, R15, 0x1, R2, P4 ;  /* 0x000000010f117824 */ /* 0x010fe200020e0602 */
[----:B0-----:R-:W-:-:S03]  /*2b210*/  IADD3 R18, P4, R16, R60, RZ ;  /* 0x0000003c10127210 */ /* 0x001fc60007f9e0ff */
[----:B------:R-:W-:Y:S01]  /*2b220*/  STL [R1+0x4acc], R19 ;  /* 0x004acc1301007387 */ /* 0x000fe20000100800 */
[----:B------:R-:W-:-:S03]  /*2b230*/  IMAD.X R16, R15, 0x1, R3, P3 ;  /* 0x000000010f107824 */ /* 0x000fc600018e0603 */
[----:B------:R0:W-:Y:S04]  /*2b240*/  STL [R1+0x4a98], R17 ;  /* 0x004a981101007387 */ /* 0x0001e80000100800 */
[----:B------:R-:W-:Y:S01]  /*2b250*/  STL [R1+0x4ad4], R18 ;  /* 0x004ad41201007387 */ /* 0x000fe20000100800 */
[----:B0-----:R-:W-:-:S03]  /*2b260*/  IADD3 R17, P3, R14, R59, RZ ;  /* 0x0000003b0e117210 */ /* 0x001fc60007f7e0ff */
[----:B------:R0:W-:Y:S04]  /*2b270*/  STL [R1+0x4aa0], R16 ;  /* 0x004aa01001007387 */ /* 0x0001e80000100800 */
[----:B------:R-:W-:Y:S01]  /*2b280*/  STL [R1+0x4adc], R17 ;  /* 0x004adc1101007387 */ /* 0x000fe20000100800 */
[C---:B---3--:R-:W-:Y:S01]  /*2b290*/  IMAD.X R15, R13.reuse, 0x1, R2, P2 ;  /* 0x000000010d0f7824 */ /* 0x048fe200010e0602 */
[----:B0-----:R-:W-:Y:S01]  /*2b2a0*/  IADD3 R16, P2, R14, R60, RZ ;  /* 0x0000003c0e107210 */ /* 0x001fe20007f5e0ff */
[----:B------:R-:W-:-:S03]  /*2b2b0*/  IMAD.X R14, R13, 0x1, R3, P1 ;  /* 0x000000010d0e7824 */ /* 0x000fc600008e0603 */
[----:B------:R0:W-:Y:S04]  /*2b2c0*/  STL [R1+0x4aa8], R15 ;  /* 0x004aa80f01007387 */ /* 0x0001e80000100800 */
[----:B------:R-:W-:Y:S01]  /*2b2d0*/  STL [R1+0x4ae4], R16 ;  /* 0x004ae41001007387 */ /* 0x000fe20000100800 */
[C---:B0-----:R-:W-:Y:S01]  /*2b2e0*/  IADD3 R15, P1, R12.reuse, R59, RZ ;  /* 0x0000003b0c0f7210 */ /* 0x041fe20007f3e0ff */
[C---:B------:R-:W-:Y:S02]  /*2b2f0*/  IMAD.X R13, R11.reuse, 0x1, R2, P0 ;  /* 0x000000010b0d7824 */ /* 0x040fe400000e0602 */
[----:B------:R0:W-:Y:S04]  /*2b300*/  STL [R1+0x4ab0], R14 ;  /* 0x004ab00e01007387 */ /* 0x0001e80000100800 */
[----:B------:R-:W-:Y:S04]  /*2b310*/  STL [R1+0x4aec], R15 ;  /* 0x004aec0f01007387 */ /* 0x000fe80000100800 */
[----:B------:R1:W-:Y:S01]  /*2b320*/  STL [R1+0x4ab8], R13 ;  /* 0x004ab80d01007387 */ /* 0x0003e20000100800 */
[----:B0-----:R-:W-:Y:S01]  /*2b330*/  IADD3 R14, P0, R12, R60, RZ ;  /* 0x0000003c0c0e7210 */ /* 0x001fe20007f1e0ff */
[----:B------:R-:W-:-:S04]  /*2b340*/  IMAD.X R12, R11, 0x1, R3, P6 ;  /* 0x000000010b0c7824 */ /* 0x000fc800030e0603 */
[----:B------:R-:W-:Y:S01]  /*2b350*/  STL [R1+0x4af4], R14 ;  /* 0x004af40e01007387 */ /* 0x000fe20000100800 */
[----:B-1----:R-:W-:-:S03]  /*2b360*/  IADD3 R13, P6, R10, R59, RZ ;  /* 0x0000003b0a0d7210 */ /* 0x002fc60007fde0ff */
[----:B------:R0:W-:Y:S04]  /*2b370*/  STL [R1+0x4ac0], R12 ;  /* 0x004ac00c01007387 */ /* 0x0001e80000100800 */
[----:B------:R-:W-:Y:S01]  /*2b380*/  STL [R1+0x4af8], R13 ;  /* 0x004af80d01007387 */ /* 0x000fe20000100800 */
[C---:B------:R-:W-:Y:S01]  /*2b390*/  IMAD.X R11, R9.reuse, 0x1, R2, P5 ;  /* 0x00000001090b7824 */ /* 0x040fe200028e0602 */
[----:B0-----:R-:W-:Y:S01]  /*2b3a0*/  IADD3 R12, P5, R10, R60, RZ ;  /* 0x0000003c0a0c7210 */ /* 0x001fe20007fbe0ff */
[----:B------:R-:W-:-:S03]  /*2b3b0*/  IMAD.X R10, R9, 0x1, R3, P4 ;  /* 0x00000001090a7824 */ /* 0x000fc600020e0603 */
[----:B------:R0:W-:Y:S04]  /*2b3c0*/  STL [R1+0x4ac8], R11 ;  /* 0x004ac80b01007387 */ /* 0x0001e80000100800 */
[----:B------:R-:W-:Y:S01]  /*2b3d0*/  STL [R1+0x4afc], R12 ;  /* 0x004afc0c01007387 */ /* 0x000fe20000100800 */
[----:B0-----:R-:W-:-:S03]  /*2b3e0*/  IADD3 R11, P4, R8, R59, RZ ;  /* 0x0000003b080b7210 */ /* 0x001fc60007f9e0ff */
[----:B------:R0:W-:Y:S01]  /*2b3f0*/  STL [R1+0x4ad0], R10 ;  /* 0x004ad00a01007387 */ /* 0x0001e20000100800 */
[----:B------:R-:W-:-:S03]  /*2b400*/  IMAD.X R9, R7, 0x1, R2, P3 ;  /* 0x0000000107097824 */ /* 0x000fc600018e0602 */
[----:B------:R-:W-:Y:S01]  /*2b410*/  STL [R1+0x4b00], R11 ;  /* 0x004b000b01007387 */ /* 0x000fe20000100800 */
[----:B0-----:R-:W-:Y:S01]  /*2b420*/  IADD3 R10, P3, R8, R60, RZ ;  /* 0x0000003c080a7210 */ /* 0x001fe20007f7e0ff */
[----:B------:R-:W-:Y:S02]  /*2b430*/  IMAD.X R8, R7, 0x1, R3, P2 ;  /* 0x0000000107087824 */ /* 0x000fe400010e0603 */
[----:B------:R0:W-:Y:S04]  /*2b440*/  STL [R1+0x4ad8], R9 ;  /* 0x004ad80901007387 */ /* 0x0001e80000100800 */
[----:B------:R-:W-:Y:S01]  /*2b450*/  STL [R1+0x4b04], R10 ;  /* 0x004b040a01007387 */ /* 0x000fe20000100800 */
[----:B0-----:R-:W-:-:S03]  /*2b460*/  IADD3 R9, P2, R6, R59, RZ ;  /* 0x0000003b06097210 */ /* 0x001fc60007f5e0ff */
[----:B------:R0:W-:Y:S04]  /*2b470*/  STL [R1+0x4ae0], R8 ;  /* 0x004ae00801007387 */ /* 0x0001e80000100800 */
[----:B------:R-:W-:Y:S01]  /*2b480*/  STL [R1+0x4b08], R9 ;  /* 0x004b080901007387 */ /* 0x000fe20000100800 */
[C---:B-----5:R-:W-:Y:S01]  /*2b490*/  IMAD.X R7, R5.reuse, 0x1, R2, P1 ;  /* 0x0000000105077824 */ /* 0x060fe200008e0602 */
[----:B0-----:R-:W-:Y:S01]  /*2b4a0*/  IADD3 R8, P1, R6, R60, RZ ;  /* 0x0000003c06087210 */ /* 0x001fe20007f3e0ff */
[----:B------:R-:W-:-:S03]  /*2b4b0*/  IMAD.X R6, R5, 0x1, R3, P0 ;  /* 0x0000000105067824 */ /* 0x000fc600000e0603 */
[----:B------:R0:W-:Y:S04]  /*2b4c0*/  STL [R1+0x4ae8], R7 ;  /* 0x004ae80701007387 */ /* 0x0001e80000100800 */
[----:B------:R-:W-:Y:S01]  /*2b4d0*/  STL [R1+0x4b0c], R8 ;  /* 0x004b0c0801007387 */ /* 0x000fe20000100800 */
[----:B0-----:R-:W-:Y:S01]  /*2b4e0*/  IADD3 R7, P0, R4, R59, RZ ;  /* 0x0000003b04077210 */ /* 0x001fe20007f1e0ff */
[----:B------:R-:W-:Y:S02]  /*2b4f0*/  IMAD.X R5, R58, 0x1, R2, P6 ;  /* 0x000000013a057824 */ /* 0x000fe400030e0602 */
[----:B------:R0:W-:Y:S04]  /*2b500*/  STL [R1+0x4af0], R6 ;  /* 0x004af00601007387 */ /* 0x0001e80000100800 */
[----:B------:R-:W-:Y:S04]  /*2b510*/  STL [R1+0x4178], R7 ;  /* 0x0041780701007387 */ /* 0x000fe80000100800 */
[----:B------:R1:W-:Y:S01]  /*2b520*/  STL [R1+0x4174], R5 ;  /* 0x0041740501007387 */ /* 0x0003e20000100800 */
[----:B0-----:R-:W-:-:S05]  /*2b530*/  IADD3 R6, P6, R4, R60, RZ ;  /* 0x0000003c04067210 */ /* 0x001fca0007fde0ff */
[----:B------:R0:W-:Y:S01]  /*2b540*/  STL [R1+0x4170], R6 ;  /* 0x0041700601007387 */ /* 0x0001e20000100800 */
[----:B-1----:R-:W-:Y:S01]  /*2b550*/  IMAD.X R5, R58, 0x1, R3, P5 ;  /* 0x000000013a057824 */ /* 0x002fe200028e0603 */
[----:B------:R-:W-:-:S04]  /*2b560*/  SHF.R.S32.HI R4, RZ, 0x1f, R4 ;  /* 0x0000001fff047819 */ /* 0x000fc80000011404 */
[----:B------:R1:W-:Y:S01]  /*2b570*/  STL [R1+0x415c], R5 ;  /* 0x00415c0501007387 */ /* 0x0003e20000100800 */
[C-C-:B0-----:R-:W-:Y:S02]  /*2b580*/  IMAD.X R6, R61.reuse, 0x1, R2.reuse, P4 ;  /* 0x000000013d067824 */ /* 0x141fe400020e0602 */
[--C-:B------:R-:W-:Y:S02]  /*2b590*/  IMAD.X R7, R61, 0x1, R3.reuse, P3 ;  /* 0x000000013d077824 */ /* 0x100fe400018e0603 */
[C---:B-1----:R-:W-:Y:S01]  /*2b5a0*/  IMAD.X R5, R0.reuse, 0x1, R2, P2 ;  /* 0x0000000100057824 */ /* 0x042fe200010e0602 */
[----:B------:R0:W-:Y:S04]  /*2b5b0*/  STL [R1+0x4160], R6 ;  /* 0x0041600601007387 */ /* 0x0001e80000100800 */
[----:B------:R-:W-:Y:S01]  /*2b5c0*/  STL [R1+0x4164], R7 ;  /* 0x0041640701007387 */ /* 0x000fe20000100800 */
[----:B0-----:R-:W-:-:S03]  /*2b5d0*/  IMAD.X R6, R0, 0x1, R3, P1 ;  /* 0x0000000100067824 */ /* 0x001fc600008e0603 */
[----:B------:R-:W2:Y:S04]  /*2b5e0*/  LDL.LU R0, [R1+0x5b74] ;  /* 0x005b740001007983 */ /* 0x000ea80000300800 */
[----:B------:R0:W-:Y:S04]  /*2b5f0*/  STL [R1+0x4168], R5 ;  /* 0x0041680501007387 */ /* 0x0001e80000100800 */
[----:B------:R-:W-:Y:S04]  /*2b600*/  STL [R1+0x416c], R6 ;  /* 0x00416c0601007387 */ /* 0x000fe80000100800 */
[----:B------:R-:W3:Y:S01]  /*2b610*/  LDL.LU R10, [R1+0x73c] ;  /* 0x00073c00010a7983 */ /* 0x000ee20000300800 */
[----:B0-----:R-:W-:-:S02]  /*2b620*/  IMAD.X R5, R4, 0x1, R2, P0 ;  /* 0x0000000104057824 */ /* 0x001fc400000e0602 */
[----:B------:R-:W-:-:S03]  /*2b630*/  IMAD.X R2, R4, 0x1, R3, P6 ;  /* 0x0000000104027824 */ /* 0x000fc600030e0603 */
[----:B------:R0:W-:Y:S04]  /*2b640*/  STL [R1+0x4158], R5 ;  /* 0x0041580501007387 */ /* 0x0001e80000100800 */
[----:B------:R-:W4:Y:S04]  /*2b650*/  LDL.LU R9, [R1+0x738] ;  /* 0x0007380001097983 */ /* 0x000f280000300800 */
[----:B------:R3:W-:Y:S04]  /*2b660*/  STL [R1+0x3194], R2 ;  /* 0x0031940201007387 */ /* 0x0007e80000100800 */
[----:B------:R-:W5:Y:S04]  /*2b670*/  LDL.LU R8, [R1+0x734] ;  /* 0x0007340001087983 */ /* 0x000f680000300800 */
[----:B0-----:R-:W2:Y:S04]  /*2b680*/  LDL.LU R5, [R1+0x730] ;  /* 0x0007300001057983 */ /* 0x001ea80000300800 */
[----:B------:R-:W2:Y:S04]  /*2b690*/  LDL.LU R6, [R1+0x72c] ;  /* 0x00072c0001067983 */ /* 0x000ea80000300800 */
[----:B------:R-:W2:Y:S04]  /*2b6a0*/  LDL.LU R7, [R1+0x728] ;  /* 0x0007280001077983 */ /* 0x000ea80000300800 */
[----:B------:R-:W2:Y:S04]  /*2b6b0*/  LDL.LU R58, [R1+0x724] ;  /* 0x00072400013a7983 */ /* 0x000ea80000300800 */
[----:B------:R-:W2:Y:S01]  /*2b6c0*/  LDL.LU R61, [R1+0x720] ;  /* 0x00072000013d7983 */ /* 0x000ea20000300800 */
[----:B------:R-:W-:-:S04]  /*2b6d0*/  UIMAD UR60, UR7, 0x3f, URZ ;  /* 0x0000003f073c78a4 */ /* 0x000fc8000f8e023f */
[----:B------:R-:W-:Y:S01]  /*2b6e0*/  USHF.R.S32.HI UR61, URZ, 0x1f, UR60 ;  /* 0x0000001f3f3d7899 */ /* 0x000fe2000801143c */
[----:B---3--:R-:W-:-:S05]  /*2b6f0*/  IMAD R2, R10, UR59, RZ ;  /* 0x0000003b0a027c24 */ /* 0x008fca000f8e02ff */
[----:B------:R-:W-:Y:S01]  /*2b700*/  IADD3 R17, P4, R2, UR34, RZ ;  /* 0x0000002202117c10 */ /* 0x000fe2000ff9e0ff */
[----:B----4-:R-:W-:Y:S02]  /*2b710*/  IMAD R3, R9, UR59, RZ ;  /* 0x0000003b09037c24 */ /* 0x010fe4000f8e02ff */
[----:B-----5:R-:W-:-:S03]  /*2b720*/  IMAD R4, R8, UR59, RZ ;  /* 0x0000003b08047c24 */ /* 0x020fc6000f8e02ff */
[----:B------:R-:W-:Y:S01]  /*2b730*/  IADD3 R19, P5, R3, UR34, RZ ;  /* 0x0000002203137c10 */ /* 0x000fe2000ffbe0ff */
[----:B--2---:R-:W-:Y:S01]  /*2b740*/  IMAD R5, R5, UR59, RZ ;  /* 0x0000003b05057c24 */ /* 0x004fe2000f8e02ff */
[----:B------:R-:W-:Y:S01]  /*2b750*/  IADD3 R20, P3, R4, UR34, RZ ;  /* 0x0000002204147c10 */ /* 0x000fe2000ff7e0ff */
[----:B------:R-:W-:-:S03]  /*2b760*/  IMAD R6, R6, UR59, RZ ;  /* 0x0000003b06067c24 */ /* 0x000fc6000f8e02ff */
[----:B------:R-:W-:Y:S01]  /*2b770*/  IADD3 R21, P2, R5, UR34, RZ ;  /* 0x0000002205157c10 */ /* 0x000fe2000ff5e0ff */
[----:B------:R-:W-:Y:S01]  /*2b780*/  IMAD R7, R7, UR59, RZ ;  /* 0x0000003b07077c24 */ /* 0x000fe2000f8e02ff */
[----:B------:R-:W-:Y:S01]  /*2b790*/  IADD3 R22, P1, R6, UR34, RZ ;  /* 0x0000002206167c10 */ /* 0x000fe2000ff3e0ff */
[----:B------:R-:W-:Y:S01]  /*2b7a0*/  IMAD R8, R58, UR59, RZ ;  /* 0x0000003b3a087c24 */ /* 0x000fe2000f8e02ff */
[----:B------:R-:W-:Y:S02]  /*2b7b0*/  STL [R1+0x2e80], R17 ;  /* 0x002e801101007387 */ /* 0x000fe40000100800 */
[----:B------:R-:W-:Y:S01]  /*2b7c0*/  IADD3 R23, P0, R7, UR34, RZ ;  /* 0x0000002207177c10 */ /* 0x000fe2000ff1e0ff */
[----:B------:R-:W-:Y:S01]  /*2b7d0*/  IMAD R9, R61, UR59, RZ ;  /* 0x0000003b3d097c24 */ /* 0x000fe2000f8e02ff */
[----:B------:R-:W-:Y:S01]  /*2b7e0*/  LEA.HI.X.SX32 R10, R2, UR35, 0x1, P4 ;  /* 0x00000023020a7c11 */ /* 0x000fe2000a0f0eff */
[----:B------:R-:W-:Y:S01]  /*2b7f0*/  STL [R1+0x2e88], R19 ;  /* 0x002e881301007387 */ /* 0x000fe20000100800 */
[----:B------:R-:W-:Y:S01]  /*2b800*/  IADD3 R24, P4, R8, UR34, RZ ;  /* 0x0000002208187c10 */ /* 0x000fe2000ff9e0ff */
[----:B------:R-:W-:Y:S01]  /*2b810*/  ULDC UR59, c[0x0][0x238] ;  /* 0x00008e00003b7ab9 */ /* 0x000fe20000000800 */
[----:B------:R-:W-:Y:S01]  /*2b820*/  LEA.HI.X.SX32 R11, R3, UR35, 0x1, P5 ;  /* 0x00000023030b7c11 */ /* 0x000fe2000a8f0eff */
[----:B------:R-:W-:Y:S01]  /*2b830*/  STL [R1+0x2e90], R20 ;  /* 0x002e901401007387 */ /* 0x000fe20000100800 */
[----:B------:R-:W-:Y:S01]  /*2b840*/  IADD3 R25, P5, R9, UR34, RZ ;  /* 0x0000002209197c10 */ /* 0x000fe2000ffbe0ff */
[----:B------:R-:W-:-:S02]  /*2b850*/  ULDC UR34, c[0x0][0x238] ;  /* 0x00008e0000227ab9 */ /* 0x000fc40000000800 */
[----:B------:R-:W-:Y:S01]  /*2b860*/  STL [R1+0x2e98], R21 ;  /* 0x002e981501007387 */ /* 0x000fe20000100800 */
[----:B------:R-:W-:-:S03]  /*2b870*/  LEA.HI.X.SX32 R12, R4, UR35, 0x1, P3 ;  /* 0x00000023040c7c11 */ /* 0x000fc600098f0eff */
        /* <DEDUP_REMOVED lines=9> */
[----:B------:R-:W-:Y:S01]  /*2b910*/  LEA.HI.X.SX32 R18, R9, UR35, 0x1, P5 ;  /* 0x0000002309127c11 */ /* 0x000fe2000a8f0eff */
[----:B------:R-:W-:Y:S02]  /*2b920*/  ULDC UR35, c[0x0][0x238] ;  /* 0x00008e0000237ab9 */ /* 0x000fe40000000800 */
[----:B------:R-:W-:Y:S01]  /*2b930*/  STL [R1+0x2eb8], R25 ;  /* 0x002eb81901007387 */ /* 0x000fe20000100800 */
[----:B------:R-:W-:-:S03]  /*2b940*/  IADD3 R5, P6, R25, UR60, RZ ;  /* 0x0000003c19057c10 */ /* 0x000fc6000ffde0ff */
[----:B------:R-:W-:Y:S01]  /*2b950*/  STL [R1+0x2e8c], R12 ;  /* 0x002e8c0c01007387 */ /* 0x000fe20000100800 */
[----:B------:R-:W-:-:S03]  /*2b960*/  IADD3 R3, P5, R24, UR60, RZ ;  /* 0x0000003c18037c10 */ /* 0x000fc6000ffbe0ff */
[----:B------:R-:W-:Y:S04]  /*2b970*/  STL [R1+0x2e94], R13 ;  /* 0x002e940d01007387 */ /* 0x000fe80000100800 */
[----:B------:R-:W-:Y:S01]  /*2b980*/  STL [R1+0x2e9c], R14 ;  /* 0x002e9c0e01007387 */ /* 0x000fe20000100800 */
[----:B------:R-:W-:-:S03]  /*2b990*/  IADD3 R4, P4, R23, UR60, RZ ;  /* 0x0000003c17047c10 */ /* 0x000fc6000ff9e0ff */
[----:B------:R-:W-:Y:S04]  /*2b9a0*/  STL [R1+0x2ea4], R15 ;  /* 0x002ea40f01007387 */ /* 0x000fe80000100800 */
[----:B------:R-:W-:Y:S04]  /*2b9b0*/  STL [R1+0x2eac], R16 ;  /* 0x002eac1001007387 */ /* 0x000fe80000100800 */
[----:B------:R-:W-:Y:S04]  /*2b9c0*/  STL [R1+0x2eb4], R18 ;  /* 0x002eb41201007387 */ /* 0x000fe80000100800 */
[----:B------:R0:W-:Y:S04]  /*2b9d0*/  STL [R1+0x319c], R5 ;  /* 0x00319c0501007387 */ /* 0x0001e80000100800 */
[----:B------:R1:W-:Y:S01]  /*2b9e0*/  STL [R1+0x31a4], R3 ;  /* 0x0031a40301007387 */ /* 0x0003e20000100800 */
[----:B0-----:R-:W-:-:S03]  /*2b9f0*/  IADD3 R5, P3, R22, UR60, RZ ;  /* 0x0000003c16057c10 */ /* 0x001fc6000ff7e0ff */
[----:B------:R0:W-:Y:S01]  /*2ba00*/  STL [R1+0x31ac], R4 ;  /* 0x0031ac0401007387 */ /* 0x0001e20000100800 */
[----:B-1----:R-:W-:-:S03]  /*2ba10*/  IADD3 R3, P2, R21, UR60, RZ ;  /* 0x0000003c15037c10 */ /* 0x002fc6000ff5e0ff */
[----:B------:R1:W-:Y:S04]  /*2ba20*/  STL [R1+0x31b4], R5 ;  /* 0x0031b40501007387 */ /* 0x0003e80000100800 */
[----:B------:R2:W-:Y:S01]  /*2ba30*/  STL [R1+0x31bc], R3 ;  /* 0x0031bc0301007387 */ /* 0x0005e20000100800 */
[----:B0-----:R-:W-:Y:S02]  /*2ba40*/  IADD3 R4, P1, R20, UR60, RZ ;  /* 0x0000003c14047c10 */ /* 0x001fe4000ff3e0ff */
[----:B-1----:R-:W-:-:S03]  /*2ba50*/  IADD3 R5, P0, R19, UR60, RZ ;  /* 0x0000003c13057c10 */ /* 0x002fc6000ff1e0ff */
[----:B------:R0:W-:Y:S01]  /*2ba60*/  STL [R1+0x31c4], R4 ;  /* 0x0031c40401007387 */ /* 0x0001e20000100800 */
[----:B--2---:R-:W-:-:S03]  /*2ba70*/  IADD3.X R3, R18, UR61, RZ, P6, !PT ;  /* 0x0000003d12037c10 */ /* 0x004fc6000b7fe4ff */
[----:B------:R1:W-:Y:S04]  /*2ba80*/  STL [R1+0x31cc], R5 ;  /* 0x0031cc0501007387 */ /* 0x0003e80000100800 */
[----:B------:R2:W-:Y:S01]  /*2ba90*/  STL [R1+0x3198], R3 ;  /* 0x0031980301007387 */ /* 0x0005e20000100800 */
[----:B0-----:R-:W-:Y:S02]  /*2baa0*/  IADD3 R4, P6, R17, UR60, RZ ;  /* 0x0000003c11047c10 */ /* 0x001fe4000ffde0ff */
[----:B-1----:R-:W-:Y:S02]  /*2bab0*/  IADD3.X R5, R15, UR61, RZ, P4, !PT ;  /* 0x0000003d0f057c10 */ /* 0x002fe4000a7fe4ff */
[----:B--2---:R-:W-:Y:S01]  /*2bac0*/  IADD3.X R3, R16, UR61, RZ, P5, !PT ;  /* 0x0000003d10037c10 */ /* 0x004fe2000affe4ff */
[----:B------:R0:W-:Y:S04]  /*2bad0*/  STL [R1+0x31d4], R4 ;  /* 0x0031d40401007387 */ /* 0x0001e80000100800 */
[----:B------:R1:W-:Y:S01]  /*2bae0*/  STL [R1+0x31a0], R3 ;  /* 0x0031a00301007387 */ /* 0x0003e20000100800 */
[----:B0-----:R-:W-:-:S03]  /*2baf0*/  IADD3.X R4, R14, UR61, RZ, P3, !PT ;  /* 0x0000003d0e047c10 */ /* 0x001fc60009ffe4ff */
[----:B------:R0:W-:Y:S01]  /*2bb00*/  STL [R1+0x31a8], R5 ;  /* 0x0031a80501007387 */ /* 0x0001e20000100800 */
[----:B-1----:R-:W-:-:S03]  /*2bb10*/  IADD3.X R3, R13, UR61, RZ, P2, !PT ;  /* 0x0000003d0d037c10 */ /* 0x002fc600097fe4ff */
[----:B------:R1:W-:Y:S01]  /*2bb20*/  STL [R1+0x31b0], R4 ;  /* 0x0031b00401007387 */ /* 0x0003e20000100800 */
[----:B------:R-:W-:-:S03]  /*2bb30*/  UIMAD UR60, UR7, 0x3e, URZ ;  /* 0x0000003e073c78a4 */ /* 0x000fc6000f8e023f */
[----:B------:R2:W-:Y:S01]  /*2bb40*/  STL [R1+0x31b8], R3 ;  /* 0x0031b80301007387 */ /* 0x0005e20000100800 */
[----:B0-----:R-:W-:Y:S02]  /*2bb50*/  IADD3.X R5, R12, UR61, RZ, P1, !PT ;  /* 0x0000003d0c057c10 */ /* 0x001fe40008ffe4ff */
[----:B-1----:R-:W-:-:S03]  /*2bb60*/  IADD3.X R4, R11, UR61, RZ, P0, !PT ;  /* 0x0000003d0b047c10 */ /* 0x002fc600087fe4ff */
[----:B------:R0:W-:Y:S01]  /*2bb70*/  STL [R1+0x31c0], R5 ;  /* 0x0031c00501007387 */ /* 0x0001e20000100800 */
[----:B--2---:R-:W-:-:S03]  /*2bb80*/  IADD3.X R3, R10, UR61, RZ, P6, !PT ;  /* 0x0000003d0a037c10 */ /* 0x004fc6000b7fe4ff */
[----:B------:R1:W-:Y:S04]  /*2bb90*/  STL [R1+0x31c8], R4 ;  /* 0x0031c80401007387 */ /* 0x0003e80000100800 */
[----:B------:R2:W-:Y:S01]  /*2bba0*/  STL [R1+0x31d0], R3 ;  /* 0x0031d00301007387 */ /* 0x0005e20000100800 */
[----:B0-----:R-:W-:Y:S01]  /*2bbb0*/  IADD3 R5, P6, R25, UR60, RZ ;  /* 0x0000003c19057c10 */ /* 0x001fe2000ffde0ff */
[----:B------:R-:W-:Y:S02]  /*2bbc0*/  USHF.R.S32.HI UR61, URZ, 0x1f, UR60 ;  /* 0x0000001f3f3d7899 */ /* 0x000fe4000801143c */
[----:B-1----:R-:W-:Y:S02]  /*2bbd0*/  IADD3 R4, P4, R23, UR60, RZ ;  /* 0x0000003c17047c10 */ /* 0x002fe4000ff9e0ff */
[----:B--2---:R-:W-:Y:S01]  /*2bbe0*/  IADD3 R3, P5, R24, UR60, RZ ;  /* 0x0000003c18037c10 */ /* 0x004fe2000ffbe0ff */
        /* <DEDUP_REMOVED lines=484> */
[----:B-1----:R-:W-:Y:S01]  /*2da30*/  IADD3 R5, P0, R19, UR60, RZ ;  /* 0x0000003c13057c10 */ /* 0x002fe2000ff1e0ff */
[----:B------:R-:W0:Y:S01]  /*2da40*/  S2R R61, SR_TID.X ;  /* 0x00000000003d7919 */ /* 0x000e220000002100 */
[----:B--2---:R-:W-:Y:S01]  /*2da50*/  IADD3.X R3, R18, UR61, RZ, P6, !PT ;  /* 0x0000003d12037c10 */ /* 0x004fe2000b7fe4ff */
[----:B------:R1:W-:Y:S04]  /*2da60*/  STL [R1+0x3584], R4 ;  /* 0x0035840401007387 */ /* 0x0003e80000100800 */
[----:B------:R2:W-:Y:S04]  /*2da70*/  STL [R1+0x358c], R5 ;  /* 0x00358c0501007387 */ /* 0x0005e80000100800 */
[----:B------:R3:W-:Y:S01]  /*2da80*/  STL [R1+0x3558], R3 ;  /* 0x0035580301007387 */ /* 0x0007e20000100800 */
[----:B-1----:R-:W-:-:S02]  /*2da90*/  IADD3 R4, P6, R17, UR60, RZ ;  /* 0x0000003c11047c10 */ /* 0x002fc4000ffde0ff */
[----:B--2---:R-:W-:Y:S02]  /*2daa0*/  IADD3.X R5, R15, UR61, RZ, P4, !PT ;  /* 0x0000003d0f057c10 */ /* 0x004fe4000a7fe4ff */
[----:B---3--:R-:W-:Y:S01]  /*2dab0*/  IADD3.X R3, R16, UR61, RZ, P5, !PT ;  /* 0x0000003d10037c10 */ /* 0x008fe2000affe4ff */
[----:B------:R1:W-:Y:S04]  /*2dac0*/  STL [R1+0x3594], R4 ;  /* 0x0035940401007387 */ /* 0x0003e80000100800 */
[----:B------:R2:W-:Y:S01]  /*2dad0*/  STL [R1+0x3560], R3 ;  /* 0x0035600301007387 */ /* 0x0005e20000100800 */
[----:B-1----:R-:W-:-:S03]  /*2dae0*/  IADD3.X R4, R14, UR61, RZ, P3, !PT ;  /* 0x0000003d0e047c10 */ /* 0x002fc60009ffe4ff */
[----:B------:R1:W-:Y:S01]  /*2daf0*/  STL [R1+0x3568], R5 ;  /* 0x0035680501007387 */ /* 0x0003e20000100800 */
[----:B--2---:R-:W-:-:S03]  /*2db00*/  IADD3.X R3, R13, UR61, RZ, P2, !PT ;  /* 0x0000003d0d037c10 */ /* 0x004fc600097fe4ff */
[----:B------:R2:W-:Y:S01]  /*2db10*/  STL [R1+0x3570], R4 ;  /* 0x0035700401007387 */ /* 0x0005e20000100800 */
[----:B------:R-:W-:-:S03]  /*2db20*/  UIMAD UR60, UR7, 0x2f, URZ ;  /* 0x0000002f073c78a4 */ /* 0x000fc6000f8e023f */
[----:B------:R3:W-:Y:S01]  /*2db30*/  STL [R1+0x3578], R3 ;  /* 0x0035780301007387 */ /* 0x0007e20000100800 */
[----:B-1----:R-:W-:Y:S02]  /*2db40*/  IADD3.X R5, R12, UR61, RZ, P1, !PT ;  /* 0x0000003d0c057c10 */ /* 0x002fe40008ffe4ff */
[----:B--2---:R-:W-:-:S03]  /*2db50*/  IADD3.X R4, R11, UR61, RZ, P0, !PT ;  /* 0x0000003d0b047c10 */ /* 0x004fc600087fe4ff */
[----:B------:R1:W-:Y:S01]  /*2db60*/  STL [R1+0x3580], R5 ;  /* 0x0035800501007387 */ /* 0x0003e20000100800 */
[----:B---3--:R-:W-:-:S03]  /*2db70*/  IADD3.X R3, R10, UR61, RZ, P6, !PT ;  /* 0x0000003d0a037c10 */ /* 0x008fc6000b7fe4ff */
[----:B------:R2:W-:Y:S04]  /*2db80*/  STL [R1+0x3588], R4 ;  /* 0x0035880401007387 */ /* 0x0005e80000100800 */
[----:B------:R3:W-:Y:S01]  /*2db90*/  STL [R1+0x3590], R3 ;  /* 0x0035900301007387 */ /* 0x0007e20000100800 */
[----:B-1----:R-:W-:Y:S02]  /*2dba0*/  IADD3 R5, P6, R25, UR60, RZ ;  /* 0x0000003c19057c10 */ /* 0x002fe4000ffde0ff */
[----:B--2---:R-:W-:Y:S02]  /*2dbb0*/  IADD3 R4, P4, R23, UR60, RZ ;  /* 0x0000003c17047c10 */ /* 0x004fe4000ff9e0ff */
[----:B---3--:R-:W-:Y:S01]  /*2dbc0*/  IADD3 R3, P5, R24, UR60, RZ ;  /* 0x0000003c18037c10 */ /* 0x008fe2000ffbe0ff */
[----:B------:R1:W-:Y:S04]  /*2dbd0*/  STL [R1+0x359c], R5 ;  /* 0x00359c0501007387 */ /* 0x0003e80000100800 */
[----:B------:R2:W-:Y:S01]  /*2dbe0*/  STL [R1+0x35a4], R3 ;  /* 0x0035a40301007387 */ /* 0x0005e20000100800 */
[----:B0-----:R-:W-:Y:S01]  /*2dbf0*/  IMAD.SHL.U32 R2, R61, 0x2, RZ ;  /* 0x000000023d027824 */ /* 0x001fe200078e00ff */
[----:B-1----:R-:W-:-:S02]  /*2dc00*/  IADD3 R5, P3, R22, UR60, RZ ;  /* 0x0000003c16057c10 */ /* 0x002fc4000ff7e0ff */
[----:B------:R0:W-:Y:S01]  /*2dc10*/  STL [R1+0x35ac], R4 ;  /* 0x0035ac0401007387 */ /* 0x0001e20000100800 */
[----:B--2---:R-:W-:-:S03]  /*2dc20*/  IADD3 R3, P2, R21, UR60, RZ ;  /* 0x0000003c15037c10 */ /* 0x004fc6000ff5e0ff */
[----:B------:R-:W-:Y:S01]  /*2dc30*/  STL [R1+0x35b4], R5 ;  /* 0x0035b40501007387 */ /* 0x000fe20000100800 */
[C---:B------:R-:W-:Y:S01]  /*2dc40*/  IMAD.SHL.U32 R58, R61.reuse, 0x8, RZ ;  /* 0x000000083d3a7824 */ /* 0x040fe200078e00ff */
[----:B------:R-:W-:Y:S01]  /*2dc50*/  USHF.R.S32.HI UR61, URZ, 0x1f, UR60 ;  /* 0x0000001f3f3d7899 */ /* 0x000fe2000801143c */
[----:B------:R-:W-:Y:S01]  /*2dc60*/  IMAD.SHL.U32 R61, R61, 0x40, RZ ;  /* 0x000000403d3d7824 */ /* 0x000fe200078e00ff */
[----:B------:R1:W-:Y:S01]  /*2dc70*/  STL [R1+0x35bc], R3 ;  /* 0x0035bc0301007387 */ /* 0x0003e20000100800 */
[----:B0-----:R-:W-:-:S03]  /*2dc80*/  IADD3 R4, P1, R20, UR60, RZ ;  /* 0x0000003c14047c10 */ /* 0x001fc6000ff3e0ff */
[----:B------:R-:W-:Y:S02]  /*2dc90*/  LOP3.LUT R61, R61, 0x1c0, RZ, 0xc0, !PT ;  /* 0x000001c03d3d7812 */ /* 0x000fe400078ec0ff */
[----:B-1----:R-:W-:Y:S01]  /*2dca0*/  IADD3 R3, P0, R19, UR60, RZ ;  /* 0x0000003c13037c10 */ /* 0x002fe2000ff1e0ff */
[----:B------:R-:W-:Y:S01]  /*2dcb0*/  STL [R1+0x35c4], R4 ;  /* 0x0035c40401007387 */ /* 0x000fe20000100800 */
[----:B------:R-:W-:-:S03]  /*2dcc0*/  LOP3.LUT R61, R61, 0x30, R58, 0xf8, !PT ;  /* 0x000000303d3d7812 */ /* 0x000fc600078ef83a */
[----:B------:R0:W-:Y:S02]  /*2dcd0*/  STL [R1+0x35cc], R3 ;  /* 0x0035cc0301007387 */ /* 0x0001e40000100800 */
[----:B0-----:R-:W-:Y:S02]  /*2dce0*/  IADD3.X R3, R18, UR61, RZ, P6, !PT ;  /* 0x0000003d12037c10 */ /* 0x001fe4000b7fe4ff */
[----:B------:R-:W-:Y:S01]  /*2dcf0*/  IADD3 R4, P6, R17, UR60, RZ ;  /* 0x0000003c11047c10 */ /* 0x000fe2000ffde0ff */
[----:B------:R-:W-:Y:S02]  /*2dd00*/  ULDC UR60, c[0x0][0x238] ;  /* 0x00008e00003c7ab9 */ /* 0x000fe40000000800 */
[----:B------:R0:W-:Y:S04]  /*2dd10*/  STL [R1+0x3598], R3 ;  /* 0x0035980301007387 */ /* 0x0001e80000100800 */
[----:B------:R1:W-:Y:S01]  /*2dd20*/  STL [R1+0x35d4], R4 ;  /* 0x0035d40401007387 */ /* 0x0003e20000100800 */
[----:B0-----:R-:W-:-:S02]  /*2dd30*/  LOP3.LUT R3, R61, 0x30, R2, 0x78, !PT ;  /* 0x000000303d037812 */ /* 0x001fc400078e7802 */
[----:B------:R-:W-:Y:S02]  /*2dd40*/  IADD3.X R2, R16, UR61, RZ, P5, !PT ;  /* 0x0000003d10027c10 */ /* 0x000fe4000affe4ff */
[----:B-1----:R-:W-:Y:S01]  /*2dd50*/  IADD3.X R4, R15, UR61, RZ, P4, !PT ;  /* 0x0000003d0f047c10 */ /* 0x002fe2000a7fe4ff */
[----:B------:R0:W-:Y:S04]  /*2dd60*/  STL [R1+0x1074], R3 ;  /* 0x0010740301007387 */ /* 0x0001e80000100800 */
[----:B------:R1:W-:Y:S01]  /*2dd70*/  STL [R1+0x35a0], R2 ;  /* 0x0035a00201007387 */ /* 0x0003e20000100800 */
[----:B0-----:R-:W-:-:S03]  /*2dd80*/  IADD3.X R3, R14, UR61, RZ, P3, !PT ;  /* 0x0000003d0e037c10 */ /* 0x001fc60009ffe4ff */
[----:B------:R0:W-:Y:S01]  /*2dd90*/  STL [R1+0x35a8], R4 ;  /* 0x0035a80401007387 */ /* 0x0001e20000100800 */
[----:B-1----:R-:W-:-:S03]  /*2dda0*/  IADD3.X R2, R13, UR61, RZ, P2, !PT ;  /* 0x0000003d0d027c10 */ /* 0x002fc600097fe4ff */
[----:B------:R1:W-:Y:S04]  /*2ddb0*/  STL [R1+0x35b0], R3 ;  /* 0x0035b00301007387 */ /* 0x0003e80000100800 */
[----:B------:R2:W-:Y:S01]  /*2ddc0*/  STL [R1+0x35b8], R2 ;  /* 0x0035b80201007387 */ /* 0x0005e20000100800 */
[----:B0-----:R-:W-:Y:S02]  /*2ddd0*/  IADD3.X R4, R12, UR61, RZ, P1, !PT ;  /* 0x0000003d0c047c10 */ /* 0x001fe40008ffe4ff */
[----:B-1----:R-:W-:-:S03]  /*2dde0*/  IADD3.X R3, R11, UR61, RZ, P0, !PT ;  /* 0x0000003d0b037c10 */ /* 0x002fc600087fe4ff */
[----:B------:R0:W-:Y:S01]  /*2ddf0*/  STL [R1+0x35c0], R4 ;  /* 0x0035c00401007387 */ /* 0x0001e20000100800 */
[----:B--2---:R-:W-:-:S03]  /*2de00*/  IADD3.X R2, R10, UR61, RZ, P6, !PT ;  /* 0x0000003d0a027c10 */ /* 0x004fc6000b7fe4ff */
[----:B------:R1:W-:Y:S04]  /*2de10*/  STL [R1+0x35c8], R3 ;  /* 0x0035c80301007387 */ /* 0x0003e80000100800 */
[----:B------:R2:W-:Y:S01]  /*2de20*/  STL [R1+0x35d0], R2 ;  /* 0x0035d00201007387 */ /* 0x0005e20000100800 */
[----:B0-----:R-:W-:Y:S02]  /*2de30*/  IADD3 R4, P6, R25, UR8, RZ ;  /* 0x0000000819047c10 */ /* 0x001fe4000ffde0ff */
[----:B-1----:R-:W-:-:S03]  /*2de40*/  IADD3 R3, P5, R24, UR8, RZ ;  /* 0x0000000818037c10 */ /* 0x002fc6000ffbe0ff */
[----:B------:R0:W-:Y:S01]  /*2de50*/  STL [R1+0x35dc], R4 ;  /* 0x0035dc0401007387 */ /* 0x0001e20000100800 */
[----:B--2---:R-:W-:-:S03]  /*2de60*/  IADD3 R2, P4, R23, UR8, RZ ;  /* 0x0000000817027c10 */ /* 0x004fc6000ff9e0ff */
[----:B------:R1:W-:Y:S01]  /*2de70*/  STL [R1+0x35e4], R3 ;  /* 0x0035e40301007387 */ /* 0x0003e20000100800 */
[----:B------:R-:W-:-:S03]  /*2de80*/  USHF.R.S32.HI UR61, URZ, 0x1f, UR8 ;  /* 0x0000001f3f3d7899 */ /* 0x000fc60008011408 */
[----:B------:R2:W-:Y:S01]  /*2de90*/  STL [R1+0x35ec], R2 ;  /* 0x0035ec0201007387 */ /* 0x0005e20000100800 */
[----:B0-----:R-:W-:Y:S02]  /*2dea0*/  IADD3 R4, P3, R22, UR8, RZ ;  /* 0x0000000816047c10 */ /* 0x001fe4000ff7e0ff */
[----:B-1----:R-:W-:-:S03]  /*2deb0*/  IADD3 R3, P2, R21, UR8, RZ ;  /* 0x0000000815037c10 */ /* 0x002fc6000ff5e0ff */
[----:B------:R0:W-:Y:S01]  /*2dec0*/  STL [R1+0x35f4], R4 ;  /* 0x0035f40401007387 */ /* 0x0001e20000100800 */
[----:B--2---:R-:W-:-:S03]  /*2ded0*/  IADD3 R2, P1, R20, UR8, RZ ;  /* 0x0000000814027c10 */ /* 0x004fc6000ff3e0ff */
[----:B------:R1:W-:Y:S04]  /*2dee0*/  STL [R1+0x35fc], R3 ;  /* 0x0035fc0301007387 */ /* 0x0003e80000100800 */
[----:B------:R2:W-:Y:S01]  /*2def0*/  STL [R1+0x3604], R2 ;  /* 0x0036040201007387 */ /* 0x0005e20000100800 */
[----:B0-----:R-:W-:Y:S02]  /*2df00*/  IADD3 R4, P0, R19, UR8, RZ ;  /* 0x0000000813047c10 */ /* 0x001fe4000ff1e0ff */
[----:B-1----:R-:W-:-:S03]  /*2df10*/  IADD3.X R3, R18, UR61, RZ, P6, !PT ;  /* 0x0000003d12037c10 */ /* 0x002fc6000b7fe4ff */
[----:B------:R-:W-:Y:S01]  /*2df20*/  STL [R1+0x360c], R4 ;  /* 0x00360c0401007387 */ /* 0x000fe20000100800 */
[----:B--2---:R-:W-:-:S03]  /*2df30*/  IADD3 R2, P6, R17, UR8, RZ ;  /* 0x0000000811027c10 */ /* 0x004fc6000ffde0ff */
[----:B------:R-:W-:Y:S01]  /*2df40*/  STL [R1+0x35d8], R3 ;  /* 0x0035d80301007387 */ /* 0x000fe20000100800 */
[----:B------:R-:W-:-:S03]  /*2df50*/  ULDC UR8, c[0x0][0x238] ;  /* 0x00008e0000087ab9 */ /* 0x000fc60000000800 */
[----:B------:R0:W-:Y:S04]  /*2df60*/  STL [R1+0x3614], R2 ;  /* 0x0036140201007387 */ /* 0x0001e80000100800 */
        /* <DEDUP_REMOVED lines=2048> */
[----:B------:R-:W-:Y:S01]  /*35f70*/  STL [R1+0x12bc], RZ ;  /* 0x0012bcff01007387 */ /* 0x000fe20000100800 */
[----:B------:R-:W-:-:S02]  /*35f80*/  USHF.L.U32 UR7, UR7, 0x6, URZ ;  /* 0x0000000607077899 */ /* 0x000fc4000800063f */
[----:B------:R-:W-:Y:S02]  /*35f90*/  UIMAD UR9, UR9, 0x2d, URZ ;  /* 0x0000002d090978a4 */ /* 0x000fe4000f8e023f */
[----:B------:R-:W-:Y:S02]  /*35fa0*/  UIMAD UR10, UR10, 0x2c, URZ ;  /* 0x0000002c0a0a78a4 */ /* 0x000fe4000f8e023f */
[----:B------:R-:W-:Y:S02]  /*35fb0*/  UIMAD UR11, UR11, 0x2b, URZ ;  /* 0x0000002b0b0b78a4 */ /* 0x000fe4000f8e023f */
[----:B------:R-:W-:Y:S02]  /*35fc0*/  UIMAD UR12, UR12, 0x2a, URZ ;  /* 0x0000002a0c0c78a4 */ /* 0x000fe4000f8e023f */
[----:B------:R-:W-:Y:S02]  /*35fd0*/  UIMAD UR13, UR13, 0x29, URZ ;  /* 0x000000290d0d78a4 */ /* 0x000fe4000f8e023f */
[----:B------:R-:W-:-:S02]  /*35fe0*/  UIMAD UR14, UR14, 0x28, URZ ;  /* 0x000000280e0e78a4 */ /* 0x000fc4000f8e023f */
[----:B------:R-:W-:Y:S02]  /*35ff0*/  UIMAD UR15, UR15, 0x27, URZ ;  /* 0x000000270f0f78a4 */ /* 0x000fe4000f8e023f */
[----:B------:R-:W-:Y:S02]  /*36000*/  UIMAD UR16, UR16, 0x26, URZ ;  /* 0x00000026101078a4 */ /* 0x000fe4000f8e023f */
[----:B------:R-:W-:Y:S02]  /*36010*/  UIMAD UR17, UR17, 0x25, URZ ;  /* 0x00000025111178a4 */ /* 0x000fe4000f8e023f */
[----:B------:R-:W-:Y:S02]  /*36020*/  UIMAD UR18, UR18, 0x24, URZ ;  /* 0x00000024121278a4 */ /* 0x000fe4000f8e023f */
[----:B------:R-:W-:Y:S02]  /*36030*/  UIMAD UR19, UR19, 0x23, URZ ;  /* 0x00000023131378a4 */ /* 0x000fe4000f8e023f */
[----:B------:R-:W-:-:S02]  /*36040*/  UIMAD UR20, UR20, 0x22, URZ ;  /* 0x00000022141478a4 */ /* 0x000fc4000f8e023f */
[----:B------:R-:W-:Y:S02]  /*36050*/  UIMAD UR21, UR21, 0x21, URZ ;  /* 0x00000021151578a4 */ /* 0x000fe4000f8e023f */
[----:B------:R-:W-:Y:S02]  /*36060*/  USHF.L.U32 UR22, UR22, 0x5, URZ ;  /* 0x0000000516167899 */ /* 0x000fe4000800063f */
        /* <DEDUP_REMOVED lines=27> */
[----:B------:R-:W-:-:S02]  /*36220*/  USHF.L.U32 UR52, UR52, 0x2, URZ ;  /* 0x0000000234347899 */ /* 0x000fc4000800063f */
[----:B------:R-:W-:Y:S02]  /*36230*/  USHF.L.U32 UR53, UR53, 0x1, URZ ;  /* 0x0000000135357899 */ /* 0x000fe4000800063f */
[----:B------:R-:W-:Y:S01]  /*36240*/  USHF.R.S32.HI UR54, URZ, 0x1f, UR54 ;  /* 0x0000001f3f367899 */ /* 0x000fe20008011436 */
[----:B0-----:R-:W-:Y:S01]  /*36250*/  IADD3.X R2, R16, UR61, RZ, P5, !PT ;  /* 0x0000003d10027c10 */ /* 0x001fe2000affe4ff */
[----:B------:R-:W0:Y:S01]  /*36260*/  LDC R58, c[0x0][0x230] ;  /* 0x00008c00ff3a7b82 */ /* 0x000e220000000800 */
[----:B------:R-:W-:Y:S01]  /*36270*/  IADD3.X R4, R15, UR61, RZ, P4, !PT ;  /* 0x0000003d0f047c10 */ /* 0x000fe2000a7fe4ff */
[----:B------:R-:W-:Y:S01]  /*36280*/  UIMAD UR8, UR8, 0x3, URZ ;  /* 0x00000003080878a4 */ /* 0x000fe2000f8e023f */
[----:B------:R-:W-:Y:S01]  /*36290*/  IADD3.X R3, R14, UR61, RZ, P3, !PT ;  /* 0x0000003d0e037c10 */ /* 0x000fe20009ffe4ff */
[----:B------:R1:W-:Y:S04]  /*362a0*/  STL [R1+0x35e0], R2 ;  /* 0x0035e00201007387 */ /* 0x0003e80000100800 */
[----:B------:R2:W-:Y:S04]  /*362b0*/  STL [R1+0x35e8], R4 ;  /* 0x0035e80401007387 */ /* 0x0005e80000100800 */
[----:B------:R3:W-:Y:S01]  /*362c0*/  STL [R1+0x35f0], R3 ;  /* 0x0035f00301007387 */ /* 0x0007e20000100800 */
[----:B-1----:R-:W-:-:S02]  /*362d0*/  IADD3.X R2, R13, UR61, RZ, P2, !PT ;  /* 0x0000003d0d027c10 */ /* 0x002fc400097fe4ff */
[----:B--2---:R-:W-:-:S03]  /*362e0*/  IADD3.X R4, R12, UR61, RZ, P1, !PT ;  /* 0x0000003d0c047c10 */ /* 0x004fc60008ffe4ff */
[----:B------:R1:W-:Y:S01]  /*362f0*/  STL [R1+0x35f8], R2 ;  /* 0x0035f80201007387 */ /* 0x0003e20000100800 */
[----:B---3--:R-:W-:-:S03]  /*36300*/  IADD3.X R3, R11, UR61, RZ, P0, !PT ;  /* 0x0000003d0b037c10 */ /* 0x008fc600087fe4ff */
[----:B------:R2:W-:Y:S01]  /*36310*/  STL [R1+0x3600], R4 ;  /* 0x0036000401007387 */ /* 0x0005e20000100800 */
[----:B0-----:R-:W-:-:S03]  /*36320*/  VIADD R58, R58, 0x3f ;  /* 0x0000003f3a3a7836 */ /* 0x001fc60000000000 */
[----:B------:R0:W-:Y:S01]  /*36330*/  STL [R1+0x3608], R3 ;  /* 0x0036080301007387 */ /* 0x0001e20000100800 */
[----:B-1----:R-:W-:Y:S01]  /*36340*/  IADD3.X R2, R10, UR61, RZ, P6, !PT ;  /* 0x0000003d0a027c10 */ /* 0x002fe2000b7fe4ff */
[----:B------:R-:W-:Y:S01]  /*36350*/  USHF.R.S32.HI UR61, URZ, 0x1f, UR9 ;  /* 0x0000001f3f3d7899 */ /* 0x000fe20008011409 */
[----:B------:R-:W-:Y:S02]  /*36360*/  SHF.R.S32.HI R61, RZ, 0x1f, R58 ;  /* 0x0000001fff3d7819 */ /* 0x000fe4000001143a */
[----:B--2---:R-:W-:Y:S01]  /*36370*/  IADD3 R4, P6, R25, UR9, RZ ;  /* 0x0000000919047c10 */ /* 0x004fe2000ffde0ff */
[----:B------:R1:W-:Y:S01]  /*36380*/  STL [R1+0x3610], R2 ;  /* 0x0036100201007387 */ /* 0x0003e20000100800 */
[----:B------:R-:W-:Y:S02]  /*36390*/  LEA.HI R61, R61, R58, RZ, 0x6 ;  /* 0x0000003a3d3d7211 */ /* 0x000fe400078f30ff */
[----:B0-----:R-:W-:Y:S01]  /*363a0*/  IADD3 R3, P4, R23, UR9, RZ ;  /* 0x0000000917037c10 */ /* 0x001fe2000ff9e0ff */
[----:B------:R0:W-:Y:S01]  /*363b0*/  STL [R1+0x361c], R4 ;  /* 0x00361c0401007387 */ /* 0x0001e20000100800 */
[----:B-1----:R-:W-:-:S02]  /*363c0*/  IADD3 R2, P5, R24, UR9, RZ ;  /* 0x0000000918027c10 */ /* 0x002fc4000ffbe0ff */
[----:B0-----:R-:W-:-:S03]  /*363d0*/  IADD3 R4, P3, R22, UR9, RZ ;  /* 0x0000000916047c10 */ /* 0x001fc6000ff7e0ff */
[----:B------:R0:W-:Y:S04]  /*363e0*/  STL [R1+0x3624], R2 ;  /* 0x0036240201007387 */ /* 0x0001e80000100800 */
[----:B------:R1:W-:Y:S04]  /*363f0*/  STL [R1+0x362c], R3 ;  /* 0x00362c0301007387 */ /* 0x0003e80000100800 */
[----:B------:R2:W-:Y:S01]  /*36400*/  STL [R1+0x3634], R4 ;  /* 0x0036340401007387 */ /* 0x0005e20000100800 */
[----:B0-----:R-:W-:Y:S02]  /*36410*/  IADD3 R2, P2, R21, UR9, RZ ;  /* 0x0000000915027c10 */ /* 0x001fe4000ff5e0ff */
[----:B-1----:R-:W-:-:S03]  /*36420*/  IADD3 R3, P1, R20, UR9, RZ ;  /* 0x0000000914037c10 */ /* 0x002fc6000ff3e0ff */
[----:B------:R0:W-:Y:S01]  /*36430*/  STL [R1+0x363c], R2 ;  /* 0x00363c0201007387 */ /* 0x0001e20000100800 */
[----:B--2---:R-:W-:-:S03]  /*36440*/  IADD3 R4, P0, R19, UR9, RZ ;  /* 0x0000000913047c10 */ /* 0x004fc6000ff1e0ff */
[----:B------:R1:W-:Y:S04]  /*36450*/  STL [R1+0x3644], R3 ;  /* 0x0036440301007387 */ /* 0x0003e80000100800 */
[----:B------:R2:W-:Y:S01]  /*36460*/  STL [R1+0x364c], R4 ;  /* 0x00364c0401007387 */ /* 0x0005e20000100800 */
[----:B0-----:R-:W-:Y:S02]  /*36470*/  IADD3.X R2, R18, UR61, RZ, P6, !PT ;  /* 0x0000003d12027c10 */ /* 0x001fe4000b7fe4ff */
[----:B-1----:R-:W-:-:S03]  /*36480*/  IADD3 R3, P6, R17, UR9, RZ ;  /* 0x0000000911037c10 */ /* 0x002fc6000ffde0ff */
[----:B------:R0:W-:Y:S01]  /*36490*/  STL [R1+0x3618], R2 ;  /* 0x0036180201007387 */ /* 0x0001e20000100800 */
[----:B------:R-:W-:Y:S01]  /*364a0*/  USHF.R.S32.HI UR9, URZ, 0x1f, UR10 ;  /* 0x0000001f3f097899 */ /* 0x000fe2000801140a */
[----:B--2---:R-:W-:Y:S02]  /*364b0*/  IADD3.X R4, R15, UR61, RZ, P4, !PT ;  /* 0x0000003d0f047c10 */ /* 0x004fe4000a7fe4ff */
[----:B------:R1:W-:Y:S01]  /*364c0*/  STL [R1+0x3654], R3 ;  /* 0x0036540301007387 */ /* 0x0003e20000100800 */
[----:B0-----:R-:W-:Y:S02]  /*364d0*/  IADD3.X R2, R16, UR61, RZ, P5, !PT ;  /* 0x0000003d10027c10 */ /* 0x001fe4000affe4ff */
[----:B-1----:R-:W-:-:S03]  /*364e0*/  IADD3.X R3, R14, UR61, RZ, P3, !PT ;  /* 0x0000003d0e037c10 */ /* 0x002fc60009ffe4ff */
[----:B------:R0:W-:Y:S04]  /*364f0*/  STL [R1+0x3620], R2 ;  /* 0x0036200201007387 */ /* 0x0001e80000100800 */
        /* <DEDUP_REMOVED lines=8> */
[----:B0-----:R-:W-:Y:S01]  /*36580*/  IADD3.X R2, R10, UR61, RZ, P6, !PT ;  /* 0x0000003d0a027c10 */ /* 0x001fe2000b7fe4ff */
[----:B------:R-:W-:Y:S01]  /*36590*/  USHF.R.S32.HI UR61, URZ, 0x1f, UR11 ;  /* 0x0000001f3f3d7899 */ /* 0x000fe2000801140b */
[----:B-1----:R-:W-:-:S03]  /*365a0*/  IADD3 R4, P6, R25, UR10, RZ ;  /* 0x0000000a19047c10 */ /* 0x002fc6000ffde0ff */
[----:B------:R0:W-:Y:S01]  /*365b0*/  STL [R1+0x3650], R2 ;  /* 0x0036500201007387 */ /* 0x0001e20000100800 */
[----:B--2---:R-:W-:-:S03]  /*365c0*/  IADD3 R3, P4, R23, UR10, RZ ;  /* 0x0000000a17037c10 */ /* 0x004fc6000ff9e0ff */
[----:B------:R1:W-:Y:S01]  /*365d0*/  STL [R1+0x365c], R4 ;  /* 0x00365c0401007387 */ /* 0x0003e20000100800 */
[----:B0-----:R-:W-:Y:S02]  /*365e0*/  IADD3 R2, P5, R24, UR10, RZ ;  /* 0x0000000a18027c10 */ /* 0x001fe4000ffbe0ff */
[----:B-1----:R-:W-:-:S03]  /*365f0*/  IADD3 R4, P3, R22, UR10, RZ ;  /* 0x0000000a16047c10 */ /* 0x002fc6000ff7e0ff */
        /* <DEDUP_REMOVED lines=691> */
[----:B0-----:R-:W-:Y:S01]  /*39130*/  IADD3 R2, P6, R17, UR30, RZ ;  /* 0x0000001e11027c10 */ /* 0x001fe2000ffde0ff */
[----:B------:R-:W-:Y:S01]  /*39140*/  USHF.R.S32.HI UR30, URZ, 0x1f, UR8 ;  /* 0x0000001f3f1e7899 */ /* 0x000fe20008011408 */
[----:B-1----:R-:W-:-:S03]  /*39150*/  IADD3.X R4, R14, UR19, RZ, P3, !PT ;  /* 0x000000130e047c10 */ /* 0x002fc60009ffe4ff */
[----:B------:R0:W-:Y:S01]  /*39160*/  STL [R1+0x3b94], R2 ;  /* 0x003b940201007387 */ /* 0x0001e20000100800 */
[----:B--2---:R-:W-:-:S05]  /*39170*/  IADD3.X R3, R16, UR19, RZ, P5, !PT ;  /* 0x0000001310037c10 */ /* 0x004fca000affe4ff */
[----:B------:R1:W-:Y:S01]  /*39180*/  STL [R1+0x3b60], R3 ;  /* 0x003b600301007387 */ /* 0x0003e20000100800 */
[----:B0-----:R-:W-:-:S05]  /*39190*/  IADD3.X R2, R15, UR19, RZ, P4, !PT ;  /* 0x000000130f027c10 */ /* 0x001fca000a7fe4ff */
[----:B------:R0:W-:Y:S01]  /*391a0*/  STL [R1+0x3b68], R2 ;  /* 0x003b680201007387 */ /* 0x0001e20000100800 */
[----:B-1----:R-:W-:-:S03]  /*391b0*/  IADD3.X R3, R13, UR19, RZ, P2, !PT ;  /* 0x000000130d037c10 */ /* 0x002fc600097fe4ff */
[----:B------:R-:W-:Y:S04]  /*391c0*/  STL [R1+0x3b70], R4 ;  /* 0x003b700401007387 */ /* 0x000fe80000100800 */
[----:B------:R1:W-:Y:S01]  /*391d0*/  STL [R1+0x3b78], R3 ;  /* 0x003b780301007387 */ /* 0x0003e20000100800 */
[----:B0-----:R-:W-:-:S05]  /*391e0*/  IADD3.X R2, R12, UR19, RZ, P1, !PT ;  /* 0x000000130c027c10 */ /* 0x001fca0008ffe4ff */
[----:B------:R0:W-:Y:S01]  /*391f0*/  STL [R1+0x3b80], R2 ;  /* 0x003b800201007387 */ /* 0x0001e20000100800 */
[----:B-1----:R-:W-:Y:S02]  /*39200*/  IADD3.X R3, R10, UR19, RZ, P6, !PT ;  /* 0x000000130a037c10 */ /* 0x002fe4000b7fe4ff */
[----:B0-----:R-:W-:Y:S01]  /*39210*/  IADD3.X R2, R11, UR19, RZ, P0, !PT ;  /* 0x000000130b027c10 */ /* 0x001fe200087fe4ff */
[----:B------:R-:W-:-:S04]  /*39220*/  USHF.R.S32.HI UR19, URZ, 0x1f, UR7 ;  /* 0x0000001f3f137899 */ /* 0x000fc80008011407 */
[----:B------:R0:W-:Y:S04]  /*39230*/  STL [R1+0x3b88], R2 ;  /* 0x003b880201007387 */ /* 0x0001e80000100800 */
[----:B------:R1:W-:Y:S01]  /*39240*/  STL [R1+0x3b90], R3 ;  /* 0x003b900301007387 */ /* 0x0003e20000100800 */
[----:B0-----:R-:W-:Y:S02]  /*39250*/  SHF.R.S32.HI R2, RZ, 0x6, R61 ;  /* 0x00000006ff027819 */ /* 0x001fe4000001143d */
[C---:B-1----:R-:W-:Y:S02]  /*39260*/  LOP3.LUT R3, R0.reuse, 0x20, RZ, 0x3c, !PT ;  /* 0x0000002000037812 */ /* 0x042fe400078e3cff */
[----:B------:R-:W-:Y:S02]  /*39270*/  LOP3.LUT R2, R0, 0x40, RZ, 0x3c, !PT ;  /* 0x0000004000027812 */ /* 0x000fe400078e3cff */
[----:B------:R-:W-:-:S02]  /*39280*/  IADD3 R3, P2, R25, UR31, RZ ;  /* 0x0000001f19037c10 */ /* 0x000fc4000ff5e0ff */
[----:B------:R-:W-:Y:S02]  /*39290*/  IADD3 R2, P1, R24, UR31, RZ ;  /* 0x0000001f18027c10 */ /* 0x000fe4000ff3e0ff */
[----:B------:R-:W-:Y:S01]  /*392a0*/  LOP3.LUT R4, R0, 0x60, RZ, 0x3c, !PT ;  /* 0x0000006000047812 */ /* 0x000fe200078e3cff */
[----:B------:R0:W-:Y:S01]  /*392b0*/  STL [R1+0x3b9c], R3 ;  /* 0x003b9c0301007387 */ /* 0x0001e20000100800 */
[----:B------:R-:W-:-:S03]  /*392c0*/  IADD3 R4, P0, R23, UR31, RZ ;  /* 0x0000001f17047c10 */ /* 0x000fc6000ff1e0ff */
        /* <DEDUP_REMOVED lines=10> */
[----:B------:R0:W-:Y:S01]  /*39370*/  STL [R1+0x3bcc], R3 ;  /* 0x003bcc0301007387 */ /* 0x0001e20000100800 */
[----:B--2---:R-:W-:-:S03]  /*39380*/  IADD3 R4, P2, R17, UR31, RZ ;  /* 0x0000001f11047c10 */ /* 0x004fc6000ff5e0ff */
[----:B------:R1:W-:Y:S04]  /*39390*/  STL [R1+0x3b98], R2 ;  /* 0x003b980201007387 */ /* 0x0003e80000100800 */
[----:B------:R2:W-:Y:S01]  /*393a0*/  STL [R1+0x3bd4], R4 ;  /* 0x003bd40401007387 */ /* 0x0005e20000100800 */
[----:B0-----:R-:W-:Y:S02]  /*393b0*/  IADD3.X R3, R16, UR9, RZ, P1, !PT ;  /* 0x0000000910037c10 */ /* 0x001fe40008ffe4ff */
[----:B-1----:R-:W-:-:S03]  /*393c0*/  IADD3 R2, P1, R25, UR32, RZ ;  /* 0x0000002019027c10 */ /* 0x002fc6000ff3e0ff */
[----:B------:R0:W-:Y:S01]  /*393d0*/  STL [R1+0x3ba0], R3 ;  /* 0x003ba00301007387 */ /* 0x0001e20000100800 */
[----:B--2---:R-:W-:-:S03]  /*393e0*/  IADD3.X R4, R15, UR9, RZ, P0, !PT ;  /* 0x000000090f047c10 */ /* 0x004fc600087fe4ff */
        /* <DEDUP_REMOVED lines=701> */
[----:B--2---:R-:W-:-:S03]  /*3bfc0*/  IADD3.X R4, R15, UR30, RZ, P4, !PT ;  /* 0x0000001e0f047c10 */ /* 0x004fc6000a7fe4ff */
        /* <DEDUP_REMOVED lines=8> */
[----:B0-----:R-:W-:Y:S02]  /*3c050*/  IADD3.X R3, R11, UR30, RZ, P2, !PT ;  /* 0x0000001e0b037c10 */ /* 0x001fe400097fe4ff */
[----:B-1----:R-:W-:-:S05]  /*3c060*/  IADD3.X R2, R10, UR30, RZ, P1, !PT ;  /* 0x0000001e0a027c10 */ /* 0x002fca0008ffe4ff */
[----:B------:R2:W-:Y:S04]  /*3c070*/  STL [R1+0x4150], R2 ;  /* 0x0041500201007387 */ /* 0x0005e80000100800 */
[----:B------:R2:W-:Y:S02]  /*3c080*/  STL [R1+0x4148], R3 ;  /* 0x0041480301007387 */ /* 0x0005e40000100800 */
.L_x_1:
[----:B------:R-:W3:Y:S01]  /*3c090*/  LDL R5, [R1+0x2e7c] ;  /* 0x002e7c0001057983 */ /* 0x000ee20000100800 */
[----:B--2---:R-:W0:Y:S03]  /*3c0a0*/  LDC R2, c[0x0][0x230] ;  /* 0x00008c00ff027b82 */ /* 0x004e260000000800 */
[----:B---3--:R1:W-:Y:S04]  /*3c0b0*/  STL [R1+0x6a2c], R5 ;  /* 0x006a2c0501007387 */ /* 0x0083e80000100800 */
[----:B------:R-:W2:Y:S04]  /*3c0c0*/  LDL R4, [R1+0x2e80] ;  /* 0x002e800001047983 */ /* 0x000ea80000100800 */
[----:B-1----:R-:W0:Y:S04]  /*3c0d0*/  LDL R5, [R1+0x3050] ;  /* 0x0030500001057983 */ /* 0x002e280000100800 */
[----:B------:R-:W-:Y:S04]  /*3c0e0*/  STL [R1+0x63f4], R61 ;  /* 0x0063f43d01007387 */ /* 0x000fe80000100800 */
        /* <DEDUP_REMOVED lines=398> */
[----:B------:R1:W-:Y:S04]  /*3d9d0*/  STL [R1+0x6a28], R59 ;  /* 0x006a283b01007387 */ /* 0x0003e80000100800 */
        /* <DEDUP_REMOVED lines=54> */
[----:B-----5:R-:W-:Y:S04]  /*3dd40*/  STL [R1+0x5b74], R0 ;  /* 0x005b740001007387 */ /* 0x020fe80000100800 */
        /* <DEDUP_REMOVED lines=223> */
[----:B------:R-:W-:Y:S01]  /*3eb40*/  STL [R1+0x6270], R0 ;  /* 0x0062700001007387 */ /* 0x000fe20000100800 */
[----:B0-----:R-:W-:-:S03]  /*3eb50*/  IMAD R2, R5, -0x40, R2 ;  /* 0xffffffc005027824 */ /* 0x001fc600078e0202 */
[----:B------:R-:W-:Y:S04]  /*3eb60*/  STL [R1+0x6278], R0 ;  /* 0x0062780001007387 */ /* 0x000fe80000100800 */
[----:B------:R-:W-:Y:S04]  /*3eb70*/  STL [R1+0x6280], R0 ;  /* 0x0062800001007387 */ /* 0x000fe80000100800 */
[----:B------:R-:W-:Y:S04]  /*3eb80*/  STL [R1+0x6288], R0 ;  /* 0x0062880001007387 */ /* 0x000fe80000100800 */
[----:B------:R-:W-:Y:S04]  /*3eb90*/  STL [R1+0x6290], R0 ;  /* 0x0062900001007387 */ /* 0x000fe80000100800 */
[----:B------:R-:W2:Y:S01]  /*3eba0*/  LDL.LU R5, [R1+0x6a2c] ;  /* 0x006a2c0001057983 */ /* 0x000ea20000300800 */
[----:B------:R-:W-:-:S02]  /*3ebb0*/  ISETP.GT.AND P0, PT, R2, RZ, PT ;  /* 0x000000ff0200720c */ /* 0x000fc40003f04270 */
[----:B-1----:R-:W-:-:S11]  /*3ebc0*/  PRMT R59, RZ, 0x7610, R59 ;  /* 0x00007610ff3b7816 */ /* 0x002fd6000000003b */
[----:B--2---:R-:W2:Y:S04]  /*3ebd0*/  @P0 LDG.E.U8 R59, desc[UR4][R4.64] ;  /* 0x00000004043b0981 */ /* 0x004ea8000c1e1100 */
[----:B--2---:R0:W-:Y:S04]  /*3ebe0*/  STL [R1+0x11c0], R59 ;  /* 0x0011c03b01007387 */ /* 0x0041e80000100800 */
[----:B0-----:R-:W2:Y:S04]  /*3ebf0*/  LDL.LU R59, [R1+0x6a28] ;  /* 0x006a2800013b7983 */ /* 0x001ea80000300800 */
[----:B------:R-:W3:Y:S04]  /*3ec00*/  LDL R4, [R1+0x2e84] ;  /* 0x002e840001047983 */ /* 0x000ee80000100800 */
[----:B------:R-:W3:Y:S01]  /*3ec10*/  LDL R5, [R1+0x2e88] ;  /* 0x002e880001057983 */ /* 0x000ee20000100800 */
[----:B------:R-:W-:-:S02]  /*3ec20*/  PRMT R61, RZ, 0x7610, R61 ;  /* 0x00007610ff3d7816 */ /* 0x000fc4000000003d */
[----:B---3--:R-:W-:-:S04]  /*3ec30*/  @P0 LOP3.LUT R5, R5, R4, RZ, 0x3c, !PT ;  /* 0x0000000405050212 */ /* 0x008fc800078e3cff */
[----:B------:R-:W-:-:S04]  /*3ec40*/  @P0 LOP3.LUT R4, R5, R4, RZ, 0x3c, !PT ;  /* 0x0000000405040212 */ /* 0x000fc800078e3cff */
[----:B------:R-:W-:-:S05]  /*3ec50*/  @P0 LOP3.LUT R5, R5, R4, RZ, 0x3c, !PT ;  /* 0x0000000405050212 */ /* 0x000fca00078e3cff */
[----:B------:R-:W3:Y:S04]  /*3ec60*/  @P0 LDG.E.U8 R61, desc[UR4][R4.64] ;  /* 0x00000004043d0981 */ /* 0x000ee8000c1e1100 */
[----:B---3--:R0:W-:Y:S04]  /*3ec70*/  STL [R1+0x119c], R61 ;  /* 0x00119c3d01007387 */ /* 0x0081e80000100800 */
[----:B0-----:R-:W3:Y:S04]  /*3ec80*/  LDL.LU R61, [R1+0x6a24] ;  /* 0x006a2400013d7983 */ /* 0x001ee80000300800 */
[----:B------:R-:W4:Y:S04]  /*3ec90*/  LDL R4, [R1+0x2e8c] ;  /* 0x002e8c0001047983 */ /* 0x000f280000100800 */
[----:B------:R-:W4:Y:S01]  /*3eca0*/  LDL R5, [R1+0x2e90] ;  /* 0x002e900001057983 */ /* 0x000f220000100800 */
[----:B------:R-:W-:-:S02]  /*3ecb0*/  PRMT R60, RZ, 0x7610, R60 ;  /* 0x00007610ff3c7816 */ /* 0x000fc4000000003c */
[----:B----4-:R-:W-:-:S04]  /*3ecc0*/  @P0 LOP3.LUT R5, R5, R4, RZ, 0x3c, !PT ;  /* 0x0000000405050212 */ /* 0x010fc800078e3cff */
[----:B------:R-:W-:-:S04]  /*3ecd0*/  @P0 LOP3.LUT R4, R5, R4, RZ, 0x3c, !PT ;  /* 0x0000000405040212 */ /* 0x000fc800078e3cff */
[----:B------:R-:W-:-:S05]  /*3ece0*/  @P0 LOP3.LUT R5, R5, R4, RZ, 0x3c, !PT ;  /* 0x0000000405050212 */ /* 0x000fca00078e3cff */
[----:B------:R-:W4:Y:S04]  /*3ecf0*/  @P0 LDG.E.U8 R60, desc[UR4][R4.64] ;  /* 0x00000004043c0981 */ /* 0x000f28000c1e1100 */
[----:B----4-:R0:W-:Y:S04]  /*3ed00*/  STL [R1+0x1198], R60 ;  /* 0x0011983c01007387 */ /* 0x0101e80000100800 */
[----:B0-----:R-:W4:Y:S04]  /*3ed10*/  LDL.LU R60, [R1+0x6a20] ;  /* 0x006a2000013c7983 */ /* 0x001f280000300800 */
[----:B------:R-:W2:Y:S04]  /*3ed20*/  LDL R4, [R1+0x2e94] ;  /* 0x002e940001047983 */ /* 0x000ea80000100800 */
[----:B------:R-:W2:Y:S01]  /*3ed30*/  LDL R5, [R1+0x2e98] ;  /* 0x002e980001057983 */ /* 0x000ea20000100800 */
[----:B---3--:R-:W-:-:S02]  /*3ed40*/  PRMT R61, RZ, 0x7610, R61 ;  /* 0x00007610ff3d7816 */ /* 0x008fc4000000003d */
[----:B--2---:R-:W-:-:S04]  /*3ed50*/  @P0 LOP3.LUT R5, R5, R4, RZ, 0x3c, !PT ;  /* 0x0000000405050212 */ /* 0x004fc800078e3cff */
[----:B------:R-:W-:-:S04]  /*3ed60*/  @P0 LOP3.LUT R4, R5, R4, RZ, 0x3c, !PT ;  /* 0x0000000405040212 */ /* 0x000fc800078e3cff */
[----:B------:R-:W-:-:S05]  /*3ed70*/  @P0 LOP3.LUT R5, R5, R4, RZ, 0x3c, !PT ;  /* 0x0000000405050212 */ /* 0x000fca00078e3cff */
[----:B------:R-:W2:Y:S04]  /*3ed80*/  @P0 LDG.E.U8 R61, desc[UR4][R4.64] ;  /* 0x00000004043d0981 */ /* 0x000ea8000c1e1100 */
[----:B--2---:R0:W-:Y:S04]  /*3ed90*/  STL [R1+0x1194], R61 ;  /* 0x0011943d01007387 */ /* 0x0041e80000100800 */
[----:B0-----:R-:W2:Y:S04]  /*3eda0*/  LDL.LU R61, [R1+0x6a1c] ;  /* 0x006a1c00013d7983 */ /* 0x001ea80000300800 */
[----:B------:R-:W3:Y:S04]  /*3edb0*/  LDL R4, [R1+0x2e9c] ;  /* 0x002e9c0001047983 */ /* 0x000ee80000100800 */
[----:B------:R-:W3:Y:S01]  /*3edc0*/  LDL R5, [R1+0x2ea0] ;  /* 0x002ea00001057983 */ /* 0x000ee20000100800 */
[----:B----4-:R-:W-:-:S02]  /*3edd0*/  PRMT R60, RZ, 0x7610, R60 ;  /* 0x00007610ff3c7816 */ /* 0x010fc4000000003c */
        /* <DEDUP_REMOVED lines=8> */
[----:B--2---:R-:W-:-:S02]  /*3ee60*/  PRMT R61, RZ, 0x7610, R61 ;  /* 0x00007610ff3d7816 */ /* 0x004fc4000000003d */
[----:B----4-:R-:W-:-:S04]  /*3ee70*/  @P0 LOP3.LUT R5, R5, R4, RZ, 0x3c, !PT ;  /* 0x0000000405050212 */ /* 0x010fc800078e3cff */
[----:B------:R-:W-:-:S04]  /*3ee80*/  @P0 LOP3.LUT R4, R5, R4, RZ, 0x3c, !PT ;  /* 0x0000000405040212 */ /* 0x000fc800078e3cff */
[----:B------:R-:W-:-:S05]  /*3ee90*/  @P0 LOP3.LUT R5, R5, R4, RZ, 0x3c, !PT ;  /* 0x0000000405050212 */ /* 0x000fca00078e3cff */
[----:B------:R-:W2:Y:S04]  /*3eea0*/  @P0 LDG.E.U8 R61, desc[UR4][R4.64] ;  /* 0x00000004043d0981 */ /* 0x000ea8000c1e1100 */
[----:B--2---:R0:W-:Y:S04]  /*3eeb0*/  STL [R1+0x118c], R61 ;  /* 0x00118c3d01007387 */ /* 0x0041e80000100800 */
[----:B0-----:R-:W2:Y:S04]  /*3eec0*/  LDL.LU R61, [R1+0x6a14] ;  /* 0x006a1400013d7983 */ /* 0x001ea80000300800 */
[----:B------:R-:W4:Y:S04]  /*3eed0*/  LDL R4, [R1+0x2eac] ;  /* 0x002eac0001047983 */ /* 0x000f280000100800 */
[----:B------:R-:W4:Y:S01]  /*3eee0*/  LDL R5, [R1+0x2eb0] ;  /* 0x002eb00001057983 */ /* 0x000f220000100800 */
[----:B---3--:R-:W-:-:S02]  /*3eef0*/  PRMT R60, RZ, 0x7610, R60 ;  /* 0x00007610ff3c7816 */ /* 0x008fc4000000003c */
[----:B----4-:R-:W-:-:S04]  /*3ef00*/  @P0 LOP3.LUT R5, R5, R4, RZ, 0x3c, !PT ;  /* 0x0000000405050212 */ /* 0x010fc800078e3cff */
        /* <DEDUP_REMOVED lines=11> */
[----:B------:R-:W2:Y:S01]  /*3efc0*/  @P0 LDG.E.U8 R61, desc[UR4][R4.64] ;  /* 0x00000004043d0981 */ /* 0x000ea2000c1e1100 */
[----:B------:R-:W-:-:S03]  /*3efd0*/  ISETP.GT.AND P1, PT, R2, 0x1, PT ;  /* 0x000000010200780c */ /* 0x000fc60003f24270 */
        /* <DEDUP_REMOVED lines=3575> */
[----:B------:R-:W4:Y:S01]  /*4cf50*/  @P1 LDG.E.U8 R59, desc[UR4][R4.64] ;  /* 0x00000004043b1981 */ /* 0x000f22000c1e1100 */
[----:B------:R-:W-:-:S03]  /*4cf60*/  ISETP.GT.AND P0, PT, R2, 0x32, PT ;  /* 0x000000320200780c */ /* 0x000fc60003f04270 */
[----:B----4-:R0:W-:Y:S04]  /*4cf70*/  STL [R1+0x1f4], R59 ;  /* 0x0001f43b01007387 */ /* 0x0101e80000100800 */
[----:B0-----:R-:W4:Y:S04]  /*4cf80*/  LDL.LU R59, [R1+0x63ec] ;  /* 0x0063ec00013b7983 */ /* 0x001f280000300800 */
[----:B------:R-:W2:Y:S04]  /*4cf90*/  LDL R4, [R1+0x3510] ;  /* 0x0035100001047983 */ /* 0x000ea80000100800 */
[----:B------:R-:W2:Y:S01]  /*4cfa0*/  LDL R5, [R1+0x3514] ;  /* 0x0035140001057983 */ /* 0x000ea20000100800 */
[----:B------:R-:W-:-:S02]  /*4cfb0*/  PRMT R58, RZ, 0x7610, R58 ;  /* 0x00007610ff3a7816 */ /* 0x000fc4000000003a */
        /* <DEDUP_REMOVED lines=66> */
[----:B------:R-:W3:Y:S01]  /*4d3e0*/  @P0 LDG.E.U8 R51, desc[UR4][R4.64] ;  /* 0x0000000404330981 */ /* 0x000ee2000c1e1100 */
[----:B------:R-:W-:-:S03]  /*4d3f0*/  ISETP.GT.AND P1, PT, R2, 0x33, PT ;  /* 0x000000330200780c */ /* 0x000fc60003f24270 */
        /* <DEDUP_REMOVED lines=71> */
[----:B------:R-:W2:Y:S01]  /*4d870*/  @P1 LDG.E.U8 R43, desc[UR4][R4.64] ;  /* 0x00000004042b1981 */ /* 0x000ea2000c1e1100 */
[----:B------:R-:W-:-:S03]  /*4d880*/  ISETP.GT.AND P0, PT, R2, 0x34, PT ;  /* 0x000000340200780c */ /* 0x000fc60003f04270 */
        /* <DEDUP_REMOVED lines=336> */
[----:B------:R0:W3:Y:S04]  /*4ed90*/  @P2 LDG.E.U8 R0, desc[UR4][R4.64] ;  /* 0x0000000404002981 */ /* 0x0000e8000c1e1100 */
[----:B------:R-:W0:Y:S04]  /*4eda0*/  LDL R4, [R1+0x3268] ;  /* 0x0032680001047983 */ /* 0x000e280000100800 */
[----:B------:R-:W0:Y:S01]  /*4edb0*/  LDL R5, [R1+0x326c] ;  /* 0x00326c0001057983 */ /* 0x000e220000100800 */
[----:B------:R-:W-:Y:S02]  /*4edc0*/  PRMT R6, RZ, 0x7610, R6 ;  /* 0x00007610ff067816 */ /* 0x000fe40000000006 */
[----:B0-----:R-:W-:-:S04]  /*4edd0*/  @P2 LOP3.LUT R5, R5, R4, RZ, 0x3c, !PT ;  /* 0x0000000405052212 */ /* 0x001fc800078e3cff */
[----:B------:R-:W-:-:S04]  /*4ede0*/  @P2 LOP3.LUT R4, R5, R4, RZ, 0x3c, !PT ;  /* 0x0000000405042212 */ /* 0x000fc800078e3cff */
[----:B------:R-:W-:-:S05]  /*4edf0*/  @P2 LOP3.LUT R5, R5, R4, RZ, 0x3c, !PT ;  /* 0x0000000405052212 */ /* 0x000fca00078e3cff */
[----:B------:R-:W4:Y:S04]  /*4ee00*/  @P2 LDG.E.U8 R6, desc[UR4][R4.64] ;  /* 0x0000000404062981 */ /* 0x000f28000c1e1100 */
[----:B---3--:R0:W-:Y:S04]  /*4ee10*/  STL [R1+0x8], R0 ;  /* 0x0000080001007387 */ /* 0x0081e80000100800 */
[----:B0-----:R-:W3:Y:S04]  /*4ee20*/  LDL R0, [R1+0x33cc] ;  /* 0x0033cc0001007983 */ /* 0x001ee80000100800 */
        /* <DEDUP_REMOVED lines=9> */
[----:B--2---:R0:W-:Y:S04]  /*4eec0*/  STL [R1], R3 ;  /* 0x0000000301007387 */ /* 0x0041e80000100800 */
        /* <DEDUP_REMOVED lines=10> */
[----:B------:R-:W-:Y:S02]  /*4ef70*/  ISETP.GT.AND P0, PT, R2, 0x37, PT ;  /* 0x000000370200780c */ /* 0x000fe40003f04270 */
[----:B------:R-:W-:-:S11]  /*4ef80*/  PRMT R60, RZ, 0x7610, R60 ;  /* 0x00007610ff3c7816 */ /* 0x000fd6000000003c */
[----:B0-----:R-:W-:-:S04]  /*4ef90*/  @P0 LOP3.LUT R5, R5, R4, RZ, 0x3c, !PT ;  /* 0x0000000405050212 */ /* 0x001fc800078e3cff */
[----:B------:R-:W-:-:S04]  /*4efa0*/  @P0 LOP3.LUT R4, R5, R4, RZ, 0x3c, !PT ;  /* 0x0000000405040212 */ /* 0x000fc800078e3cff */
[----:B------:R-:W-:Y:S01]  /*4efb0*/  @P0 LOP3.LUT R5, R5, R4, RZ, 0x3c, !PT ;  /* 0x0000000405050212 */ /* 0x000fe200078e3cff */
[----:B---3--:R0:W-:Y:S04]  /*4efc0*/  STL [R1+0x6310], R61 ;  /* 0x0063103d01007387 */ /* 0x0081e80000100800 */
[----:B------:R1:W3:Y:S04]  /*4efd0*/  @P0 LDG.E.U8 R60, desc[UR4][R4.64] ;  /* 0x00000004043c0981 */ /* 0x0002e8000c1e1100 */
[----:B0-----:R-:W4:Y:S01]  /*4efe0*/  LDL R61, [R1+0x33c8] ;  /* 0x0033c800013d7983 */ /* 0x001f220000100800 */
[----:B------:R-:W-:Y:S01]  /*4eff0*/  PRMT R59, RZ, 0x7610, R59 ;  /* 0x00007610ff3b7816 */ /* 0x000fe2000000003b */
[----:B-1----:R-:W-:-:S02]  /*4f000*/  @P0 IMAD.MOV.U32 R4, RZ, RZ, R0 ;  /* 0x000000ffff040224 */ /* 0x002fc400078e0000 */
[----:B---3--:R0:W-:Y:S01]  /*4f010*/  STL [R1+0x6294], R60 ;  /* 0x0062943c01007387 */ /* 0x0081e20000100800 */
[----:B------:R-:W-:-:S03]  /*4f020*/  PRMT R58, RZ, 0x7610, R58 ;  /* 0x00007610ff3a7816 */ /* 0x000fc6000000003a */
[----:B------:R-:W3:Y:S01]  /*4f030*/  LDL R0, [R1+0x33b4] ;  /* 0x0033b40001007983 */ /* 0x000ee20000100800 */
[----:B----4-:R-:W-:-:S03]  /*4f040*/  @P0 IMAD.MOV.U32 R5, RZ, RZ, R61 ;  /* 0x000000ffff050224 */ /* 0x010fc600078e003d */
[----:B------:R-:W4:Y:S04]  /*4f050*/  LDL R61, [R1+0x33b0] ;  /* 0x0033b000013d7983 */ /* 0x000f280000100800 */
[----:B0-----:R-:W2:Y:S04]  /*4f060*/  LDL R60, [R1+0x33c4] ;  /* 0x0033c400013c7983 */ /* 0x001ea80000100800 */
[----:B------:R2:W3:Y:S04]  /*4f070*/  @P0 LDG.E.U8 R59, desc[UR4][R4.64] ;  /* 0x00000004043b0981 */ /* 0x0004e8000c1e1100 */
[----:B------:R-:W4:Y:S01]  /*4f080*/  LDL R5, [R1+0x33c0] ;  /* 0x0033c00001057983 */ /* 0x000f220000100800 */
[----:B--2---:R-:W-:-:S03]  /*4f090*/  @P0 IMAD.MOV.U32 R4, RZ, RZ, R60 ;  /* 0x000000ffff040224 */ /* 0x004fc600078e003c */
[----:B---3--:R0:W-:Y:S01]  /*4f0a0*/  STL [R1+0x6298], R59 ;  /* 0x0062983b01007387 */ /* 0x0081e20000100800 */
[----:B------:R-:W-:-:S03]  /*4f0b0*/  PRMT R57, RZ, 0x7610, R57 ;  /* 0x00007610ff397816 */ /* 0x000fc60000000039 */
[----:B------:R-:W2:Y:S04]  /*4f0c0*/  LDL R60, [R1+0x33a8] ;  /* 0x0033a800013c7983 */ /* 0x000ea80000100800 */
[----:B----4-:R1:W3:Y:S04]  /*4f0d0*/  @P0 LDG.E.U8 R58, desc[UR4][R4.64] ;  /* 0x00000004043a0981 */ /* 0x0102e8000c1e1100 */
[----:B0-----:R-:W4:Y:S04]  /*4f0e0*/  LDL R59, [R1+0x33ac] ;  /* 0x0033ac00013b7983 */ /* 0x001f280000100800 */
[----:B------:R-:W1:Y:S04]  /*4f0f0*/  LDL R4, [R1+0x33b8] ;  /* 0x0033b80001047983 */ /* 0x000e680000100800 */
[----:B------:R-:W1:Y:S02]  /*4f100*/  LDL R5, [R1+0x33bc] ;  /* 0x0033bc0001057983 */ /* 0x000e640000100800 */
[----:B-1----:R-:W-:-:S04]  /*4f110*/  @P0 LOP3.LUT R5, R5, R4, RZ, 0x3c, !PT ;  /* 0x0000000405050212 */ /* 0x002fc800078e3cff */
[----:B------:R-:W-:-:S04]  /*4f120*/  @P0 LOP3.LUT R4, R5, R4, RZ, 0x3c, !PT ;  /* 0x0000000405040212 */ /* 0x000fc800078e3cff */
[----:B------:R-:W-:-:S05]  /*4f130*/  @P0 LOP3.LUT R5, R5, R4, RZ, 0x3c, !PT ;  /* 0x0000000405050212 */ /* 0x000fca00078e3cff */
[----:B------:R0:W2:Y:S01]  /*4f140*/  @P0 LDG.E.U8 R57, desc[UR4][R4.64] ;  /* 0x0000000404390981 */ /* 0x0000a2000c1e1100 */
[----:B------:R-:W-:-:S03]  /*4f150*/  PRMT R56, RZ, 0x7610, R56 ;  /* 0x00007610ff387816 */ /* 0x000fc60000000038 */
[----:B---3--:R1:W-:Y:S01]  /*4f160*/  STL [R1+0x629c], R58 ;  /* 0x00629c3a01007387 */ /* 0x0083e20000100800 */
[----:B------:R-:W-:Y:S01]  /*4f170*/  PRMT R55, RZ, 0x7610, R55 ;  /* 0x00007610ff377816 */ /* 0x000fe20000000037 */
[----:B0-----:R-:W-:Y:S02]  /*4f180*/  @P0 IMAD.MOV.U32 R4, RZ, RZ, R0 ;  /* 0x000000ffff040224 */ /* 0x001fe400078e0000 */
[----:B------:R-:W-:Y:S01]  /*4f190*/  @P0 IMAD.MOV.U32 R5, RZ, RZ, R61 ;  /* 0x000000ffff050224 */ /* 0x000fe200078e003d */
[----:B-1----:R-:W3:Y:S04]  /*4f1a0*/  LDL R58, [R1+0x33a4] ;  /* 0x0033a400013a7983 */ /* 0x002ee80000100800 */
[----:B------:R4:W3:Y:S02]  /*4f1b0*/  @P0 LDG.E.U8 R56, desc[UR4][R4.64] ;  /* 0x0000000404380981 */ /* 0x0008e4000c1e1100 */
[----:B----4-:R-:W-:-:S02]  /*4f1c0*/  @P0 IMAD.MOV.U32 R4, RZ, RZ, R59 ;  /* 0x000000ffff040224 */ /* 0x010fc400078e003b */
[----:B--2---:R-:W-:-:S05]  /*4f1d0*/  @P0 IMAD.MOV.U32 R5, RZ, RZ, R60 ;  /* 0x000000ffff050224 */ /* 0x004fca00078e003c */
[----:B------:R3:W2:Y:S04]  /*4f1e0*/  @P0 LDG.E.U8 R55, desc[UR4][R4.64] ;  /* 0x0000000404370981 */ /* 0x0006a8000c1e1100 */
[----:B------:R0:W-:Y:S04]  /*4f1f0*/  STL [R1+0x62a0], R57 ;  /* 0x0062a03901007387 */ /* 0x0001e80000100800 */
[----:B------:R-:W4:Y:S04]  /*4f200*/  LDL R0, [R1+0x339c] ;  /* 0x00339c0001007983 */ /* 0x000f280000100800 */
[----:B0-----:R-:W4:Y:S01]  /*4f210*/  LDL R57, [R1+0x33a0] ;  /* 0x0033a00001397983 */ /* 0x001f220000100800 */
[----:B------:R-:W-:Y:S01]  /*4f220*/  PRMT R54, RZ, 0x7610, R54 ;  /* 0x00007610ff367816 */ /* 0x000fe20000000036 */
[----:B---3--:R-:W-:-:S02]  /*4f230*/  @P0 IMAD.MOV.U32 R4, RZ, RZ, R58 ;  /* 0x000000ffff040224 */ /* 0x008fc400078e003a */
[----:B------:R0:W-:Y:S04]  /*4f240*/  STL [R1+0x62a4], R56 ;  /* 0x0062a43801007387 */ /* 0x0001e80000100800 */
[----:B------:R-:W3:Y:S04]  /*4f250*/  LDL R61, [R1+0x3354] ;  /* 0x00335400013d7983 */ /* 0x000ee80000100800 */
[----:B------:R-:W3:Y:S04]  /*4f260*/  LDL R60, [R1+0x3348] ;  /* 0x00334800013c7983 */ /* 0x000ee80000100800 */
[----:B------:R-:W3:Y:S04]  /*4f270*/  LDL R59, [R1+0x334c] ;  /* 0x00334c00013b7983 */ /* 0x000ee80000100800 */
[----:B0-----:R-:W3:Y:S04]  /*4f280*/  LDL R56, [R1+0x3398] ;  /* 0x0033980001387983 */ /* 0x001ee80000100800 */
[----:B--2---:R0:W-:Y:S01]  /*4f290*/  STL [R1+0x62a8], R55 ;  /* 0x0062a83701007387 */ /* 0x0041e20000100800 */
[----:B------:R-:W-:-:S03]  /*4f2a0*/  ISETP.GT.AND P1, PT, R2, 0x39, PT ;  /* 0x000000390200780c */ /* 0x000fc60003f24270 */
[----:B------:R-:W2:Y:S04]  /*4f2b0*/  LDL R58, [R1+0x3340] ;  /* 0x00334000013a7983 */ /* 0x000ea80000100800 */
[----:B0-----:R-:W2:Y:S01]  /*4f2c0*/  LDL R55, [R1+0x3350] ;  /* 0x0033500001377983 */ /* 0x001ea20000100800 */
[----:B----4-:R-:W-:-:S03]  /*4f2d0*/  @P0 IMAD.MOV.U32 R5, RZ, RZ, R57 ;  /* 0x000000ffff050224 */ /* 0x010fc600078e0039 */
[----:B------:R-:W4:Y:S04]  /*4f2e0*/  LDL R57, [R1+0x3344] ;  /* 0x0033440001397983 */ /* 0x000f280000100800 */
[----:B------:R0:W4:Y:S01]  /*4f2f0*/  @P0 LDG.E.U8 R54, desc[UR4][R4.64] ;  /* 0x0000000404360981 */ /* 0x000122000c1e1100 */
[----:B------:R-:W-:Y:S02]  /*4f300*/  PRMT R53, RZ, 0x7610, R53 ;  /* 0x00007610ff357816 */ /* 0x000fe40000000035 */
[----:B------:R-:W-:Y:S01]  /*4f310*/  PRMT R52, RZ, 0x7610, R52 ;  /* 0x00007610ff347816 */ /* 0x000fe20000000034 */
[----:B0-----:R-:W-:Y:S02]  /*4f320*/  @P0 IMAD.MOV.U32 R4, RZ, RZ, R0 ;  /* 0x000000ffff040224 */ /* 0x001fe400078e0000 */
[----:B---3--:R-:W-:-:S05]  /*4f330*/  @P0 IMAD.MOV.U32 R5, RZ, RZ, R56 ;  /* 0x000000ffff050224 */ /* 0x008fca00078e0038 */
[----:B------:R0:W3:Y:S02]  /*4f340*/  @P0 LDG.E.U8 R53, desc[UR4][R4.64] ;  /* 0x0000000404350981 */ /* 0x0000e4000c1e1100 */
[----:B0-----:R-:W-:Y:S02]  /*4f350*/  @P1 IMAD.MOV.U32 R4, RZ, RZ, R61 ;  /* 0x000000ffff041224 */ /* 0x001fe400078e003d */
[----:B--2---:R-:W-:-:S05]  /*4f360*/  @P1 IMAD.MOV.U32 R5, RZ, RZ, R55 ;  /* 0x000000ffff051224 */ /* 0x004fca00078e0037 */
[----:B------:R0:W2:Y:S04]  /*4f370*/  @P1 LDG.E.U8 R52, desc[UR4][R4.64] ;  /* 0x0000000404341981 */ /* 0x0000a8000c1e1100 */
[----:B----4-:R1:W-:Y:S04]  /*4f380*/  STL [R1+0x62ac], R54 ;  /* 0x0062ac3601007387 */ /* 0x0103e80000100800 */
[----:B------:R-:W4:Y:S04]  /*4f390*/  LDL R56, [R1+0x3338] ;  /* 0x0033380001387983 */ /* 0x000f280000100800 */
[----:B------:R-:W4:Y:S01]  /*4f3a0*/  LDL R0, [R1+0x333c] ;  /* 0x00333c0001007983 */ /* 0x000f220000100800 */
[----:B------:R-:W-:Y:S01]  /*4f3b0*/  PRMT R51, RZ, 0x7610, R51 ;  /* 0x00007610ff337816 */ /* 0x000fe20000000033 */
[----:B0-----:R-:W-:-:S02]  /*4f3c0*/  @P1 IMAD.MOV.U32 R4, RZ, RZ, R59 ;  /* 0x000000ffff041224 */ /* 0x001fc400078e003b */
[----:B------:R-:W-:Y:S01]  /*4f3d0*/  @P1 IMAD.MOV.U32 R5, RZ, RZ, R60 ;  /* 0x000000ffff051224 */ /* 0x000fe200078e003c */
[----:B------:R-:W-:-:S04]  /*4f3e0*/  PRMT R50, RZ, 0x7610, R50 ;  /* 0x00007610ff327816 */ /* 0x000fc80000000032 */
[----:B------:R0:W4:Y:S02]  /*4f3f0*/  @P1 LDG.E.U8 R51, desc[UR4][R4.64] ;  /* 0x0000000404331981 */ /* 0x000124000c1e1100 */
[----:B0-----:R-:W-:Y:S02]  /*4f400*/  @P1 IMAD.MOV.U32 R4, RZ, RZ, R57 ;  /* 0x000000ffff041224 */ /* 0x001fe400078e0039 */
[----:B------:R-:W-:-:S05]  /*4f410*/  @P1 IMAD.MOV.U32 R5, RZ, RZ, R58 ;  /* 0x000000ffff051224 */ /* 0x000fca00078e003a */
[----:B------:R4:W4:Y:S01]  /*4f420*/  @P1 LDG.E.U8 R50, desc[UR4][R4.64] ;  /* 0x0000000404321981 */ /* 0x000922000c1e1100 */
[----:B------:R-:W-:-:S03]  /*4f430*/  PRMT R49, RZ, 0x7610, R49 ;  /* 0x00007610ff317816 */ /* 0x000fc60000000031 */
[----:B---3--:R0:W-:Y:S04]  /*4f440*/  STL [R1+0x62b0], R53 ;  /* 0x0062b03501007387 */ /* 0x0081e80000100800 */
[----:B--2---:R2:W-:Y:S04]  /*4f450*/  STL [R1+0x6300], R52 ;  /* 0x0063003401007387 */ /* 0x0045e80000100800 */
[----:B------:R-:W3:Y:S04]  /*4f460*/  LDL R55, [R1+0x3330] ;  /* 0x0033300001377983 */ /* 0x000ee80000100800 */
[----:B-1----:R-:W3:Y:S01]  /*4f470*/  LDL R54, [R1+0x3334] ;  /* 0x0033340001367983 */ /* 0x002ee20000100800 */
[----:B----4-:R-:W-:-:S02]  /*4f480*/  @P1 IMAD.MOV.U32 R5, RZ, RZ, R56 ;  /* 0x000000ffff051224 */ /* 0x010fc400078e0038 */
[----:B------:R-:W-:-:S05]  /*4f490*/  @P1 IMAD.MOV.U32 R4, RZ, RZ, R0 ;  /* 0x000000ffff041224 */ /* 0x000fca00078e0000 */
[----:B------:R3:W4:Y:S04]  /*4f4a0*/  @P1 LDG.E.U8 R49, desc[UR4][R4.64] ;  /* 0x0000000404311981 */ /* 0x000728000c1e1100 */
[----:B------:R1:W-:Y:S04]  /*4f4b0*/  STL [R1+0x6304], R51 ;  /* 0x0063043301007387 */ /* 0x0003e80000100800 */
[----:B------:R-:W4:Y:S04]  /*4f4c0*/  LDL R57, [R1+0x3328] ;  /* 0x0033280001397983 */ /* 0x000f280000100800 */
[----:B0-----:R-:W4:Y:S04]  /*4f4d0*/  LDL R53, [R1+0x332c] ;  /* 0x00332c0001357983 */ /* 0x001f280000100800 */
[----:B------:R0:W-:Y:S04]  /*4f4e0*/  STL [R1+0x6308], R50 ;  /* 0x0063083201007387 */ /* 0x0001e80000100800 */
[----:B--2---:R-:W2:Y:S04]  /*4f4f0*/  LDL R52, [R1+0x3320] ;  /* 0x0033200001347983 */ /* 0x004ea80000100800 */
[----:B------:R-:W2:Y:S04]  /*4f500*/  LDL R0, [R1+0x3324] ;  /* 0x0033240001007983 */ /* 0x000ea80000100800 */
[----:B------:R-:W2:Y:S04]  /*4f510*/  LDL R56, [R1+0x3318] ;  /* 0x0033180001387983 */ /* 0x000ea80000100800 */
[----:B-1----:R-:W2:Y:S01]  /*4f520*/  LDL R51, [R1+0x331c] ;  /* 0x00331c0001337983 */ /* 0x002ea20000100800 */
[----:B---3--:R-:W-:-:S02]  /*4f530*/  @P1 IMAD.MOV.U32 R5, RZ, RZ, R55 ;  /* 0x000000ffff051224 */ /* 0x008fc400078e0037 */
[----:B------:R-:W-:Y:S01]  /*4f540*/  @P1 IMAD.MOV.U32 R4, RZ, RZ, R54 ;  /* 0x000000ffff041224 */ /* 0x000fe200078e0036 */
[----:B----4-:R1:W-:Y:S04]  /*4f550*/  STL [R1+0x630c], R49 ;  /* 0x00630c3101007387 */ /* 0x0103e80000100800 */
[----:B------:R-:W3:Y:S04]  /*4f560*/  LDL R55, [R1+0x3310] ;  /* 0x0033100001377983 */ /* 0x000ee80000100800 */
[----:B------:R-:W4:Y:S01]  /*4f570*/  LDL R54, [R1+0x3314] ;  /* 0x0033140001367983 */ /* 0x000f220000100800 */
[----:B------:R-:W-:-:S02]  /*4f580*/  PRMT R48, RZ, 0x7610, R48 ;  /* 0x00007610ff307816 */ /* 0x000fc40000000030 */
[----:B------:R-:W-:Y:S01]  /*4f590*/  PRMT R47, RZ, 0x7610, R47 ;  /* 0x00007610ff2f7816 */ /* 0x000fe2000000002f */
[----:B0-----:R-:W4:Y:S04]  /*4f5a0*/  LDL R50, [R1+0x330c] ;  /* 0x00330c0001327983 */ /* 0x001f280000100800 */
[----:B------:R0:W4:Y:S01]  /*4f5b0*/  @P1 LDG.E.U8 R48, desc[UR4][R4.64] ;  /* 0x0000000404301981 */ /* 0x000122000c1e1100 */
[----:B------:R-:W-:Y:S02]  /*4f5c0*/  ISETP.GT.AND P0, PT, R2, 0x3a, PT ;  /* 0x0000003a0200780c */ /* 0x000fe40003f04270 */
[----:B------:R-:W-:Y:S02]  /*4f5d0*/  PRMT R46, RZ, 0x7610, R46 ;  /* 0x00007610ff2e7816 */ /* 0x000fe4000000002e */
[----:B------:R-:W-:Y:S01]  /*4f5e0*/  PRMT R45, RZ, 0x7610, R45 ;  /* 0x00007610ff2d7816 */ /* 0x000fe2000000002d */
[----:B-1----:R-:W4:Y:S01]  /*4f5f0*/  LDL R49, [R1+0x32fc] ;  /* 0x0032fc0001317983 */ /* 0x002f220000100800 */
[----:B0-----:R-:W-:-:S02]  /*4f600*/  @P1 IMAD.MOV.U32 R4, RZ, RZ, R53 ;  /* 0x000000ffff041224 */ /* 0x001fc400078e0035 */
[----:B------:R-:W-:Y:S01]  /*4f610*/  @P1 IMAD.MOV.U32 R5, RZ, RZ, R57 ;  /* 0x000000ffff051224 */ /* 0x000fe200078e0039 */
[----:B------:R-:W4:Y:S04]  /*4f620*/  LDL R53, [R1+0x3308] ;  /* 0x0033080001357983 */ /* 0x000f280000100800 */
[----:B------:R2:W4:Y:S02]  /*4f630*/  @P1 LDG.E.U8 R47, desc[UR4][R4.64] ;  /* 0x00000004042f1981 */ /* 0x000524000c1e1100 */
[----:B--2---:R-:W-:Y:S02]  /*4f640*/  @P1 IMAD.MOV.U32 R4, RZ, RZ, R0 ;  /* 0x000000ffff041224 */ /* 0x004fe400078e0000 */
[----:B------:R-:W-:Y:S01]  /*4f650*/  @P1 IMAD.MOV.U32 R5, RZ, RZ, R52 ;  /* 0x000000ffff051224 */ /* 0x000fe200078e0034 */
[----:B------:R-:W2:Y:S04]  /*4f660*/  LDL R0, [R1+0x3304] ;  /* 0x0033040001007983 */ /* 0x000ea80000100800 */
[----:B------:R-:W2:Y:S04]  /*4f670*/  LDL R52, [R1+0x3300] ;  /* 0x0033000001347983 */ /* 0x000ea80000100800 */
[----:B------:R0:W2:Y:S02]  /*4f680*/  @P1 LDG.E.U8 R46, desc[UR4][R4.64] ;  /* 0x00000004042e1981 */ /* 0x0000a4000c1e1100 */
[----:B0-----:R-:W-:-:S02]  /*4f690*/  @P1 IMAD.MOV.U32 R4, RZ, RZ, R51 ;  /* 0x000000ffff041224 */ /* 0x001fc400078e0033 */
[----:B------:R-:W-:Y:S01]  /*4f6a0*/  @P1 IMAD.MOV.U32 R5, RZ, RZ, R56 ;  /* 0x000000ffff051224 */ /* 0x000fe200078e0038 */
[----:B------:R-:W2:Y:S04]  /*4f6b0*/  LDL R51, [R1+0x32f8] ;  /* 0x0032f80001337983 */ /* 0x000ea80000100800 */
[----:B------:R3:W2:Y:S02]  /*4f6c0*/  @P1 LDG.E.U8 R45, desc[UR4][R4.64] ;  /* 0x00000004042d1981 */ /* 0x0006a4000c1e1100 */
[----:B---3--:R-:W-:Y:S02]  /*4f6d0*/  @P0 IMAD.MOV.U32 R5, RZ, RZ, R55 ;  /* 0x000000ffff050224 */ /* 0x008fe400078e0037 */
[----:B----4-:R-:W-:Y:S01]  /*4f6e0*/  @P0 IMAD.MOV.U32 R4, RZ, RZ, R54 ;  /* 0x000000ffff040224 */ /* 0x010fe200078e0036 */
[----:B------:R-:W3:Y:S04]  /*4f6f0*/  LDL R55, [R1+0x32f0] ;  /* 0x0032f00001377983 */ /* 0x000ee80000100800 */
[----:B------:R-:W4:Y:S01]  /*4f700*/  LDL R54, [R1+0x32f4] ;  /* 0x0032f40001367983 */ /* 0x000f220000100800 */
[----:B------:R-:W-:-:S02]  /*4f710*/  PRMT R44, RZ, 0x7610, R44 ;  /* 0x00007610ff2c7816 */ /* 0x000fc4000000002c */
[----:B------:R-:W-:-:S04]  /*4f720*/  PRMT R43, RZ, 0x7610, R43 ;  /* 0x00007610ff2b7816 */ /* 0x000fc8000000002b */
[----:B------:R0:W4:Y:S01]  /*4f730*/  @P0 LDG.E.U8 R44, desc[UR4][R4.64] ;  /* 0x00000004042c0981 */ /* 0x000122000c1e1100 */
[----:B------:R-:W-:Y:S01]  /*4f740*/  PRMT R42, RZ, 0x7610, R42 ;  /* 0x00007610ff2a7816 */ /* 0x000fe2000000002a */
[----:B0-----:R-:W-:Y:S02]  /*4f750*/  @P0 IMAD.MOV.U32 R4, RZ, RZ, R50 ;  /* 0x000000ffff040224 */ /* 0x001fe400078e0032 */
[----:B------:R-:W-:Y:S01]  /*4f760*/  @P0 IMAD.MOV.U32 R5, RZ, RZ, R53 ;  /* 0x000000ffff050224 */ /* 0x000fe200078e0035 */
[----:B------:R-:W4:Y:S04]  /*4f770*/  LDL R50, [R1+0x32ec] ;  /* 0x0032ec0001327983 */ /* 0x000f280000100800 */
[----:B------:R-:W4:Y:S04]  /*4f780*/  LDL R53, [R1+0x32e8] ;  /* 0x0032e80001357983 */ /* 0x000f280000100800 */
[----:B------:R2:W4:Y:S01]  /*4f790*/  @P0 LDG.E.U8 R43, desc[UR4][R4.64] ;  /* 0x00000004042b0981 */ /* 0x000522000c1e1100 */
[----:B------:R-:W-:Y:S01]  /*4f7a0*/  PRMT R41, RZ, 0x7610, R41 ;  /* 0x00007610ff297816 */ /* 0x000fe20000000029 */
[----:B--2---:R-:W-:-:S02]  /*4f7b0*/  @P0 IMAD.MOV.U32 R4, RZ, RZ, R0 ;  /* 0x000000ffff040224 */ /* 0x004fc400078e0000 */
[----:B------:R-:W-:Y:S01]  /*4f7c0*/  @P0 IMAD.MOV.U32 R5, RZ, RZ, R52 ;  /* 0x000000ffff050224 */ /* 0x000fe200078e0034 */
[----:B------:R-:W2:Y:S04]  /*4f7d0*/  LDL R0, [R1+0x32e4] ;  /* 0x0032e40001007983 */ /* 0x000ea80000100800 */
[----:B------:R-:W2:Y:S04]  /*4f7e0*/  LDL R52, [R1+0x32e0] ;  /* 0x0032e00001347983 */ /* 0x000ea80000100800 */
[----:B------:R0:W2:Y:S02]  /*4f7f0*/  @P0 LDG.E.U8 R42, desc[UR4][R4.64] ;  /* 0x00000004042a0981 */ /* 0x0000a4000c1e1100 */
[----:B0-----:R-:W-:-:S02]  /*4f800*/  @P0 IMAD.MOV.U32 R4, RZ, RZ, R49 ;  /* 0x000000ffff040224 */ /* 0x001fc400078e0031 */
[----:B------:R-:W-:Y:S01]  /*4f810*/  @P0 IMAD.MOV.U32 R5, RZ, RZ, R51 ;  /* 0x000000ffff050224 */ /* 0x000fe200078e0033 */
[----:B------:R-:W2:Y:S04]  /*4f820*/  LDL R49, [R1+0x32dc] ;  /* 0x0032dc0001317983 */ /* 0x000ea80000100800 */
[----:B------:R-:W2:Y:S04]  /*4f830*/  LDL R51, [R1+0x32d8] ;  /* 0x0032d80001337983 */ /* 0x000ea80000100800 */
[----:B------:R3:W2:Y:S02]  /*4f840*/  @P0 LDG.E.U8 R41, desc[UR4][R4.64] ;  /* 0x0000000404290981 */ /* 0x0006a4000c1e1100 */
[----:B---3--:R-:W-:-:S02]  /*4f850*/  @P0 IMAD.MOV.U32 R5, RZ, RZ, R55 ;  /* 0x000000ffff050224 */ /* 0x008fc400078e0037 */
[----:B----4-:R-:W-:Y:S01]  /*4f860*/  @P0 IMAD.MOV.U32 R4, RZ, RZ, R54 ;  /* 0x000000ffff040224 */ /* 0x010fe200078e0036 */
[----:B------:R-:W3:Y:S04]  /*4f870*/  LDL R55, [R1+0x32d0] ;  /* 0x0032d00001377983 */ /* 0x000ee80000100800 */
[----:B------:R-:W4:Y:S01]  /*4f880*/  LDL R54, [R1+0x32d4] ;  /* 0x0032d40001367983 */ /* 0x000f220000100800 */
[----:B------:R-:W-:Y:S02]  /*4f890*/  PRMT R40, RZ, 0x7610, R40 ;  /* 0x00007610ff287816 */ /* 0x000fe40000000028 */
[----:B------:R-:W-:-:S04]  /*4f8a0*/  PRMT R39, RZ, 0x7610, R39 ;  /* 0x00007610ff277816 */ /* 0x000fc80000000027 */
[----:B------:R0:W4:Y:S01]  /*4f8b0*/  @P0 LDG.E.U8 R40, desc[UR4][R4.64] ;  /* 0x0000000404280981 */ /* 0x000122000c1e1100 */
[----:B------:R-:W-:Y:S02]  /*4f8c0*/  ISETP.GT.AND P1, PT, R2, 0x3b, PT ;  /* 0x0000003b0200780c */ /* 0x000fe40003f24270 */
        /* <DEDUP_REMOVED lines=11> */
[----:B------:R0:W2:Y:S01]  /*4f980*/  @P0 LDG.E.U8 R38, desc[UR4][R4.64] ;  /* 0x0000000404260981 */ /* 0x0000a2000c1e1100 */
[----:B------:R-:W-:Y:S01]  /*4f990*/  PRMT R36, RZ, 0x7610, R36 ;  /* 0x00007610ff247816 */ /* 0x000fe20000000024 */
[----:B0-----:R-:W-:-:S02]  /*4f9a0*/  @P0 IMAD.MOV.U32 R4, RZ, RZ, R49 ;  /* 0x000000ffff040224 */ /* 0x001fc400078e0031 */
[----:B------:R-:W-:Y:S01]  /*4f9b0*/  @P0 IMAD.MOV.U32 R5, RZ, RZ, R51 ;  /* 0x000000ffff050224 */ /* 0x000fe200078e0033 */
[----:B------:R-:W2:Y:S04]  /*4f9c0*/  LDL R49, [R1+0x32bc] ;  /* 0x0032bc0001317983 */ /* 0x000ea80000100800 */
[----:B------:R-:W2:Y:S04]  /*4f9d0*/  LDL R51, [R1+0x32b8] ;  /* 0x0032b80001337983 */ /* 0x000ea80000100800 */
[----:B------:R3:W2:Y:S02]  /*4f9e0*/  @P0 LDG.E.U8 R37, desc[UR4][R4.64] ;  /* 0x0000000404250981 */ /* 0x0006a4000c1e1100 */
[----:B---3--:R-:W-:-:S02]  /*4f9f0*/  @P1 IMAD.MOV.U32 R5, RZ, RZ, R55 ;  /* 0x000000ffff051224 */ /* 0x008fc400078e0037 */
[----:B----4-:R-:W-:-:S05]  /*4fa00*/  @P1 IMAD.MOV.U32 R4, RZ, RZ, R54 ;  /* 0x000000ffff041224 */ /* 0x010fca00078e0036 */
[----:B------:R0:W3:Y:S01]  /*4fa10*/  @P1 LDG.E.U8 R36, desc[UR4][R4.64] ;  /* 0x0000000404241981 */ /* 0x0000e2000c1e1100 */
[----:B------:R-:W-:Y:S02]  /*4fa20*/  PRMT R35, RZ, 0x7610, R35 ;  /* 0x00007610ff237816 */ /* 0x000fe40000000023 */
[----:B------:R-:W-:Y:S02]  /*4fa30*/  PRMT R34, RZ, 0x7610, R34 ;  /* 0x00007610ff227816 */ /* 0x000fe40000000022 */
[----:B------:R-:W-:Y:S01]  /*4fa40*/  PRMT R33, RZ, 0x7610, R33 ;  /* 0x00007610ff217816 */ /* 0x000fe20000000021 */
[----:B0-----:R-:W-:Y:S02]  /*4fa50*/  @P1 IMAD.MOV.U32 R4, RZ, RZ, R50 ;  /* 0x000000ffff041224 */ /* 0x001fe400078e0032 */
[----:B------:R-:W-:-:S05]  /*4fa60*/  @P1 IMAD.MOV.U32 R5, RZ, RZ, R53 ;  /* 0x000000ffff051224 */ /* 0x000fca00078e0035 */
[----:B------:R2:W4:Y:S02]  /*4fa70*/  @P1 LDG.E.U8 R35, desc[UR4][R4.64] ;  /* 0x0000000404231981 */ /* 0x000524000c1e1100 */
[----:B--2---:R-:W-:Y:S02]  /*4fa80*/  @P1 IMAD.MOV.U32 R4, RZ, RZ, R0 ;  /* 0x000000ffff041224 */ /* 0x004fe400078e0000 */
[----:B------:R-:W-:-:S05]  /*4fa90*/  @P1 IMAD.MOV.U32 R5, RZ, RZ, R52 ;  /* 0x000000ffff051224 */ /* 0x000fca00078e0034 */
[----:B------:R0:W2:Y:S02]  /*4faa0*/  @P1 LDG.E.U8 R34, desc[UR4][R4.64] ;  /* 0x0000000404221981 */ /* 0x0000a4000c1e1100 */
[----:B0-----:R-:W-:Y:S02]  /*4fab0*/  @P1 IMAD.MOV.U32 R4, RZ, RZ, R49 ;  /* 0x000000ffff041224 */ /* 0x001fe400078e0031 */
[----:B------:R-:W-:-:S05]  /*4fac0*/  @P1 IMAD.MOV.U32 R5, RZ, RZ, R51 ;  /* 0x000000ffff051224 */ /* 0x000fca00078e0033 */
[----:B------:R-:W2:Y:S04]  /*4fad0*/  @P1 LDG.E.U8 R33, desc[UR4][R4.64] ;  /* 0x0000000404211981 */ /* 0x000ea8000c1e1100 */
[----:B---3--:R0:W-:Y:S04]  /*4fae0*/  STL [R1+0x62b4], R36 ;  /* 0x0062b42401007387 */ /* 0x0081e80000100800 */
[----:B------:R-:W3:Y:S04]  /*4faf0*/  LDL R50, [R1+0x32b4] ;  /* 0x0032b40001327983 */ /* 0x000ee80000100800 */
[----:B------:R-:W3:Y:S01]  /*4fb00*/  LDL R53, [R1+0x32b0] ;  /* 0x0032b00001357983 */ /* 0x000ee20000100800 */
[----:B------:R-:W-:-:S03]  /*4fb10*/  PRMT R32, RZ, 0x7610, R32 ;  /* 0x00007610ff207816 */ /* 0x000fc60000000020 */
[----:B----4-:R1:W-:Y:S04]  /*4fb20*/  STL [R1+0x62b8], R35 ;  /* 0x0062b82301007387 */ /* 0x0103e80000100800 */
[----:B0-----:R-:W4:Y:S04]  /*4fb30*/  LDL R36, [R1+0x32a8] ;  /* 0x0032a80001247983 */ /* 0x001f280000100800 */
[----:B------:R-:W4:Y:S04]  /*4fb40*/  LDL R0, [R1+0x32ac] ;  /* 0x0032ac0001007983 */ /* 0x000f280000100800 */
[----:B--2---:R0:W-:Y:S04]  /*4fb50*/  STL [R1+0x62bc], R34 ;  /* 0x0062bc2201007387 */ /* 0x0041e80000100800 */
[----:B------:R-:W2:Y:S04]  /*4fb60*/  LDL R52, [R1+0x32a0] ;  /* 0x0032a00001347983 */ /* 0x000ea80000100800 */
[----:B------:R-:W2:Y:S04]  /*4fb70*/  LDL R51, [R1+0x32a4] ;  /* 0x0032a40001337983 */ /* 0x000ea80000100800 */
[----:B------:R-:W2:Y:S04]  /*4fb80*/  LDL R49, [R1+0x329c] ;  /* 0x00329c0001317983 */ /* 0x000ea80000100800 */
[----:B------:R2:W-:Y:S01]  /*4fb90*/  STL [R1+0x62c0], R33 ;  /* 0x0062c02101007387 */ /* 0x0005e20000100800 */
[----:B------:R-:W-:-:S02]  /*4fba0*/  PRMT R31, RZ, 0x7610, R31 ;  /* 0x00007610ff1f7816 */ /* 0x000fc4000000001f */
[----:B------:R-:W-:Y:S02]  /*4fbb0*/  PRMT R30, RZ, 0x7610, R30 ;  /* 0x00007610ff1e7816 */ /* 0x000fe4000000001e */
[----:B------:R-:W-:Y:S01]  /*4fbc0*/  PRMT R29, RZ, 0x7610, R29 ;  /* 0x00007610ff1d7816 */ /* 0x000fe2000000001d */
[----:B-1----:R-:W2:Y:S04]  /*4fbd0*/  LDL R35, [R1+0x3250] ;  /* 0x0032500001237983 */ /* 0x002ea80000100800 */
[----:B0-----:R-:W2:Y:S01]  /*4fbe0*/  LDL R34, [R1+0x3254] ;  /* 0x0032540001227983 */ /* 0x001ea20000100800 */
[----:B---3--:R-:W-:-:S03]  /*4fbf0*/  @P1 IMAD.MOV.U32 R4, RZ, RZ, R50 ;  /* 0x000000ffff041224 */ /* 0x008fc600078e0032 */
[----:B------:R-:W3:Y:S01]  /*4fc00*/  LDL R50, [R1+0x3298] ;  /* 0x0032980001327983 */ /* 0x000ee20000100800 */
[----:B------:R-:W-:-:S05]  /*4fc10*/  @P1 IMAD.MOV.U32 R5, RZ, RZ, R53 ;  /* 0x000000ffff051224 */ /* 0x000fca00078e0035 */
[----:B------:R4:W3:Y:S02]  /*4fc20*/  @P1 LDG.E.U8 R32, desc[UR4][R4.64] ;  /* 0x0000000404201981 */ /* 0x0008e4000c1e1100 */
[----:B----4-:R-:W-:Y:S02]  /*4fc30*/  @P1 IMAD.MOV.U32 R5, RZ, RZ, R36 ;  /* 0x000000ffff051224 */ /* 0x010fe400078e0024 */
[----:B------:R-:W-:-:S05]  /*4fc40*/  @P1 IMAD.MOV.U32 R4, RZ, RZ, R0 ;  /* 0x000000ffff041224 */ /* 0x000fca00078e0000 */
[----:B------:R2:W4:Y:S02]  /*4fc50*/  @P1 LDG.E.U8 R31, desc[UR4][R4.64] ;  /* 0x00000004041f1981 */ /* 0x000524000c1e1100 */
[----:B--2---:R-:W-:Y:S02]  /*4fc60*/  @P1 IMAD.MOV.U32 R5, RZ, RZ, R52 ;  /* 0x000000ffff051224 */ /* 0x004fe400078e0034 */
[----:B------:R-:W-:-:S05]  /*4fc70*/  @P1 IMAD.MOV.U32 R4, RZ, RZ, R51 ;  /* 0x000000ffff041224 */ /* 0x000fca00078e0033 */
[----:B------:R0:W2:Y:S02]  /*4fc80*/  @P1 LDG.E.U8 R30, desc[UR4][R4.64] ;  /* 0x00000004041e1981 */ /* 0x0000a4000c1e1100 */
[----:B0-----:R-:W-:Y:S02]  /*4fc90*/  @P1 IMAD.MOV.U32 R4, RZ, RZ, R49 ;  /* 0x000000ffff041224 */ /* 0x001fe400078e0031 */
[----:B---3--:R-:W-:-:S05]  /*4fca0*/  @P1 IMAD.MOV.U32 R5, RZ, RZ, R50 ;  /* 0x000000ffff051224 */ /* 0x008fca00078e0032 */
[----:B------:R0:W3:Y:S04]  /*4fcb0*/  @P1 LDG.E.U8 R29, desc[UR4][R4.64] ;  /* 0x00000004041d1981 */ /* 0x0000e8000c1e1100 */
[----:B------:R1:W-:Y:S04]  /*4fcc0*/  STL [R1+0x62c4], R32 ;  /* 0x0062c42001007387 */ /* 0x0003e80000100800 */
[----:B------:R-:W3:Y:S04]  /*4fcd0*/  LDL R0, [R1+0x324c] ;  /* 0x00324c0001007983 */ /* 0x000ee80000100800 */
[----:B------:R-:W3:Y:S01]  /*4fce0*/  LDL R36, [R1+0x3248] ;  /* 0x0032480001247983 */ /* 0x000ee20000100800 */
[----:B------:R-:W-:-:S02]  /*4fcf0*/  ISETP.GT.AND P0, PT, R2, 0x3d, PT ;  /* 0x0000003d0200780c */ /* 0x000fc40003f04270 */
[----:B------:R-:W-:Y:S01]  /*4fd00*/  PRMT R28, RZ, 0x7610, R28 ;  /* 0x00007610ff1c7816 */ /* 0x000fe2000000001c */
[----:B----4-:R4:W-:Y:S04]  /*4fd10*/  STL [R1+0x62c8], R31 ;  /* 0x0062c81f01007387 */ /* 0x0109e80000100800 */
[----:B------:R-:W3:Y:S04]  /*4fd20*/  LDL R33, [R1+0x3240] ;  /* 0x0032400001217983 */ /* 0x000ee80000100800 */
[----:B-1----:R-:W3:Y:S02]  /*4fd30*/  LDL R32, [R1+0x3244] ;  /* 0x0032440001207983 */ /* 0x002ee40000100800 */
[----:B0-----:R-:W-:-:S02]  /*4fd40*/  @P0 IMAD.MOV.U32 R4, RZ, RZ, R34 ;  /* 0x000000ffff040224 */ /* 0x001fc400078e0022 */
[----:B------:R-:W-:-:S05]  /*4fd50*/  @P0 IMAD.MOV.U32 R5, RZ, RZ, R35 ;  /* 0x000000ffff050224 */ /* 0x000fca00078e0023 */
[----:B------:R0:W3:Y:S04]  /*4fd60*/  @P0 LDG.E.U8 R28, desc[UR4][R4.64] ;  /* 0x00000004041c0981 */ /* 0x0000e8000c1e1100 */
[----:B--2---:R1:W-:Y:S04]  /*4fd70*/  STL [R1+0x62cc], R30 ;  /* 0x0062cc1e01007387 */ /* 0x0043e80000100800 */
[----:B----4-:R-:W2:Y:S04]  /*4fd80*/  LDL R31, [R1+0x3238] ;  /* 0x00323800011f7983 */ /* 0x010ea80000100800 */
[----:B-1----:R-:W4:Y:S04]  /*4fd90*/  LDL R30, [R1+0x323c] ;  /* 0x00323c00011e7983 */ /* 0x002f280000100800 */
[----:B---3--:R1:W-:Y:S04]  /*4fda0*/  STL [R1+0x62d0], R29 ;  /* 0x0062d01d01007387 */ /* 0x0083e80000100800 */
[----:B------:R-:W3:Y:S04]  /*4fdb0*/  LDL R35, [R1+0x3230] ;  /* 0x0032300001237983 */ /* 0x000ee80000100800 */
[----:B------:R-:W3:Y:S01]  /*4fdc0*/  LDL R34, [R1+0x3234] ;  /* 0x0032340001227983 */ /* 0x000ee20000100800 */
[----:B0-----:R-:W-:Y:S01]  /*4fdd0*/  @P0 IMAD.MOV.U32 R4, RZ, RZ, R0 ;  /* 0x000000ffff040224 */ /* 0x001fe200078e0000 */
[----:B------:R-:W-:-:S02]  /*4fde0*/  PRMT R27, RZ, 0x7610, R27 ;  /* 0x00007610ff1b7816 */ /* 0x000fc4000000001b */
[----:B------:R-:W3:Y:S01]  /*4fdf0*/  LDL R0, [R1+0x322c] ;  /* 0x00322c0001007983 */ /* 0x000ee20000100800 */
[----:B------:R-:W-:Y:S01]  /*4fe00*/  @P0 IMAD.MOV.U32 R5, RZ, RZ, R36 ;  /* 0x000000ffff050224 */ /* 0x000fe200078e0024 */
[----:B------:R-:W-:Y:S02]  /*4fe10*/  PRMT R26, RZ, 0x7610, R26 ;  /* 0x00007610ff1a7816 */ /* 0x000fe4000000001a */
[----:B------:R-:W-:Y:S02]  /*4fe20*/  PRMT R25, RZ, 0x7610, R25 ;  /* 0x00007610ff197816 */ /* 0x000fe40000000019 */
[----:B------:R-:W-:Y:S01]  /*4fe30*/  PRMT R24, RZ, 0x7610, R24 ;  /* 0x00007610ff187816 */ /* 0x000fe20000000018 */
[----:B-1----:R-:W3:Y:S04]  /*4fe40*/  LDL R29, [R1+0x3228] ;  /* 0x00322800011d7983 */ /* 0x002ee80000100800 */
[----:B------:R0:W3:Y:S01]  /*4fe50*/  @P0 LDG.E.U8 R27, desc[UR4][R4.64] ;  /* 0x00000004041b0981 */ /* 0x0000e2000c1e1100 */
[----:B------:R-:W-:-:S02]  /*4fe60*/  PRMT R23, RZ, 0x7610, R23 ;  /* 0x00007610ff177816 */ /* 0x000fc40000000017 */
[----:B------:R-:W-:Y:S02]  /*4fe70*/  ISETP.GT.AND P1, PT, R2, 0x3e, PT ;  /* 0x0000003e0200780c */ /* 0x000fe40003f24270 */
[----:B------:R-:W-:Y:S02]  /*4fe80*/  PRMT R22, RZ, 0x7610, R22 ;  /* 0x00007610ff167816 */ /* 0x000fe40000000016 */
[----:B------:R-:W-:Y:S02]  /*4fe90*/  PRMT R21, RZ, 0x7610, R21 ;  /* 0x00007610ff157816 */ /* 0x000fe40000000015 */
[----:B------:R-:W-:Y:S01]  /*4fea0*/  PRMT R20, RZ, 0x7610, R20 ;  /* 0x00007610ff147816 */ /* 0x000fe20000000014 */
[----:B------:R-:W3:Y:S04]  /*4feb0*/  LDL R49, [R1+0x31f0] ;  /* 0x0031f00001317983 */ /* 0x000ee80000100800 */
[----:B------:R-:W3:Y:S01]  /*4fec0*/  LDL R36, [R1+0x31f4] ;  /* 0x0031f40001247983 */ /* 0x000ee20000100800 */
[----:B0-----:R-:W-:-:S02]  /*4fed0*/  @P0 IMAD.MOV.U32 R4, RZ, RZ, R32 ;  /* 0x000000ffff040224 */ /* 0x001fc400078e0020 */
[----:B------:R-:W-:Y:S01]  /*4fee0*/  @P0 IMAD.MOV.U32 R5, RZ, RZ, R33 ;  /* 0x000000ffff050224 */ /* 0x000fe200078e0021 */
[----:B------:R-:W3:Y:S04]  /*4fef0*/  LDL R32, [R1+0x3224] ;  /* 0x0032240001207983 */ /* 0x000ee80000100800 */
[----:B------:R-:W3:Y:S04]  /*4ff00*/  LDL R33, [R1+0x3220] ;  /* 0x0032200001217983 */ /* 0x000ee80000100800 */
[----:B------:R2:W3:Y:S02]  /*4ff10*/  @P0 LDG.E.U8 R26, desc[UR4][R4.64] ;  /* 0x00000004041a0981 */ /* 0x0004e4000c1e1100 */
[----:B--2---:R-:W-:-:S02]  /*4ff20*/  @P0 IMAD.MOV.U32 R5, RZ, RZ, R31 ;  /* 0x000000ffff050224 */ /* 0x004fc400078e001f */
[----:B------:R-:W2:Y:S01]  /*4ff30*/  LDL R31, [R1+0x3218] ;  /* 0x00321800011f7983 */ /* 0x000ea20000100800 */
[----:B----4-:R-:W-:-:S03]  /*4ff40*/  @P0 IMAD.MOV.U32 R4, RZ, RZ, R30 ;  /* 0x000000ffff040224 */ /* 0x010fc600078e001e */
[----:B------:R-:W4:Y:S04]  /*4ff50*/  LDL R30, [R1+0x321c] ;  /* 0x00321c00011e7983 */ /* 0x000f280000100800 */
[----:B------:R3:W4:Y:S02]  /*4ff60*/  @P0 LDG.E.U8 R25, desc[UR4][R4.64] ;  /* 0x0000000404190981 */ /* 0x000724000c1e1100 */
[----:B---3--:R-:W-:Y:S02]  /*4ff70*/  @P0 IMAD.MOV.U32 R5, RZ, RZ, R35 ;  /* 0x000000ffff050224 */ /* 0x008fe400078e0023 */
[----:B------:R-:W-:Y:S01]  /*4ff80*/  @P0 IMAD.MOV.U32 R4, RZ, RZ, R34 ;  /* 0x000000ffff040224 */ /* 0x000fe200078e0022 */
[----:B------:R-:W3:Y:S04]  /*4ff90*/  LDL R35, [R1+0x3210] ;  /* 0x0032100001237983 */ /* 0x000ee80000100800 */
[----:B------:R-:W3:Y:S04]  /*4ffa0*/  LDL R34, [R1+0x3214] ;  /* 0x0032140001227983 */ /* 0x000ee80000100800 */
[----:B------:R0:W3:Y:S02]  /*4ffb0*/  @P0 LDG.E.U8 R24, desc[UR4][R4.64] ;  /* 0x0000000404180981 */ /* 0x0000e4000c1e1100 */
[----:B0-----:R-:W-:-:S02]  /*4ffc0*/  @P0 IMAD.MOV.U32 R4, RZ, RZ, R0 ;  /* 0x000000ffff040224 */ /* 0x001fc400078e0000 */
        /* <DEDUP_REMOVED lines=16> */
[----:B------:R-:W-:Y:S01]  /*500d0*/  PRMT R19, RZ, 0x7610, R19 ;  /* 0x00007610ff137816 */ /* 0x000fe20000000013 */
[----:B------:R-:W3:Y:S04]  /*500e0*/  LDL R35, [R1+0x31e0] ;  /* 0x0031e00001237983 */ /* 0x000ee80000100800 */
[----:B------:R0:W3:Y:S04]  /*500f0*/  @P1 LDG.E.U8 R20, desc[UR4][R4.64] ;  /* 0x0000000404141981 */ /* 0x0000e8000c1e1100 */
[----:B------:R-:W3:Y:S01]  /*50100*/  LDL R34, [R1+0x31e4] ;  /* 0x0031e40001227983 */ /* 0x000ee20000100800 */
[----:B0-----:R-:W-:-:S02]  /*50110*/  @P1 IMAD.MOV.U32 R4, RZ, RZ, R0 ;  /* 0x000000ffff041224 */ /* 0x001fc400078e0000 */
[----:B------:R-:W-:Y:S01]  /*50120*/  @P1 IMAD.MOV.U32 R5, RZ, RZ, R29 ;  /* 0x000000ffff051224 */ /* 0x000fe200078e001d */
[----:B------:R-:W3:Y:S04]  /*50130*/  LDL R0, [R1+0x31ec] ;  /* 0x0031ec0001007983 */ /* 0x000ee80000100800 */
[----:B------:R-:W3:Y:S01]  /*50140*/  LDL R29, [R1+0x31e8] ;  /* 0x0031e800011d7983 */ /* 0x000ee20000100800 */
[----:B------:R-:W-:-:S03]  /*50150*/  PRMT R18, RZ, 0x7610, R18 ;  /* 0x00007610ff127816 */ /* 0x000fc60000000012 */
[----:B------:R0:W3:Y:S01]  /*50160*/  @P1 LDG.E.U8 R19, desc[UR4][R4.64] ;  /* 0x0000000404131981 */ /* 0x0000e2000c1e1100 */
[----:B------:R-:W-:Y:S01]  /*50170*/  PRMT R17, RZ, 0x7610, R17 ;  /* 0x00007610ff117816 */ /* 0x000fe20000000011 */
[----:B0-----:R-:W-:Y:S02]  /*50180*/  @P1 IMAD.MOV.U32 R4, RZ, RZ, R32 ;  /* 0x000000ffff041224 */ /* 0x001fe400078e0020 */
[----:B------:R-:W-:Y:S01]  /*50190*/  @P1 IMAD.MOV.U32 R5, RZ, RZ, R33 ;  /* 0x000000ffff051224 */ /* 0x000fe200078e0021 */
[----:B------:R-:W3:Y:S04]  /*501a0*/  LDL R32, [R1+0x31dc] ;  /* 0x0031dc0001207983 */ /* 0x000ee80000100800 */
[----:B------:R-:W3:Y:S04]  /*501b0*/  LDL R33, [R1+0x31d8] ;  /* 0x0031d80001217983 */ /* 0x000ee80000100800 */
[----:B------:R2:W3:Y:S01]  /*501c0*/  @P1 LDG.E.U8 R18, desc[UR4][R4.64] ;  /* 0x0000000404121981 */ /* 0x0004e2000c1e1100 */
[----:B------:R-:W-:Y:S01]  /*501d0*/  PRMT R16, RZ, 0x7610, R16 ;  /* 0x00007610ff107816 */ /* 0x000fe20000000010 */
[----:B--2---:R-:W-:-:S02]  /*501e0*/  @P1 IMAD.MOV.U32 R5, RZ, RZ, R31 ;  /* 0x000000ffff051224 */ /* 0x004fc400078e001f */
[----:B------:R-:W2:Y:S01]  /*501f0*/  LDL R31, [R1+0x31d0] ;  /* 0x0031d000011f7983 */ /* 0x000ea20000100800 */
[----:B----4-:R-:W-:-:S03]  /*50200*/  @P1 IMAD.MOV.U32 R4, RZ, RZ, R30 ;  /* 0x000000ffff041224 */ /* 0x010fc600078e001e */
[----:B------:R-:W4:Y:S04]  /*50210*/  LDL R30, [R1+0x31d4] ;  /* 0x0031d400011e7983 */ /* 0x000f280000100800 */
[----:B------:R0:W2:Y:S04]  /*50220*/  @P1 LDG.E.U8 R17, desc[UR4][R4.64] ;  /* 0x0000000404111981 */ /* 0x0000a8000c1e1100 */
[----:B------:R1:W-:Y:S01]  /*50230*/  STL [R1+0x62d4], R2 ;  /* 0x0062d40201007387 */ /* 0x0003e20000100800 */
[----:B0-----:R-:W-:Y:S02]  /*50240*/  @P1 IMAD.MOV.U32 R4, RZ, RZ, R36 ;  /* 0x000000ffff041224 */ /* 0x001fe400078e0024 */
[----:B------:R-:W-:Y:S01]  /*50250*/  @P1 IMAD.MOV.U32 R5, RZ, RZ, R49 ;  /* 0x000000ffff051224 */ /* 0x000fe200078e0031 */
[----:B------:R-:W-:-:S02]  /*50260*/  PRMT R15, RZ, 0x7610, R15 ;  /* 0x00007610ff0f7816 */ /* 0x000fc4000000000f */
[----:B------:R-:W-:Y:S02]  /*50270*/  ISETP.GT.AND P0, PT, R2, 0x3f, PT ;  /* 0x0000003f0200780c */ /* 0x000fe40003f04270 */
[----:B------:R-:W-:Y:S02]  /*50280*/  PRMT R14, RZ, 0x7610, R14 ;  /* 0x00007610ff0e7816 */ /* 0x000fe4000000000e */
[----:B------:R-:W-:Y:S01]  /*50290*/  PRMT R13, RZ, 0x7610, R13 ;  /* 0x00007610ff0d7816 */ /* 0x000fe2000000000d */
[----:B------:R3:W2:Y:S01]  /*502a0*/  @P1 LDG.E.U8 R16, desc[UR4][R4.64] ;  /* 0x0000000404101981 */ /* 0x0006a2000c1e1100 */
[----:B------:R-:W-:Y:S02]  /*502b0*/  PRMT R12, RZ, 0x7610, R12 ;  /* 0x00007610ff0c7816 */ /* 0x000fe4000000000c */
[----:B------:R-:W-:Y:S01]  /*502c0*/  PRMT R11, RZ, 0x7610, R11 ;  /* 0x00007610ff0b7816 */ /* 0x000fe2000000000b */
[----:B-1----:R-:W2:Y:S04]  /*502d0*/  LDL R2, [R1+0x31c4] ;  /* 0x0031c40001027983 */ /* 0x002ea80000100800 */
[----:B------:R-:W2:Y:S01]  /*502e0*/  LDL R36, [R1+0x31c0] ;  /* 0x0031c00001247983 */ /* 0x000ea20000100800 */
[----:B---3--:R-:W-:-:S02]  /*502f0*/  @P1 IMAD.MOV.U32 R4, RZ, RZ, R0 ;  /* 0x000000ffff041224 */ /* 0x008fc400078e0000 */
        /* <DEDUP_REMOVED lines=14> */
[----:B----4-:R-:W-:-:S02]  /*503e0*/  @P0 IMAD.MOV.U32 R4, RZ, RZ, R30 ;  /* 0x000000ffff040224 */ /* 0x010fc400078e001e */
[----:B--2---:R-:W-:Y:S01]  /*503f0*/  @P0 IMAD.MOV.U32 R5, RZ, RZ, R31 ;  /* 0x000000ffff050224 */ /* 0x004fe200078e001f */
[----:B------:R-:W2:Y:S04]  /*50400*/  LDL R30, [R1+0x31ac] ;  /* 0x0031ac00011e7983 */ /* 0x000ea80000100800 */
[----:B------:R3:W4:Y:S02]  /*50410*/  @P0 LDG.E.U8 R12, desc[UR4][R4.64] ;  /* 0x00000004040c0981 */ /* 0x000724000c1e1100 */
[----:B---3--:R-:W-:Y:S02]  /*50420*/  @P0 IMAD.MOV.U32 R4, RZ, RZ, R0 ;  /* 0x000000ffff040224 */ /* 0x008fe400078e0000 */
[----:B------:R-:W-:-:S05]  /*50430*/  @P0 IMAD.MOV.U32 R5, RZ, RZ, R29 ;  /* 0x000000ffff050224 */ /* 0x000fca00078e001d */
[----:B------:R0:W3:Y:S02]  /*50440*/  @P0 LDG.E.U8 R11, desc[UR4][R4.64] ;  /* 0x00000004040b0981 */ /* 0x0000e4000c1e1100 */
[----:B0-----:R-:W-:Y:S02]  /*50450*/  @P0 IMAD.MOV.U32 R4, RZ, RZ, R2 ;  /* 0x000000ffff040224 */ /* 0x001fe400078e0002 */
[----:B----4-:R0:W-:Y:S04]  /*50460*/  STL [R1+0x62d8], R12 ;  /* 0x0062d80c01007387 */ /* 0x0101e80000100800 */
[----:B------:R-:W4:Y:S04]  /*50470*/  LDL R31, [R1+0x31a8] ;  /* 0x0031a800011f7983 */ /* 0x000f280000100800 */
[----:B------:R-:W4:Y:S04]  /*50480*/  LDL R29, [R1+0x31a0] ;  /* 0x0031a000011d7983 */ /* 0x000f280000100800 */
[----:B------:R-:W4:Y:S04]  /*50490*/  LDL R0, [R1+0x319c] ;  /* 0x00319c0001007983 */ /* 0x000f280000100800 */
[----:B0-----:R-:W4:Y:S04]  /*504a0*/  LDL R12, [R1+0x31a4] ;  /* 0x0031a400010c7983 */ /* 0x001f280000100800 */
[----:B------:R-:W4:Y:S04]  /*504b0*/  LDL.LU R59, [R1+0x11c0] ;  /* 0x0011c000013b7983 */ /* 0x000f280000300800 */
[----:B------:R-:W4:Y:S04]  /*504c0*/  LDL.LU R60, [R1+0x119c] ;  /* 0x00119c00013c7983 */ /* 0x000f280000300800 */
[----:B------:R-:W4:Y:S04]  /*504d0*/  LDL.LU R61, [R1+0x1198] ;  /* 0x00119800013d7983 */ /* 0x000f280000300800 */
[----:B---3--:R-:W-:Y:S04]  /*504e0*/  STL [R1+0x62dc], R11 ;  /* 0x0062dc0b01007387 */ /* 0x008fe80000100800 */
[----:B------:R-:W3:Y:S01]  /*504f0*/  LDL R2, [R1+0x3198] ;  /* 0x0031980001027983 */ /* 0x000ee20000100800 */
[----:B------:R-:W-:Y:S01]  /*50500*/  PRMT R10, RZ, 0x7610, R10 ;  /* 0x00007610ff0a7816 */ /* 0x000fe2000000000a */
[----:B------:R-:W-:Y:S01]  /*50510*/  @P0 IMAD.MOV.U32 R5, RZ, RZ, R36 ;  /* 0x000000ffff050224 */ /* 0x000fe200078e0024 */
[----:B------:R-:W-:-:S04]  /*50520*/  PRMT R9, RZ, 0x7610, R9 ;  /* 0x00007610ff097816 */ /* 0x000fc80000000009 */
[----:B------:R0:W3:Y:S01]  /*50530*/  @P0 LDG.E.U8 R10, desc[UR4][R4.64] ;  /* 0x00000004040a0981 */ /* 0x0000e2000c1e1100 */
[----:B------:R-:W-:Y:S01]  /*50540*/  PRMT R8, RZ, 0x7610, R8 ;  /* 0x00007610ff087816 */ /* 0x000fe20000000008 */
[----:B0-----:R-:W-:Y:S02]  /*50550*/  @P0 IMAD.MOV.U32 R4, RZ, RZ, R34 ;  /* 0x000000ffff040224 */ /* 0x001fe400078e0022 */
[----:B------:R-:W-:-:S05]  /*50560*/  @P0 IMAD.MOV.U32 R5, RZ, RZ, R35 ;  /* 0x000000ffff050224 */ /* 0x000fca00078e0023 */
[----:B------:R0:W3:Y:S01]  /*50570*/  @P0 LDG.E.U8 R9, desc[UR4][R4.64] ;  /* 0x0000000404090981 */ /* 0x0000e2000c1e1100 */
[----:B------:R-:W-:Y:S01]  /*50580*/  PRMT R7, RZ, 0x7610, R7 ;  /* 0x00007610ff077816 */ /* 0x000fe20000000007 */
[----:B0-----:R-:W-:Y:S02]  /*50590*/  @P0 IMAD.MOV.U32 R4, RZ, RZ, R32 ;  /* 0x000000ffff040224 */ /* 0x001fe400078e0020 */
[----:B------:R-:W-:-:S05]  /*505a0*/  @P0 IMAD.MOV.U32 R5, RZ, RZ, R33 ;  /* 0x000000ffff050224 */ /* 0x000fca00078e0021 */
[----:B------:R2:W3:Y:S01]  /*505b0*/  @P0 LDG.E.U8 R8, desc[UR4][R4.64] ;  /* 0x0000000404080981 */ /* 0x0004e2000c1e1100 */
[----:B------:R-:W-:Y:S01]  /*505c0*/  PRMT R6, RZ, 0x7610, R6 ;  /* 0x00007610ff067816 */ /* 0x000fe20000000006 */
[----:B--2---:R-:W-:Y:S02]  /*505d0*/  @P0 IMAD.MOV.U32 R4, RZ, RZ, R30 ;  /* 0x000000ffff040224 */ /* 0x004fe400078e001e */
[----:B----4-:R-:W-:-:S05]  /*505e0*/  @P0 IMAD.MOV.U32 R5, RZ, RZ, R31 ;  /* 0x000000ffff050224 */ /* 0x010fca00078e001f */
[----:B------:R0:W2:Y:S01]  /*505f0*/  @P0 LDG.E.U8 R7, desc[UR4][R4.64] ;  /* 0x0000000404070981 */ /* 0x0000a2000c1e1100 */
[----:B------:R-:W-:Y:S01]  /*50600*/  PRMT R3, RZ, 0x7610, R3 ;  /* 0x00007610ff037816 */ /* 0x000fe20000000003 */
[----:B0-----:R-:W-:Y:S02]  /*50610*/  @P0 IMAD.MOV.U32 R4, RZ, RZ, R12 ;  /* 0x000000ffff040224 */ /* 0x001fe400078e000c */
[----:B------:R-:W-:-:S05]  /*50620*/  @P0 IMAD.MOV.U32 R5, RZ, RZ, R29 ;  /* 0x000000ffff050224 */ /* 0x000fca00078e001d */
[----:B------:R0:W4:Y:S02]  /*50630*/  @P0 LDG.E.U8 R6, desc[UR4][R4.64] ;  /* 0x0000000404060981 */ /* 0x000124000c1e1100 */
[----:B0-----:R-:W-:Y:S02]  /*50640*/  @P0 IMAD.MOV.U32 R4, RZ, RZ, R0 ;  /* 0x000000ffff040224 */ /* 0x001fe400078e0000 */
[----:B---3--:R-:W-:-:S05]  /*50650*/  @P0 IMAD.MOV.U32 R5, RZ, RZ, R2 ;  /* 0x000000ffff050224 */ /* 0x008fca00078e0002 */
[----:B------:R-:W3:Y:S01]  /*50660*/  @P0 LDG.E.U8 R3, desc[UR4][R4.64] ;  /* 0x0000000404030981 */ /* 0x000ee2000c1e1100 */
[----:B------:R-:W0:Y:S03]  /*50670*/  S2R R29, SR_TID.X ;  /* 0x00000000001d7919 */ /* 0x000e260000002100 */
[----:B------:R-:W-:Y:S01]  /*50680*/  STL [R1+0x62e0], R10 ;  /* 0x0062e00a01007387 */ /* 0x000fe20000100800 */
[----:B------:R-:W-:Y:S06]  /*50690*/  BAR.SYNC.DEFER_BLOCKING 0x0 ;  /* 0x0000000000007b1d */ /* 0x000fec0000010000 */
[----:B------:R-:W-:Y:S04]  /*506a0*/  STL [R1+0x62e4], R9 ;  /* 0x0062e40901007387 */ /* 0x000fe80000100800 */
[----:B------:R-:W-:Y:S04]  /*506b0*/  STL [R1+0x62e8], R8 ;  /* 0x0062e80801007387 */ /* 0x000fe80000100800 */
[----:B--2---:R-:W-:Y:S04]  /*506c0*/  STL [R1+0x62ec], R7 ;  /* 0x0062ec0701007387 */ /* 0x004fe80000100800 */
[----:B----4-:R-:W-:Y:S01]  /*506d0*/  STL [R1+0x62f0], R6 ;  /* 0x0062f00601007387 */ /* 0x010fe20000100800 */
[----:B0-----:R-:W-:-:S05]  /*506e0*/  LOP3.LUT R0, R29, 0x1f, RZ, 0xc0, !PT ;  /* 0x0000001f1d007812 */ /* 0x001fca00078ec0ff */
[----:B------:R-:W-:Y:S04]  /*506f0*/  STS.U8 [R0+UR6], R59 ;  /* 0x0000003b00007988 */ /* 0x000fe80008000006 */
[----:B------:R-:W-:Y:S04]  /*50700*/  STS.U8 [R0+UR6+0x20], R60 ;  /* 0x0000203c00007988 */ /* 0x000fe80008000006 */
[----:B------:R-:W-:Y:S04]  /*50710*/  STS.U8 [R0+UR6+0x40], R61 ;  /* 0x0000403d00007988 */ /* 0x000fe80008000006 */
[----:B---3--:R0:W-:Y:S04]  /*50720*/  STL [R1+0x62f4], R3 ;  /* 0x0062f40301007387 */ /* 0x0081e80000100800 */
[----:B0-----:R-:W2:Y:S04]  /*50730*/  LDL.LU R3, [R1+0x1194] ;  /* 0x0011940001037983 */ /* 0x001ea80000300800 */
[----:B------:R-:W3:Y:S04]  /*50740*/  LDL.LU R4, [R1+0x1190] ;  /* 0x0011900001047983 */ /* 0x000ee80000300800 */
[----:B------:R-:W4:Y:S04]  /*50750*/  LDL.LU R5, [R1+0x118c] ;  /* 0x00118c0001057983 */ /* 0x000f280000300800 */
        /* <DEDUP_REMOVED lines=28> */
[----:B--2---:R0:W-:Y:S04]  /*50920*/  STS.U8 [R0+UR6+0x60], R3 ;  /* 0x0000600300007988 */ /* 0x0041e80008000006 */
[----:B---3--:R1:W-:Y:S04]  /*50930*/  STS.U8 [R0+UR6+0x80], R4 ;  /* 0x0000800400007988 */ /* 0x0083e80008000006 */
[----:B----4-:R2:W-:Y:S04]  /*50940*/  STS.U8 [R0+UR6+0xa0], R5 ;  /* 0x0000a00500007988 */ /* 0x0105e80008000006 */
[----:B------:R3:W-:Y:S04]  /*50950*/  STS.U8 [R0+UR6+0xc0], R6 ;  /* 0x0000c00600007988 */ /* 0x0007e80008000006 */
[----:B------:R4:W-:Y:S04]  /*50960*/  STS.U8 [R0+UR6+0xe0], R7 ;  /* 0x0000e00700007988 */ /* 0x0009e80008000006 */
[----:B------:R4:W-:Y:S04]  /*50970*/  STS.U8 [R0+UR6+0x420], R8 ;  /* 0x0004200800007988 */ /* 0x0009e80008000006 */
[----:B0-----:R-:W4:Y:S04]  /*50980*/  LDL.LU R3, [R1+0xe78] ;  /* 0x000e780001037983 */ /* 0x001f280000300800 */
[----:B-1----:R-:W4:Y:S04]  /*50990*/  LDL.LU R4, [R1+0xe74] ;  /* 0x000e740001047983 */ /* 0x002f280000300800 */
[----:B--2---:R-:W2:Y:S04]  /*509a0*/  LDL.LU R5, [R1+0xe70] ;  /* 0x000e700001057983 */ /* 0x004ea80000300800 */
[----:B---3--:R-:W3:Y:S04]  /*509b0*/  LDL.LU R6, [R1+0xe6c] ;  /* 0x000e6c0001067983 */ /* 0x008ee80000300800 */
[----:B----4-:R-:W4:Y:S04]  /*509c0*/  LDL.LU R7, [R1+0xe68] ;  /* 0x000e680001077983 */ /* 0x010f280000300800 */
[----:B------:R0:W-:Y:S04]  /*509d0*/  STS.U8 [R0+UR6+0x400], R9 ;  /* 0x0004000900007988 */ /* 0x0001e80008000006 */
[----:B------:R-:W4:Y:S04]  /*509e0*/  LDL.LU R8, [R1+0xe64] ;  /* 0x000e640001087983 */ /* 0x000f280000300800 */
[----:B------:R1:W-:Y:S04]  /*509f0*/  STS.U8 [R0+UR6+0x460], R10 ;  /* 0x0004600a00007988 */ /* 0x0003e80008000006 */
[----:B------:R1:W-:Y:S04]  /*50a00*/  STS.U8 [R0+UR6+0x440], R11 ;  /* 0x0004400b00007988 */ /* 0x0003e80008000006 */
[----:B------:R1:W-:Y:S04]  /*50a10*/  STS.U8 [R0+UR6+0x4a0], R12 ;  /* 0x0004a00c00007988 */ /* 0x0003e80008000006 */
[----:B------:R1:W-:Y:S04]  /*50a20*/  STS.U8 [R0+UR6+0x480], R2 ;  /* 0x0004800200007988 */ /* 0x0003e80008000006 */
[----:B------:R1:W-:Y:S04]  /*50a30*/  STS.U8 [R0+UR6+0x4e0], R30 ;  /* 0x0004e01e00007988 */ /* 0x0003e80008000006 */
[----:B0-----:R-:W4:Y:S04]  /*50a40*/  LDL.LU R9, [R1+0xde0] ;  /* 0x000de00001097983 */ /* 0x001f280000300800 */
[----:B-1----:R-:W4:Y:S04]  /*50a50*/  LDL.LU R10, [R1+0xddc] ;  /* 0x000ddc00010a7983 */ /* 0x002f280000300800 */
[----:B------:R-:W4:Y:S04]  /*50a60*/  LDL.LU R11, [R1+0xdd8] ;  /* 0x000dd800010b7983 */ /* 0x000f280000300800 */
[----:B------:R-:W4:Y:S04]  /*50a70*/  LDL.LU R12, [R1+0xdd4] ;  /* 0x000dd400010c7983 */ /* 0x000f280000300800 */
[----:B------:R-:W4:Y:S04]  /*50a80*/  LDL.LU R2, [R1+0xdd0] ;  /* 0x000dd00001027983 */ /* 0x000f280000300800 */
        /* <DEDUP_REMOVED lines=38> */
[----:B0-----:R-:W4:Y:S04]  /*50cf0*/  LDL.LU R61, [R1+0x540] ;  /* 0x00054000013d7983 */ /* 0x001f280000300800 */
[----:B------:R0:W-:Y:S04]  /*50d00*/  STS.U8 [R0+UR6+0x1040], R3 ;  /* 0x0010400300007988 */ /* 0x0001e80008000006 */
[----:B------:R1:W-:Y:S04]  /*50d10*/  STS.U8 [R0+UR6+0x1060], R4 ;  /* 0x0010600400007988 */ /* 0x0003e80008000006 */
[----:B--2---:R2:W-:Y:S04]  /*50d20*/  STS.U8 [R0+UR6+0x1080], R5 ;  /* 0x0010800500007988 */ /* 0x0045e80008000006 */
[----:B---3--:R3:W-:Y:S04]  /*50d30*/  STS.U8 [R0+UR6+0x10a0], R6 ;  /* 0x0010a00600007988 */ /* 0x0087e80008000006 */
[----:B----4-:R4:W-:Y:S04]  /*50d40*/  STS.U8 [R0+UR6+0x10c0], R7 ;  /* 0x0010c00700007988 */ /* 0x0109e80008000006 */
        /* <DEDUP_REMOVED lines=57> */
[----:B------:R-:W-:Y:S04]  /*510e0*/  STS.U8 [R0+UR6+0x2020], R3 ;  /* 0x0020200300007988 */ /* 0x000fe80008000006 */
[----:B------:R-:W-:Y:S04]  /*510f0*/  STS.U8 [R0+UR6+0x2040], R4 ;  /* 0x0020400400007988 */ /* 0x000fe80008000006 */
[----:B--2---:R-:W-:Y:S04]  /*51100*/  STS.U8 [R0+UR6+0x2060], R5 ;  /* 0x0020600500007988 */ /* 0x004fe80008000006 */
[----:B---3--:R-:W-:Y:S04]  /*51110*/  STS.U8 [R0+UR6+0x2080], R6 ;  /* 0x0020800600007988 */ /* 0x008fe80008000006 */
[----:B----4-:R-:W-:Y:S04]  /*51120*/  STS.U8 [R0+UR6+0x20a0], R7 ;  /* 0x0020a00700007988 */ /* 0x010fe80008000006 */
[----:B------:R-:W-:Y:S04]  /*51130*/  STS.U8 [R0+UR6+0x20c0], R8 ;  /* 0x0020c00800007988 */ /* 0x000fe80008000006 */
        /* <DEDUP_REMOVED lines=24> */
[----:B------:R0:W-:Y:S04]  /*512c0*/  STS.U8 [R0+UR6+0x2c80], R61 ;  /* 0x002c803d00007988 */ /* 0x0001e80008000006 */
        /* <DEDUP_REMOVED lines=30> */
[----:B------:R-:W4:Y:S04]  /*514b0*/  LDL.LU R60, [R1] ;  /* 0x00000000013c7983 */ /* 0x000f280000300800 */
[----:B--2---:R0:W-:Y:S04]  /*514c0*/  STS.U8 [R0+UR6+0x3000], R61 ;  /* 0x0030003d00007988 */ /* 0x0041e80008000006 */
[----:B0-----:R-:W2:Y:S04]  /*514d0*/  LDL.LU R61, [R1+0x6310] ;  /* 0x00631000013d7983 */ /* 0x001ea80000300800 */
        /* <DEDUP_REMOVED lines=12> */
[----:B------:R1:W-:Y:S04]  /*515a0*/  STS.U8 [R0+UR6+0x3480], R31 ;  /* 0x0034801f00007988 */ /* 0x0003e80008000006 */
[----:B------:R3:W-:Y:S04]  /*515b0*/  STS.U8 [R0+UR6+0x34e0], R32 ;  /* 0x0034e02000007988 */ /* 0x0007e80008000006 */
[----:B------:R4:W-:Y:S04]  /*515c0*/  STS.U8 [R0+UR6+0x34c0], R33 ;  /* 0x0034c02100007988 */ /* 0x0009e80008000006 */
[----:B------:R4:W-:Y:S04]  /*515d0*/  STS.U8 [R0+UR6+0x3840], R34 ;  /* 0x0038402200007988 */ /* 0x0009e80008000006 */
[----:B------:R4:W-:Y:S04]  /*515e0*/  STS.U8 [R0+UR6+0x3860], R35 ;  /* 0x0038602300007988 */ /* 0x0009e80008000006 */
[----:B0-----:R-:W2:Y:S04]  /*515f0*/  LDL.LU R30, [R1+0x1180] ;  /* 0x00118000011e7983 */ /* 0x001ea80000300800 */
[----:B-1----:R-:W2:Y:S04]  /*51600*/  LDL.LU R31, [R1+0x117c] ;  /* 0x00117c00011f7983 */ /* 0x002ea80000300800 */
[----:B---3--:R-:W3:Y:S04]  /*51610*/  LDL.LU R32, [R1+0x1178] ;  /* 0x0011780001207983 */ /* 0x008ee80000300800 */
[----:B----4-:R-:W4:Y:S04]  /*51620*/  LDL.LU R33, [R1+0x1174] ;  /* 0x0011740001217983 */ /* 0x010f280000300800 */
[----:B------:R-:W4:Y:S04]  /*51630*/  LDL.LU R34, [R1+0x1170] ;  /* 0x0011700001227983 */ /* 0x000f280000300800 */
[----:B------:R0:W-:Y:S04]  /*51640*/  STS.U8 [R0+UR6+0x3800], R36 ;  /* 0x0038002400007988 */ /* 0x0001e80008000006 */
[----:B------:R-:W4:Y:S04]  /*51650*/  LDL.LU R35, [R1+0x116c] ;  /* 0x00116c0001237983 */ /* 0x000f280000300800 */
        /* <DEDUP_REMOVED lines=22> */
[----:B0-----:R-:W4:Y:S04]  /*517c0*/  LDL.LU R58, [R1+0xfe0] ;  /* 0x000fe000013a7983 */ /* 0x001f280000300800 */
[----:B-1----:R-:W4:Y:S04]  /*517d0*/  LDL.LU R59, [R1+0xfdc] ;  /* 0x000fdc00013b7983 */ /* 0x002f280000300800 */
[----:B------:R-:W4:Y:S01]  /*517e0*/  LDL.LU R60, [R1+0xfd8] ;  /* 0x000fd800013c7983 */ /* 0x000f220000300800 */
[----:B------:R-:W-:-:S04]  /*517f0*/  LOP3.LUT R29, R29, 0x1f, RZ, 0xc0, !PT ;  /* 0x0000001f1d1d7812 */ /* 0x000fc800078ec0ff */
[----:B------:R-:W-:Y:S01]  /*51800*/  LOP3.LUT R3, R29, 0x8, RZ, 0x3c, !PT ;  /* 0x000000081d037812 */ /* 0x000fe200078e3cff */
[----:B--2---:R-:W-:Y:S04]  /*51810*/  STL [R1+0x5b78], R61 ;  /* 0x005b783d01007387 */ /* 0x004fe80000100800 */
        /* <DEDUP_REMOVED lines=147> */
[----:B------:R-:W-:Y:S04]  /*52150*/  STS.U8 [R0+UR6+0x3c80], R61 ;  /* 0x003c803d00007988 */ /* 0x000fe80008000006 */
[----:B------:R0:W-:Y:S04]  /*52160*/  STL [R1+0x6018], R61 ;  /* 0x0060183d01007387 */ /* 0x0001e80000100800 */
[----:B0-----:R-:W2:Y:S04]  /*52170*/  LDL.LU R61, [R1+0xfd4] ;  /* 0x000fd400013d7983 */ /* 0x001ea80000300800 */
        /* <DEDUP_REMOVED lines=10> */
[----:B------:R0:W-:Y:S04]  /*52220*/  STS.U8 [R3+UR6+0x100], R30 ;  /* 0x0001001e03007988 */ /* 0x0001e80008000006 */
[----:B------:R-:W2:Y:S04]  /*52230*/  LDL.LU R29, [R1+0xf08] ;  /* 0x000f0800011d7983 */ /* 0x000ea80000300800 */
[----:B------:R1:W-:Y:S04]  /*52240*/  STS.U8 [R3+UR6+0x120], R31 ;  /* 0x0001201f03007988 */ /* 0x0003e80008000006 */
[----:B---3--:R3:W-:Y:S04]  /*52250*/  STS.U8 [R3+UR6+0x140], R32 ;  /* 0x0001402003007988 */ /* 0x0087e80008000006 */
[----:B----4-:R4:W-:Y:S04]  /*52260*/  STS.U8 [R3+UR6+0x160], R33 ;  /* 0x0001602103007988 */ /* 0x0109e80008000006 */
        /* <DEDUP_REMOVED lines=33> */
[----:B------:R-:W4:Y:S04]  /*52480*/  LDL.LU R60, [R1+0xb4c] ;  /* 0x000b4c00013c7983 */ /* 0x000f280000300800 */
[----:B--2---:R0:W-:Y:S04]  /*52490*/  STS.U8 [R3+UR6+0x920], R61 ;  /* 0x0009203d03007988 */ /* 0x0041e80008000006 */
[----:B------:R1:W-:Y:S04]  /*524a0*/  STS.U8 [R3+UR6+0x9c0], R4 ;  /* 0x0009c00403007988 */ /* 0x0003e80008000006 */
[----:B------:R2:W-:Y:S04]  /*524b0*/  STS.U8 [R3+UR6+0x9e0], R5 ;  /* 0x0009e00503007988 */ /* 0x0005e80008000006 */
[----:B------:R2:W-:Y:S04]  /*524c0*/  STS.U8 [R3+UR6+0x980], R6 ;  /* 0x0009800603007988 */ /* 0x0005e80008000006 */
[----:B------:R2:W-:Y:S04]  /*524d0*/  STS.U8 [R3+UR6+0x9a0], R7 ;  /* 0x0009a00703007988 */ /* 0x0005e80008000006 */
[----:B------:R2:W-:Y:S04]  /*524e0*/  STS.U8 [R3+UR6+0xd60], R8 ;  /* 0x000d600803007988 */ /* 0x0005e80008000006 */
[----:B0-----:R-:W4:Y:S04]  /*524f0*/  LDL.LU R61, [R1+0xb48] ;  /* 0x000b4800013d7983 */ /* 0x001f280000300800 */
[----:B-1----:R-:W4:Y:S04]  /*52500*/  LDL.LU R4, [R1+0xb44] ;  /* 0x000b440001047983 */ /* 0x002f280000300800 */
[----:B--2---:R-:W2:Y:S04]  /*52510*/  LDL.LU R5, [R1+0xb40] ;  /* 0x000b400001057983 */ /* 0x004ea80000300800 */
[----:B------:R-:W2:Y:S04]  /*52520*/  LDL.LU R6, [R1+0xb3c] ;  /* 0x000b3c0001067983 */ /* 0x000ea80000300800 */
[----:B------:R-:W2:Y:S04]  /*52530*/  LDL.LU R7, [R1+0xb38] ;  /* 0x000b380001077983 */ /* 0x000ea80000300800 */
[----:B------:R0:W-:Y:S04]  /*52540*/  STS.U8 [R3+UR6+0xd40], R9 ;  /* 0x000d400903007988 */ /* 0x0001e80008000006 */
[----:B------:R-:W2:Y:S04]  /*52550*/  LDL.LU R8, [R1+0xb34] ;  /* 0x000b340001087983 */ /* 0x000ea80000300800 */
[----:B------:R1:W-:Y:S04]  /*52560*/  STS.U8 [R3+UR6+0xd20], R10 ;  /* 0x000d200a03007988 */ /* 0x0003e80008000006 */
[----:B------:R1:W-:Y:S04]  /*52570*/  STS.U8 [R3+UR6+0xd00], R11 ;  /* 0x000d000b03007988 */ /* 0x0003e80008000006 */
[----:B------:R1:W-:Y:S04]  /*52580*/  STS.U8 [R3+UR6+0xde0], R12 ;  /* 0x000de00c03007988 */ /* 0x0003e80008000006 */
[----:B------:R3:W-:Y:S04]  /*52590*/  STS.U8 [R3+UR6+0xdc0], R2 ;  /* 0x000dc00203007988 */ /* 0x0007e80008000006 */
[----:B------:R3:W-:Y:S04]  /*525a0*/  STS.U8 [R3+UR6+0xda0], R29 ;  /* 0x000da01d03007988 */ /* 0x0007e80008000006 */
[----:B0-----:R-:W2:Y:S04]  /*525b0*/  LDL.LU R9, [R1+0x5a0] ;  /* 0x0005a00001097983 */ /* 0x001ea80000300800 */
[----:B-1----:R-:W2:Y:S04]  /*525c0*/  LDL.LU R10, [R1+0x59c] ;  /* 0x00059c00010a7983 */ /* 0x002ea80000300800 */
[----:B------:R-:W2:Y:S04]  /*525d0*/  LDL.LU R11, [R1+0x598] ;  /* 0x00059800010b7983 */ /* 0x000ea80000300800 */
[----:B------:R-:W2:Y:S04]  /*525e0*/  LDL.LU R12, [R1+0x594] ;  /* 0x00059400010c7983 */ /* 0x000ea80000300800 */
[----:B---3--:R-:W3:Y:S04]  /*525f0*/  LDL.LU R2, [R1+0x590] ;  /* 0x0005900001027983 */ /* 0x008ee80000300800 */
[----:B------:R0:W-:Y:S04]  /*52600*/  STS.U8 [R3+UR6+0xd80], R30 ;  /* 0x000d801e03007988 */ /* 0x0001e80008000006 */
[----:B------:R-:W3:Y:S04]  /*52610*/  LDL.LU R29, [R1+0x58c] ;  /* 0x00058c00011d7983 */ /* 0x000ee80000300800 */
[----:B------:R1:W-:Y:S04]  /*52620*/  STS.U8 [R3+UR6+0x1100], R31 ;  /* 0x0011001f03007988 */ /* 0x0003e80008000006 */
[----:B------:R1:W-:Y:S04]  /*52630*/  STS.U8 [R3+UR6+0x1120], R32 ;  /* 0x0011202003007988 */ /* 0x0003e80008000006 */
[----:B----4-:R4:W-:Y:S04]  /*52640*/  STS.U8 [R3+UR6+0x1140], R33 ;  /* 0x0011402103007988 */ /* 0x0109e80008000006 */
[----:B------:R4:W-:Y:S04]  /*52650*/  STS.U8 [R3+UR6+0x1160], R34 ;  /* 0x0011602203007988 */ /* 0x0009e80008000006 */
[----:B------:R4:W-:Y:S04]  /*52660*/  STS.U8 [R3+UR6+0x1180], R35 ;  /* 0x0011802303007988 */ /* 0x0009e80008000006 */
[----:B0-----:R-:W3:Y:S04]  /*52670*/  LDL.LU R30, [R1+0x588] ;  /* 0x00058800011e7983 */ /* 0x001ee80000300800 */
[----:B-1----:R-:W3:Y:S04]  /*52680*/  LDL.LU R31, [R1+0x584] ;  /* 0x00058400011f7983 */ /* 0x002ee80000300800 */
[----:B------:R-:W3:Y:S04]  /*52690*/  LDL.LU R32, [R1+0x520] ;  /* 0x0005200001207983 */ /* 0x000ee80000300800 */
        /* <DEDUP_REMOVED lines=29> */
[----:B------:R-:W-:Y:S04]  /*52870*/  STS.U8 [R3+UR6+0x1900], R61 ;  /* 0x0019003d03007988 */ /* 0x000fe80008000006 */
[----:B------:R-:W-:Y:S04]  /*52880*/  STS.U8 [R3+UR6+0x1920], R4 ;  /* 0x0019200403007988 */ /* 0x000fe80008000006 */
[----:B--2---:R-:W-:Y:S04]  /*52890*/  STS.U8 [R3+UR6+0x19c0], R5 ;  /* 0x0019c00503007988 */ /* 0x004fe80008000006 */
[----:B------:R-:W-:Y:S04]  /*528a0*/  STS.U8 [R3+UR6+0x19e0], R6 ;  /* 0x0019e00603007988 */ /* 0x000fe80008000006 */
[----:B------:R-:W-:Y:S04]  /*528b0*/  STS.U8 [R3+UR6+0x1980], R7 ;  /* 0x0019800703007988 */ /* 0x000fe80008000006 */
[----:B------:R-:W-:Y:S04]  /*528c0*/  STS.U8 [R3+UR6+0x19a0], R8 ;  /* 0x0019a00803007988 */ /* 0x000fe80008000006 */
[----:B------:R-:W-:Y:S04]  /*528d0*/  STS.U8 [R3+UR6+0x1d60], R9 ;  /* 0x001d600903007988 */ /* 0x000fe80008000006 */
[----:B------:R-:W-:Y:S04]  /*528e0*/  STS.U8 [R3+UR6+0x1d40], R10 ;  /* 0x001d400a03007988 */ /* 0x000fe80008000006 */
[----:B------:R-:W-:Y:S04]  /*528f0*/  STS.U8 [R3+UR6+0x1d20], R11 ;  /* 0x001d200b03007988 */ /* 0x000fe80008000006 */
[----:B------:R-:W-:Y:S04]  /*52900*/  STS.U8 [R3+UR6+0x1d00], R12 ;  /* 0x001d000c03007988 */ /* 0x000fe80008000006 */
[----:B---3--:R-:W-:Y:S04]  /*52910*/  STS.U8 [R3+UR6+0x1de0], R2 ;  /* 0x001de00203007988 */ /* 0x008fe80008000006 */
[----:B------:R-:W-:Y:S04]  /*52920*/  STS.U8 [R3+UR6+0x1dc0], R29 ;  /* 0x001dc01d03007988 */ /* 0x000fe80008000006 */
[----:B------:R-:W-:Y:S04]  /*52930*/  STS.U8 [R3+UR6+0x1da0], R30 ;  /* 0x001da01e03007988 */ /* 0x000fe80008000006 */
[----:B------:R-:W-:Y:S04]  /*52940*/  STS.U8 [R3+UR6+0x1d80], R31 ;  /* 0x001d801f03007988 */ /* 0x000fe80008000006 */
[----:B------:R-:W-:Y:S04]  /*52950*/  STS.U8 [R3+UR6+0x2100], R32 ;  /* 0x0021002003007988 */ /* 0x000fe80008000006 */
[----:B----4-:R-:W-:Y:S04]  /*52960*/  STS.U8 [R3+UR6+0x2120], R33 ;  /* 0x0021202103007988 */ /* 0x010fe80008000006 */
[----:B------:R-:W-:Y:S04]  /*52970*/  STS.U8 [R3+UR6+0x2140], R34 ;  /* 0x0021402203007988 */ /* 0x000fe80008000006 */
[----:B------:R-:W-:Y:S04]  /*52980*/  STS.U8 [R3+UR6+0x2160], R35 ;  /* 0x0021602303007988 */ /* 0x000fe80008000006 */
[----:B------:R-:W-:Y:S04]  /*52990*/  STS.U8 [R3+UR6+0x2180], R36 ;  /* 0x0021802403007988 */ /* 0x000fe80008000006 */
[----:B------:R0:W-:Y:S04]  /*529a0*/  STS.U8 [R3+UR6+0x21a0], R49 ;  /* 0x0021a03103007988 */ /* 0x0001e80008000006 */
[----:B------:R1:W-:Y:S04]  /*529b0*/  STS.U8 [R3+UR6+0x21c0], R50 ;  /* 0x0021c03203007988 */ /* 0x0003e80008000006 */
[----:B------:R2:W-:Y:S04]  /*529c0*/  STS.U8 [R3+UR6+0x21e0], R51 ;  /* 0x0021e03303007988 */ /* 0x0005e80008000006 */
[----:B------:R3:W-:Y:S04]  /*529d0*/  STS.U8 [R3+UR6+0x2520], R52 ;  /* 0x0025203403007988 */ /* 0x0007e80008000006 */
[----:B0-----:R-:W4:Y:S04]  /*529e0*/  LDL.LU R49, [R1+0x41c] ;  /* 0x00041c0001317983 */ /* 0x001f280000300800 */
[----:B-1----:R-:W4:Y:S04]  /*529f0*/  LDL.LU R50, [R1+0x418] ;  /* 0x0004180001327983 */ /* 0x002f280000300800 */
[----:B--2---:R-:W2:Y:S04]  /*52a00*/  LDL.LU R51, [R1+0x414] ;  /* 0x0004140001337983 */ /* 0x004ea80000300800 */
[----:B---3--:R-:W3:Y:S04]  /*52a10*/  LDL.LU R52, [R1+0x410] ;  /* 0x0004100001347983 */ /* 0x008ee80000300800 */
        /* <DEDUP_REMOVED lines=18> */
[----:B------:R0:W-:Y:S04]  /*52b40*/  STS.U8 [R3+UR6+0x2500], R53 ;  /* 0x0025003503007988 */ /* 0x0001e80008000006 */
[----:B------:R-:W3:Y:S04]  /*52b50*/  LDL.LU R36, [R1+0x1f4] ;  /* 0x0001f40001247983 */ /* 0x000ee80000300800 */
[----:B------:R1:W-:Y:S04]  /*52b60*/  STS.U8 [R3+UR6+0x2560], R54 ;  /* 0x0025603603007988 */ /* 0x0003e80008000006 */
[----:B------:R1:W-:Y:S04]  /*52b70*/  STS.U8 [R3+UR6+0x2540], R55 ;  /* 0x0025403703007988 */ /* 0x0003e80008000006 */
[----:B------:R1:W-:Y:S04]  /*52b80*/  STS.U8 [R3+UR6+0x25a0], R56 ;  /* 0x0025a03803007988 */ /* 0x0003e80008000006 */
[----:B------:R1:W-:Y:S04]  /*52b90*/  STS.U8 [R3+UR6+0x2580], R57 ;  /* 0x0025803903007988 */ /* 0x0003e80008000006 */
[----:B0-----:R-:W3:Y:S04]  /*52ba0*/  LDL.LU R53, [R1+0x110] ;  /* 0x0001100001357983 */ /* 0x001ee80000300800 */
[----:B-1----:R-:W3:Y:S04]  /*52bb0*/  LDL.LU R54, [R1+0x10c] ;  /* 0x00010c0001367983 */ /* 0x002ee80000300800 */
[----:B------:R-:W3:Y:S04]  /*52bc0*/  LDL.LU R55, [R1+0x108] ;  /* 0x0001080001377983 */ /* 0x000ee80000300800 */
[----:B------:R-:W3:Y:S04]  /*52bd0*/  LDL.LU R56, [R1+0x104] ;  /* 0x0001040001387983 */ /* 0x000ee80000300800 */
[----:B------:R-:W3:Y:S04]  /*52be0*/  LDL.LU R57, [R1+0x100] ;  /* 0x0001000001397983 */ /* 0x000ee80000300800 */
[----:B------:R0:W-:Y:S04]  /*52bf0*/  STS.U8 [R3+UR6+0x25e0], R58 ;  /* 0x0025e03a03007988 */ /* 0x0001e80008000006 */
[----:B------:R1:W-:Y:S04]  /*52c00*/  STS.U8 [R3+UR6+0x25c0], R59 ;  /* 0x0025c03b03007988 */ /* 0x0003e80008000006 */
[----:B------:R1:W-:Y:S04]  /*52c10*/  STS.U8 [R3+UR6+0x2940], R60 ;  /* 0x0029403c03007988 */ /* 0x0003e80008000006 */
[----:B0-----:R-:W3:Y:S04]  /*52c20*/  LDL.LU R58, [R1+0xcc] ;  /* 0x0000cc00013a7983 */ /* 0x001ee80000300800 */
[----:B-1----:R-:W3:Y:S04]  /*52c30*/  LDL.LU R59, [R1+0xc8] ;  /* 0x0000c800013b7983 */ /* 0x002ee80000300800 */
[----:B------:R-:W3:Y:S04]  /*52c40*/  LDL.LU R60, [R1+0xc4] ;  /* 0x0000c400013c7983 */ /* 0x000ee80000300800 */
[----:B----4-:R0:W-:Y:S04]  /*52c50*/  STS.U8 [R3+UR6+0x2960], R49 ;  /* 0x0029603103007988 */ /* 0x0101e80008000006 */
[----:B------:R1:W-:Y:S04]  /*52c60*/  STS.U8 [R3+UR6+0x2900], R50 ;  /* 0x0029003203007988 */ /* 0x0003e80008000006 */
[----:B--2---:R2:W-:Y:S04]  /*52c70*/  STS.U8 [R3+UR6+0x2920], R51 ;  /* 0x0029203303007988 */ /* 0x0045e80008000006 */
[----:B---3--:R3:W-:Y:S04]  /*52c80*/  STS.U8 [R3+UR6+0x29c0], R52 ;  /* 0x0029c03403007988 */ /* 0x0087e80008000006 */
[----:B0-----:R-:W4:Y:S04]  /*52c90*/  LDL.LU R49, [R1+0x630c] ;  /* 0x00630c0001317983 */ /* 0x001f280000300800 */
[----:B-1----:R-:W4:Y:S04]  /*52ca0*/  LDL.LU R50, [R1+0x6308] ;  /* 0x0063080001327983 */ /* 0x002f280000300800 */
[----:B--2---:R-:W2:Y:S04]  /*52cb0*/  LDL.LU R51, [R1+0x6304] ;  /* 0x0063040001337983 */ /* 0x004ea80000300800 */
[----:B---3--:R-:W3:Y:S04]  /*52cc0*/  LDL.LU R52, [R1+0x6300] ;  /* 0x0063000001347983 */ /* 0x008ee80000300800 */
        /* <DEDUP_REMOVED lines=10> */
[----:B------:R-:W-:Y:S04]  /*52d70*/  STS.U8 [R3+UR6+0x2d80], R2 ;  /* 0x002d800203007988 */ /* 0x000fe80008000006 */
        /* <DEDUP_REMOVED lines=25> */
[----:B0-----:R-:W4:Y:S04]  /*52f10*/  LDL.LU R54, [R1+0x1030] ;  /* 0x0010300001367983 */ /* 0x001f280000300800 */
[----:B-1----:R-:W4:Y:S04]  /*52f20*/  LDL.LU R55, [R1+0x102c] ;  /* 0x00102c0001377983 */ /* 0x002f280000300800 */
        /* <DEDUP_REMOVED lines=8> */
[----:B------:R-:W-:-:S03]  /*52fb0*/  LOP3.LUT R2, R0, 0x10, RZ, 0x3c, !PT ;  /* 0x0000001000027812 */ /* 0x000fc600078e3cff */
[----:B---3--:R-:W-:Y:S04]  /*52fc0*/  STL [R1+0x601c], R52 ;  /* 0x00601c3401007387 */ /* 0x008fe80000100800 */
        /* <DEDUP_REMOVED lines=57> */
[----:B------:R0:W-:Y:S04]  /*53360*/  STS.U8 [R3+UR6+0x3940], R52 ;  /* 0x0039403403007988 */ /* 0x0001e80008000006 */
[----:B------:R-:W-:Y:S04]  /*53370*/  STL [R1+0x61f4], R51 ;  /* 0x0061f43301007387 */ /* 0x000fe80000100800 */
[----:B------:R-:W-:Y:S04]  /*53380*/  STS.U8 [R3+UR6+0x3960], R51 ;  /* 0x0039603303007988 */ /* 0x000fe80008000006 */
[----:B------:R-:W-:Y:S04]  /*53390*/  STL [R1+0x61fc], R51 ;  /* 0x0061fc3301007387 */ /* 0x000fe80000100800 */
[----:B------:R-:W-:Y:S04]  /*533a0*/  STL [R1+0x6204], R51 ;  /* 0x0062043301007387 */ /* 0x000fe80000100800 */
[----:B----4-:R-:W-:Y:S04]  /*533b0*/  STS.U8 [R3+UR6+0x3900], R50 ;  /* 0x0039003203007988 */ /* 0x010fe80008000006 */
[----:B------:R-:W-:Y:S04]  /*533c0*/  STL [R1+0x620c], R51 ;  /* 0x00620c3301007387 */ /* 0x000fe80000100800 */
[----:B------:R-:W-:Y:S04]  /*533d0*/  STS.U8 [R3+UR6+0x3920], R49 ;  /* 0x0039203103007988 */ /* 0x000fe80008000006 */
        /* <DEDUP_REMOVED lines=23> */
[----:B------:R1:W-:Y:S04]  /*53550*/  STS.U8 [R3+UR6+0x3d80], R21 ;  /* 0x003d801503007988 */ /* 0x0003e80008000006 */
        /* <DEDUP_REMOVED lines=12> */
[----:B------:R-:W-:Y:S04]  /*53620*/  STS.U8 [R2+UR6+0x2c0], R32 ;  /* 0x0002c02002007988 */ /* 0x000fe80008000006 */
[----:B0-----:R-:W2:Y:S04]  /*53630*/  LDL.LU R52, [R1+0xf74] ;  /* 0x000f740001347983 */ /* 0x001ea80000300800 */
[----:B------:R-:W-:Y:S04]  /*53640*/  STS.U8 [R2+UR6+0x2e0], R33 ;  /* 0x0002e02102007988 */ /* 0x000fe80008000006 */
[----:B------:R-:W3:Y:S04]  /*53650*/  LDL.LU R61, [R1+0xf70] ;  /* 0x000f7000013d7983 */ /* 0x000ee80000300800 */
[----:B------:R-:W-:Y:S04]  /*53660*/  STS.U8 [R2+UR6+0x620], R34 ;  /* 0x0006202202007988 */ /* 0x000fe80008000006 */
[----:B-1----:R-:W4:Y:S04]  /*53670*/  LDL.LU R3, [R1+0xf6c] ;  /* 0x000f6c0001037983 */ /* 0x002f280000300800 */
[----:B------:R-:W-:Y:S04]  /*53680*/  STS.U8 [R2+UR6+0x600], R35 ;  /* 0x0006002302007988 */ /* 0x000fe80008000006 */
[----:B------:R-:W4:Y:S04]  /*53690*/  LDL.LU R4, [R1+0xf68] ;  /* 0x000f680001047983 */ /* 0x000f280000300800 */
[----:B------:R-:W-:Y:S04]  /*536a0*/  STS.U8 [R2+UR6+0x660], R36 ;  /* 0x0006602402007988 */ /* 0x000fe80008000006 */
[----:B------:R-:W4:Y:S04]  /*536b0*/  LDL.LU R5, [R1+0xf64] ;  /* 0x000f640001057983 */ /* 0x000f280000300800 */
[----:B------:R-:W-:Y:S04]  /*536c0*/  STS.U8 [R2+UR6+0x640], R53 ;  /* 0x0006403502007988 */ /* 0x000fe80008000006 */
[----:B------:R-:W4:Y:S04]  /*536d0*/  LDL.LU R6, [R1+0xf00] ;  /* 0x000f000001067983 */ /* 0x000f280000300800 */
[----:B------:R-:W-:Y:S04]  /*536e0*/  STS.U8 [R2+UR6+0x6a0], R54 ;  /* 0x0006a03602007988 */ /* 0x000fe80008000006 */
[----:B------:R-:W4:Y:S04]  /*536f0*/  LDL.LU R7, [R1+0xefc] ;  /* 0x000efc0001077983 */ /* 0x000f280000300800 */
[----:B------:R0:W-:Y:S04]  /*53700*/  STS.U8 [R2+UR6+0x680], R55 ;  /* 0x0006803702007988 */ /* 0x0001e80008000006 */
[----:B------:R-:W4:Y:S04]  /*53710*/  LDL.LU R8, [R1+0xef8] ;  /* 0x000ef80001087983 */ /* 0x000f280000300800 */
[----:B------:R1:W-:Y:S04]  /*53720*/  STS.U8 [R2+UR6+0x6e0], R56 ;  /* 0x0006e03802007988 */ /* 0x0003e80008000006 */
[----:B------:R1:W-:Y:S04]  /*53730*/  STS.U8 [R2+UR6+0x6c0], R57 ;  /* 0x0006c03902007988 */ /* 0x0003e80008000006 */
[----:B0-----:R-:W4:Y:S04]  /*53740*/  LDL.LU R55, [R1+0xef4] ;  /* 0x000ef40001377983 */ /* 0x001f280000300800 */
[----:B-1----:R-:W4:Y:S04]  /*53750*/  LDL.LU R56, [R1+0xef0] ;  /* 0x000ef00001387983 */ /* 0x002f280000300800 */
        /* <DEDUP_REMOVED lines=33> */
[----:B------:R-:W-:Y:S04]  /*53970*/  STS.U8 [R2+UR6+0xe80], R10 ;  /* 0x000e800a02007988 */ /* 0x000fe80008000006 */
[----:B------:R-:W-:Y:S04]  /*53980*/  STS.U8 [R2+UR6+0x1200], R11 ;  /* 0x0012000b02007988 */ /* 0x000fe80008000006 */
[----:B------:R-:W-:Y:S04]  /*53990*/  STS.U8 [R2+UR6+0x1220], R12 ;  /* 0x0012200c02007988 */ /* 0x000fe80008000006 */
[----:B------:R-:W-:Y:S04]  /*539a0*/  STS.U8 [R2+UR6+0x1240], R29 ;  /* 0x0012401d02007988 */ /* 0x000fe80008000006 */
[----:B------:R-:W-:Y:S04]  /*539b0*/  STS.U8 [R2+UR6+0x1260], R30 ;  /* 0x0012601e02007988 */ /* 0x000fe80008000006 */
[----:B0-----:R-:W3:Y:S04]  /*539c0*/  LDL.LU R55, [R1+0xc44] ;  /* 0x000c440001377983 */ /* 0x001ee80000300800 */
[----:B-1----:R-:W4:Y:S04]  /*539d0*/  LDL.LU R56, [R1+0xb30] ;  /* 0x000b300001387983 */ /* 0x002f280000300800 */
[----:B--2---:R-:W2:Y:S04]  /*539e0*/  LDL.LU R57, [R1+0xb2c] ;  /* 0x000b2c0001397983 */ /* 0x004ea80000300800 */
[----:B------:R-:W-:Y:S04]  /*539f0*/  STS.U8 [R2+UR6+0x1280], R31 ;  /* 0x0012801f02007988 */ /* 0x000fe80008000006 */
[----:B------:R-:W-:Y:S04]  /*53a00*/  STS.U8 [R2+UR6+0x12a0], R32 ;  /* 0x0012a02002007988 */ /* 0x000fe80008000006 */
[----:B------:R-:W2:Y:S04]  /*53a10*/  LDL.LU R52, [R1+0xb28] ;  /* 0x000b280001347983 */ /* 0x000ea80000300800 */
        /* <DEDUP_REMOVED lines=12> */
[----:B------:R0:W-:Y:S04]  /*53ae0*/  STS.U8 [R2+UR6+0x16a0], R58 ;  /* 0x0016a03a02007988 */ /* 0x0001e80008000006 */
[----:B------:R-:W2:Y:S04]  /*53af0*/  LDL.LU R8, [R1+0x57c] ;  /* 0x00057c0001087983 */ /* 0x000ea80000300800 */
[----:B------:R1:W-:Y:S04]  /*53b00*/  STS.U8 [R2+UR6+0x1680], R59 ;  /* 0x0016803b02007988 */ /* 0x0003e80008000006 */
[----:B------:R1:W-:Y:S04]  /*53b10*/  STS.U8 [R2+UR6+0x16e0], R60 ;  /* 0x0016e03c02007988 */ /* 0x0003e80008000006 */
[----:B0-----:R-:W2:Y:S04]  /*53b20*/  LDL.LU R58, [R1+0x578] ;  /* 0x00057800013a7983 */ /* 0x001ea80000300800 */
[----:B-1----:R-:W2:Y:S04]  /*53b30*/  LDL.LU R59, [R1+0x574] ;  /* 0x00057400013b7983 */ /* 0x002ea80000300800 */
        /* <DEDUP_REMOVED lines=15> */
[----:B---3--:R0:W-:Y:S04]  /*53c30*/  STS.U8 [R2+UR6+0x16c0], R55 ;  /* 0x0016c03702007988 */ /* 0x0081e80008000006 */
[----:B----4-:R1:W-:Y:S04]  /*53c40*/  STS.U8 [R2+UR6+0x1a40], R56 ;  /* 0x001a403802007988 */ /* 0x0103e80008000006 */
[----:B--2---:R2:W-:Y:S04]  /*53c50*/  STS.U8 [R2+UR6+0x1a60], R57 ;  /* 0x001a603902007988 */ /* 0x0045e80008000006 */
[----:B------:R-:W-:Y:S04]  /*53c60*/  STS.U8 [R2+UR6+0x1a00], R52 ;  /* 0x001a003402007988 */ /* 0x000fe80008000006 */
[----:B------:R-:W-:Y:S04]  /*53c70*/  STS.U8 [R2+UR6+0x1a20], R61 ;  /* 0x001a203d02007988 */ /* 0x000fe80008000006 */
[----:B------:R-:W-:Y:S04]  /*53c80*/  STS.U8 [R2+UR6+0x1ac0], R3 ;  /* 0x001ac00302007988 */ /* 0x000fe80008000006 */
[----:B------:R-:W-:Y:S04]  /*53c90*/  STS.U8 [R2+UR6+0x1ae0], R4 ;  /* 0x001ae00402007988 */ /* 0x000fe80008000006 */
[----:B0-----:R-:W3:Y:S04]  /*53ca0*/  LDL.LU R55, [R1+0x474] ;  /* 0x0004740001377983 */ /* 0x001ee80000300800 */
[----:B------:R-:W-:Y:S04]  /*53cb0*/  STS.U8 [R2+UR6+0x1a80], R5 ;  /* 0x001a800502007988 */ /* 0x000fe80008000006 */
[----:B------:R-:W-:Y:S04]  /*53cc0*/  STS.U8 [R2+UR6+0x1aa0], R6 ;  /* 0x001aa00602007988 */ /* 0x000fe80008000006 */
[----:B-1----:R-:W4:Y:S04]  /*53cd0*/  LDL.LU R56, [R1+0x470] ;  /* 0x0004700001387983 */ /* 0x002f280000300800 */
[----:B--2---:R-:W2:Y:S04]  /*53ce0*/  LDL.LU R57, [R1+0x46c] ;  /* 0x00046c0001397983 */ /* 0x004ea80000300800 */
[----:B------:R-:W-:Y:S04]  /*53cf0*/  STS.U8 [R2+UR6+0x1e60], R7 ;  /* 0x001e600702007988 */ /* 0x000fe80008000006 */
[----:B------:R-:W-:Y:S04]  /*53d00*/  STS.U8 [R2+UR6+0x1e40], R8 ;  /* 0x001e400802007988 */ /* 0x000fe80008000006 */
[----:B------:R0:W-:Y:S04]  /*53d10*/  STS.U8 [R2+UR6+0x1e20], R58 ;  /* 0x001e203a02007988 */ /* 0x0001e80008000006 */
[----:B------:R1:W-:Y:S04]  /*53d20*/  STS.U8 [R2+UR6+0x1e00], R59 ;  /* 0x001e003b02007988 */ /* 0x0003e80008000006 */
[----:B------:R1:W-:Y:S04]  /*53d30*/  STS.U8 [R2+UR6+0x1ee0], R60 ;  /* 0x001ee03c02007988 */ /* 0x0003e80008000006 */
[----:B0-----:R-:W2:Y:S04]  /*53d40*/  LDL.LU R58, [R1+0x468] ;  /* 0x00046800013a7983 */ /* 0x001ea80000300800 */
[----:B-1----:R-:W2:Y:S04]  /*53d50*/  LDL.LU R59, [R1+0x464] ;  /* 0x00046400013b7983 */ /* 0x002ea80000300800 */
[----:B------:R-:W2:Y:S04]  /*53d60*/  LDL.LU R60, [R1+0x400] ;  /* 0x00040000013c7983 */ /* 0x000ea80000300800 */
        /* <DEDUP_REMOVED lines=35> */
[----:B------:R-:W2:Y:S04]  /*53fa0*/  LDL.LU R54, [R1+0x1a8] ;  /* 0x0001a80001367983 */ /* 0x000ea80000300800 */
[----:B---3--:R0:W-:Y:S04]  /*53fb0*/  STS.U8 [R2+UR6+0x2640], R55 ;  /* 0x0026403702007988 */ /* 0x0081e80008000006 */
[----:B----4-:R1:W-:Y:S04]  /*53fc0*/  STS.U8 [R2+UR6+0x26a0], R56 ;  /* 0x0026a03802007988 */ /* 0x0103e80008000006 */
[----:B--2---:R2:W-:Y:S04]  /*53fd0*/  STS.U8 [R2+UR6+0x2680], R57 ;  /* 0x0026803902007988 */ /* 0x0045e80008000006 */
[----:B0-----:R-:W3:Y:S04]  /*53fe0*/  LDL.LU R55, [R1+0x1a4] ;  /* 0x0001a40001377983 */ /* 0x001ee80000300800 */
[----:B-1----:R-:W4:Y:S04]  /*53ff0*/  LDL.LU R56, [R1+0xc0] ;  /* 0x0000c00001387983 */ /* 0x002f280000300800 */
[----:B--2---:R-:W2:Y:S04]  /*54000*/  LDL.LU R57, [R1+0xac] ;  /* 0x0000ac0001397983 */ /* 0x004ea80000300800 */
[----:B------:R0:W-:Y:S04]  /*54010*/  STS.U8 [R2+UR6+0x26e0], R58 ;  /* 0x0026e03a02007988 */ /* 0x0001e80008000006 */
[----:B------:R1:W-:Y:S04]  /*54020*/  STS.U8 [R2+UR6+0x26c0], R59 ;  /* 0x0026c03b02007988 */ /* 0x0003e80008000006 */
[----:B------:R1:W-:Y:S04]  /*54030*/  STS.U8 [R2+UR6+0x2a40], R60 ;  /* 0x002a403c02007988 */ /* 0x0003e80008000006 */
[----:B0-----:R-:W2:Y:S04]  /*54040*/  LDL.LU R58, [R1+0xa8] ;  /* 0x0000a800013a7983 */ /* 0x001ea80000300800 */
[----:B-1----:R-:W2:Y:S04]  /*54050*/  LDL.LU R59, [R1+0xa4] ;  /* 0x0000a400013b7983 */ /* 0x002ea80000300800 */
[----:B------:R-:W2:Y:S04]  /*54060*/  LDL.LU R60, [R1+0xa0] ;  /* 0x0000a000013c7983 */ /* 0x000ea80000300800 */
        /* <DEDUP_REMOVED lines=74> */
[----:B------:R-:W2:Y:S01]  /*54510*/  LDL.LU R12, [R1+0xee0] ;  /* 0x000ee000010c7983 */ /* 0x000ea20000300800 */
[----:B------:R-:W-:-:S03]  /*54520*/  LOP3.LUT R0, R0, 0x18, RZ, 0x3c, !PT ;  /* 0x0000001800007812 */ /* 0x000fc600078e3cff */
[----:B0-----:R-:W2:Y:S04]  /*54530*/  LDL.LU R2, [R1+0xedc] ;  /* 0x000edc0001027983 */ /* 0x001ea80000300800 */
        /* <DEDUP_REMOVED lines=76> */
[----:B0-----:R-:W2:Y:S04]  /*54a00*/  LDL.LU R54, [R1+0x4d8] ;  /* 0x0004d80001367983 */ /* 0x001ea80000300800 */
        /* <DEDUP_REMOVED lines=14> */
[----:B------:R-:W-:Y:S04]  /*54af0*/  STS.U8 [R0+UR6+0x17a0], R52 ;  /* 0x0017a03400007988 */ /* 0x000fe80008000006 */
[----:B------:R-:W-:Y:S04]  /*54b00*/  STS.U8 [R0+UR6+0x1780], R61 ;  /* 0x0017803d00007988 */ /* 0x000fe80008000006 */
[----:B------:R1:W-:Y:S04]  /*54b10*/  STS.U8 [R0+UR6+0x17e0], R3 ;  /* 0x0017e00300007988 */ /* 0x0003e80008000006 */
[----:B------:R-:W-:Y:S04]  /*54b20*/  STS.U8 [R0+UR6+0x17c0], R4 ;  /* 0x0017c00400007988 */ /* 0x000fe80008000006 */
[----:B0-----:R-:W2:Y:S04]  /*54b30*/  LDL.LU R50, [R1+0x45c] ;  /* 0x00045c0001327983 */ /* 0x001ea80000300800 */
[----:B-1----:R-:W2:Y:S04]  /*54b40*/  LDL.LU R51, [R1+0x458] ;  /* 0x0004580001337983 */ /* 0x002ea80000300800 */
[----:B------:R-:W2:Y:S04]  /*54b50*/  LDL.LU R3, [R1+0x454] ;  /* 0x0004540001037983 */ /* 0x000ea80000300800 */
        /* <DEDUP_REMOVED lines=104> */
[----:B0-----:R-:W3:Y:S04]  /*551e0*/  LDL.LU R58, [R1+0x629c] ;  /* 0x00629c00013a7983 */ /* 0x001ee80000300800 */
[----:B-1----:R-:W4:Y:S04]  /*551f0*/  LDL.LU R59, [R1+0x6298] ;  /* 0x00629800013b7983 */ /* 0x002f280000300800 */
[----:B------:R-:W2:Y:S04]  /*55200*/  LDL.LU R60, [R1+0x6294] ;  /* 0x00629400013c7983 */ /* 0x000ea80000300800 */
[----:B------:R-:W-:Y:S04]  /*55210*/  STS.U8 [R0+UR6+0x3380], R52 ;  /* 0x0033803400007988 */ /* 0x000fe80008000006 */
[----:B------:R-:W-:Y:S04]  /*55220*/  STS.U8 [R0+UR6+0x33a0], R61 ;  /* 0x0033a03d00007988 */ /* 0x000fe80008000006 */
[----:B------:R0:W-:Y:S04]  /*55230*/  STS.U8 [R0+UR6+0x33c0], R4 ;  /* 0x0033c00400007988 */ /* 0x0001e80008000006 */
[----:B------:R1:W-:Y:S04]  /*55240*/  STS.U8 [R0+UR6+0x33e0], R5 ;  /* 0x0033e00500007988 */ /* 0x0003e80008000006 */
[----:B0-----:R-:W3:Y:S01]  /*55250*/  LDL R4, [R1+0x4b14] ;  /* 0x004b140001047983 */ /* 0x001ee20000100800 */
[----:B-1----:R-:W0:Y:S02]  /*55260*/  S2R R5, SR_TID.X ;  /* 0x0000000000057919 */ /* 0x002e240000002100 */
[----:B0-----:R-:W-:-:S02]  /*55270*/  LOP3.LUT R52, R5, 0x1f, RZ, 0xc0, !PT ;  /* 0x0000001f05347812 */ /* 0x001fc400078ec0ff */
[----:B------:R-:W3:Y:S02]  /*55280*/  LDL R5, [R1+0x4b10] ;  /* 0x004b100001057983 */ /* 0x000ee40000100800 */
[----:B------:R-:W-:-:S04]  /*55290*/  LOP3.LUT R61, R52, 0x20, RZ, 0xfc, !PT ;  /* 0x00000020343d7812 */ /* 0x000fc800078efcff */
[CC--:B------:R-:W-:Y:S02]  /*552a0*/  ISETP.GE.AND P3, PT, R61.reuse, R2.reuse, PT ;  /* 0x000000023d00720c */ /* 0x0c0fe40003f66270 */
[----:B------:R-:W-:Y:S01]  /*552b0*/  PRMT R51, RZ, 0x7610, R51 ;  /* 0x00007610ff337816 */ /* 0x000fe20000000033 */
[----:B--2---:R-:W-:Y:S04]  /*552c0*/  STS.U8 [R0+UR6+0x3720], R60 ;  /* 0x0037203c00007988 */ /* 0x004fe80008000006 */
[----:B----4-:R-:W-:Y:S04]  /*552d0*/  STS.U8 [R0+UR6+0x3700], R59 ;  /* 0x0037003b00007988 */ /* 0x010fe80008000006 */
[----:B---3--:R-:W-:Y:S04]  /*552e0*/  STS.U8 [R0+UR6+0x3760], R58 ;  /* 0x0037603a00007988 */ /* 0x008fe80008000006 */
        /* <DEDUP_REMOVED lines=20> */
[----:B------:R0:W-:Y:S01]  /*55430*/  STS.U8 [R0+UR6+0x3f80], R3 ;  /* 0x003f800300007988 */ /* 0x0001e20008000006 */
[----:B------:R-:W-:Y:S06]  /*55440*/  BAR.SYNC.DEFER_BLOCKING 0x0 ;  /* 0x0000000000007b1d */ /* 0x000fec0000010000 */
[----:B0-----:R-:W2:Y:S04]  /*55450*/  LDL.LU R0, [R1+0x6290] ;  /* 0x0062900001007983 */ /* 0x001ea80000300800 */
[----:B------:R-:W3:Y:S01]  /*55460*/  @!P3 LDG.E.U8 R51, desc[UR4][R4.64] ;  /* 0x000000040433b981 */ /* 0x000ee2000c1e1100 */
[----:B------:R-:W-:-:S03]  /*55470*/  ISETP.GE.AND P0, PT, R61, R2, PT ;  /* 0x000000023d00720c */ /* 0x000fc60003f06270 */
[----:B---3--:R0:W-:Y:S04]  /*55480*/  STL [R1+0x119c], R51 ;  /* 0x00119c3301007387 */ /* 0x0081e80000100800 */
[----:B0-----:R-:W3:Y:S04]  /*55490*/  LDL.LU R51, [R1+0x628c] ;  /* 0x00628c0001337983 */ /* 0x001ee80000300800 */
[----:B------:R-:W4:Y:S04]  /*554a0*/  LDL R4, [R1+0x4b54] ;  /* 0x004b540001047983 */ /* 0x000f280000100800 */
[----:B------:R-:W4:Y:S01]  /*554b0*/  LDL R5, [R1+0x4b8c] ;  /* 0x004b8c0001057983 */ /* 0x000f220000100800 */
[----:B--2---:R-:W-:-:S02]  /*554c0*/  PRMT R0, RZ, 0x7610, R0 ;  /* 0x00007610ff007816 */ /* 0x004fc40000000000 */
[----:B----4-:R-:W-:-:S04]  /*554d0*/  @!P0 LOP3.LUT R5, R5, R4, RZ, 0x3c, !PT ;  /* 0x0000000405058212 */ /* 0x010fc800078e3cff */
[----:B------:R-:W-:-:S04]  /*554e0*/  @!P0 LOP3.LUT R4, R5, R4, RZ, 0x3c, !PT ;  /* 0x0000000405048212 */ /* 0x000fc800078e3cff */
[----:B------:R-:W-:-:S05]  /*554f0*/  @!P0 LOP3.LUT R5, R5, R4, RZ, 0x3c, !PT ;  /* 0x0000000405058212 */ /* 0x000fca00078e3cff */
[----:B------:R-:W2:Y:S01]  /*55500*/  @!P0 LDG.E.U8 R0, desc[UR4][R4.64] ;  /* 0x0000000404008981 */ /* 0x000ea2000c1e1100 */
[----:B------:R-:W-:-:S03]  /*55510*/  ISETP.GE.AND P1, PT, R61, R2, PT ;  /* 0x000000023d00720c */ /* 0x000fc60003f26270 */
[----:B--2---:R0:W-:Y:S04]  /*55520*/  STL [R1+0x1198], R0 ;  /* 0x0011980001007387 */ /* 0x0041e80000100800 */
[----:B0-----:R-:W2:Y:S04]  /*55530*/  LDL.LU R0, [R1+0x6288] ;  /* 0x0062880001007983 */ /* 0x001ea80000300800 */
[----:B------:R-:W4:Y:S04]  /*55540*/  LDL R4, [R1+0x4b44] ;  /* 0x004b440001047983 */ /* 0x000f280000100800 */
[----:B------:R-:W4:Y:S01]  /*55550*/  LDL R5, [R1+0x4b78] ;  /* 0x004b780001057983 */ /* 0x000f220000100800 */
[----:B---3--:R-:W-:-:S02]  /*55560*/  PRMT R51, RZ, 0x7610, R51 ;  /* 0x00007610ff337816 */ /* 0x008fc40000000033 */
[----:B----4-:R-:W-:-:S04]  /*55570*/  @!P1 LOP3.LUT R5, R5, R4, RZ, 0x3c, !PT ;  /* 0x0000000405059212 */ /* 0x010fc800078e3cff */
[----:B------:R-:W-:-:S04]  /*55580*/  @!P1 LOP3.LUT R4, R5, R4, RZ, 0x3c, !PT ;  /* 0x0000000405049212 */ /* 0x000fc800078e3cff */
[----:B------:R-:W-:-:S05]  /*55590*/  @!P1 LOP3.LUT R5, R5, R4, RZ, 0x3c, !PT ;  /* 0x0000000405059212 */ /* 0x000fca00078e3cff */
        /* <DEDUP_REMOVED lines=1495> */
[----:B------:R-:W4:Y:S02]  /*5b310*/  LDL R5, [R1+0x4a9c] ;  /* 0x004a9c0001057983 */ /* 0x000f240000100800 */
[----:B----4-:R-:W-:-:S02]  /*5b320*/  @!P0 LOP3.LUT R5, R5, R4, RZ, 0x3c, !PT ;  /* 0x0000000405058212 */ /* 0x010fc400078e3cff */
[----:B--2---:R-:W-:Y:S02]  /*5b330*/  PRMT R0, RZ, 0x7610, R0 ;  /* 0x00007610ff007816 */ /* 0x004fe40000000000 */
        /* <DEDUP_REMOVED lines=8> */
[----:B------:R-:W-:-:S02]  /*5b3c0*/  PRMT R3, RZ, 0x7610, R3 ;  /* 0x00007610ff037816 */ /* 0x000fc40000000003 */
[----:B----4-:R-:W-:-:S04]  /*5b3d0*/  @!P3 LOP3.LUT R5, R5, R4, RZ, 0x3c, !PT ;  /* 0x000000040505b212 */ /* 0x010fc800078e3cff */
[----:B------:R-:W-:-:S04]  /*5b3e0*/  @!P3 LOP3.LUT R4, R5, R4, RZ, 0x3c, !PT ;  /* 0x000000040504b212 */ /* 0x000fc800078e3cff */
[----:B------:R-:W-:-:S05]  /*5b3f0*/  @!P3 LOP3.LUT R5, R5, R4, RZ, 0x3c, !PT ;  /* 0x000000040505b212 */ /* 0x000fca00078e3cff */
[----:B------:R0:W4:Y:S04]  /*5b400*/  @!P3 LDG.E.U8 R3, desc[UR4][R4.64] ;  /* 0x000000040403b981 */ /* 0x000128000c1e1100 */
[----:B------:R-:W0:Y:S04]  /*5b410*/  LDL R4, [R1+0x4ab8] ;  /* 0x004ab80001047983 */ /* 0x000e280000100800 */
[----:B------:R-:W0:Y:S01]  /*5b420*/  LDL R5, [R1+0x4abc] ;  /* 0x004abc0001057983 */ /* 0x000e220000100800 */
[----:B------:R-:W-:Y:S02]  /*5b430*/  ISETP.GE.AND P1, PT, R61, R2, PT ;  /* 0x000000023d00720c */ /* 0x000fe40003f26270 */
[----:B--2---:R-:W-:-:S11]  /*5b440*/  PRMT R0, RZ, 0x7610, R0 ;  /* 0x00007610ff007816 */ /* 0x004fd60000000000 */
[----:B0-----:R-:W-:-:S04]  /*5b450*/  @!P1 LOP3.LUT R5, R5, R4, RZ, 0x3c, !PT ;  /* 0x0000000405059212 */ /* 0x001fc800078e3cff */
[----:B------:R-:W-:-:S04]  /*5b460*/  @!P1 LOP3.LUT R4, R5, R4, RZ, 0x3c, !PT ;  /* 0x0000000405049212 */ /* 0x000fc800078e3cff */
[----:B------:R-:W-:-:S05]  /*5b470*/  @!P1 LOP3.LUT R5, R5, R4, RZ, 0x3c, !PT ;  /* 0x0000000405059212 */ /* 0x000fca00078e3cff */
[----:B------:R-:W2:Y:S04]  /*5b480*/  @!P1 LDG.E.U8 R0, desc[UR4][R4.64] ;  /* 0x0000000404009981 */ /* 0x000ea8000c1e1100 */
[----:B----4-:R0:W-:Y:S04]  /*5b490*/  STL [R1+0xdfc], R3 ;  /* 0x000dfc0301007387 */ /* 0x0101e80000100800 */
[----:B0-----:R-:W4:Y:S04]  /*5b4a0*/  LDL R3, [R1+0x4aec] ;  /* 0x004aec0001037983 */ /* 0x001f280000100800 */
[----:B--2---:R0:W-:Y:S04]  /*5b4b0*/  STL [R1+0xdf4], R0 ;  /* 0x000df40001007387 */ /* 0x0041e80000100800 */
[----:B0-----:R-:W2:Y:S04]  /*5b4c0*/  LDL.LU R0, [R1+0x6028] ;  /* 0x0060280001007983 */ /* 0x001ea80000300800 */
[----:B------:R-:W4:Y:S04]  /*5b4d0*/  LDL R4, [R1+0x4ac8] ;  /* 0x004ac80001047983 */ /* 0x000f280000100800 */
[----:B------:R-:W4:Y:S01]  /*5b4e0*/  LDL R5, [R1+0x4acc] ;  /* 0x004acc0001057983 */ /* 0x000f220000100800 */
[----:B------:R-:W-:-:S02]  /*5b4f0*/  ISETP.GE.AND P2, PT, R61, R2, PT ;  /* 0x000000023d00720c */ /* 0x000fc40003f46270 */
[----:B---3--:R-:W-:-:S11]  /*5b500*/  PRMT R51, RZ, 0x7610, R51 ;  /* 0x00007610ff337816 */ /* 0x008fd60000000033 */
        /* <DEDUP_REMOVED lines=14> */
[-C--:B------:R-:W-:Y:S02]  /*5b5f0*/  ISETP.GE.AND P2, PT, R52, R2.reuse, PT ;  /* 0x000000023400720c */ /* 0x080fe40003f46270 */
[CC--:B------:R-:W-:Y:S02]  /*5b600*/  ISETP.GE.AND P0, PT, R61.reuse, R2.reuse, PT ;  /* 0x000000023d00720c */ /* 0x0c0fe40003f06270 */
[CC--:B------:R-:W-:Y:S02]  /*5b610*/  ISETP.GE.AND P1, PT, R61.reuse, R2.reuse, PT ;  /* 0x000000023d00720c */ /* 0x0c0fe40003f26270 */
[CC--:B------:R-:W-:Y:S02]  /*5b620*/  ISETP.GE.AND P4, PT, R61.reuse, R2.reuse, PT ;  /* 0x000000023d00720c */ /* 0x0c0fe40003f86270 */
[CC--:B------:R-:W-:Y:S02]  /*5b630*/  ISETP.GE.AND P5, PT, R61.reuse, R2.reuse, PT ;  /* 0x000000023d00720c */ /* 0x0c0fe40003fa6270 */
[----:B------:R-:W-:-:S02]  /*5b640*/  ISETP.GE.AND P6, PT, R61, R2, PT ;  /* 0x000000023d00720c */ /* 0x000fc40003fc6270 */
[----:B------:R-:W-:Y:S01]  /*5b650*/  ISETP.GE.AND P3, PT, R61, R2, PT ;  /* 0x000000023d00720c */ /* 0x000fe20003f66270 */
[----:B--2---:R0:W-:Y:S04]  /*5b660*/  STL [R1+0xdec], R0 ;  /* 0x000dec0001007387 */ /* 0x0041e80000100800 */
[----:B0-----:R-:W2:Y:S04]  /*5b670*/  LDL.LU R0, [R1+0x6020] ;  /* 0x0060200001007983 */ /* 0x001ea80000300800 */
[----:B------:R-:W4:Y:S04]  /*5b680*/  LDL.LU R52, [R1+0x601c] ;  /* 0x00601c0001347983 */ /* 0x000f280000300800 */
[----:B------:R-:W3:Y:S04]  /*5b690*/  LDL.LU R61, [R1+0x6018] ;  /* 0x00601800013d7983 */ /* 0x000ee80000300800 */
[----:B------:R-:W2:Y:S02]  /*5b6a0*/  LDL R2, [R1+0x4ae8] ;  /* 0x004ae80001027983 */ /* 0x000ea40000100800 */
[----:B--2---:R-:W-:-:S02]  /*5b6b0*/  @!P0 LOP3.LUT R3, R3, R2, RZ, 0x3c, !PT ;  /* 0x0000000203038212 */ /* 0x004fc400078e3cff */
[----:B------:R-:W-:Y:S02]  /*5b6c0*/  PRMT R0, RZ, 0x7610, R0 ;  /* 0x00007610ff007816 */ /* 0x000fe40000000000 */
[----:B------:R-:W-:-:S04]  /*5b6d0*/  @!P0 LOP3.LUT R2, R3, R2, RZ, 0x3c, !PT ;  /* 0x0000000203028212 */ /* 0x000fc800078e3cff */
[----:B------:R-:W-:-:S05]  /*5b6e0*/  @!P0 LOP3.LUT R3, R3, R2, RZ, 0x3c, !PT ;  /* 0x0000000203038212 */ /* 0x000fca00078e3cff */
[----:B------:R-:W2:Y:S04]  /*5b6f0*/  @!P0 LDG.E.U8 R0, desc[UR4][R2.64] ;  /* 0x0000000402008981 */ /* 0x000ea8000c1e1100 */
        /* <DEDUP_REMOVED lines=8> */
[----:B------:R-:W3:Y:S04]  /*5b780*/  @!P1 LDG.E.U8 R61, desc[UR4][R2.64] ;  /* 0x00000004023d9981 */ /* 0x000ee8000c1e1100 */
        /* <DEDUP_REMOVED lines=2655> */
[----:B--2---:R0:W-:Y:S04]  /*65d80*/  STL [R1], R0 ;  /* 0x0000000001007387 */ /* 0x0041e80000100800 */
[----:B0-----:R-:W2:Y:S04]  /*65d90*/  LDL.LU R0, [R1+0x5b74] ;  /* 0x005b740001007983 */ /* 0x001ea80000300800 */
[----:B------:R-:W4:Y:S04]  /*65da0*/  LDL R2, [R1+0x4f68] ;  /* 0x004f680001027983 */ /* 0x000f280000100800 */
[----:B------:R-:W4:Y:S01]  /*65db0*/  LDL R3, [R1+0x4f9c] ;  /* 0x004f9c0001037983 */ /* 0x000f220000100800 */
[----:B---3--:R-:W-:-:S02]  /*65dc0*/  PRMT R61, RZ, 0x7610, R61 ;  /* 0x00007610ff3d7816 */ /* 0x008fc4000000003d */
[----:B----4-:R-:W-:-:S04]  /*65dd0*/  @!P3 LOP3.LUT R3, R3, R2, RZ, 0x3c, !PT ;  /* 0x000000020303b212 */ /* 0x010fc800078e3cff */
[----:B------:R-:W-:-:S04]  /*65de0*/  @!P3 LOP3.LUT R2, R3, R2, RZ, 0x3c, !PT ;  /* 0x000000020302b212 */ /* 0x000fc800078e3cff */
[----:B------:R-:W-:-:S05]  /*65df0*/  @!P3 LOP3.LUT R3, R3, R2, RZ, 0x3c, !PT ;  /* 0x000000020303b212 */ /* 0x000fca00078e3cff */
[----:B------:R0:W3:Y:S04]  /*65e00*/  @!P3 LDG.E.U8 R61, desc[UR4][R2.64] ;  /* 0x00000004023db981 */ /* 0x0000e8000c1e1100 */
[----:B------:R-:W0:Y:S04]  /*65e10*/  LDL R2, [R1+0x4f64] ;  /* 0x004f640001027983 */ /* 0x000e280000100800 */
[----:B------:R-:W0:Y:S01]  /*65e20*/  LDL R3, [R1+0x4fa0] ;  /* 0x004fa00001037983 */ /* 0x000e220000100800 */
[----:B------:R-:W-:Y:S02]  /*65e30*/  PRMT R60, RZ, 0x7610, R60 ;  /* 0x00007610ff3c7816 */ /* 0x000fe4000000003c */
[----:B0-----:R-:W-:-:S04]  /*65e40*/  @!P2 LOP3.LUT R3, R3, R2, RZ, 0x3c, !PT ;  /* 0x000000020303a212 */ /* 0x001fc800078e3cff */
[----:B------:R-:W-:-:S04]  /*65e50*/  @!P2 LOP3.LUT R2, R3, R2, RZ, 0x3c, !PT ;  /* 0x000000020302a212 */ /* 0x000fc800078e3cff */
[----:B------:R-:W-:-:S05]  /*65e60*/  @!P2 LOP3.LUT R3, R3, R2, RZ, 0x3c, !PT ;  /* 0x000000020303a212 */ /* 0x000fca00078e3cff */
[----:B------:R0:W4:Y:S04]  /*65e70*/  @!P2 LDG.E.U8 R60, desc[UR4][R2.64] ;  /* 0x00000004023ca981 */ /* 0x000128000c1e1100 */
[----:B------:R-:W0:Y:S04]  /*65e80*/  LDL R2, [R1+0x4f78] ;  /* 0x004f780001027983 */ /* 0x000e280000100800 */
[----:B------:R-:W0:Y:S01]  /*65e90*/  LDL R3, [R1+0x4fac] ;  /* 0x004fac0001037983 */ /* 0x000e220000100800 */
[----:B------:R-:W-:Y:S02]  /*65ea0*/  PRMT R59, RZ, 0x7610, R59 ;  /* 0x00007610ff3b7816 */ /* 0x000fe4000000003b */
[----:B0-----:R-:W-:-:S04]  /*65eb0*/  @!P3 LOP3.LUT R3, R3, R2, RZ, 0x3c, !PT ;  /* 0x000000020303b212 */ /* 0x001fc800078e3cff */
[----:B------:R-:W-:-:S04]  /*65ec0*/  @!P3 LOP3.LUT R2, R3, R2, RZ, 0x3c, !PT ;  /* 0x000000020302b212 */ /* 0x000fc800078e3cff */
[----:B------:R-:W-:-:S05]  /*65ed0*/  @!P3 LOP3.LUT R3, R3, R2, RZ, 0x3c, !PT ;  /* 0x000000020303b212 */ /* 0x000fca00078e3cff */
[----:B------:R0:W2:Y:S04]  /*65ee0*/  @!P3 LDG.E.U8 R59, desc[UR4][R2.64] ;  /* 0x00000004023bb981 */ /* 0x0000a8000c1e1100 */
        /* <DEDUP_REMOVED lines=385> */
[----:B---3--:R-:W-:Y:S04]  /*67700*/  STL [R1+0x9658], R61 ;  /* 0x0096583d01007387 */ /* 0x008fe80000100800 */
[----:B----4-:R1:W-:Y:S04]  /*67710*/  STL [R1+0x9654], R60 ;  /* 0x0096543c01007387 */ /* 0x0103e80000100800 */
        /* <DEDUP_REMOVED lines=27> */
[----:B------:R-:W2:Y:S04]  /*678d0*/  LDS.U8 R4, [R0+UR6+0x210] ;  /* 0x0002100600047984 */ /* 0x000ea80008000000 */
[----:B------:R-:W3:Y:S04]  /*678e0*/  LDS.U8 R6, [R0+UR6+0x318] ;  /* 0x0003180600067984 */ /* 0x000ee80008000000 */
[----:B------:R-:W4:Y:S04]  /*678f0*/  LDS.U8 R11, [R0+UR6+0x8] ;  /* 0x00000806000b7984 */ /* 0x000f280008000000 */
[----:B0-----:R-:W-:Y:S04]  /*67900*/  LDS.U8 R3, [R0+UR6] ;  /* 0x0000000600037984 */ /* 0x001fe80008000000 */
[----:B------:R-:W-:Y:S01]  /*67910*/  LDS.U8 R2, [R0+UR6+0x108] ;  /* 0x0001080600027984 */ /* 0x000fe20008000000 */
[----:B-1----:R-:W0:Y:S03]  /*67920*/  S2R R60, SR_TID.X ;  /* 0x00000000003c7919 */ /* 0x002e260000002100 */
[----:B--2---:R-:W-:Y:S04]  /*67930*/  STL [R1+0x2f88], R4 ;  /* 0x002f880401007387 */ /* 0x004fe80000100800 */
[----:B------:R-:W1:Y:S04]  /*67940*/  LDS.U8 R4, [R0+UR6+0x100] ;  /* 0x0001000600047984 */ /* 0x000e680008000000 */
[----:B---3--:R-:W-:Y:S04]  /*67950*/  STL [R1+0x2f84], R6 ;  /* 0x002f840601007387 */ /* 0x008fe80000100800 */
[----:B------:R-:W2:Y:S01]  /*67960*/  LDS.U8 R6, [R0+UR6+0x218] ;  /* 0x0002180600067984 */ /* 0x000ea20008000000 */
[----:B0-----:R-:W-:-:S02]  /*67970*/  LOP3.LUT R61, R60, 0x3, RZ, 0xc0, !PT ;  /* 0x000000033c3d7812 */ /* 0x001fc400078ec0ff */
[----:B------:R-:W-:Y:S01]  /*67980*/  SHF.R.U32.HI R60, RZ, 0x2, R60 ;  /* 0x00000002ff3c7819 */ /* 0x000fe2000001163c */
[----:B----4-:R-:W-:Y:S02]  /*67990*/  STL [R1+0x11c4], R11 ;  /* 0x0011c40b01007387 */ /* 0x010fe40000100800 */
[----:B------:R-:W-:Y:S02]  /*679a0*/  IMAD R61, R61, 0x420, RZ ;  /* 0x000004203d3d7824 */ /* 0x000fe400078e02ff */
[----:B------:R-:W0:Y:S04]  /*679b0*/  LDS.U8 R11, [R0+UR6+0x310] ;  /* 0x00031006000b7984 */ /* 0x000e280008000000 */
[----:B-1----:R-:W-:Y:S04]  /*679c0*/  STL [R1+0x11c0], R4 ;  /* 0x0011c00401007387 */ /* 0x002fe80000100800 */
[----:B------:R-:W1:Y:S04]  /*679d0*/  LDS.U8 R4, [R0+UR6+0x1000] ;  /* 0x0010000600047984 */ /* 0x000e680008000000 */
[----:B--2---:R-:W-:Y:S04]  /*679e0*/  STL [R1+0x2f90], R6 ;  /* 0x002f900601007387 */ /* 0x004fe80000100800 */
[----:B------:R-:W2:Y:S04]  /*679f0*/  LDS.U8 R6, [R0+UR6+0x1108] ;  /* 0x0011080600067984 */ /* 0x000ea80008000000 */
[----:B0-----:R-:W-:Y:S04]  /*67a00*/  STL [R1+0x2f8c], R11 ;  /* 0x002f8c0b01007387 */ /* 0x001fe80000100800 */
        /* <DEDUP_REMOVED lines=231> */
[----:B--2---:R2:W-:Y:S04]  /*68880*/  STL [R1+0x5484], R6 ;  /* 0x0054840601007387 */ /* 0x0045e80000100800 */
[----:B0-----:R-:W-:Y:S01]  /*68890*/  STL [R1+0x5290], R11 ;  /* 0x0052900b01007387 */ /* 0x001fe20000100800 */
[----:B--2---:R-:W-:-:S03]  /*688a0*/  LOP3.LUT R6, R0, 0x20, RZ, 0x3c, !PT ;  /* 0x0000002000067812 */ /* 0x004fc600078e3cff */
[----:B------:R-:W0:Y:S04]  /*688b0*/  LDS.U8 R11, [R0+UR6+0x3288] ;  /* 0x00328806000b7984 */ /* 0x000e280008000000 */
[----:B------:R-:W-:Y:S04]  /*688c0*/  LDS.U8 R12, [R6+UR6+0x3288] ;  /* 0x00328806060c7984 */ /* 0x000fe80008000000 */
[----:B-1----:R-:W-:Y:S04]  /*688d0*/  STL [R1+0x528c], R4 ;  /* 0x00528c0401007387 */ /* 0x002fe80000100800 */
[----:B------:R-:W1:Y:S04]  /*688e0*/  LDS.U8 R4, [R0+UR6+0x3380] ;  /* 0x0033800600047984 */ /* 0x000e680008000000 */
[----:B------:R-:W-:Y:S04]  /*688f0*/  STL [R1+0x5b88], R0 ;  /* 0x005b880001007387 */ /* 0x000fe80000100800 */
[----:B------:R-:W-:Y:S04]  /*68900*/  LDS.U8 R0, [R6+UR6+0x210] ;  /* 0x0002100606007984 */ /* 0x000fe80008000000 */
[----:B0-----:R-:W-:Y:S04]  /*68910*/  STL [R1+0x5490], R11 ;  /* 0x0054900b01007387 */ /* 0x001fe80000100800 */
[----:B------:R-:W0:Y:S04]  /*68920*/  LDS.U8 R11, [R6+UR6] ;  /* 0x00000006060b7984 */ /* 0x000e280008000000 */
[----:B-1----:R-:W-:Y:S04]  /*68930*/  STL [R1+0x548c], R4 ;  /* 0x00548c0401007387 */ /* 0x002fe80000100800 */
[----:B------:R-:W1:Y:S04]  /*68940*/  LDS.U8 R4, [R6+UR6+0x108] ;  /* 0x0001080606047984 */ /* 0x000e680008000000 */
[----:B0-----:R-:W-:Y:S04]  /*68950*/  STL [R1+0x11fc], R11 ;  /* 0x0011fc0b01007387 */ /* 0x001fe80000100800 */
[----:B------:R-:W0:Y:S04]  /*68960*/  LDS.U8 R11, [R6+UR6+0x318] ;  /* 0x00031806060b7984 */ /* 0x000e280008000000 */
[----:B-1----:R-:W-:Y:S04]  /*68970*/  STL [R1+0x11f8], R4 ;  /* 0x0011f80401007387 */ /* 0x002fe80000100800 */
[----:B------:R-:W1:Y:S04]  /*68980*/  LDS.U8 R4, [R6+UR6+0x8] ;  /* 0x0000080606047984 */ /* 0x000e680008000000 */
[----:B------:R-:W-:Y:S04]  /*68990*/  STL [R1+0x2fc8], R0 ;  /* 0x002fc80001007387 */ /* 0x000fe80000100800 */
        /* <DEDUP_REMOVED lines=237> */
[----:B-1----:R1:W-:Y:S04]  /*69870*/  STL [R1+0x52c4], R4 ;  /* 0x0052c40401007387 */ /* 0x0023e80000100800 */
[----:B--2---:R-:W-:Y:S01]  /*69880*/  STL [R1+0x54c8], R0 ;  /* 0x0054c80001007387 */ /* 0x004fe20000100800 */
[----:B-1----:R-:W-:-:S03]  /*69890*/  SGXT.U32 R4, R60, 0x3 ;  /* 0x000000033c04781a */ /* 0x002fc60000000000 */
[----:B------:R-:W1:Y:S01]  /*698a0*/  LDS.U8 R0, [R6+UR6+0x3098] ;  /* 0x0030980606007984 */ /* 0x000e620008000000 */
[----:B------:R-:W-:-:S03]  /*698b0*/  LOP3.LUT R4, R61, R4, RZ, 0xfc, !PT ;  /* 0x000000043d047212 */ /* 0x000fc600078efcff */
[----:B0-----:R-:W-:Y:S01]  /*698c0*/  STL [R1+0x54c4], R11 ;  /* 0x0054c40b01007387 */ /* 0x001fe20000100800 */
[----:B------:R-:W-:-:S03]  /*698d0*/  LOP3.LUT R4, R4, 0x40, RZ, 0x3c, !PT ;  /* 0x0000004004047812 */ /* 0x000fc600078e3cff */
[----:B------:R-:W0:Y:S04]  /*698e0*/  LDS.U8 R11, [R6+UR6+0x3190] ;  /* 0x00319006060b7984 */ /* 0x000e280008000000 */
[----:B-1----:R-:W-:Y:S04]  /*698f0*/  STL [R1+0x52d0], R0 ;  /* 0x0052d00001007387 */ /* 0x002fe80000100800 */
[----:B------:R-:W1:Y:S04]  /*69900*/  LDS.U8 R0, [R6+UR6+0x3380] ;  /* 0x0033800606007984 */ /* 0x000e680008000000 */
[----:B0-----:R-:W-:Y:S04]  /*69910*/  STL [R1+0x52cc], R11 ;  /* 0x0052cc0b01007387 */ /* 0x001fe80000100800 */
[----:B------:R-:W0:Y:S04]  /*69920*/  LDS.U8 R11, [R4+UR6] ;  /* 0x00000006040b7984 */ /* 0x000e280008000000 */
[----:B------:R-:W2:Y:S04]  /*69930*/  LDS.U8 R6, [R4+UR6+0x108] ;  /* 0x0001080604067984 */ /* 0x000ea80008000000 */
[----:B------:R-:W-:Y:S04]  /*69940*/  STL [R1+0x54d0], R12 ;  /* 0x0054d00c01007387 */ /* 0x000fe80000100800 */
[----:B-1----:R-:W-:Y:S04]  /*69950*/  STL [R1+0x54cc], R0 ;  /* 0x0054cc0001007387 */ /* 0x002fe80000100800 */
[----:B------:R-:W1:Y:S04]  /*69960*/  LDS.U8 R0, [R4+UR6+0x210] ;  /* 0x0002100604007984 */ /* 0x000e680008000000 */
[----:B0-----:R-:W-:Y:S04]  /*69970*/  STL [R1+0x161c], R11 ;  /* 0x00161c0b01007387 */ /* 0x001fe80000100800 */
[----:B------:R-:W0:Y:S04]  /*69980*/  LDS.U8 R11, [R4+UR6+0x318] ;  /* 0x00031806040b7984 */ /* 0x000e280008000000 */
[----:B--2---:R-:W-:Y:S04]  /*69990*/  STL [R1+0x1618], R6 ;  /* 0x0016180601007387 */ /* 0x004fe80000100800 */
[----:B------:R-:W2:Y:S04]  /*699a0*/  LDS.U8 R6, [R4+UR6+0x8] ;  /* 0x0000080604067984 */ /* 0x000ea80008000000 */
        /* <DEDUP_REMOVED lines=240> */
[----:B-1----:R1:W-:Y:S04]  /*6a8b0*/  STL [R1+0x5508], R0 ;  /* 0x0055080001007387 */ /* 0x0023e80000100800 */
[----:B0-----:R-:W-:Y:S01]  /*6a8c0*/  STL [R1+0x5504], R11 ;  /* 0x0055040b01007387 */ /* 0x001fe20000100800 */
[----:B-1----:R-:W-:-:S03]  /*6a8d0*/  SGXT.U32 R0, R60, 0x3 ;  /* 0x000000033c00781a */ /* 0x002fc60000000000 */
[----:B------:R-:W0:Y:S01]  /*6a8e0*/  LDS.U8 R11, [R4+UR6+0x3190] ;  /* 0x00319006040b7984 */ /* 0x000e220008000000 */
[----:B------:R-:W-:-:S03]  /*6a8f0*/  LOP3.LUT R0, R61, R0, RZ, 0xfc, !PT ;  /* 0x000000003d007212 */ /* 0x000fc600078efcff */
[----:B--2---:R-:W-:Y:S01]  /*6a900*/  STL [R1+0x5310], R6 ;  /* 0x0053100601007387 */ /* 0x004fe20000100800 */
[----:B------:R-:W-:-:S03]  /*6a910*/  LOP3.LUT R0, R0, 0x60, RZ, 0x3c, !PT ;  /* 0x0000006000007812 */ /* 0x000fc600078e3cff */
[----:B------:R-:W1:Y:S04]  /*6a920*/  LDS.U8 R6, [R4+UR6+0x3288] ;  /* 0x0032880604067984 */ /* 0x000e680008000000 */
[----:B------:R-:W2:Y:S04]  /*6a930*/  LDS.U8 R4, [R4+UR6+0x3380] ;  /* 0x0033800604047984 */ /* 0x000ea80008000000 */
[----:B0-----:R-:W-:Y:S04]  /*6a940*/  STL [R1+0x530c], R11 ;  /* 0x00530c0b01007387 */ /* 0x001fe80000100800 */
[----:B------:R-:W0:Y:S04]  /*6a950*/  LDS.U8 R11, [R0+UR6] ;  /* 0x00000006000b7984 */ /* 0x000e280008000000 */
        /* <DEDUP_REMOVED lines=215> */
[----:B------:R-:W3:Y:S04]  /*6b6d0*/  LDL.LU R59, [R1+0xdd4] ;  /* 0x000dd400013b7983 */ /* 0x000ee80000300800 */
[----:B-1----:R-:W-:Y:S04]  /*6b6e0*/  STL [R1+0x3188], R6 ;  /* 0x0031880601007387 */ /* 0x002fe80000100800 */
[----:B------:R-:W0:Y:S04]  /*6b6f0*/  LDS.U8 R6, [R0+UR6+0x1098] ;  /* 0x0010980600067984 */ /* 0x000e280008000000 */
[----:B--2---:R-:W-:Y:S04]  /*6b700*/  STL [R1+0x3184], R4 ;  /* 0x0031840401007387 */ /* 0x004fe80000100800 */
[----:B------:R-:W1:Y:S04]  /*6b710*/  LDS.U8 R4, [R0+UR6+0x1190] ;  /* 0x0011900600047984 */ /* 0x000e680008000000 */
[----:B------:R-:W2:Y:S04]  /*6b720*/  LDL.LU R44, [R1+0x119c] ;  /* 0x00119c00012c7983 */ /* 0x000ea80000300800 */
[----:B------:R-:W-:Y:S04]  /*6b730*/  LDS.U8 R11, [R0+UR6+0x1380] ;  /* 0x00138006000b7984 */ /* 0x000fe80008000000 */
[----:B0-----:R-:W-:Y:S04]  /*6b740*/  STL [R1+0x2f80], R6 ;  /* 0x002f800601007387 */ /* 0x001fe80000100800 */
[----:B------:R-:W4:Y:S04]  /*6b750*/  LDL.LU R45, [R1+0xdd0] ;  /* 0x000dd000012d7983 */ /* 0x000f280000300800 */
[----:B-1----:R-:W-:Y:S04]  /*6b760*/  STL [R1+0x2f7c], R4 ;  /* 0x002f7c0401007387 */ /* 0x002fe80000100800 */
[----:B------:R-:W0:Y:S04]  /*6b770*/  LDS.U8 R4, [R0+UR6+0x1288] ;  /* 0x0012880600047984 */ /* 0x000e280008000000 */
[----:B------:R-:W4:Y:S04]  /*6b780*/  LDL.LU R46, [R1+0xdd8] ;  /* 0x000dd800012e7983 */ /* 0x000f280000300800 */
[----:B------:R-:W4:Y:S04]  /*6b790*/  LDL.LU R51, [R1+0xdc4] ;  /* 0x000dc40001337983 */ /* 0x000f280000300800 */
[----:B------:R-:W4:Y:S04]  /*6b7a0*/  LDL.LU R52, [R1+0xde4] ;  /* 0x000de40001347983 */ /* 0x000f280000300800 */
[----:B------:R-:W4:Y:S04]  /*6b7b0*/  LDL.LU R53, [R1+0xdc0] ;  /* 0x000dc00001357983 */ /* 0x000f280000300800 */
[----:B------:R-:W4:Y:S04]  /*6b7c0*/  LDL.LU R60, [R1+0xde8] ;  /* 0x000de800013c7983 */ /* 0x000f280000300800 */
[----:B------:R-:W4:Y:S04]  /*6b7d0*/  LDL.LU R61, [R1+0xdb4] ;  /* 0x000db400013d7983 */ /* 0x000f280000300800 */
[----:B------:R-:W1:Y:S01]  /*6b7e0*/  LDS.U8 R6, [R0+UR6+0x2090] ;  /* 0x0020900600067984 */ /* 0x000e620008000000 */
[----:B------:R-:W1:Y:S03]  /*6b7f0*/  S2R R54, SR_TID.X ;  /* 0x0000000000367919 */ /* 0x000e660000002100 */
[----:B0-----:R-:W-:Y:S04]  /*6b800*/  STL [R1+0x3190], R4 ;  /* 0x0031900401007387 */ /* 0x001fe80000100800 */
[----:B------:R-:W0:Y:S04]  /*6b810*/  LDS.U8 R4, [R0+UR6+0x2198] ;  /* 0x0021980600047984 */ /* 0x000e280008000000 */
[----:B------:R-:W-:Y:S04]  /*6b820*/  STL [R1+0x318c], R11 ;  /* 0x00318c0b01007387 */ /* 0x000fe80000100800 */
[----:B------:R-:W0:Y:S04]  /*6b830*/  LDS.U8 R11, [R0+UR6+0x2280] ;  /* 0x00228006000b7984 */ /* 0x000e280008000000 */
[----:B-1----:R-:W-:Y:S04]  /*6b840*/  STL [R1+0x5338], R6 ;  /* 0x0053380601007387 */ /* 0x002fe80000100800 */
[----:B------:R-:W1:Y:S04]  /*6b850*/  LDS.U8 R6, [R0+UR6+0x2388] ;  /* 0x0023880600067984 */ /* 0x000e680008000000 */
        /* <DEDUP_REMOVED lines=17> */
[----:B------:R-:W-:Y:S04]  /*6b970*/  LDS.U8 R6, [R0+UR6+0x3190] ;  /* 0x0031900600067984 */ /* 0x000fe80008000000 */
[----:B0-----:R-:W-:Y:S04]  /*6b980*/  STL [R1+0x5548], R4 ;  /* 0x0055480401007387 */ /* 0x001fe80000100800 */
[----:B------:R-:W0:Y:S04]  /*6b990*/  LDS.U8 R4, [R0+UR6+0x3098] ;  /* 0x0030980600047984 */ /* 0x000e280008000000 */
[----:B------:R1:W-:Y:S02]  /*6b9a0*/  STL [R1+0x5544], R11 ;  /* 0x0055440b01007387 */ /* 0x0003e40000100800 */
[----:B-1----:R-:W-:-:S02]  /*6b9b0*/  LOP3.LUT R11, R54, 0x1f, RZ, 0xc0, !PT ;  /* 0x0000001f360b7812 */ /* 0x002fc400078ec0ff */
[----:B0-----:R-:W-:Y:S04]  /*6b9c0*/  STL [R1+0x5350], R4 ;  /* 0x0053500401007387 */ /* 0x001fe80000100800 */
[----:B------:R-:W0:Y:S04]  /*6b9d0*/  LDS.U8 R4, [R0+UR6+0x3288] ;  /* 0x0032880600047984 */ /* 0x000e280008000000 */
[----:B------:R-:W1:Y:S01]  /*6b9e0*/  LDS.U8 R0, [R0+UR6+0x3380] ;  /* 0x0033800600007984 */ /* 0x000e620008000000 */
[----:B------:R-:W-:Y:S06]  /*6b9f0*/  BAR.SYNC.DEFER_BLOCKING 0x0 ;  /* 0x0000000000007b1d */ /* 0x000fec0000010000 */
[----:B------:R-:W-:Y:S04]  /*6ba00*/  STL [R1+0x534c], R6 ;  /* 0x00534c0601007387 */ /* 0x000fe80000100800 */
[----:B---3--:R3:W-:Y:S04]  /*6ba10*/  STS.U8 [R11+UR6], R59 ;  /* 0x0000003b0b007988 */ /* 0x0087e80008000006 */
[----:B0-----:R-:W-:Y:S04]  /*6ba20*/  STL [R1+0x5550], R4 ;  /* 0x0055500401007387 */ /* 0x001fe80000100800 */
[----:B-1----:R0:W-:Y:S04]  /*6ba30*/  STL [R1+0x554c], R0 ;  /* 0x00554c0001007387 */ /* 0x0021e80000100800 */
[----:B------:R-:W4:Y:S04]  /*6ba40*/  LDL.LU R54, [R1+0xdf4] ;  /* 0x000df40001367983 */ /* 0x000f280000300800 */
[----:B---3--:R-:W3:Y:S04]  /*6ba50*/  LDL.LU R59, [R1+0xdb0] ;  /* 0x000db000013b7983 */ /* 0x008ee80000300800 */
[----:B0-----:R-:W3:Y:S04]  /*6ba60*/  LDL.LU R0, [R1+0xdfc] ;  /* 0x000dfc0001007983 */ /* 0x001ee80000300800 */
        /* <DEDUP_REMOVED lines=11> */
[----:B--2---:R-:W-:Y:S04]  /*6bb20*/  STS.U8 [R11+UR6+0x20], R44 ;  /* 0x0000202c0b007988 */ /* 0x004fe80008000006 */
[----:B------:R-:W2:Y:S04]  /*6bb30*/  LDL.LU R29, [R1+0xe48] ;  /* 0x000e4800011d7983 */ /* 0x000ea80000300800 */
[----:B----4-:R-:W-:Y:S04]  /*6bb40*/  STS.U8 [R11+UR6+0x40], R45 ;  /* 0x0000402d0b007988 */ /* 0x010fe80008000006 */
[----:B------:R-:W4:Y:S04]  /*6bb50*/  LDL.LU R30, [R1+0xc34] ;  /* 0x000c3400011e7983 */ /* 0x000f280000300800 */
        /* <DEDUP_REMOVED lines=19> */
[----:B------:R0:W-:Y:S04]  /*6bc90*/  STS.U8 [R11+UR6+0x220], R54 ;  /* 0x000220360b007988 */ /* 0x0001e80008000006 */
[----:B---3--:R1:W-:Y:S04]  /*6bca0*/  STS.U8 [R11+UR6+0x240], R59 ;  /* 0x0002403b0b007988 */ /* 0x0083e80008000006 */
[----:B------:R-:W-:Y:S04]  /*6bcb0*/  STS.U8 [R11+UR6+0x260], R0 ;  /* 0x000260000b007988 */ /* 0x000fe80008000006 */
[----:B0-----:R-:W3:Y:S04]  /*6bcc0*/  LDL.LU R54, [R1+0xb50] ;  /* 0x000b500001367983 */ /* 0x001ee80000300800 */
[----:B-1----:R-:W3:Y:S04]  /*6bcd0*/  LDL.LU R59, [R1+0xec8] ;  /* 0x000ec800013b7983 */ /* 0x002ee80000300800 */
        /* <DEDUP_REMOVED lines=11> */
[----:B--2---:R-:W-:Y:S04]  /*6bd90*/  STS.U8 [R11+UR6+0x540], R29 ;  /* 0x0005401d0b007988 */ /* 0x004fe80008000006 */
        /* <DEDUP_REMOVED lines=8> */
[----:B0-----:R-:W2:Y:S04]  /*6be20*/  LDL.LU R60, [R1+0xb44] ;  /* 0x000b4400013c7983 */ /* 0x001ea80000300800 */
        /* <DEDUP_REMOVED lines=25> */
[----:B------:R-:W4:Y:S04]  /*6bfc0*/  LDL.LU R43, [R1+0xaf4] ;  /* 0x000af400012b7983 */ /* 0x000f280000300800 */
[----:B---3--:R0:W-:Y:S04]  /*6bfd0*/  STS.U8 [R11+UR6+0x960], R54 ;  /* 0x000960360b007988 */ /* 0x0081e80008000006 */
[----:B------:R1:W-:Y:S04]  /*6bfe0*/  STS.U8 [R11+UR6+0x940], R59 ;  /* 0x0009403b0b007988 */ /* 0x0003e80008000006 */
[----:B0-----:R-:W3:Y:S04]  /*6bff0*/  LDL.LU R54, [R1+0xf24] ;  /* 0x000f240001367983 */ /* 0x001ee80000300800 */
[----:B-1----:R-:W3:Y:S04]  /*6c000*/  LDL.LU R59, [R1+0xaf0] ;  /* 0x000af000013b7983 */ /* 0x002ee80000300800 */
[----:B------:R-:W3:Y:S04]  /*6c010*/  LDL.LU R44, [R1+0xf28] ;  /* 0x000f2800012c7983 */ /* 0x000ee80000300800 */
[----:B------:R-:W3:Y:S04]  /*6c020*/  LDL.LU R45, [R1+0xae4] ;  /* 0x000ae400012d7983 */ /* 0x000ee80000300800 */
[----:B------:R-:W3:Y:S04]  /*6c030*/  LDL.LU R46, [R1+0xf34] ;  /* 0x000f3400012e7983 */ /* 0x000ee80000300800 */
[----:B------:R-:W3:Y:S04]  /*6c040*/  LDL.LU R51, [R1+0xae0] ;  /* 0x000ae00001337983 */ /* 0x000ee80000300800 */
[----:B------:R-:W3:Y:S04]  /*6c050*/  LDL.LU R52, [R1+0xf38] ;  /* 0x000f380001347983 */ /* 0x000ee80000300800 */
[----:B------:R-:W3:Y:S04]  /*6c060*/  LDL.LU R53, [R1+0x5a4] ;  /* 0x0005a40001357983 */ /* 0x000ee80000300800 */
[----:B--2---:R0:W-:Y:S04]  /*6c070*/  STS.U8 [R11+UR6+0xa00], R60 ;  /* 0x000a003c0b007988 */ /* 0x0041e80008000006 */
[----:B----4-:R1:W-:Y:S04]  /*6c080*/  STS.U8 [R11+UR6+0xa20], R61 ;  /* 0x000a203d0b007988 */ /* 0x0103e80008000006 */
[----:B0-----:R-:W2:Y:S04]  /*6c090*/  LDL.LU R60, [R1+0xf44] ;  /* 0x000f4400013c7983 */ /* 0x001ea80000300800 */
[----:B-1----:R-:W4:Y:S04]  /*6c0a0*/  LDL.LU R61, [R1+0x5a0] ;  /* 0x0005a000013d7983 */ /* 0x002f280000300800 */
        /* <DEDUP_REMOVED lines=35> */
[----:B------:R-:W-:Y:S04]  /*6c2e0*/  STS.U8 [R11+UR6+0xf40], R44 ;  /* 0x000f402c0b007988 */ /* 0x000fe80008000006 */
        /* <DEDUP_REMOVED lines=11> */
[----:B--2---:R0:W-:Y:S04]  /*6c3a0*/  STS.U8 [R11+UR6+0x1100], R60 ;  /* 0x0011003c0b007988 */ /* 0x0041e80008000006 */
[----:B------:R-:W2:Y:S04]  /*6c3b0*/  LDL.LU R43, [R1+0xfd8] ;  /* 0x000fd800012b7983 */ /* 0x000ea80000300800 */
[----:B----4-:R1:W-:Y:S04]  /*6c3c0*/  STS.U8 [R11+UR6+0x1160], R61 ;  /* 0x0011603d0b007988 */ /* 0x0103e80008000006 */
        /* <DEDUP_REMOVED lines=8> */
[----:B---3--:R0:W-:Y:S04]  /*6c450*/  STS.U8 [R11+UR6+0x1140], R54 ;  /* 0x001140360b007988 */ /* 0x0081e80008000006 */
[----:B------:R1:W-:Y:S04]  /*6c460*/  STS.U8 [R11+UR6+0x1200], R59 ;  /* 0x0012003b0b007988 */ /* 0x0003e80008000006 */
        /* <DEDUP_REMOVED lines=21> */
[----:B----4-:R0:W-:Y:S04]  /*6c5c0*/  STS.U8 [R11+UR6+0x1720], R60 ;  /* 0x0017203c0b007988 */ /* 0x0101e80008000006 */
        /* <DEDUP_REMOVED lines=114> */
[----:B0-----:R-:W3:Y:S04]  /*6ccf0*/  LDL.LU R54, [R1+0x430] ;  /* 0x0004300001367983 */ /* 0x001ee80000300800 */
[----:B------:R-:W-:Y:S04]  /*6cd00*/  STS.U8 [R11+UR6+0x2460], R29 ;  /* 0x0024601d0b007988 */ /* 0x000fe80008000006 */
[----:B-1----:R-:W3:Y:S04]  /*6cd10*/  LDL.LU R59, [R1+0x1198] ;  /* 0x00119800013b7983 */ /* 0x002ee80000300800 */
        /* <DEDUP_REMOVED lines=31> */
[----:B0-----:R-:W4:Y:S04]  /*6cf10*/  LDL.LU R44, [R1+0x2e8] ;  /* 0x0002e800012c7983 */ /* 0x001f280000300800 */
[----:B------:R0:W-:Y:S04]  /*6cf20*/  STS.U8 [R11+UR6+0x2760], R46 ;  /* 0x0027602e0b007988 */ /* 0x0001e80008000006 */
[----:B-1----:R-:W4:Y:S04]  /*6cf30*/  LDL.LU R45, [R1+0x2e4] ;  /* 0x0002e400012d7983 */ /* 0x002f280000300800 */
[----:B------:R1:W-:Y:S04]  /*6cf40*/  STS.U8 [R11+UR6+0x2740], R51 ;  /* 0x002740330b007988 */ /* 0x0003e80008000006 */
[----:B0-----:R-:W4:Y:S04]  /*6cf50*/  LDL.LU R46, [R1+0x2e0] ;  /* 0x0002e000012e7983 */ /* 0x001f280000300800 */
[----:B------:R0:W-:Y:S04]  /*6cf60*/  STS.U8 [R11+UR6+0x2800], R52 ;  /* 0x002800340b007988 */ /* 0x0001e80008000006 */
[----:B-1----:R-:W4:Y:S04]  /*6cf70*/  LDL.LU R51, [R1+0x29c] ;  /* 0x00029c0001337983 */ /* 0x002f280000300800 */
[----:B------:R1:W-:Y:S04]  /*6cf80*/  STS.U8 [R11+UR6+0x2820], R53 ;  /* 0x002820350b007988 */ /* 0x0003e80008000006 */
[----:B0-----:R-:W4:Y:S04]  /*6cf90*/  LDL.LU R52, [R1+0x298] ;  /* 0x0002980001347983 */ /* 0x001f280000300800 */
[----:B-1----:R-:W4:Y:S04]  /*6cfa0*/  LDL.LU R53, [R1+0x294] ;  /* 0x0002940001357983 */ /* 0x002f280000300800 */
[----:B---3--:R0:W-:Y:S04]  /*6cfb0*/  STS.U8 [R11+UR6+0x2840], R54 ;  /* 0x002840360b007988 */ /* 0x0081e80008000006 */
[----:B------:R1:W-:Y:S04]  /*6cfc0*/  STS.U8 [R11+UR6+0x2860], R59 ;  /* 0x0028603b0b007988 */ /* 0x0003e80008000006 */
[----:B0-----:R-:W3:Y:S04]  /*6cfd0*/  LDL.LU R54, [R1+0x290] ;  /* 0x0002900001367983 */ /* 0x001ee80000300800 */
[----:B-1----:R-:W3:Y:S04]  /*6cfe0*/  LDL.LU R59, [R1+0x24c] ;  /* 0x00024c00013b7983 */ /* 0x002ee80000300800 */
        /* <DEDUP_REMOVED lines=24> */
[----:B0-----:R-:W4:Y:S04]  /*6d170*/  LDL.LU R19, [R1+0x240] ;  /* 0x0002400001137983 */ /* 0x001f280000300800 */
[----:B------:R-:W-:Y:S04]  /*6d180*/  STS.U8 [R11+UR6+0x2e40], R45 ;  /* 0x002e402d0b007988 */ /* 0x000fe80008000006 */
[----:B-1----:R-:W4:Y:S04]  /*6d190*/  LDL.LU R20, [R1+0x20c] ;  /* 0x00020c0001147983 */ /* 0x002f280000300800 */
[----:B------:R-:W-:Y:S04]  /*6d1a0*/  STS.U8 [R11+UR6+0x2e60], R46 ;  /* 0x002e602e0b007988 */ /* 0x000fe80008000006 */
[----:B------:R-:W-:Y:S04]  /*6d1b0*/  STS.U8 [R11+UR6+0x2f20], R51 ;  /* 0x002f20330b007988 */ /* 0x000fe80008000006 */
[----:B------:R-:W-:Y:S04]  /*6d1c0*/  STS.U8 [R11+UR6+0x2f00], R52 ;  /* 0x002f00340b007988 */ /* 0x000fe80008000006 */
[----:B------:R-:W-:Y:S04]  /*6d1d0*/  STS.U8 [R11+UR6+0x2f60], R53 ;  /* 0x002f60350b007988 */ /* 0x000fe80008000006 */
[----:B---3--:R-:W-:Y:S04]  /*6d1e0*/  STS.U8 [R11+UR6+0x2f40], R54 ;  /* 0x002f40360b007988 */ /* 0x008fe80008000006 */
[----:B------:R-:W-:Y:S04]  /*6d1f0*/  STS.U8 [R11+UR6+0x3000], R59 ;  /* 0x0030003b0b007988 */ /* 0x000fe80008000006 */
[----:B--2---:R-:W-:Y:S04]  /*6d200*/  STS.U8 [R11+UR6+0x3020], R60 ;  /* 0x0030203c0b007988 */ /* 0x004fe80008000006 */
[----:B----4-:R0:W-:Y:S04]  /*6d210*/  STS.U8 [R11+UR6+0x3040], R61 ;  /* 0x0030403d0b007988 */ /* 0x0101e80008000006 */
        /* <DEDUP_REMOVED lines=22> */
[----:B------:R0:W-:Y:S04]  /*6d380*/  STS.U8 [R11+UR6+0x3120], R20 ;  /* 0x003120140b007988 */ /* 0x0001e80008000006 */
[----:B0-----:R-:W4:Y:S04]  /*6d390*/  LDL.LU R20, [R1+0x7c] ;  /* 0x00007c0001147983 */ /* 0x001f280000300800 */
        /* <DEDUP_REMOVED lines=50> */
[----:B0-----:R-:W3:Y:S04]  /*6d6c0*/  LDL.LU R5, [R1+0x10] ;  /* 0x0000100001057983 */ /* 0x001ee80000300800 */
[----:B------:R0:W-:Y:S04]  /*6d6d0*/  STS.U8 [R11+UR6+0x3660], R20 ;  /* 0x003660140b007988 */ /* 0x0001e80008000006 */
[----:B------:R1:W-:Y:S04]  /*6d6e0*/  STS.U8 [R11+UR6+0x3720], R19 ;  /* 0x003720130b007988 */ /* 0x0003e80008000006 */
[----:B------:R1:W-:Y:S04]  /*6d6f0*/  STS.U8 [R11+UR6+0x3700], R14 ;  /* 0x0037000e0b007988 */ /* 0x0003e80008000006 */
[----:B0-----:R-:W2:Y:S04]  /*6d700*/  LDL.LU R20, [R1+0x9604] ;  /* 0x0096040001147983 */ /* 0x001ea80000300800 */
[----:B-1----:R-:W2:Y:S04]  /*6d710*/  LDL.LU R19, [R1+0x9600] ;  /* 0x0096000001137983 */ /* 0x002ea80000300800 */
[----:B------:R0:W-:Y:S04]  /*6d720*/  STS.U8 [R11+UR6+0x3760], R13 ;  /* 0x0037600d0b007988 */ /* 0x0001e80008000006 */
[----:B------:R-:W2:Y:S04]  /*6d730*/  LDL.LU R14, [R1+0x95fc] ;  /* 0x0095fc00010e7983 */ /* 0x000ea80000300800 */
[----:B------:R1:W-:Y:S04]  /*6d740*/  STS.U8 [R11+UR6+0x3740], R12 ;  /* 0x0037400c0b007988 */ /* 0x0003e80008000006 */
[----:B0-----:R-:W2:Y:S04]  /*6d750*/  LDL.LU R13, [R1+0x95f8] ;  /* 0x0095f800010d7983 */ /* 0x001ea80000300800 */
[----:B-1----:R-:W2:Y:S04]  /*6d760*/  LDL.LU R12, [R1+0x95f4] ;  /* 0x0095f400010c7983 */ /* 0x002ea80000300800 */
[----:B---3--:R-:W-:Y:S04]  /*6d770*/  STS.U8 [R11+UR6+0x3800], R5 ;  /* 0x003800050b007988 */ /* 0x008fe80008000006 */
[----:B------:R0:W-:Y:S04]  /*6d780*/  STS.U8 [R11+UR6+0x3820], R0 ;  /* 0x003820000b007988 */ /* 0x0001e80008000006 */
[----:B------:R1:W-:Y:S04]  /*6d790*/  STS.U8 [R11+UR6+0x3840], R4 ;  /* 0x003840040b007988 */ /* 0x0003e80008000006 */
[----:B------:R3:W-:Y:S04]  /*6d7a0*/  STS.U8 [R11+UR6+0x3860], R6 ;  /* 0x003860060b007988 */ /* 0x0007e80008000006 */
[----:B0-----:R-:W4:Y:S04]  /*6d7b0*/  LDL.LU R0, [R1+0xdec] ;  /* 0x000dec0001007983 */ /* 0x001f280000300800 */
[----:B-1----:R-:W2:Y:S04]  /*6d7c0*/  LDL.LU R4, [R1+0xdb8] ;  /* 0x000db80001047983 */ /* 0x002ea80000300800 */
[----:B---3--:R-:W3:Y:S04]  /*6d7d0*/  LDL.LU R6, [R1+0xdf0] ;  /* 0x000df00001067983 */ /* 0x008ee80000300800 */
[----:B------:R0:W-:Y:S04]  /*6d7e0*/  STS.U8 [R11+UR6+0x3920], R58 ;  /* 0x0039203a0b007988 */ /* 0x0001e80008000006 */
[----:B------:R1:W-:Y:S04]  /*6d7f0*/  STS.U8 [R11+UR6+0x3900], R57 ;  /* 0x003900390b007988 */ /* 0x0003e80008000006 */
[----:B------:R1:W-:Y:S04]  /*6d800*/  STS.U8 [R11+UR6+0x3960], R56 ;  /* 0x003960380b007988 */ /* 0x0003e80008000006 */
[----:B0-----:R-:W4:Y:S04]  /*6d810*/  LDL.LU R58, [R1+0xdbc] ;  /* 0x000dbc00013a7983 */ /* 0x001f280000300800 */
[----:B-1----:R-:W2:Y:S04]  /*6d820*/  LDL.LU R57, [R1+0xde0] ;  /* 0x000de00001397983 */ /* 0x002ea80000300800 */
[----:B------:R-:W3:Y:S04]  /*6d830*/  LDL.LU R56, [R1+0xdc8] ;  /* 0x000dc80001387983 */ /* 0x000ee80000300800 */
[----:B------:R0:W-:Y:S04]  /*6d840*/  STS.U8 [R11+UR6+0x3940], R55 ;  /* 0x003940370b007988 */ /* 0x0001e80008000006 */
[----:B------:R1:W-:Y:S04]  /*6d850*/  STS.U8 [R11+UR6+0x3a00], R50 ;  /* 0x003a00320b007988 */ /* 0x0003e80008000006 */
[----:B0-----:R-:W4:Y:S04]  /*6d860*/  LDL.LU R55, [R1+0xddc] ;  /* 0x000ddc0001377983 */ /* 0x001f280000300800 */
[----:B-1----:R-:W2:Y:S01]  /*6d870*/  LDL.LU R50, [R1+0xdcc] ;  /* 0x000dcc0001327983 */ /* 0x002ea20000300800 */
[----:B------:R-:W0:Y:S03]  /*6d880*/  S2R R5, SR_TID.X ;  /* 0x0000000000057919 */ /* 0x000e260000002100 */
[----:B------:R1:W-:Y:S04]  /*6d890*/  STS.U8 [R11+UR6+0x3a20], R49 ;  /* 0x003a20310b007988 */ /* 0x0003e80008000006 */
[----:B-1----:R-:W3:Y:S01]  /*6d8a0*/  LDL.LU R11, [R1+0x95f0] ;  /* 0x0095f000010b7983 */ /* 0x002ee20000300800 */
[----:B0-----:R-:W-:-:S05]  /*6d8b0*/  LOP3.LUT R49, R5, 0x1f, RZ, 0xc0, !PT ;  /* 0x0000001f05317812 */ /* 0x001fca00078ec0ff */
        /* <DEDUP_REMOVED lines=35> */
[----:B------:R-:W3:Y:S01]  /*6daf0*/  LDL.LU R32, [R1+0xe4c] ;  /* 0x000e4c0001207983 */ /* 0x000ee20000300800 */
[----:B------:R-:W-:-:S03]  /*6db00*/  LOP3.LUT R5, R49, 0x10, RZ, 0x3c, !PT ;  /* 0x0000001031057812 */ /* 0x000fc600078e3cff */
        /* <DEDUP_REMOVED lines=11> */
[----:B---3--:R2:W-:Y:S04]  /*6dbc0*/  STS.U8 [R5+UR6+0xc0], R56 ;  /* 0x0000c03805007988 */ /* 0x0085e80008000006 */
[----:B0-----:R-:W3:Y:S04]  /*6dbd0*/  LDL.LU R50, [R1+0xe70] ;  /* 0x000e700001327983 */ /* 0x001ee80000300800 */
[----:B-1----:R-:W4:Y:S04]  /*6dbe0*/  LDL.LU R55, [R1+0xb5c] ;  /* 0x000b5c0001377983 */ /* 0x002f280000300800 */
[----:B------:R0:W-:Y:S04]  /*6dbf0*/  STS.U8 [R5+UR6+0xe0], R57 ;  /* 0x0000e03905007988 */ /* 0x0001e80008000006 */
[----:B--2---:R-:W2:Y:S04]  /*6dc00*/  LDL.LU R56, [R1+0xe7c] ;  /* 0x000e7c0001387983 */ /* 0x004ea80000300800 */
[----:B------:R1:W-:Y:S04]  /*6dc10*/  STS.U8 [R5+UR6+0x1a0], R58 ;  /* 0x0001a03a05007988 */ /* 0x0003e80008000006 */
[----:B0-----:R-:W2:Y:S04]  /*6dc20*/  LDL.LU R57, [R1+0xb58] ;  /* 0x000b580001397983 */ /* 0x001ea80000300800 */
[----:B------:R0:W-:Y:S04]  /*6dc30*/  STS.U8 [R5+UR6+0x180], R0 ;  /* 0x0001800005007988 */ /* 0x0001e80008000006 */
[----:B-1----:R-:W2:Y:S04]  /*6dc40*/  LDL.LU R58, [R1+0xec0] ;  /* 0x000ec000013a7983 */ /* 0x002ea80000300800 */
[----:B------:R1:W-:Y:S04]  /*6dc50*/  STS.U8 [R5+UR6+0x1e0], R4 ;  /* 0x0001e00405007988 */ /* 0x0003e80008000006 */
[----:B0-----:R-:W2:Y:S04]  /*6dc60*/  LDL.LU R0, [R1+0xb4c] ;  /* 0x000b4c0001007983 */ /* 0x001ea80000300800 */
[----:B------:R0:W-:Y:S04]  /*6dc70*/  STS.U8 [R5+UR6+0x1c0], R6 ;  /* 0x0001c00605007988 */ /* 0x0001e80008000006 */
[----:B-1----:R-:W2:Y:S04]  /*6dc80*/  LDL.LU R4, [R1+0xecc] ;  /* 0x000ecc0001047983 */ /* 0x002ea80000300800 */
[----:B0-----:R-:W2:Y:S04]  /*6dc90*/  LDL.LU R6, [R1+0xb48] ;  /* 0x000b480001067983 */ /* 0x001ea80000300800 */
        /* <DEDUP_REMOVED lines=45> */
[----:B---3--:R0:W-:Y:S04]  /*6df70*/  STS.U8 [R5+UR6+0x7c0], R50 ;  /* 0x0007c03205007988 */ /* 0x0081e80008000006 */
[----:B-1----:R-:W3:Y:S04]  /*6df80*/  LDL.LU R49, [R1+0xf2c] ;  /* 0x000f2c0001317983 */ /* 0x002ee80000300800 */
[----:B----4-:R1:W-:Y:S04]  /*6df90*/  STS.U8 [R5+UR6+0x880], R55 ;  /* 0x0008803705007988 */ /* 0x0103e80008000006 */
[----:B0-----:R-:W4:Y:S04]  /*6dfa0*/  LDL.LU R50, [R1+0xae8] ;  /* 0x000ae80001327983 */ /* 0x001f280000300800 */
[----:B--2---:R0:W-:Y:S04]  /*6dfb0*/  STS.U8 [R5+UR6+0x8a0], R56 ;  /* 0x0008a03805007988 */ /* 0x0041e80008000006 */
        /* <DEDUP_REMOVED lines=11> */
[----:B-1----:R-:W2:Y:S04]  /*6e070*/  LDL.LU R6, [R1+0xf4c] ;  /* 0x000f4c0001067983 */ /* 0x002ea80000300800 */
[----:B------:R0:W-:Y:S04]  /*6e080*/  STS.U8 [R5+UR6+0x9c0], R7 ;  /* 0x0009c00705007988 */ /* 0x0001e80008000006 */
        /* <DEDUP_REMOVED lines=102> */
[----:B---3--:R1:W-:Y:S04]  /*6e6f0*/  STS.U8 [R5+UR6+0x16e0], R48 ;  /* 0x0016e03005007988 */ /* 0x0083e80008000006 */
[----:B0-----:R-:W3:Y:S04]  /*6e700*/  LDL.LU R47, [R1+0x108c] ;  /* 0x00108c00012f7983 */ /* 0x001ee80000300800 */
[----:B----4-:R0:W-:Y:S04]  /*6e710*/  STS.U8 [R5+UR6+0x17a0], R49 ;  /* 0x0017a03105007988 */ /* 0x0101e80008000006 */
[----:B-1----:R-:W4:Y:S04]  /*6e720*/  LDL.LU R48, [R1+0x4c8] ;  /* 0x0004c80001307983 */ /* 0x002f280000300800 */
[----:B--2---:R1:W-:Y:S04]  /*6e730*/  STS.U8 [R5+UR6+0x1780], R50 ;  /* 0x0017803205007988 */ /* 0x0043e80008000006 */
        /* <DEDUP_REMOVED lines=159> */
[----:B----4-:R-:W-:Y:S04]  /*6f130*/  STS.U8 [R5+UR6+0x2de0], R42 ;  /* 0x002de02a05007988 */ /* 0x010fe80008000006 */
        /* <DEDUP_REMOVED lines=43> */
[----:B---3--:R1:W-:Y:S04]  /*6f3f0*/  STS.U8 [R5+UR6+0x30e0], R4 ;  /* 0x0030e00405007988 */ /* 0x0083e80008000006 */
        /* <DEDUP_REMOVED lines=22> */
[----:B------:R-:W-:Y:S04]  /*6f560*/  STS.U8 [R5+UR6+0x36c0], R49 ;  /* 0x0036c03105007988 */ /* 0x000fe80008000006 */
[----:B------:R-:W-:Y:S04]  /*6f570*/  STS.U8 [R5+UR6+0x36e0], R50 ;  /* 0x0036e03205007988 */ /* 0x000fe80008000006 */
[----:B------:R-:W-:Y:S04]  /*6f580*/  STS.U8 [R5+UR6+0x37a0], R55 ;  /* 0x0037a03705007988 */ /* 0x000fe80008000006 */
[----:B------:R-:W-:Y:S04]  /*6f590*/  STS.U8 [R5+UR6+0x3780], R56 ;  /* 0x0037803805007988 */ /* 0x000fe80008000006 */
[----:B0-----:R-:W3:Y:S04]  /*6f5a0*/  LDL.LU R6, [R1+0x95ec] ;  /* 0x0095ec0001067983 */ /* 0x001ee80000300800 */
[----:B------:R-:W-:Y:S04]  /*6f5b0*/  STS.U8 [R5+UR6+0x37e0], R57 ;  /* 0x0037e03905007988 */ /* 0x000fe80008000006 */
[----:B-1----:R-:W4:Y:S04]  /*6f5c0*/  LDL.LU R4, [R1+0x95e8] ;  /* 0x0095e80001047983 */ /* 0x002f280000300800 */
[----:B------:R-:W-:Y:S04]  /*6f5d0*/  STS.U8 [R5+UR6+0x37c0], R58 ;  /* 0x0037c03a05007988 */ /* 0x000fe80008000006 */
[----:B------:R0:W-:Y:S04]  /*6f5e0*/  STS.U8 [R5+UR6+0x3880], R0 ;  /* 0x0038800005007988 */ /* 0x0001e80008000006 */
[----:B--2---:R-:W2:Y:S04]  /*6f5f0*/  LDL.LU R48, [R1+0xa4] ;  /* 0x0000a40001307983 */ /* 0x004ea80000300800 */
[----:B0-----:R-:W2:Y:S04]  /*6f600*/  LDL.LU R0, [R1+0xa0] ;  /* 0x0000a00001007983 */ /* 0x001ea80000300800 */
[----:B------:R-:W2:Y:S04]  /*6f610*/  LDL.LU R49, [R1+0x11c4] ;  /* 0x0011c40001317983 */ /* 0x000ea80000300800 */
[----:B------:R-:W2:Y:S04]  /*6f620*/  LDL.LU R50, [R1+0x11c0] ;  /* 0x0011c00001327983 */ /* 0x000ea80000300800 */
[----:B------:R-:W2:Y:S04]  /*6f630*/  LDL.LU R55, [R1+0x11cc] ;  /* 0x0011cc0001377983 */ /* 0x000ea80000300800 */
[----:B------:R-:W2:Y:S04]  /*6f640*/  LDL.LU R56, [R1+0x11c8] ;  /* 0x0011c80001387983 */ /* 0x000ea80000300800 */
[----:B------:R-:W2:Y:S04]  /*6f650*/  LDL.LU R57, [R1+0x11d4] ;  /* 0x0011d40001397983 */ /* 0x000ea80000300800 */
[----:B------:R-:W2:Y:S04]  /*6f660*/  LDL.LU R58, [R1+0x11d0] ;  /* 0x0011d000013a7983 */ /* 0x000ea80000300800 */
[----:B------:R-:W2:Y:S04]  /*6f670*/  LDL R7, [R1+0x1074] ;  /* 0x0010740001077983 */ /* 0x000ea80000100800 */
        /* <DEDUP_REMOVED lines=30> */
[----:B------:R-:W-:Y:S01]  /*6f860*/  STS.U8 [R5+UR6+0x3fc0], R0 ;  /* 0x003fc00005007988 */ /* 0x000fe20008000006 */
[----:B------:R-:W-:Y:S06]  /*6f870*/  BAR.SYNC.DEFER_BLOCKING 0x0 ;  /* 0x0000000000007b1d */ /* 0x000fec0000010000 */
[----:B------:R-:W0:Y:S04]  /*6f880*/  LDSM.16.M88.4 R8, [R7+UR6] ;  /* 0x000000060708783b */ /* 0x000e280008000200 */
[----:B------:R-:W1:Y:S04]  /*6f890*/  LDSM.16.M88.4 R16, [R7+UR6+0x200] ;  /* 0x000200060710783b */ /* 0x000e680008000200 */
[----:B------:R-:W-:Y:S04]  /*6f8a0*/  LDSM.16.M88.4 R20, [R7+UR6+0xc00] ;  /* 0x000c00060714783b */ /* 0x000fe80008000200 */
[----:B------:R-:W-:Y:S04]  /*6f8b0*/  LDSM.16.M88.4 R32, [R7+UR6+0xe00] ;  /* 0x000e00060720783b */ /* 0x000fe80008000200 */
[----:B------:R-:W-:Y:S04]  /*6f8c0*/  LDSM.16.M88.4 R40, [R7+UR6+0x1000] ;  /* 0x001000060728783b */ /* 0x000fe80008000200 */
[----:B0-----:R-:W-:Y:S04]  /*6f8d0*/  STL.64 [R1+0x2c50], R8 ;  /* 0x002c500801007387 */ /* 0x001fe80000100a00 */
[----:B------:R0:W-:Y:S01]  /*6f8e0*/  STL.64 [R1+0x2c58], R10 ;  /* 0x002c580a01007387 */ /* 0x0001e20000100a00 */
[----:B-1----:R-:W-:-:S03]  /*6f8f0*/  IMAD.MOV.U32 R0, RZ, RZ, R17 ;  /* 0x000000ffff007224 */ /* 0x002fc600078e0011 */
[----:B------:R-:W-:Y:S04]  /*6f900*/  STL.64 [R1+0x2c60], R16 ;  /* 0x002c601001007387 */ /* 0x000fe80000100a00 */
[----:B------:R-:W-:Y:S01]  /*6f910*/  STL.64 [R1+0x2c68], R18 ;  /* 0x002c681201007387 */ /* 0x000fe20000100a00 */
[----:B0-----:R-:W-:-:S03]  /*6f920*/  IMAD.MOV.U32 R10, RZ, RZ, R16 ;  /* 0x000000ffff0a7224 */ /* 0x001fc600078e0010 */
[----:B------:R-:W0:Y:S04]  /*6f930*/  LDSM.16.M88.4 R16, [R7+UR6+0x400] ;  /* 0x000400060710783b */ /* 0x000e280008000200 */
[----:B0-----:R-:W-:Y:S01]  /*6f940*/  STL.64 [R1+0x2c70], R16 ;  /* 0x002c701001007387 */ /* 0x001fe20000100a00 */
[----:B------:R-:W-:Y:S02]  /*6f950*/  IMAD.MOV.U32 R6, RZ, RZ, R16 ;  /* 0x000000ffff067224 */ /* 0x000fe400078e0010 */
[----:B------:R-:W-:Y:S01]  /*6f960*/  IMAD.MOV.U32 R5, RZ, RZ, R17 ;  /* 0x000000ffff057224 */ /* 0x000fe200078e0011 */
[----:B------:R-:W-:Y:S04]  /*6f970*/  STL.64 [R1+0x2c78], R18 ;  /* 0x002c781201007387 */ /* 0x000fe80000100a00 */
[----:B------:R-:W0:Y:S01]  /*6f980*/  LDSM.16.M88.4 R16, [R7+UR6+0x600] ;  /* 0x000600060710783b */ /* 0x000e220008000200 */
[----:B------:R-:W-:-:S03]  /*6f990*/  IMAD.MOV.U32 R11, RZ, RZ, R9 ;  /* 0x000000ffff0b7224 */ /* 0x000fc600078e0009 */
        /* <DEDUP_REMOVED lines=10> */
[----:B------:R-:W0:Y:S04]  /*6fa40*/  LDSM.16.M88.4 R16, [R7+UR6+0xa00] ;  /* 0x000a00060710783b */ /* 0x000e280008000200 */
[----:B0-----:R-:W-:Y:S04]  /*6fa50*/  STL.64 [R1+0x2ca0], R16 ;  /* 0x002ca01001007387 */ /* 0x001fe80000100a00 */
[----:B------:R0:W-:Y:S04]  /*6fa60*/  STL.64 [R1+0x2ca8], R18 ;  /* 0x002ca81201007387 */ /* 0x0001e80000100a00 */
[----:B------:R1:W-:Y:S04]  /*6fa70*/  STL.64 [R1+0x2cb0], R20 ;  /* 0x002cb01401007387 */ /* 0x0003e80000100a00 */
[----:B------:R2:W-:Y:S01]  /*6fa80*/  STL.64 [R1+0x2cb8], R22 ;  /* 0x002cb81601007387 */ /* 0x0005e20000100a00 */
[----:B0-----:R-:W-:-:S02]  /*6fa90*/  IMAD.MOV.U32 R19, RZ, RZ, R20 ;  /* 0x000000ffff137224 */ /* 0x001fc400078e0014 */
[----:B------:R-:W-:Y:S02]  /*6faa0*/  IMAD.MOV.U32 R18, RZ, RZ, R21 ;  /* 0x000000ffff127224 */ /* 0x000fe400078e0015 */
[----:B-1----:R-:W3:Y:S04]  /*6fab0*/  LDL.LU.64 R20, [R1+0x40] ;  /* 0x0000400001147983 */ /* 0x002ee80000300a00 */
[----:B--2---:R-:W3:Y:S01]  /*6fac0*/  LDL.LU.64 R22, [R1+0x48] ;  /* 0x0000480001167983 */ /* 0x004ee20000300a00 */
[----:B------:R-:W-:Y:S02]  /*6fad0*/  IMAD.MOV.U32 R37, RZ, RZ, R16 ;  /* 0x000000ffff257224 */ /* 0x000fe400078e0010 */
[----:B------:R-:W-:Y:S01]  /*6fae0*/  IMAD.MOV.U32 R36, RZ, RZ, R17 ;  /* 0x000000ffff247224 */ /* 0x000fe200078e0011 */
[----:B------:R0:W-:Y:S01]  /*6faf0*/  STL.64 [R1+0x2cc0], R32 ;  /* 0x002cc02001007387 */ /* 0x0001e20000100a00 */
[----:B------:R-:W-:-:S02]  /*6fb00*/  IMAD.MOV.U32 R17, RZ, RZ, R32 ;  /* 0x000000ffff117224 */ /* 0x000fc400078e0020 */
[----:B------:R-:W-:Y:S01]  /*6fb10*/  IMAD.MOV.U32 R16, RZ, RZ, R33 ;  /* 0x000000ffff107224 */ /* 0x000fe200078e0021 */
[----:B------:R1:W-:Y:S04]  /*6fb20*/  STL.64 [R1+0x2cc8], R34 ;  /* 0x002cc82201007387 */ /* 0x0003e80000100a00 */
[----:B0-----:R-:W2:Y:S04]  /*6fb30*/  LDL.LU.64 R32, [R1+0x50] ;  /* 0x0000500001207983 */ /* 0x001ea80000300a00 */
[----:B-1----:R-:W2:Y:S01]  /*6fb40*/  LDL.LU.64 R34, [R1+0x58] ;  /* 0x0000580001227983 */ /* 0x002ea20000300a00 */
[----:B------:R-:W-:-:S02]  /*6fb50*/  IMAD.MOV.U32 R15, RZ, RZ, R40 ;  /* 0x000000ffff0f7224 */ /* 0x000fc400078e0028 */
[----:B------:R-:W-:Y:S01]  /*6fb60*/  IMAD.MOV.U32 R14, RZ, RZ, R41 ;  /* 0x000000ffff0e7224 */ /* 0x000fe200078e0029 */
[----:B------:R-:W-:Y:S04]  /*6fb70*/  STL.64 [R1+0x2cd0], R40 ;  /* 0x002cd02801007387 */ /* 0x000fe80000100a00 */
[----:B------:R-:W-:Y:S04]  /*6fb80*/  STL.64 [R1+0x2cd8], R42 ;  /* 0x002cd82a01007387 */ /* 0x000fe80000100a00 */
[----:B------:R-:W0:Y:S01]  /*6fb90*/  LDSM.16.M88.4 R40, [R7+UR6+0x1200] ;  /* 0x001200060728783b */ /* 0x000e220008000200 */
[----:B------:R-:W-:-:S02]  /*6fba0*/  IMAD R28, R2, 0x100, R3 ;  /* 0x00000100021c7824 */ /* 0x000fc400078e0203 */
[----:B------:R-:W-:Y:S02]  /*6fbb0*/  IMAD R29, R50, 0x100, R49 ;  /* 0x00000100321d7824 */ /* 0x000fe400078e0231 */
[----:B------:R-:W-:Y:S02]  /*6fbc0*/  IMAD R30, R56, 0x100, R55 ;  /* 0x00000100381e7824 */ /* 0x000fe400078e0237 */
[----:B------:R-:W-:Y:S01]  /*6fbd0*/  IMAD R31, R58, 0x100, R57 ;  /* 0x000001003a1f7824 */ /* 0x000fe200078e0239 */
[----:B------:R-:W-:Y:S02]  /*6fbe0*/  F2FP.F16.E5M2.UNPACK_B R28, R28 ;  /* 0x0000001cff1c723e */ /* 0x000fe400020004ff */
[----:B------:R-:W-:Y:S02]  /*6fbf0*/  F2FP.F16.E5M2.UNPACK_B R29, R29 ;  /* 0x0000001dff1d723e */ /* 0x000fe400020004ff */
[----:B------:R-:W-:Y:S02]  /*6fc00*/  F2FP.F16.E5M2.UNPACK_B R30, R30 ;  /* 0x0000001eff1e723e */ /* 0x000fe400020004ff */
[----:B------:R-:W-:-:S02]  /*6fc10*/  F2FP.F16.E5M2.UNPACK_B R31, R31 ;  /* 0x0000001fff1f723e */ /* 0x000fc400020004ff */
[----:B------:R-:W-:Y:S02]  /*6fc20*/  F2FP.F16.E5M2.UNPACK_B R2, R12 ;  /* 0x0000000cff02723e */ /* 0x000fe400020004ff */
[----:B------:R-:W-:Y:S02]  /*6fc30*/  F2FP.F16.E5M2.UNPACK_B R3, R11 ;  /* 0x0000000bff03723e */ /* 0x000fe400020004ff */
[----:B------:R-:W-:Y:S02]  /*6fc40*/  F2FP.F16.E5M2.UNPACK_B R26, R10 ;  /* 0x0000000aff1a723e */ /* 0x000fe400020004ff */
[----:B------:R-:W-:Y:S01]  /*6fc50*/  F2FP.F16.E5M2.UNPACK_B R27, R0 ;  /* 0x00000000ff1b723e */ /* 0x000fe200020004ff */
[----:B0-----:R-:W-:Y:S04]  /*6fc60*/  STL.64 [R1+0x2ce0], R40 ;  /* 0x002ce02801007387 */ /* 0x001fe80000100a00 */
[----:B------:R-:W-:Y:S04]  /*6fc70*/  STL.64 [R1+0x2ce8], R42 ;  /* 0x002ce82a01007387 */ /* 0x000fe80000100a00 */
[----:B------:R-:W-:Y:S01]  /*6fc80*/  STL.64 [R1+0x20], R2 ;  /* 0x0000200201007387 */ /* 0x000fe20000100a00 */
[----:B------:R-:W-:-:S02]  /*6fc90*/  IMAD.MOV.U32 R13, RZ, RZ, R40 ;  /* 0x000000ffff0d7224 */ /* 0x000fc400078e0028 */
[----:B------:R-:W-:Y:S02]  /*6fca0*/  IMAD.MOV.U32 R12, RZ, RZ, R41 ;  /* 0x000000ffff0c7224 */ /* 0x000fe400078e0029 */
[----:B------:R-:W0:Y:S02]  /*6fcb0*/  LDSM.16.M88.4 R40, [R7+UR6+0x1400] ;  /* 0x001400060728783b */ /* 0x000e240008000200 */
[----:B0-----:R-:W-:Y:S02]  /*6fcc0*/  IMAD.MOV.U32 R11, RZ, RZ, R40 ;  /* 0x000000ffff0b7224 */ /* 0x001fe400078e0028 */
[----:B------:R-:W-:Y:S01]  /*6fcd0*/  IMAD.MOV.U32 R10, RZ, RZ, R41 ;  /* 0x000000ffff0a7224 */ /* 0x000fe200078e0029 */
[----:B---3--:R-:W-:-:S15]  /*6fce0*/  HMMA.16816.F32 R20, R28, R2, R20 ;  /* 0x000000021c14723c */ /* 0x008fde0000001814 */
[----:B------:R-:W-:-:S08]  /*6fcf0*/  NOP ;  /* 0x0000000000007918 */ /* 0x000fd00000000000 */
[----:B------:R0:W-:Y:S01]  /*6fd00*/  STL.64 [R1+0x27f0], R20 ;  /* 0x0027f01401007387 */ /* 0x0001e20000100a00 */
[----:B------:R-:W-:-:S03]  /*6fd10*/  IMAD.MOV.U32 R0, RZ, RZ, R23 ;  /* 0x000000ffff007224 */ /* 0x000fc600078e0017 */
[----:B------:R1:W-:Y:S04]  /*6fd20*/  STL [R1+0x27f8], R22 ;  /* 0x0027f81601007387 */ /* 0x0003e80000100800 */
[----:B------:R-:W-:Y:S04]  /*6fd30*/  STL [R1+0x18], R26 ;  /* 0x0000181a01007387 */ /* 0x000fe80000100800 */
[----:B0-----:R-:W3:Y:S04]  /*6fd40*/  LDL.LU.64 R20, [R1+0x60] ;  /* 0x0000600001147983 */ /* 0x001ee80000300a00 */
[----:B------:R-:W-:Y:S04]  /*6fd50*/  STL [R1+0x1c], R27 ;  /* 0x00001c1b01007387 */ /* 0x000fe80000100800 */
[----:B-1----:R-:W3:Y:S01]  /*6fd60*/  LDL.LU.64 R22, [R1+0x68] ;  /* 0x0000680001167983 */ /* 0x002ee20000300a00 */
[----:B--2---:R-:W-:Y:S01]  /*6fd70*/  HMMA.16816.F32 R32, R28, R26, R32 ;  /* 0x0000001a1c20723c */ /* 0x004fe20000001820 */
[----:B------:R-:W-:-:S02]  /*6fd80*/  F2FP.F16.E5M2.UNPACK_B R2, R6 ;  /* 0x00000006ff02723e */ /* 0x000fc400020004ff */
[----:B------:R-:W-:Y:S04]  /*6fd90*/  STL [R1+0x8c68], R0 ;  /* 0x008c680001007387 */ /* 0x000fe80000100800 */
[----:B------:R0:W-:Y:S04]  /*6fda0*/  STL.64 [R1+0x2cf0], R40 ;  /* 0x002cf02801007387 */ /* 0x0001e80000100a00 */
[----:B------:R1:W-:Y:S04]  /*6fdb0*/  STL.64 [R1+0x2cf8], R42 ;  /* 0x002cf82a01007387 */ /* 0x0003e80000100a00 */
[----:B0-----:R-:W2:Y:S04]  /*6fdc0*/  LDL.LU.64 R40, [R1+0x80] ;  /* 0x0000800001287983 */ /* 0x001ea80000300a00 */
[----:B------:R-:W-:Y:S04]  /*6fdd0*/  STL [R1+0x10], R2 ;  /* 0x0000100201007387 */ /* 0x000fe80000100800 */
[----:B------:R-:W-:Y:S04]  /*6fde0*/  STL.64 [R1+0x2810], R32 ;  /* 0x0028102001007387 */ /* 0x000fe80000100a00 */
[----:B------:R-:W-:Y:S04]  /*6fdf0*/  STL.64 [R1+0x2818], R34 ;  /* 0x0028182201007387 */ /* 0x000fe80000100a00 */
[----:B-1----:R-:W2:Y:S04]  /*6fe00*/  LDL.LU.64 R42, [R1+0x88] ;  /* 0x00008800012a7983 */ /* 0x002ea80000300a00 */
[----:B------:R-:W0:Y:S01]  /*6fe10*/  LDSM.16.M88.4 R32, [R7+UR6+0x1600] ;  /* 0x001600060720783b */ /* 0x000e220008000200 */
[----:B------:R-:W-:-:S05]  /*6fe20*/  F2FP.F16.E5M2.UNPACK_B R3, R5 ;  /* 0x00000005ff03723e */ /* 0x000fca00020004ff */
[----:B------:R-:W-:Y:S01]  /*6fe30*/  STL [R1+0x14], R3 ;  /* 0x0000140301007387 */ /* 0x000fe20000100800 */
[----:B------:R-:W-:-:S03]  /*6fe40*/  F2FP.F16.E5M2.UNPACK_B R24, R24 ;  /* 0x00000018ff18723e */ /* 0x000fc600020004ff */
[----:B0-----:R-:W-:Y:S01]  /*6fe50*/  STL.64 [R1+0x2d00], R32 ;  /* 0x002d002001007387 */ /* 0x001fe20000100a00 */
[----:B------:R-:W-:Y:S02]  /*6fe60*/  IMAD.MOV.U32 R6, RZ, RZ, R32 ;  /* 0x000000ffff067224 */ /* 0x000fe400078e0020 */
[----:B------:R-:W-:Y:S01]  /*6fe70*/  IMAD.MOV.U32 R5, RZ, RZ, R33 ;  /* 0x000000ffff057224 */ /* 0x000fe200078e0021 */
[----:B------:R3:W-:Y:S01]  /*6fe80*/  STL.64 [R1+0x2d08], R34 ;  /* 0x002d082201007387 */ /* 0x0007e20000100a00 */
[----:B------:R-:W-:Y:S02]  /*6fe90*/  F2FP.F16.E5M2.UNPACK_B R25, R9 ;  /* 0x00000009ff19723e */ /* 0x000fe400020004ff */
[----:B------:R-:W-:Y:S02]  /*6fea0*/  F2FP.F16.E5M2.UNPACK_B R8, R8 ;  /* 0x00000008ff08723e */ /* 0x000fe400020004ff */
[----:B------:R-:W-:Y:S01]  /*6feb0*/  F2FP.F16.E5M2.UNPACK_B R9, R4 ;  /* 0x00000004ff09723e */ /* 0x000fe200020004ff */
[----:B---3--:R-:W-:Y:S01]  /*6fec0*/  HMMA.16816.F32 R32, R28, R2, R20 ;  /* 0x000000021c20723c */ /* 0x008fe20000001814 */
[----:B------:R-:W3:Y:S04]  /*6fed0*/  LDL.LU.64 R20, [R1+0x90] ;  /* 0x0000900001147983 */ /* 0x000ee80000300a00 */
[----:B------:R-:W-:-:S15]  /*6fee0*/  STL [R1+0x8], R24 ;  /* 0x0000081801007387 */ /* 0x000fde0000100800 */
[----:B------:R-:W-:-:S03]  /*6fef0*/  NOP ;  /* 0x0000000000007918 */ /* 0x000fc60000000000 */
[----:B------:R-:W-:Y:S04]  /*6ff00*/  STL.64 [R1+0x2820], R32 ;  /* 0x0028202001007387 */ /* 0x000fe80000100a00 */
[----:B------:R-:W-:Y:S04]  /*6ff10*/  STL.64 [R1+0x2828], R34 ;  /* 0x0028282201007387 */ /* 0x000fe80000100a00 */
[----:B------:R-:W3:Y:S04]  /*6ff20*/  LDL.LU.64 R22, [R1+0x98] ;  /* 0x0000980001167983 */ /* 0x000ee80000300a00 */
[----:B------:R-:W0:Y:S01]  /*6ff30*/  LDSM.16.M88.4 R32, [R7+UR6+0x1800] ;  /* 0x001800060720783b */ /* 0x000e220008000200 */
[----:B--2---:R-:W-:Y:S06]  /*6ff40*/  HMMA.16816.F32 R40, R28, R24, R40 ;  /* 0x000000181c28723c */ /* 0x004fec0000001828 */
[----:B------:R-:W-:Y:S04]  /*6ff50*/  STL [R1+0xc], R25 ;  /* 0x00000c1901007387 */ /* 0x000fe80000100800 */
[----:B------:R-:W1:Y:S04]  /*6ff60*/  LDSM.16.M88.4 R24, [R7+UR6+0x1a00] ;  /* 0x001a00060718783b */ /* 0x000e680008000200 */
[----:B0-----:R0:W-:Y:S01]  /*6ff70*/  STL.64 [R1+0x2d10], R32 ;  /* 0x002d102001007387 */ /* 0x0011e20000100a00 */
[----:B------:R-:W-:-:S02]  /*6ff80*/  IMAD.MOV.U32 R3, RZ, RZ, R32 ;  /* 0x000000ffff037224 */ /* 0x000fc400078e0020 */
[----:B------:R-:W-:Y:S01]  /*6ff90*/  IMAD.MOV.U32 R2, RZ, RZ, R33 ;  /* 0x000000ffff027224 */ /* 0x000fe200078e0021 */
[----:B------:R2:W-:Y:S04]  /*6ffa0*/  STL.64 [R1+0x2d18], R34 ;  /* 0x002d182201007387 */ /* 0x0005e80000100a00 */
[----:B0-----:R-:W4:Y:S04]  /*6ffb0*/  LDL.LU.64 R32, [R1+0xb0] ;  /* 0x0000b00001207983 */ /* 0x001f280000300a00 */
[----:B--2---:R-:W4:Y:S04]  /*6ffc0*/  LDL.LU.64 R34, [R1+0xb8] ;  /* 0x0000b80001227983 */ /* 0x004f280000300a00 */
[----:B------:R-:W-:Y:S04]  /*6ffd0*/  STL [R1], R8 ;  /* 0x0000000801007387 */ /* 0x000fe80000100800 */
[----:B------:R-:W-:Y:S01]  /*6ffe0*/  STL [R1+0x4], R9 ;  /* 0x0000040901007387 */ /* 0x000fe20000100800 */
[----:B-1----:R-:W-:-:S03]  /*6fff0*/  IMAD.MOV.U32 R4, RZ, RZ, R24 ;  /* 0x000000ffff047224 */ /* 0x002fc600078e0018 */
[----:B------:R-:W-:Y:S01]  /*70000*/  STL.64 [R1+0x2850], R40 ;  /* 0x0028502801007387 */ /* 0x000fe20000100a00 */
[----:B------:R-:W-:-:S03]  /*70010*/  IMAD.MOV.U32 R0, RZ, RZ, R25 ;  /* 0x000000ffff007224 */ /* 0x000fc600078e0019 */
[----:B------:R-:W-:Y:S04]  /*70020*/  STL.64 [R1+0x2858], R42 ;  /* 0x0028582a01007387 */ /* 0x000fe80000100a00 */
[----:B------:R0:W-:Y:S04]  /*70030*/  STL.64 [R1+0x2d20], R24 ;  /* 0x002d201801007387 */ /* 0x0001e80000100a00 */
[----:B------:R1:W-:Y:S04]  /*70040*/  STL.64 [R1+0x2d28], R26 ;  /* 0x002d281a01007387 */ /* 0x0003e80000100a00 */
[----:B0-----:R-:W2:Y:S04]  /*70050*/  LDL.LU.64 R24, [R1+0xd0] ;  /* 0x0000d00001187983 */ /* 0x001ea80000300a00 */
[----:B-1----:R-:W2:Y:S01]  /*70060*/  LDL.LU.64 R26, [R1+0xd8] ;  /* 0x0000d800011a7983 */ /* 0x002ea20000300a00 */
[----:B------:R-:W-:-:S02]  /*70070*/  F2FP.F16.E5M2.UNPACK_B R60, R37 ;  /* 0x00000025ff3c723e */ /* 0x000fc400020004ff */
[----:B------:R-:W-:Y:S02]  /*70080*/  F2FP.F16.E5M2.UNPACK_B R61, R36 ;  /* 0x00000024ff3d723e */ /* 0x000fe400020004ff */
[----:B------:R-:W-:Y:S02]  /*70090*/  F2FP.F16.E5M2.UNPACK_B R58, R19 ;  /* 0x00000013ff3a723e */ /* 0x000fe400020004ff */
[----:B------:R-:W-:Y:S01]  /*700a0*/  F2FP.F16.E5M2.UNPACK_B R59, R18 ;  /* 0x00000012ff3b723e */ /* 0x000fe200020004ff */
[----:B---3--:R-:W-:Y:S01]  /*700b0*/  HMMA.16816.F32 R36, R28, R8, R20 ;  /* 0x000000081c24723c */ /* 0x008fe20000001814 */
[----:B------:R-:W0:-:S15]  /*700c0*/  LDSM.16.M88.4 R20, [R7+UR6+0x1c00] ;  /* 0x001c00060714783b */ /* 0x000e1e0008000200 */
[----:B------:R-:W-:-:S07]  /*700d0*/  NOP ;  /* 0x0000000000007918 */ /* 0x000fce0000000000 */
[----:B------:R-:W-:Y:S04]  /*700e0*/  STL.64 [R1+0x2860], R36 ;  /* 0x0028602401007387 */ /* 0x000fe80000100a00 */
[----:B------:R-:W-:Y:S04]  /*700f0*/  STL.64 [R1+0x2868], R38 ;  /* 0x0028682601007387 */ /* 0x000fe80000100a00 */
[----:B0-----:R0:W-:Y:S01]  /*70100*/  STL.64 [R1+0x2d30], R20 ;  /* 0x002d301401007387 */ /* 0x0011e20000100a00 */
[----:B------:R-:W-:Y:S02]  /*70110*/  IMAD.MOV.U32 R9, RZ, RZ, R20 ;  /* 0x000000ffff097224 */ /* 0x000fe400078e0014 */
[----:B------:R-:W-:Y:S01]  /*70120*/  IMAD.MOV.U32 R8, RZ, RZ, R21 ;  /* 0x000000ffff087224 */ /* 0x000fe200078e0015 */
[----:B------:R1:W-:Y:S04]  /*70130*/  STL.64 [R1+0x2d38], R22 ;  /* 0x002d381601007387 */ /* 0x0003e80000100a00 */
[----:B0-----:R-:W3:Y:S04]  /*70140*/  LDL.LU.64 R20, [R1+0xe0] ;  /* 0x0000e00001147983 */ /* 0x001ee80000300a00 */
[----:B-1----:R-:W3:Y:S01]  /*70150*/  LDL.LU.64 R22, [R1+0xe8] ;  /* 0x0000e80001167983 */ /* 0x002ee20000300a00 */
[----:B----4-:R-:W-:Y:S03]  /*70160*/  HMMA.16816.F32 R36, R28, R60, R32 ;  /* 0x0000003c1c24723c */ /* 0x010fe60000001820 */
[----:B------:R-:W0:Y:S04]  /*70170*/  LDSM.16.M88.4 R32, [R7+UR6+0x1e00] ;  /* 0x001e00060720783b */ /* 0x000e280008000200 */
[----:B------:R-:W-:-:S15]  /*70180*/  STL.64 [R1+0x9568], R60 ;  /* 0x0095683c01007387 */ /* 0x000fde0000100a00 */
[----:B------:R-:W-:-:S01]  /*70190*/  NOP ;  /* 0x0000000000007918 */ /* 0x000fc20000000000 */
[----:B------:R-:W-:Y:S04]  /*701a0*/  STL.64 [R1+0x2890], R36 ;  /* 0x0028902401007387 */ /* 0x000fe80000100a00 */
[----:B------:R-:W-:Y:S04]  /*701b0*/  STL.64 [R1+0x2898], R38 ;  /* 0x0028982601007387 */ /* 0x000fe80000100a00 */
[----:B0-----:R-:W-:Y:S01]  /*701c0*/  STL.64 [R1+0x2d40], R32 ;  /* 0x002d402001007387 */ /* 0x001fe20000100a00 */
[----:B------:R-:W-:Y:S02]  /*701d0*/  IMAD.MOV.U32 R19, RZ, RZ, R32 ;  /* 0x000000ffff137224 */ /* 0x000fe400078e0020 */
[----:B------:R-:W-:Y:S01]  /*701e0*/  IMAD.MOV.U32 R18, RZ, RZ, R33 ;  /* 0x000000ffff127224 */ /* 0x000fe200078e0021 */
[----:B------:R2:W-:Y:S02]  /*701f0*/  STL.64 [R1+0x2d48], R34 ;  /* 0x002d482201007387 */ /* 0x0005e40000100a00 */
[----:B--2---:R-:W-:Y:S02]  /*70200*/  HMMA.16816.F32 R32, R28, R58, R24 ;  /* 0x0000003a1c20723c */ /* 0x004fe40000001818 */
[----:B------:R-:W2:Y:S04]  /*70210*/  LDL.LU.64 R24, [R1+0xf0] ;  /* 0x0000f00001187983 */ /* 0x000ea80000300a00 */
[----:B------:R-:W2:-:S15]  /*70220*/  LDL.LU.64 R26, [R1+0xf8] ;  /* 0x0000f800011a7983 */ /* 0x000e9e0000300a00 */
[----:B------:R-:W-:-:S02]  /*70230*/  NOP ;  /* 0x0000000000007918 */ /* 0x000fc40000000000 */
[----:B------:R-:W-:Y:S04]  /*70240*/  STL.64 [R1+0x28b0], R32 ;  /* 0x0028b02001007387 */ /* 0x000fe80000100a00 */
[----:B------:R-:W-:Y:S04]  /*70250*/  STL.64 [R1+0x28b8], R34 ;  /* 0x0028b82201007387 */ /* 0x000fe80000100a00 */
[----:B------:R-:W0:Y:S01]  /*70260*/  LDSM.16.M88.4 R32, [R7+UR6+0x2000] ;  /* 0x002000060720783b */ /* 0x000e220008000200 */
[----:B------:R-:W-:Y:S02]  /*70270*/  F2FP.F16.E5M2.UNPACK_B R56, R17 ;  /* 0x00000011ff38723e */ /* 0x000fe400020004ff */
[----:B------:R-:W-:Y:S01]  /*70280*/  F2FP.F16.E5M2.UNPACK_B R57, R16 ;  /* 0x00000010ff39723e */ /* 0x000fe200020004ff */
[----:B0-----:R-:W-:Y:S01]  /*70290*/  STL.64 [R1+0x2d50], R32 ;  /* 0x002d502001007387 */ /* 0x001fe20000100a00 */
[----:B------:R-:W-:-:S02]  /*702a0*/  IMAD.MOV.U32 R17, RZ, RZ, R32 ;  /* 0x000000ffff117224 */ /* 0x000fc400078e0020 */
[----:B------:R-:W-:Y:S01]  /*702b0*/  IMAD.MOV.U32 R16, RZ, RZ, R33 ;  /* 0x000000ffff107224 */ /* 0x000fe200078e0021 */
[----:B------:R3:W-:Y:S01]  /*702c0*/  STL.64 [R1+0x2d58], R34 ;  /* 0x002d582201007387 */ /* 0x0007e20000100a00 */
[----:B------:R-:W-:Y:S02]  /*702d0*/  F2FP.F16.E5M2.UNPACK_B R54, R15 ;  /* 0x0000000fff36723e */ /* 0x000fe400020004ff */
[----:B------:R-:W-:Y:S02]  /*702e0*/  F2FP.F16.E5M2.UNPACK_B R55, R14 ;  /* 0x0000000eff37723e */ /* 0x000fe400020004ff */
[----:B------:R-:W-:Y:S02]  /*702f0*/  F2FP.F16.E5M2.UNPACK_B R52, R13 ;  /* 0x0000000dff34723e */ /* 0x000fe400020004ff */
[----:B------:R-:W-:Y:S01]  /*70300*/  F2FP.F16.E5M2.UNPACK_B R53, R12 ;  /* 0x0000000cff35723e */ /* 0x000fe200020004ff */
[----:B---3--:R-:W-:Y:S01]  /*70310*/  HMMA.16816.F32 R32, R28, R56, R20 ;  /* 0x000000381c20723c */ /* 0x008fe20000001814 */
[----:B------:R-:W3:Y:S04]  /*70320*/  LDL.LU.64 R20, [R1+0x120] ;  /* 0x0001200001147983 */ /* 0x000ee80000300a00 */
[----:B------:R-:W3:-:S15]  /*70330*/  LDL.LU.64 R22, [R1+0x128] ;  /* 0x0001280001167983 */ /* 0x000ede0000300a00 */
[----:B------:R-:W-:-:S03]  /*70340*/  NOP ;  /* 0x0000000000007918 */ /* 0x000fc60000000000 */
[----:B------:R-:W-:Y:S04]  /*70350*/  STL.64 [R1+0x28d0], R32 ;  /* 0x0028d02001007387 */ /* 0x000fe80000100a00 */
[----:B------:R-:W-:Y:S04]  /*70360*/  STL.64 [R1+0x28d8], R34 ;  /* 0x0028d82201007387 */ /* 0x000fe80000100a00 */
[----:B------:R-:W0:Y:S04]  /*70370*/  LDSM.16.M88.4 R32, [R7+UR6+0x2200] ;  /* 0x002200060720783b */ /* 0x000e280008000200 */
[----:B------:R-:W-:Y:S04]  /*70380*/  STL.64 [R1+0x9578], R58 ;  /* 0x0095783a01007387 */ /* 0x000fe80000100a00 */
[----:B------:R-:W-:Y:S04]  /*70390*/  STL.64 [R1+0x9570], R56 ;  /* 0x0095703801007387 */ /* 0x000fe80000100a00 */
[----:B0-----:R0:W-:Y:S01]  /*703a0*/  STL.64 [R1+0x2d60], R32 ;  /* 0x002d602001007387 */ /* 0x0011e20000100a00 */
[----:B------:R-:W-:-:S02]  /*703b0*/  IMAD.MOV.U32 R15, RZ, RZ, R32 ;  /* 0x000000ffff0f7224 */ /* 0x000fc400078e0020 */
[----:B------:R-:W-:Y:S01]  /*703c0*/  IMAD.MOV.U32 R14, RZ, RZ, R33 ;  /* 0x000000ffff0e7224 */ /* 0x000fe200078e0021 */
[----:B------:R1:W-:Y:S04]  /*703d0*/  STL.64 [R1+0x2d68], R34 ;  /* 0x002d682201007387 */ /* 0x0003e80000100a00 */
[----:B0-----:R-:W4:Y:S04]  /*703e0*/  LDL.LU.64 R32, [R1+0x130] ;  /* 0x0001300001207983 */ /* 0x001f280000300a00 */
[----:B-1----:R-:W4:Y:S01]  /*703f0*/  LDL.LU.64 R34, [R1+0x138] ;  /* 0x0001380001227983 */ /* 0x002f220000300a00 */
[----:B--2---:R-:W-:Y:S03]  /*70400*/  HMMA.16816.F32 R36, R28, R54, R24 ;  /* 0x000000361c24723c */ /* 0x004fe60000001818 */
[----:B------:R-:W0:-:S15]  /*70410*/  LDSM.16.M88.4 R24, [R7+UR6+0x2400] ;  /* 0x002400060718783b */ /* 0x000e1e0008000200 */
[----:B------:R-:W-:-:S05]  /*70420*/  NOP ;  /* 0x0000000000007918 */ /* 0x000fca0000000000 */
[----:B------:R-:W-:Y:S04]  /*70430*/  STL.64 [R1+0x28f0], R36 ;  /* 0x0028f02401007387 */ /* 0x000fe80000100a00 */
[----:B------:R-:W-:Y:S04]  /*70440*/  STL.64 [R1+0x28f8], R38 ;  /* 0x0028f82601007387 */ /* 0x000fe80000100a00 */
[----:B------:R-:W1:Y:S04]  /*70450*/  LDSM.16.M88.4 R36, [R7+UR6+0x2600] ;  /* 0x002600060724783b */ /* 0x000e680008000200 */
[----:B0-----:R0:W-:Y:S01]  /*70460*/  STL.64 [R1+0x2d70], R24 ;  /* 0x002d701801007387 */ /* 0x0011e20000100a00 */
[----:B------:R-:W-:-:S02]  /*70470*/  IMAD.MOV.U32 R13, RZ, RZ, R24 ;  /* 0x000000ffff0d7224 */ /* 0x000fc400078e0018 */
[----:B------:R-:W-:Y:S01]  /*70480*/  IMAD.MOV.U32 R12, RZ, RZ, R25 ;  /* 0x000000ffff0c7224 */ /* 0x000fe200078e0019 */
[----:B------:R2:W-:Y:S04]  /*70490*/  STL.64 [R1+0x2d78], R26 ;  /* 0x002d781a01007387 */ /* 0x0005e80000100a00 */
[----:B0-----:R-:W4:Y:S04]  /*704a0*/  LDL.LU.64 R24, [R1+0x160] ;  /* 0x0001600001187983 */ /* 0x001f280000300a00 */
[----:B--2---:R-:W2:Y:S01]  /*704b0*/  LDL.LU.64 R26, [R1+0x168] ;  /* 0x00016800011a7983 */ /* 0x004ea20000300a00 */
[----:B------:R-:W-:-:S02]  /*704c0*/  F2FP.F16.E5M2.UNPACK_B R50, R11 ;  /* 0x0000000bff32723e */ /* 0x000fc400020004ff */
[----:B------:R-:W-:Y:S01]  /*704d0*/  F2FP.F16.E5M2.UNPACK_B R51, R10 ;  /* 0x0000000aff33723e */ /* 0x000fe200020004ff */
[----:B------:R-:W-:Y:S04]  /*704e0*/  STL.64 [R1+0x9588], R54 ;  /* 0x0095883601007387 */ /* 0x000fe80000100a00 */
[----:B------:R-:W-:Y:S01]  /*704f0*/  STL.64 [R1+0x9580], R52 ;  /* 0x0095803401007387 */ /* 0x000fe20000100a00 */
[----:B------:R-:W-:Y:S02]  /*70500*/  F2FP.F16.E5M2.UNPACK_B R46, R3 ;  /* 0x00000003ff2e723e */ /* 0x000fe400020004ff */
[----:B------:R-:W-:Y:S02]  /*70510*/  F2FP.F16.E5M2.UNPACK_B R47, R2 ;  /* 0x00000002ff2f723e */ /* 0x000fe400020004ff */
[----:B------:R-:W-:-:S02]  /*70520*/  F2FP.F16.E5M2.UNPACK_B R48, R6 ;  /* 0x00000006ff30723e */ /* 0x000fc400020004ff */
[----:B------:R-:W-:Y:S01]  /*70530*/  F2FP.F16.E5M2.UNPACK_B R49, R5 ;  /* 0x00000005ff31723e */ /* 0x000fe200020004ff */
[----:B---3--:R-:W-:-:S15]  /*70540*/  HMMA.16816.F32 R20, R28, R52, R20 ;  /* 0x000000341c14723c */ /* 0x008fde0000001814 */
[----:B------:R-:W-:-:S08]  /*70550*/  NOP ;  /* 0x0000000000007918 */ /* 0x000fd00000000000 */
[----:B------:R-:W-:Y:S04]  /*70560*/  STL.64 [R1+0x2910], R20 ;  /* 0x0029101401007387 */ /* 0x000fe80000100a00 */
[----:B------:R0:W-:Y:S04]  /*70570*/  STL.64 [R1+0x2918], R22 ;  /* 0x0029181601007387 */ /* 0x0001e80000100a00 */
[----:B-1----:R1:W-:Y:S04]  /*70580*/  STL.64 [R1+0x2d80], R36 ;  /* 0x002d802401007387 */ /* 0x0023e80000100a00 */
[----:B------:R3:W-:Y:S01]  /*70590*/  STL.64 [R1+0x2d88], R38 ;  /* 0x002d882601007387 */ /* 0x0007e20000100a00 */
[----:B0-----:R-:W-:-:S02]  /*705a0*/  IMAD.MOV.U32 R23, RZ, RZ, R36 ;  /* 0x000000ffff177224 */ /* 0x001fc400078e0024 */
[----:B------:R-:W-:Y:S02]  /*705b0*/  IMAD.MOV.U32 R22, RZ, RZ, R37 ;  /* 0x000000ffff167224 */ /* 0x000fe400078e0025 */
[----:B-1----:R-:W2:Y:S04]  /*705c0*/  LDL.LU.64 R36, [R1+0x170] ;  /* 0x0001700001247983 */ /* 0x002ea80000300a00 */
[----:B---3--:R-:W3:Y:S01]  /*705d0*/  LDL.LU.64 R38, [R1+0x178] ;  /* 0x0001780001267983 */ /* 0x008ee20000300a00 */
[----:B----4-:R-:W-:-:S15]  /*705e0*/  HMMA.16816.F32 R32, R28, R50, R32 ;  /* 0x000000321c20723c */ /* 0x010fde0000001820 */
[----:B------:R-:W-:-:S08]  /*705f0*/  NOP ;  /* 0x0000000000007918 */ /* 0x000fd00000000000 */
[----:B------:R-:W-:Y:S04]  /*70600*/  STL.64 [R1+0x2930], R32 ;  /* 0x0029302001007387 */ /* 0x000fe80000100a00 */
[----:B------:R-:W-:Y:S04]  /*70610*/  STL.64 [R1+0x2938], R34 ;  /* 0x0029382201007387 */ /* 0x000fe80000100a00 */
[----:B------:R-:W0:Y:S01]  /*70620*/  LDSM.16.M88.4 R32, [R7+UR6+0x2800] ;  /* 0x002800060720783b */ /* 0x000e220008000200 */
[----:B--2---:R-:W-:Y:S03]  /*70630*/  HMMA.16816.F32 R24, R28, R48, R24 ;  /* 0x000000301c18723c */ /* 0x004fe60000001818 */
[----:B0-----:R0:W-:Y:S01]  /*70640*/  STL.64 [R1+0x2d90], R32 ;  /* 0x002d902001007387 */ /* 0x0011e20000100a00 */
[----:B------:R-:W-:-:S02]  /*70650*/  IMAD.MOV.U32 R3, RZ, RZ, R32 ;  /* 0x000000ffff037224 */ /* 0x000fc400078e0020 */
[----:B------:R-:W-:Y:S01]  /*70660*/  IMAD.MOV.U32 R2, RZ, RZ, R33 ;  /* 0x000000ffff027224 */ /* 0x000fe200078e0021 */
[----:B------:R1:W-:Y:S04]  /*70670*/  STL.64 [R1+0x2d98], R34 ;  /* 0x002d982201007387 */ /* 0x0003e80000100a00 */
[----:B0-----:R-:W2:Y:S04]  /*70680*/  LDL.LU.64 R32, [R1+0x190] ;  /* 0x0001900001207983 */ /* 0x001ea80000300a00 */
[----:B-1----:R-:W2:Y:S08]  /*70690*/  LDL.LU.64 R34, [R1+0x198] ;  /* 0x0001980001227983 */ /* 0x002eb00000300a00 */
[----:B------:R-:W-:Y:S04]  /*706a0*/  STL.64 [R1+0x2950], R24 ;  /* 0x0029501801007387 */ /* 0x000fe80000100a00 */
[----:B------:R-:W-:Y:S04]  /*706b0*/  STL.64 [R1+0x2958], R26 ;  /* 0x0029581a01007387 */ /* 0x000fe80000100a00 */
[----:B------:R-:W0:Y:S04]  /*706c0*/  LDSM.16.M88.4 R24, [R7+UR6+0x2a00] ;  /* 0x002a00060718783b */ /* 0x000e280008000200 */
[----:B------:R-:W-:Y:S04]  /*706d0*/  STL.64 [R1+0x9598], R50 ;  /* 0x0095983201007387 */ /* 0x000fe80000100a00 */
[----:B------:R-:W-:Y:S01]  /*706e0*/  STL.64 [R1+0x9590], R48 ;  /* 0x0095903001007387 */ /* 0x000fe20000100a00 */
[----:B------:R-:W-:-:S02]  /*706f0*/  F2FP.F16.E5M2.UNPACK_B R44, R4 ;  /* 0x00000004ff2c723e */ /* 0x000fc400020004ff */
[----:B------:R-:W-:Y:S01]  /*70700*/  F2FP.F16.E5M2.UNPACK_B R45, R0 ;  /* 0x00000000ff2d723e */ /* 0x000fe200020004ff */
[----:B------:R-:W-:Y:S04]  /*70710*/  LDSM.16.M88.4 R48, [R7+UR6+0x3e00] ;  /* 0x003e00060730783b */ /* 0x000fe80008000200 */
[----:B0-----:R0:W-:Y:S01]  /*70720*/  STL.64 [R1+0x2da0], R24 ;  /* 0x002da01801007387 */ /* 0x0011e20000100a00 */
[----:B------:R-:W-:Y:S02]  /*70730*/  IMAD.MOV.U32 R6, RZ, RZ, R24 ;  /* 0x000000ffff067224 */ /* 0x000fe400078e0018 */
[----:B------:R-:W-:Y:S01]  /*70740*/  IMAD.MOV.U32 R5, RZ, RZ, R25 ;  /* 0x000000ffff057224 */ /* 0x000fe200078e0019 */
[----:B------:R1:W-:Y:S04]  /*70750*/  STL.64 [R1+0x2da8], R26 ;  /* 0x002da81a01007387 */ /* 0x0003e80000100a00 */
[----:B0-----:R-:W4:Y:S04]  /*70760*/  LDL.LU.64 R24, [R1+0x1b0] ;  /* 0x0001b00001187983 */ /* 0x001f280000300a00 */
[----:B-1----:R-:W4:Y:S01]  /*70770*/  LDL.LU.64 R26, [R1+0x1b8] ;  /* 0x0001b800011a7983 */ /* 0x002f220000300a00 */
[----:B---3--:R-:W-:Y:S03]  /*70780*/  HMMA.16816.F32 R40, R28, R46, R36 ;  /* 0x0000002e1c28723c */ /* 0x008fe60000001824 */
[----:B------:R-:W0:-:S15]  /*70790*/  LDSM.16.M88.4 R36, [R7+UR6+0x2c00] ;  /* 0x002c00060724783b */ /* 0x000e1e0008000200 */
[----:B------:R-:W-:-:S05]  /*707a0*/  NOP ;  /* 0x0000000000007918 */ /* 0x000fca0000000000 */
[----:B------:R-:W-:Y:S04]  /*707b0*/  STL.64 [R1+0x2970], R40 ;  /* 0x0029702801007387 */ /* 0x000fe80000100a00 */
[----:B------:R1:W-:Y:S02]  /*707c0*/  STL.64 [R1+0x2978], R42 ;  /* 0x0029782a01007387 */ /* 0x0003e40000100a00 */
[----:B-1----:R-:W-:Y:S02]  /*707d0*/  F2FP.F16.E5M2.UNPACK_B R42, R9 ;  /* 0x00000009ff2a723e */ /* 0x002fe400020004ff */
[----:B0-----:R-:W-:Y:S01]  /*707e0*/  STL.64 [R1+0x2db0], R36 ;  /* 0x002db02401007387 */ /* 0x001fe20000100a00 */
[----:B------:R-:W-:-:S03]  /*707f0*/  F2FP.F16.E5M2.UNPACK_B R43, R8 ;  /* 0x00000008ff2b723e */ /* 0x000fc600020004ff */
[----:B------:R-:W-:Y:S04]  /*70800*/  STL.64 [R1+0x2db8], R38 ;  /* 0x002db82601007387 */ /* 0x000fe80000100a00 */
[----:B------:R-:W3:Y:S04]  /*70810*/  LDL.LU.64 R8, [R1+0x1d0] ;  /* 0x0001d00001087983 */ /* 0x000ee80000300a00 */
[----:B------:R-:W3:Y:S04]  /*70820*/  LDL.LU.64 R10, [R1+0x1d8] ;  /* 0x0001d800010a7983 */ /* 0x000ee80000300a00 */
[----:B------:R-:W-:Y:S04]  /*70830*/  STL.64 [R1+0x95a8], R46 ;  /* 0x0095a82e01007387 */ /* 0x000fe80000100a00 */
[----:B------:R-:W-:Y:S01]  /*70840*/  STL.64 [R1+0x95a0], R44 ;  /* 0x0095a02c01007387 */ /* 0x000fe20000100a00 */
[----:B--2---:R-:W-:-:S15]  /*70850*/  HMMA.16816.F32 R32, R28, R44, R32 ;  /* 0x0000002c1c20723c */ /* 0x004fde0000001820 */
[----:B------:R-:W-:-:S08]  /*70860*/  NOP ;  /* 0x0000000000007918 */ /* 0x000fd00000000000 */
[----:B------:R-:W-:Y:S04]  /*70870*/  STL.64 [R1+0x2990], R32 ;  /* 0x0029902001007387 */ /* 0x000fe80000100a00 */
[----:B------:R-:W-:Y:S04]  /*70880*/  STL.64 [R1+0x2998], R34 ;  /* 0x0029982201007387 */ /* 0x000fe80000100a00 */
[----:B------:R-:W0:Y:S04]  /*70890*/  LDSM.16.M88.4 R32, [R7+UR6+0x2e00] ;  /* 0x002e00060720783b */ /* 0x000e280008000200 */
[----:B0-----:R0:W-:Y:S01]  /*708a0*/  STL.64 [R1+0x2dc0], R32 ;  /* 0x002dc02001007387 */ /* 0x0011e20000100a00 */
[----:B------:R-:W-:-:S02]  /*708b0*/  IMAD.MOV.U32 R20, RZ, RZ, R32 ;  /* 0x000000ffff147224 */ /* 0x000fc400078e0020 */
[----:B------:R-:W-:Y:S01]  /*708c0*/  IMAD.MOV.U32 R21, RZ, RZ, R33 ;  /* 0x000000ffff157224 */ /* 0x000fe200078e0021 */
[----:B------:R1:W-:Y:S04]  /*708d0*/  STL.64 [R1+0x2dc8], R34 ;  /* 0x002dc82201007387 */ /* 0x0003e80000100a00 */
[----:B0-----:R-:W2:Y:S04]  /*708e0*/  LDL.LU.64 R32, [R1+0x1e0] ;  /* 0x0001e00001207983 */ /* 0x001ea80000300a00 */
[----:B-1----:R-:W2:Y:S01]  /*708f0*/  LDL.LU.64 R34, [R1+0x1e8] ;  /* 0x0001e80001227983 */ /* 0x002ea20000300a00 */
[----:B----4-:R-:W-:-:S15]  /*70900*/  HMMA.16816.F32 R24, R28, R42, R24 ;  /* 0x0000002a1c18723c */ /* 0x010fde0000001818 */
[----:B------:R-:W-:-:S08]  /*70910*/  NOP ;  /* 0x0000000000007918 */ /* 0x000fd00000000000 */
[----:B------:R-:W-:Y:S04]  /*70920*/  STL.64 [R1+0x29b0], R24 ;  /* 0x0029b01801007387 */ /* 0x000fe80000100a00 */
[----:B------:R-:W-:Y:S04]  /*70930*/  STL.64 [R1+0x29b8], R26 ;  /* 0x0029b81a01007387 */ /* 0x000fe80000100a00 */
[----:B------:R-:W0:Y:S01]  /*70940*/  LDSM.16.M88.4 R24, [R7+UR6+0x3000] ;  /* 0x003000060718783b */ /* 0x000e220008000200 */
[----:B------:R-:W-:Y:S02]  /*70950*/  F2FP.F16.E5M2.UNPACK_B R40, R19 ;  /* 0x00000013ff28723e */ /* 0x000fe400020004ff */
[----:B------:R-:W-:Y:S01]  /*70960*/  F2FP.F16.E5M2.UNPACK_B R41, R18 ;  /* 0x00000012ff29723e */ /* 0x000fe200020004ff */
[----:B0-----:R0:W-:Y:S01]  /*70970*/  STL.64 [R1+0x2dd0], R24 ;  /* 0x002dd01801007387 */ /* 0x0011e20000100a00 */
[----:B------:R-:W-:-:S02]  /*70980*/  IMAD.MOV.U32 R18, RZ, RZ, R24 ;  /* 0x000000ffff127224 */ /* 0x000fc400078e0018 */
[----:B------:R-:W-:Y:S01]  /*70990*/  IMAD.MOV.U32 R19, RZ, RZ, R25 ;  /* 0x000000ffff137224 */ /* 0x000fe200078e0019 */
[----:B------:R1:W-:Y:S04]  /*709a0*/  STL.64 [R1+0x2dd8], R26 ;  /* 0x002dd81a01007387 */ /* 0x0003e80000100a00 */
[----:B0-----:R-:W4:Y:S04]  /*709b0*/  LDL.LU.64 R24, [R1+0x210] ;  /* 0x0002100001187983 */ /* 0x001f280000300a00 */
[----:B-1----:R-:W4:Y:S01]  /*709c0*/  LDL.LU.64 R26, [R1+0x218] ;  /* 0x00021800011a7983 */ /* 0x002f220000300a00 */
[----:B------:R-:W-:-:S02]  /*709d0*/  F2FP.F16.E5M2.UNPACK_B R38, R17 ;  /* 0x00000011ff26723e */ /* 0x000fc400020004ff */
[----:B------:R-:W-:Y:S01]  /*709e0*/  F2FP.F16.E5M2.UNPACK_B R39, R16 ;  /* 0x00000010ff27723e */ /* 0x000fe200020004ff */
[----:B---3--:R-:W-:-:S15]  /*709f0*/  HMMA.16816.F32 R8, R28, R40, R8 ;  /* 0x000000281c08723c */ /* 0x008fde0000001808 */
[----:B------:R-:W-:-:S08]  /*70a00*/  NOP ;  /* 0x0000000000007918 */ /* 0x000fd00000000000 */
        /* <DEDUP_REMOVED lines=9> */
[----:B0-----:R-:W3:Y:S04]  /*70aa0*/  LDL.LU.64 R8, [R1+0x220] ;  /* 0x0002200001087983 */ /* 0x001ee80000300a00 */
[----:B-1----:R-:W3:Y:S04]  /*70ab0*/  LDL.LU.64 R10, [R1+0x228] ;  /* 0x00022800010a7983 */ /* 0x002ee80000300a00 */
[----:B------:R-:W-:Y:S01]  /*70ac0*/  STL.64 [R1+0x95c0], R38 ;  /* 0x0095c02601007387 */ /* 0x000fe20000100a00 */
[----:B--2---:R-:W-:Y:S03]  /*70ad0*/  HMMA.16816.F32 R40, R28, R38, R32 ;  /* 0x000000261c28723c */ /* 0x004fe60000001820 */
[----:B------:R-:W0:-:S15]  /*70ae0*/  LDSM.16.M88.4 R32, [R7+UR6+0x3400] ;  /* 0x003400060720783b */ /* 0x000e1e0008000200 */
[----:B------:R-:W-:-:S05]  /*70af0*/  NOP ;  /* 0x0000000000007918 */ /* 0x000fca0000000000 */
[----:B------:R-:W-:Y:S04]  /*70b00*/  STL.64 [R1+0x29f0], R40 ;  /* 0x0029f02801007387 */ /* 0x000fe80000100a00 */
[----:B------:R4:W-:Y:S04]  /*70b10*/  STL.64 [R1+0x29f8], R42 ;  /* 0x0029f82a01007387 */ /* 0x0009e80000100a00 */
[----:B0-----:R-:W-:Y:S04]  /*70b20*/  STL.64 [R1+0x2df0], R32 ;  /* 0x002df02001007387 */ /* 0x001fe80000100a00 */
[----:B------:R-:W-:Y:S04]  /*70b30*/  STL.64 [R1+0x2df8], R34 ;  /* 0x002df82201007387 */ /* 0x000fe80000100a00 */
[----:B------:R-:W2:Y:S04]  /*70b40*/  LDL.LU.64 R44, [R1+0x250] ;  /* 0x00025000012c7983 */ /* 0x000ea80000300a00 */
[----:B------:R-:W2:Y:S01]  /*70b50*/  LDL.LU.64 R46, [R1+0x258] ;  /* 0x00025800012e7983 */ /* 0x000ea20000300a00 */
[----:B------:R-:W-:Y:S01]  /*70b60*/  IMAD.MOV.U32 R4, RZ, RZ, R36 ;  /* 0x000000ffff047224 */ /* 0x000fe200078e0024 */
[----:B------:R-:W-:Y:S01]  /*70b70*/  F2FP.F16.E5M2.UNPACK_B R36, R15 ;  /* 0x0000000fff24723e */ /* 0x000fe200020004ff */
[----:B------:R-:W-:Y:S01]  /*70b80*/  IMAD.MOV.U32 R0, RZ, RZ, R37 ;  /* 0x000000ffff007224 */ /* 0x000fe200078e0025 */
[----:B------:R-:W-:-:S07]  /*70b90*/  F2FP.F16.E5M2.UNPACK_B R37, R14 ;  /* 0x0000000eff25723e */ /* 0x000fce00020004ff */
[----:B----4-:R-:W-:Y:S01]  /*70ba0*/  HMMA.16816.F32 R40, R28, R36, R24 ;  /* 0x000000241c28723c */ /* 0x010fe20000001818 */
[----:B------:R-:W0:-:S15]  /*70bb0*/  LDSM.16.M88.4 R24, [R7+UR6+0x3600] ;  /* 0x003600060718783b */ /* 0x000e1e0008000200 */
[----:B------:R-:W-:-:S07]  /*70bc0*/  NOP ;  /* 0x0000000000007918 */ /* 0x000fce0000000000 */
[----:B------:R1:W-:Y:S04]  /*70bd0*/  STL.64 [R1+0x2a10], R40 ;  /* 0x002a102801007387 */ /* 0x0003e80000100a00 */
[----:B------:R4:W-:Y:S04]  /*70be0*/  STL.64 [R1+0x2a18], R42 ;  /* 0x002a182a01007387 */ /* 0x0009e80000100a00 */
[----:B0-----:R-:W-:Y:S04]  /*70bf0*/  STL.64 [R1+0x2e00], R24 ;  /* 0x002e001801007387 */ /* 0x001fe80000100a00 */
[----:B------:R-:W-:Y:S04]  /*70c00*/  STL.64 [R1+0x2e08], R26 ;  /* 0x002e081a01007387 */ /* 0x000fe80000100a00 */
[----:B-1----:R-:W2:Y:S04]  /*70c10*/  LDL.LU.64 R40, [R1+0x260] ;  /* 0x0002600001287983 */ /* 0x002ea80000300a00 */
[----:B----4-:R-:W4:Y:S01]  /*70c20*/  LDL.LU.64 R42, [R1+0x268] ;  /* 0x00026800012a7983 */ /* 0x010f220000300a00 */
[----:B------:R-:W-:Y:S01]  /*70c30*/  F2FP.F16.E5M2.UNPACK_B R34, R13 ;  /* 0x0000000dff22723e */ /* 0x000fe200020004ff */
[----:B------:R-:W-:Y:S01]  /*70c40*/  IMAD.MOV.U32 R13, RZ, RZ, R25 ;  /* 0x000000ffff0d7224 */ /* 0x000fe200078e0019 */
[----:B------:R-:W-:Y:S01]  /*70c50*/  F2FP.F16.E5M2.UNPACK_B R35, R12 ;  /* 0x0000000cff23723e */ /* 0x000fe200020004ff */
[----:B------:R-:W-:-:S02]  /*70c60*/  IMAD.MOV.U32 R12, RZ, RZ, R24 ;  /* 0x000000ffff0c7224 */ /* 0x000fc400078e0018 */
[----:B------:R-:W0:Y:S01]  /*70c70*/  LDSM.16.M88.4 R24, [R7+UR6+0x3800] ;  /* 0x003800060718783b */ /* 0x000e220008000200 */
[----:B------:R-:W-:Y:S01]  /*70c80*/  IMAD.MOV.U32 R14, RZ, RZ, R32 ;  /* 0x000000ffff0e7224 */ /* 0x000fe200078e0020 */
[----:B------:R-:W-:Y:S01]  /*70c90*/  F2FP.F16.E5M2.UNPACK_B R32, R23 ;  /* 0x00000017ff20723e */ /* 0x000fe200020004ff */
[----:B------:R-:W-:Y:S01]  /*70ca0*/  IMAD.MOV.U32 R15, RZ, RZ, R33 ;  /* 0x000000ffff0f7224 */ /* 0x000fe200078e0021 */
[----:B------:R-:W-:Y:S01]  /*70cb0*/  F2FP.F16.E5M2.UNPACK_B R33, R22 ;  /* 0x00000016ff21723e */ /* 0x000fe200020004ff */
[----:B---3--:R-:W-:-:S15]  /*70cc0*/  HMMA.16816.F32 R8, R28, R34, R8 ;  /* 0x000000221c08723c */ /* 0x008fde0000001808 */
[----:B------:R-:W-:-:S08]  /*70cd0*/  NOP ;  /* 0x0000000000007918 */ /* 0x000fd00000000000 */
[----:B------:R-:W-:Y:S04]  /*70ce0*/  STL.64 [R1+0x2a30], R8 ;  /* 0x002a300801007387 */ /* 0x000fe80000100a00 */
[----:B------:R-:W-:Y:S04]  /*70cf0*/  STL.64 [R1+0x2a38], R10 ;  /* 0x002a380a01007387 */ /* 0x000fe80000100a00 */
[----:B0-----:R-:W-:Y:S04]  /*70d00*/  STL.64 [R1+0x2e10], R24 ;  /* 0x002e101801007387 */ /* 0x001fe80000100a00 */
[----:B------:R0:W-:Y:S04]  /*70d10*/  STL.64 [R1+0x2e18], R26 ;  /* 0x002e181a01007387 */ /* 0x0001e80000100a00 */
[----:B------:R-:W-:Y:S04]  /*70d20*/  STL.64 [R1+0x95d0], R34 ;  /* 0x0095d02201007387 */ /* 0x000fe80000100a00 */
[----:B------:R-:W-:Y:S01]  /*70d30*/  STL.64 [R1+0x95c8], R32 ;  /* 0x0095c82001007387 */ /* 0x000fe20000100a00 */
[----:B0-----:R-:W-:-:S02]  /*70d40*/  F2FP.F16.E5M2.UNPACK_B R26, R3 ;  /* 0x00000003ff1a723e */ /* 0x001fc400020004ff */
[----:B------:R-:W-:Y:S01]  /*70d50*/  F2FP.F16.E5M2.UNPACK_B R27, R2 ;  /* 0x00000002ff1b723e */ /* 0x000fe200020004ff */
[----:B--2---:R-:W-:Y:S01]  /*70d60*/  HMMA.16816.F32 R44, R28, R32, R44 ;  /* 0x000000201c2c723c */ /* 0x004fe2000000182c */
[----:B------:R-:W0:-:S15]  /*70d70*/  LDSM.16.M88.4 R32, [R7+UR6+0x3c00] ;  /* 0x003c00060720783b */ /* 0x000e1e0008000200 */
[----:B------:R-:W-:-:S07]  /*70d80*/  NOP ;  /* 0x0000000000007918 */ /* 0x000fce0000000000 */
[----:B------:R-:W-:Y:S04]  /*70d90*/  STL.64 [R1+0x2a50], R44 ;  /* 0x002a502c01007387 */ /* 0x000fe80000100a00 */
[----:B------:R-:W-:Y:S04]  /*70da0*/  STL.64 [R1+0x2a58], R46 ;  /* 0x002a582e01007387 */ /* 0x000fe80000100a00 */
[----:B------:R-:W1:Y:S01]  /*70db0*/  LDSM.16.M88.4 R44, [R7+UR6+0x3a00] ;  /* 0x003a0006072c783b */ /* 0x000e620008000200 */
[----:B0-----:R-:W-:Y:S02]  /*70dc0*/  IMAD.MOV.U32 R2, RZ, RZ, R32 ;  /* 0x000000ffff027224 */ /* 0x001fe400078e0020 */
[----:B------:R-:W-:Y:S01]  /*70dd0*/  IMAD.MOV.U32 R3, RZ, RZ, R33 ;  /* 0x000000ffff037224 */ /* 0x000fe200078e0021 */
[----:B-1----:R0:W-:Y:S01]  /*70de0*/  STL.64 [R1+0x2e20], R44 ;  /* 0x002e202c01007387 */ /* 0x0021e20000100a00 */
[----:B------:R-:W-:-:S03]  /*70df0*/  IMAD.MOV.U32 R8, RZ, RZ, R44 ;  /* 0x000000ffff087224 */ /* 0x000fc600078e002c */
[----:B------:R1:W-:Y:S01]  /*70e00*/  STL.64 [R1+0x2e28], R46 ;  /* 0x002e282e01007387 */ /* 0x0003e20000100a00 */
[----:B------:R-:W-:-:S03]  /*70e10*/  IMAD.MOV.U32 R9, RZ, RZ, R45 ;  /* 0x000000ffff097224 */ /* 0x000fc600078e002d */
[----:B------:R-:W-:Y:S04]  /*70e20*/  STL.64 [R1+0x2e30], R32 ;  /* 0x002e302001007387 */ /* 0x000fe80000100a00 */
[----:B------:R4:W-:Y:S04]  /*70e30*/  STL.64 [R1+0x2e38], R34 ;  /* 0x002e382201007387 */ /* 0x0009e80000100a00 */
[----:B0-----:R-:W2:Y:S04]  /*70e40*/  LDL.LU.64 R44, [R1+0x280] ;  /* 0x00028000012c7983 */ /* 0x001ea80000300a00 */
[----:B-1----:R-:W2:Y:S01]  /*70e50*/  LDL.LU.64 R46, [R1+0x288] ;  /* 0x00028800012e7983 */ /* 0x002ea20000300a00 */
[----:B----4-:R-:W-:-:S15]  /*70e60*/  HMMA.16816.F32 R32, R28, R26, R40 ;  /* 0x0000001a1c20723c */ /* 0x010fde0000001828 */
[----:B------:R-:W-:-:S08]  /*70e70*/  NOP ;  /* 0x0000000000007918 */ /* 0x000fd00000000000 */
[----:B------:R0:W-:Y:S04]  /*70e80*/  STL.64 [R1+0x2a70], R32 ;  /* 0x002a702001007387 */ /* 0x0001e80000100a00 */
[----:B------:R-:W-:Y:S04]  /*70e90*/  STL.64 [R1+0x2a78], R34 ;  /* 0x002a782201007387 */ /* 0x000fe80000100a00 */
[----:B------:R-:W3:Y:S04]  /*70ea0*/  LDL.LU.64 R40, [R1+0x2a0] ;  /* 0x0002a00001287983 */ /* 0x000ee80000300a00 */
[----:B------:R-:W3:Y:S01]  /*70eb0*/  LDL.LU.64 R42, [R1+0x2a8] ;  /* 0x0002a800012a7983 */ /* 0x000ee20000300a00 */
[----:B------:R-:W-:Y:S01]  /*70ec0*/  F2FP.F16.E5M2.UNPACK_B R22, R4 ;  /* 0x00000004ff16723e */ /* 0x000fe200020004ff */
[----:B------:R-:W-:-:S02]  /*70ed0*/  IMAD.MOV.U32 R11, RZ, RZ, R25 ;  /* 0x000000ffff0b7224 */ /* 0x000fc400078e0019 */
[----:B------:R-:W4:Y:S01]  /*70ee0*/  LDL.LU R58, [R1+0x11dc] ;  /* 0x0011dc00013a7983 */ /* 0x000f220000300800 */
[----:B------:R-:W-:Y:S01]  /*70ef0*/  F2FP.F16.E5M2.UNPACK_B R25, R5 ;  /* 0x00000005ff19723e */ /* 0x000fe200020004ff */
[----:B------:R-:W-:Y:S02]  /*70f00*/  IMAD.MOV.U32 R10, RZ, RZ, R24 ;  /* 0x000000ffff0a7224 */ /* 0x000fe400078e0018 */
[----:B------:R-:W4:Y:S01]  /*70f10*/  LDL.LU R4, [R1+0x11d8] ;  /* 0x0011d80001047983 */ /* 0x000f220000300800 */
[----:B------:R-:W-:-:S03]  /*70f20*/  F2FP.F16.E5M2.UNPACK_B R24, R6 ;  /* 0x00000006ff18723e */ /* 0x000fc600020004ff */
[----:B------:R-:W4:Y:S04]  /*70f30*/  LDL.LU R59, [R1+0x11e4] ;  /* 0x0011e400013b7983 */ /* 0x000f280000300800 */
[----:B------:R-:W4:Y:S04]  /*70f40*/  LDL.LU R5, [R1+0x11e0] ;  /* 0x0011e00001057983 */ /* 0x000f280000300800 */
[----:B------:R-:W4:Y:S04]  /*70f50*/  LDL.LU R60, [R1+0x11ec] ;  /* 0x0011ec00013c7983 */ /* 0x000f280000300800 */
[----:B------:R-:W4:Y:S04]  /*70f60*/  LDL.LU R6, [R1+0x11e8] ;  /* 0x0011e80001067983 */ /* 0x000f280000300800 */
[----:B------:R1:W-:Y:S04]  /*70f70*/  STL.64 [R1+0x2e40], R48 ;  /* 0x002e403001007387 */ /* 0x0003e80000100a00 */
[----:B------:R1:W-:Y:S04]  /*70f80*/  STL.64 [R1+0x2e48], R50 ;  /* 0x002e483201007387 */ /* 0x0003e80000100a00 */
[----:B------:R-:W4:Y:S04]  /*70f90*/  LDL.LU.64 R52, [R1+0x2b0] ;  /* 0x0002b00001347983 */ /* 0x000f280000300a00 */
[----:B------:R-:W4:Y:S01]  /*70fa0*/  LDL.LU.64 R54, [R1+0x2b8] ;  /* 0x0002b80001367983 */ /* 0x000f220000300a00 */
[----:B------:R-:W-:Y:S01]  /*70fb0*/  F2FP.F16.E5M2.UNPACK_B R23, R0 ;  /* 0x00000000ff17723e */ /* 0x000fe200020004ff */
[----:B0-----:R-:W-:-:S02]  /*70fc0*/  IMAD.MOV.U32 R32, RZ, RZ, R48 ;  /* 0x000000ffff207224 */ /* 0x001fc400078e0030 */
[----:B------:R-:W-:Y:S02]  /*70fd0*/  IMAD.MOV.U32 R0, RZ, RZ, R49 ;  /* 0x000000ffff007224 */ /* 0x000fe400078e0031 */
[----:B-1----:R-:W4:Y:S04]  /*70fe0*/  LDL.LU.64 R48, [R1+0x2d0] ;  /* 0x0002d00001307983 */ /* 0x002f280000300a00 */
[----:B------:R-:W4:Y:S01]  /*70ff0*/  LDL.LU.64 R50, [R1+0x2d8] ;  /* 0x0002d80001327983 */ /* 0x000f220000300a00 */
[----:B--2---:R-:W-:-:S15]  /*71000*/  HMMA.16816.F32 R44, R28, R24, R44 ;  /* 0x000000181c2c723c */ /* 0x004fde000000182c */
[----:B------:R-:W-:-:S08]  /*71010*/  NOP ;  /* 0x0000000000007918 */ /* 0x000fd00000000000 */
[----:B------:R0:W-:Y:S04]  /*71020*/  STL.64 [R1+0x2a90], R44 ;  /* 0x002a902c01007387 */ /* 0x0001e80000100a00 */
[----:B------:R1:W-:Y:S04]  /*71030*/  STL.64 [R1+0x2a98], R46 ;  /* 0x002a982e01007387 */ /* 0x0003e80000100a00 */
[----:B0-----:R-:W2:Y:S04]  /*71040*/  LDL.LU.64 R44, [R1+0x2f0] ;  /* 0x0002f000012c7983 */ /* 0x001ea80000300a00 */
[----:B-1----:R-:W2:Y:S04]  /*71050*/  LDL.LU.64 R46, [R1+0x2f8] ;  /* 0x0002f800012e7983 */ /* 0x002ea80000300a00 */
[----:B------:R-:W2:Y:S04]  /*71060*/  LDL.LU R61, [R1+0x11f4] ;  /* 0x0011f400013d7983 */ /* 0x000ea80000300800 */
[----:B------:R-:W2:Y:S04]  /*71070*/  LDL.LU R7, [R1+0x11f0] ;  /* 0x0011f00001077983 */ /* 0x000ea80000300800 */
[----:B------:R-:W-:Y:S04]  /*71080*/  STL.64 [R1+0x95e0], R26 ;  /* 0x0095e01a01007387 */ /* 0x000fe80000100a00 */
[----:B------:R3:W-:Y:S02]  /*71090*/  STL.64 [R1+0x95d8], R24 ;  /* 0x0095d81801007387 */ /* 0x0007e40000100a00 */
[----:B---3--:R-:W-:Y:S02]  /*710a0*/  HMMA.16816.F32 R24, R28, R22, R40 ;  /* 0x000000161c18723c */ /* 0x008fe40000001828 */
[----:B------:R-:W3:Y:S04]  /*710b0*/  LDL.LU.64 R40, [R1+0x300] ;  /* 0x0003000001287983 */ /* 0x000ee80000300a00 */
[----:B------:R-:W3:-:S15]  /*710c0*/  LDL.LU.64 R42, [R1+0x308] ;  /* 0x00030800012a7983 */ /* 0x000ede0000300a00 */
[----:B------:R-:W-:-:S02]  /*710d0*/  NOP ;  /* 0x0000000000007918 */ /* 0x000fc40000000000 */
[----:B------:R0:W-:Y:S04]  /*710e0*/  STL.64 [R1+0x2ab0], R24 ;  /* 0x002ab01801007387 */ /* 0x0001e80000100a00 */
[----:B------:R1:W-:Y:S04]  /*710f0*/  STL.64 [R1+0x2ab8], R26 ;  /* 0x002ab81a01007387 */ /* 0x0003e80000100a00 */
[----:B0-----:R-:W3:Y:S04]  /*71100*/  LDL.LU.64 R24, [R1+0x330] ;  /* 0x0003300001187983 */ /* 0x001ee80000300a00 */
[----:B-1----:R-:W3:Y:S01]  /*71110*/  LDL.LU.64 R26, [R1+0x338] ;  /* 0x00033800011a7983 */ /* 0x002ee20000300a00 */
[----:B------:R-:W-:-:S02]  /*71120*/  F2FP.F16.E5M2.UNPACK_B R20, R20 ;  /* 0x00000014ff14723e */ /* 0x000fc400020004ff */
[----:B------:R-:W-:-:S07]  /*71130*/  F2FP.F16.E5M2.UNPACK_B R21, R21 ;  /* 0x00000015ff15723e */ /* 0x000fce00020004ff */
[----:B----4-:R-:W-:Y:S01]  /*71140*/  HMMA.16816.F32 R52, R28, R20, R52 ;  /* 0x000000141c34723c */ /* 0x010fe20000001834 */
[----:B------:R-:W-:Y:S02]  /*71150*/  F2FP.F16.E5M2.UNPACK_B R18, R18 ;  /* 0x00000012ff12723e */ /* 0x000fe400020004ff */
[----:B------:R-:W-:-:S15]  /*71160*/  F2FP.F16.E5M2.UNPACK_B R19, R19 ;  /* 0x00000013ff13723e */ /* 0x000fde00020004ff */
[----:B------:R-:W-:-:S05]  /*71170*/  NOP ;  /* 0x0000000000007918 */ /* 0x000fca0000000000 */
[----:B------:R-:W-:Y:S04]  /*71180*/  STL.64 [R1+0x2ad0], R52 ;  /* 0x002ad03401007387 */ /* 0x000fe80000100a00 */
[----:B------:R-:W-:Y:S04]  /*71190*/  STL.64 [R1+0x2ad8], R54 ;  /* 0x002ad83601007387 */ /* 0x000fe80000100a00 */
[----:B------:R-:W-:Y:S04]  /*711a0*/  STL.64 [R1+0x9550], R22 ;  /* 0x0095501601007387 */ /* 0x000fe80000100a00 */
[----:B------:R0:W-:Y:S02]  /*711b0*/  STL.64 [R1+0x9548], R20 ;  /* 0x0095481401007387 */ /* 0x0001e40000100a00 */
[----:B0-----:R-:W-:Y:S01]  /*711c0*/  HMMA.16816.F32 R20, R28, R18, R48 ;  /* 0x000000121c14723c */ /* 0x001fe20000001830 */
[----:B------:R-:W-:-:S02]  /*711d0*/  F2FP.F16.E5M2.UNPACK_B R16, R16 ;  /* 0x00000010ff10723e */ /* 0x000fc400020004ff */
[----:B------:R-:W-:Y:S02]  /*711e0*/  F2FP.F16.E5M2.UNPACK_B R17, R17 ;  /* 0x00000011ff11723e */ /* 0x000fe400020004ff */
[----:B------:R-:W-:Y:S02]  /*711f0*/  F2FP.F16.E5M2.UNPACK_B R14, R14 ;  /* 0x0000000eff0e723e */ /* 0x000fe400020004ff */
[----:B------:R-:W-:-:S15]  /*71200*/  F2FP.F16.E5M2.UNPACK_B R15, R15 ;  /* 0x0000000fff0f723e */ /* 0x000fde00020004ff */
[----:B------:R-:W-:-:S01]  /*71210*/  NOP ;  /* 0x0000000000007918 */ /* 0x000fc20000000000 */
[----:B------:R-:W-:Y:S04]  /*71220*/  STL.64 [R1+0x2af0], R20 ;  /* 0x002af01401007387 */ /* 0x000fe80000100a00 */
[----:B------:R2:W-:Y:S01]  /*71230*/  STL.64 [R1+0x2af8], R22 ;  /* 0x002af81601007387 */ /* 0x0005e20000100a00 */
[----:B------:R-:W-:Y:S02]  /*71240*/  F2FP.F16.E5M2.UNPACK_B R12, R12 ;  /* 0x0000000cff0c723e */ /* 0x000fe400020004ff */
[----:B------:R-:W-:Y:S01]  /*71250*/  F2FP.F16.E5M2.UNPACK_B R13, R13 ;  /* 0x0000000dff0d723e */ /* 0x000fe200020004ff */
[----:B------:R-:W-:Y:S04]  /*71260*/  STL.64 [R1+0x9540], R18 ;  /* 0x0095401201007387 */ /* 0x000fe80000100a00 */
[----:B------:R3:W-:Y:S01]  /*71270*/  STL.64 [R1+0x9538], R16 ;  /* 0x0095381001007387 */ /* 0x0007e20000100a00 */
[----:B--2---:R-:W-:-:S15]  /*71280*/  HMMA.16816.F32 R20, R28, R16, R44 ;  /* 0x000000101c14723c */ /* 0x004fde000000182c */
[----:B------:R-:W-:-:S08]  /*71290*/  NOP ;  /* 0x0000000000007918 */ /* 0x000fd00000000000 */
[----:B------:R-:W-:Y:S04]  /*712a0*/  STL.64 [R1+0x2b10], R20 ;  /* 0x002b101401007387 */ /* 0x000fe80000100a00 */
[----:B------:R0:W-:Y:S01]  /*712b0*/  STL.64 [R1+0x2b18], R22 ;  /* 0x002b181601007387 */ /* 0x0001e20000100a00 */
[C---:B---3--:R-:W-:Y:S06]  /*712c0*/  HMMA.16816.F32 R16, R28.reuse, R14, R40 ;  /* 0x0000000e1c10723c */ /* 0x048fec0000001828 */
[----:B0-----:R-:W-:-:S15]  /*712d0*/  HMMA.16816.F32 R20, R28, R12, R24 ;  /* 0x0000000c1c14723c */ /* 0x001fde0000001818 */
[----:B------:R-:W-:-:S02]  /*712e0*/  NOP ;  /* 0x0000000000007918 */ /* 0x000fc40000000000 */
[----:B------:R0:W-:Y:S04]  /*712f0*/  STL.64 [R1+0x2b30], R16 ;  /* 0x002b301001007387 */ /* 0x0001e80000100a00 */
[----:B------:R1:W-:Y:S04]  /*71300*/  STL.64 [R1+0x2b38], R18 ;  /* 0x002b381201007387 */ /* 0x0003e80000100a00 */
[----:B0-----:R-:W2:Y:S04]  /*71310*/  LDL.LU.64 R16, [R1+0x350] ;  /* 0x0003500001107983 */ /* 0x001ea80000300a00 */
[----:B-1----:R-:W2:Y:S04]  /*71320*/  LDL.LU.64 R18, [R1+0x358] ;  /* 0x0003580001127983 */ /* 0x002ea80000300a00 */
[----:B------:R-:W-:Y:S04]  /*71330*/  STL.64 [R1+0x2b50], R20 ;  /* 0x002b501401007387 */ /* 0x000fe80000100a00 */
[----:B------:R-:W-:Y:S04]  /*71340*/  STL.64 [R1+0x2b58], R22 ;  /* 0x002b581601007387 */ /* 0x000fe80000100a00 */
[----:B------:R-:W-:Y:S04]  /*71350*/  STL.64 [R1+0x9520], R14 ;  /* 0x0095200e01007387 */ /* 0x000fe80000100a00 */
[----:B------:R0:W-:Y:S04]  /*71360*/  STL.64 [R1+0x9518], R12 ;  /* 0x0095180c01007387 */ /* 0x0001e80000100a00 */
[----:B0-----:R-:W3:Y:S04]  /*71370*/  LDL.LU.64 R12, [R1+0x3b0] ;  /* 0x0003b000010c7983 */ /* 0x001ee80000300a00 */
[----:B------:R-:W3:Y:S01]  /*71380*/  LDL.LU.64 R14, [R1+0x3b8] ;  /* 0x0003b800010e7983 */ /* 0x000ee20000300a00 */
[----:B------:R-:W-:-:S02]  /*71390*/  F2FP.F16.E5M2.UNPACK_B R10, R10 ;  /* 0x0000000aff0a723e */ /* 0x000fc400020004ff */
[----:B------:R-:W-:Y:S02]  /*713a0*/  F2FP.F16.E5M2.UNPACK_B R11, R11 ;  /* 0x0000000bff0b723e */ /* 0x000fe400020004ff */
[----:B------:R-:W-:Y:S02]  /*713b0*/  F2FP.F16.E5M2.UNPACK_B R8, R8 ;  /* 0x00000008ff08723e */ /* 0x000fe400020004ff */
[----:B------:R-:W-:Y:S01]  /*713c0*/  F2FP.F16.E5M2.UNPACK_B R9, R9 ;  /* 0x00000009ff09723e */ /* 0x000fe200020004ff */
[----:B------:R-:W-:Y:S01]  /*713d0*/  IMAD R6, R6, 0x100, R60 ;  /* 0x0000010006067824 */ /* 0x000fe200078e023c */
[----:B------:R-:W4:Y:S01]  /*713e0*/  LDL R20, [R1+0x10] ;  /* 0x0000100001147983 */ /* 0x000f220000100800 */
[----:B------:R-:W-:-:S03]  /*713f0*/  IMAD R7, R7, 0x100, R61 ;  /* 0x0000010007077824 */ /* 0x000fc600078e023d */
[----:B------:R-:W4:Y:S04]  /*71400*/  LDL R21, [R1+0x14] ;  /* 0x0000140001157983 */ /* 0x000f280000100800 */
[----:B------:R-:W4:Y:S04]  /*71410*/  LDL R22, [R1+0x8] ;  /* 0x0000080001167983 */ /* 0x000f280000100800 */
[----:B------:R-:W4:Y:S04]  /*71420*/  LDL R23, [R1+0xc] ;  /* 0x00000c0001177983 */ /* 0x000f280000100800 */
[----:B------:R-:W4:Y:S04]  /*71430*/  LDL R50, [R1+0x18] ;  /* 0x0000180001327983 */ /* 0x000f280000100800 */
[----:B------:R-:W4:Y:S04]  /*71440*/  LDL R51, [R1+0x1c] ;  /* 0x00001c0001337983 */ /* 0x000f280000100800 */
[----:B------:R-:W4:Y:S04]  /*71450*/  LDL R48, [R1+0x20] ;  /* 0x0000200001307983 */ /* 0x000f280000100800 */
[----:B------:R-:W4:Y:S04]  /*71460*/  LDL R49, [R1+0x24] ;  /* 0x0000240001317983 */ /* 0x000f280000100800 */
[----:B------:R-:W4:Y:S01]  /*71470*/  LDL.64 R60, [R1] ;  /* 0x00000000013c7983 */ /* 0x000f220000100a00 */
[----:B------:R-:W-:-:S02]  /*71480*/  F2FP.F16.E5M2.UNPACK_B R38, R32 ;  /* 0x00000020ff26723e */ /* 0x000fc400020004ff */
[----:B------:R-:W-:Y:S01]  /*71490*/  F2FP.F16.E5M2.UNPACK_B R39, R0 ;  /* 0x00000000ff27723e */ /* 0x000fe200020004ff */
[----:B------:R-:W-:Y:S02]  /*714a0*/  IMAD R4, R4, 0x100, R58 ;  /* 0x0000010004047824 */ /* 0x000fe400078e023a */
[----:B------:R-:W-:Y:S01]  /*714b0*/  IMAD R5, R5, 0x100, R59 ;  /* 0x0000010005057824 */ /* 0x000fe200078e023b */
[C---:B--2---:R-:W-:Y:S06]  /*714c0*/  HMMA.16816.F32 R16, R28.reuse, R10, R16 ;  /* 0x0000000a1c10723c */ /* 0x044fec0000001810 */
[----:B---3--:R-:W-:-:S15]  /*714d0*/  HMMA.16816.F32 R12, R28, R8, R12 ;  /* 0x000000081c0c723c */ /* 0x008fde000000180c */
[----:B------:R-:W-:-:S02]  /*714e0*/  NOP ;  /* 0x0000000000007918 */ /* 0x000fc40000000000 */
[----:B------:R0:W-:Y:S04]  /*714f0*/  STL.64 [R1+0x2b80], R16 ;  /* 0x002b801001007387 */ /* 0x0001e80000100a00 */
[----:B------:R1:W-:Y:S04]  /*71500*/  STL.64 [R1+0x2b88], R18 ;  /* 0x002b881201007387 */ /* 0x0003e80000100a00 */
[----:B------:R-:W2:Y:S04]  /*71510*/  LDL.LU.64 R24, [R1+0x3a0] ;  /* 0x0003a00001187983 */ /* 0x000ea80000300a00 */
[----:B------:R-:W2:Y:S04]  /*71520*/  LDL.LU.64 R26, [R1+0x3a8] ;  /* 0x0003a800011a7983 */ /* 0x000ea80000300a00 */
[----:B------:R3:W-:Y:S04]  /*71530*/  STL.64 [R1+0x2ba0], R12 ;  /* 0x002ba00c01007387 */ /* 0x0007e80000100a00 */
[----:B------:R4:W-:Y:S04]  /*71540*/  STL.64 [R1+0x2ba8], R14 ;  /* 0x002ba80e01007387 */ /* 0x0009e80000100a00 */
[----:B------:R-:W2:Y:S04]  /*71550*/  LDL.LU.64 R32, [R1+0x390] ;  /* 0x0003900001207983 */ /* 0x000ea80000300a00 */
[----:B------:R-:W2:Y:S04]  /*71560*/  LDL.LU.64 R34, [R1+0x398] ;  /* 0x0003980001227983 */ /* 0x000ea80000300a00 */
[----:B------:R-:W2:Y:S04]  /*71570*/  LDL.LU.64 R40, [R1+0x380] ;  /* 0x0003800001287983 */ /* 0x000ea80000300a00 */
[----:B------:R-:W-:Y:S04]  /*71580*/  STL [R1+0x28], R38 ;  /* 0x0000282601007387 */ /* 0x000fe80000100800 */
[----:B------:R-:W2:Y:S04]  /*71590*/  LDL.LU.64 R42, [R1+0x388] ;  /* 0x00038800012a7983 */ /* 0x000ea80000300a00 */
[----:B------:R-:W-:Y:S04]  /*715a0*/  STL [R1+0x2c], R39 ;  /* 0x00002c2701007387 */ /* 0x000fe80000100800 */
[----:B------:R-:W2:Y:S04]  /*715b0*/  LDL.LU.64 R44, [R1+0x370] ;  /* 0x00037000012c7983 */ /* 0x000ea80000300a00 */
[----:B------:R-:W2:Y:S04]  /*715c0*/  LDL.LU.64 R46, [R1+0x378] ;  /* 0x00037800012e7983 */ /* 0x000ea80000300a00 */
[----:B------:R-:W2:Y:S04]  /*715d0*/  LDL.LU.64 R52, [R1+0x9f0] ;  /* 0x0009f00001347983 */ /* 0x000ea80000300a00 */
[----:B------:R-:W2:Y:S04]  /*715e0*/  LDL.LU.64 R54, [R1+0x9f8] ;  /* 0x0009f80001367983 */ /* 0x000ea80000300a00 */
[----:B------:R-:W2:Y:S04]  /*715f0*/  LDL.LU.64 R56, [R1+0x9e0] ;  /* 0x0009e00001387983 */ /* 0x000ea80000300a00 */
[----:B------:R-:W2:Y:S04]  /*71600*/  LDL.LU.64 R58, [R1+0x9e8] ;  /* 0x0009e800013a7983 */ /* 0x000ea80000300a00 */
[----:B0-----:R-:W2:Y:S04]  /*71610*/  LDL.LU.64 R16, [R1+0x9c0] ;  /* 0x0009c00001107983 */ /* 0x001ea80000300a00 */
[----:B-1----:R-:W2:Y:S04]  /*71620*/  LDL.LU.64 R18, [R1+0x9c8] ;  /* 0x0009c80001127983 */ /* 0x002ea80000300a00 */
[----:B---3--:R-:W3:Y:S04]  /*71630*/  LDL.LU.64 R12, [R1+0x9b0] ;  /* 0x0009b000010c7983 */ /* 0x008ee80000300a00 */
[----:B----4-:R-:W3:Y:S04]  /*71640*/  LDL.LU.64 R14, [R1+0x9b8] ;  /* 0x0009b800010e7983 */ /* 0x010ee80000300a00 */
[----:B------:R-:W-:Y:S04]  /*71650*/  STL.64 [R1+0x9530], R10 ;  /* 0x0095300a01007387 */ /* 0x000fe80000100a00 */
[----:B------:R0:W-:Y:S04]  /*71660*/  STL.64 [R1+0x9528], R8 ;  /* 0x0095280801007387 */ /* 0x0001e80000100a00 */
[----:B0-----:R-:W4:Y:S04]  /*71670*/  LDL.LU.64 R8, [R1+0xa00] ;  /* 0x000a000001087983 */ /* 0x001f280000300a00 */
[----:B------:R-:W4:Y:S01]  /*71680*/  LDL.LU.64 R10, [R1+0xa08] ;  /* 0x000a0800010a7983 */ /* 0x000f220000300a00 */
[----:B------:R-:W-:-:S02]  /*71690*/  F2FP.F16.E5M2.UNPACK_B R2, R2 ;  /* 0x00000002ff02723e */ /* 0x000fc400020004ff */
[----:B------:R-:W-:Y:S02]  /*716a0*/  F2FP.F16.E5M2.UNPACK_B R3, R3 ;  /* 0x00000003ff03723e */ /* 0x000fe400020004ff */
[----:B------:R-:W-:Y:S02]  /*716b0*/  F2FP.F16.E5M2.UNPACK_B R4, R4 ;  /* 0x00000004ff04723e */ /* 0x000fe400020004ff */
[----:B------:R-:W-:Y:S02]  /*716c0*/  F2FP.F16.E5M2.UNPACK_B R5, R5 ;  /* 0x00000005ff05723e */ /* 0x000fe400020004ff */
[----:B------:R-:W-:Y:S02]  /*716d0*/  F2FP.F16.E5M2.UNPACK_B R6, R6 ;  /* 0x00000006ff06723e */ /* 0x000fe400020004ff */
[----:B------:R-:W-:Y:S01]  /*716e0*/  F2FP.F16.E5M2.UNPACK_B R7, R7 ;  /* 0x00000007ff07723e */ /* 0x000fe200020004ff */
[----:B------:R-:W-:Y:S01]  /*716f0*/  IMAD.MOV.U32 R0, RZ, RZ, R61 ;  /* 0x000000ffff007224 */ /* 0x000fe200078e003d */
[C---:B--2---:R-:W-:Y:S06]  /*71700*/  HMMA.16816.F32 R24, R28.reuse, R2, R24 ;  /* 0x000000021c18723c */ /* 0x044fec0000001818 */
[----:B------:R-:W-:Y:S06]  /*71710*/  HMMA.16816.F32 R28, R28, R38, R32 ;  /* 0x000000261c1c723c */ /* 0x000fec0000001820 */
[C---:B------:R-:W-:Y:S11]  /*71720*/  HMMA.16816.F32 R40, R4.reuse, R48, R40 ;  /* 0x000000300428723c */ /* 0x040ff60000001828 */
[----:B------:R-:W-:Y:S04]  /*71730*/  STL.64 [R1+0x2b90], R24 ;  /* 0x002b901801007387 */ /* 0x000fe80000100a00 */
[----:B------:R0:W-:Y:S01]  /*71740*/  STL.64 [R1+0x2b98], R26 ;  /* 0x002b981a01007387 */ /* 0x0001e20000100a00 */
[C---:B------:R-:W-:Y:S03]  /*71750*/  HMMA.16816.F32 R48, R4.reuse, R50, R44 ;  /* 0x000000320430723c */ /* 0x040fe6000000182c */
[----:B0-----:R-:W2:Y:S04]  /*71760*/  LDL.LU.64 R26, [R1+0x95e0] ;  /* 0x0095e000011a7983 */ /* 0x001ea80000300a00 */
[----:B------:R-:W2:Y:S04]  /*71770*/  LDL.LU.64 R24, [R1+0x95d8] ;  /* 0x0095d80001187983 */ /* 0x000ea80000300a00 */
[----:B------:R-:W2:Y:S04]  /*71780*/  LDL.LU.64 R34, [R1+0x95d0] ;  /* 0x0095d00001227983 */ /* 0x000ea80000300a00 */
[----:B------:R-:W2:Y:S01]  /*71790*/  LDL.LU.64 R32, [R1+0x95c8] ;  /* 0x0095c80001207983 */ /* 0x000ea20000300a00 */
[C---:B------:R-:W-:Y:S03]  /*717a0*/  HMMA.16816.F32 R56, R4.reuse, R60, R56 ;  /* 0x0000003c0438723c */ /* 0x040fe60000001838 */
[----:B------:R-:W2:Y:S04]  /*717b0*/  LDL.LU.64 R38, [R1+0x95c0] ;  /* 0x0095c00001267983 */ /* 0x000ea80000300a00 */
[----:B------:R0:W-:Y:S04]  /*717c0*/  STL.64 [R1+0x2b70], R28 ;  /* 0x002b701c01007387 */ /* 0x0001e80000100a00 */
[----:B------:R1:W-:Y:S04]  /*717d0*/  STL.64 [R1+0x2b78], R30 ;  /* 0x002b781e01007387 */ /* 0x0003e80000100a00 */
[----:B0-----:R-:W3:Y:S04]  /*717e0*/  LDL.LU.64 R28, [R1+0x9d0] ;  /* 0x0009d000011c7983 */ /* 0x001ee80000300a00 */
[----:B-1----:R-:W3:Y:S01]  /*717f0*/  LDL.LU.64 R30, [R1+0x9d8] ;  /* 0x0009d800011e7983 */ /* 0x002ee20000300a00 */
[C---:B----4-:R-:W-:Y:S06]  /*71800*/  HMMA.16816.F32 R8, R4.reuse, R20, R8 ;  /* 0x000000140408723c */ /* 0x050fec0000001808 */
[C---:B------:R-:W-:Y:S01]  /*71810*/  HMMA.16816.F32 R20, R4.reuse, R22, R52 ;  /* 0x000000160414723c */ /* 0x040fe20000001834 */
[----:B------:R-:W-:Y:S04]  /*71820*/  STL.64 [R1+0x2b60], R40 ;  /* 0x002b602801007387 */ /* 0x000fe80000100a00 */
[----:B------:R0:W-:Y:S04]  /*71830*/  STL.64 [R1+0x2b68], R42 ;  /* 0x002b682a01007387 */ /* 0x0001e80000100a00 */
[----:B0-----:R-:W4:Y:S04]  /*71840*/  LDL.LU.64 R42, [R1+0x95b8] ;  /* 0x0095b800012a7983 */ /* 0x001f280000300a00 */
[----:B------:R-:W2:Y:S04]  /*71850*/  LDL.LU.64 R40, [R1+0x95b0] ;  /* 0x0095b00001287983 */ /* 0x000ea80000300a00 */
[----:B------:R-:W4:Y:S04]  /*71860*/  LDL.LU.64 R46, [R1+0x95a8] ;  /* 0x0095a800012e7983 */ /* 0x000f280000300a00 */
[----:B------:R-:W2:Y:S04]  /*71870*/  LDL.LU.64 R44, [R1+0x95a0] ;  /* 0x0095a000012c7983 */ /* 0x000ea80000300a00 */
[----:B------:R-:W-:Y:S04]  /*71880*/  STL.64 [R1+0x2b40], R48 ;  /* 0x002b403001007387 */ /* 0x000fe80000100a00 */
[----:B------:R0:W-:Y:S04]  /*71890*/  STL.64 [R1+0x2b48], R50 ;  /* 0x002b483201007387 */ /* 0x0001e80000100a00 */
[----:B0-----:R-:W4:Y:S04]  /*718a0*/  LDL.LU.64 R50, [R1+0x9598] ;  /* 0x0095980001327983 */ /* 0x001f280000300a00 */
[----:B------:R-:W2:Y:S04]  /*718b0*/  LDL.LU.64 R48, [R1+0x9590] ;  /* 0x0095900001307983 */ /* 0x000ea80000300a00 */
[----:B------:R0:W-:Y:S04]  /*718c0*/  STL.64 [R1+0x2b20], R8 ;  /* 0x002b200801007387 */ /* 0x0001e80000100a00 */
[----:B------:R1:W-:Y:S04]  /*718d0*/  STL.64 [R1+0x2b28], R10 ;  /* 0x002b280a01007387 */ /* 0x0003e80000100a00 */
[----:B0-----:R-:W4:Y:S04]  /*718e0*/  LDL.LU.64 R8, [R1+0x9a0] ;  /* 0x0009a00001087983 */ /* 0x001f280000300a00 */
[----:B-1----:R-:W4:Y:S04]  /*718f0*/  LDL.LU.64 R10, [R1+0x9a8] ;  /* 0x0009a800010a7983 */ /* 0x002f280000300a00 */
[----:B------:R-:W4:Y:S04]  /*71900*/  LDL.LU.64 R54, [R1+0x9588] ;  /* 0x0095880001367983 */ /* 0x000f280000300a00 */
[----:B------:R-:W2:Y:S04]  /*71910*/  LDL.LU.64 R52, [R1+0x9580] ;  /* 0x0095800001347983 */ /* 0x000ea80000300a00 */
[----:B------:R0:W-:Y:S04]  /*71920*/  STL.64 [R1+0x2b00], R20 ;  /* 0x002b001401007387 */ /* 0x0001e80000100a00 */
[----:B------:R1:W-:Y:S04]  /*71930*/  STL.64 [R1+0x2b08], R22 ;  /* 0x002b081601007387 */ /* 0x0003e80000100a00 */
[----:B0-----:R-:W2:Y:S04]  /*71940*/  LDL.LU.64 R20, [R1+0x990] ;  /* 0x0009900001147983 */ /* 0x001ea80000300a00 */
[----:B-1----:R-:W2:Y:S04]  /*71950*/  LDL.LU.64 R22, [R1+0x998] ;  /* 0x0009980001167983 */ /* 0x002ea80000300a00 */
[----:B------:R-:W-:Y:S04]  /*71960*/  STL.64 [R1+0x2ae0], R56 ;  /* 0x002ae03801007387 */ /* 0x000fe80000100a00 */
[----:B------:R0:W-:Y:S04]  /*71970*/  STL.64 [R1+0x2ae8], R58 ;  /* 0x002ae83a01007387 */ /* 0x0001e80000100a00 */
[----:B0-----:R-:W4:Y:S04]  /*71980*/  LDL.LU.64 R58, [R1+0x9578] ;  /* 0x00957800013a7983 */ /* 0x001f280000300a00 */
[----:B------:R-:W2:Y:S04]  /*71990*/  LDL.LU.64 R56, [R1+0x9570] ;  /* 0x0095700001387983 */ /* 0x000ea80000300a00 */
[----:B------:R-:W3:Y:S02]  /*719a0*/  LDL.LU.64 R60, [R1+0x9568] ;  /* 0x00956800013c7983 */ /* 0x000ee40000300a00 */
[----:B---3--:R-:W-:-:S15]  /*719b0*/  HMMA.16816.F32 R28, R4, R60, R28 ;  /* 0x0000003c041c723c */ /* 0x008fde000000181c */
[----:B------:R-:W-:-:S08]  /*719c0*/  NOP ;  /* 0x0000000000007918 */ /* 0x000fd00000000000 */
[----:B------:R-:W-:Y:S04]  /*719d0*/  STL.64 [R1+0x2ac0], R28 ;  /* 0x002ac01c01007387 */ /* 0x000fe80000100a00 */
[----:B------:R4:W-:Y:S02]  /*719e0*/  STL.64 [R1+0x2ac8], R30 ;  /* 0x002ac81e01007387 */ /* 0x0009e40000100a00 */
[----:B----4-:R-:W-:Y:S02]  /*719f0*/  HMMA.16816.F32 R28, R4, R58, R16 ;  /* 0x0000003a041c723c */ /* 0x010fe40000001810 */
[----:B------:R-:W3:Y:S04]  /*71a00*/  LDL.LU.64 R16, [R1+0x970] ;  /* 0x0009700001107983 */ /* 0x000ee80000300a00 */
[----:B------:R-:W3:-:S15]  /*71a10*/  LDL.LU.64 R18, [R1+0x978] ;  /* 0x0009780001127983 */ /* 0x000ede0000300a00 */
[----:B------:R-:W-:-:S02]  /*71a20*/  NOP ;  /* 0x0000000000007918 */ /* 0x000fc40000000000 */
[----:B------:R-:W-:Y:S04]  /*71a30*/  STL.64 [R1+0x2aa0], R28 ;  /* 0x002aa01c01007387 */ /* 0x000fe80000100a00 */
[----:B------:R2:W-:Y:S02]  /*71a40*/  STL.64 [R1+0x2aa8], R30 ;  /* 0x002aa81e01007387 */ /* 0x0005e40000100a00 */
[----:B--2---:R-:W-:Y:S02]  /*71a50*/  HMMA.16816.F32 R28, R4, R56, R12 ;  /* 0x00000038041c723c */ /* 0x004fe4000000180c */
[----:B------:R-:W2:Y:S04]  /*71a60*/  LDL.LU.64 R12, [R1+0x960] ;  /* 0x00096000010c7983 */ /* 0x000ea80000300a00 */
[----:B------:R-:W2:-:S15]  /*71a70*/  LDL.LU.64 R14, [R1+0x968] ;  /* 0x00096800010e7983 */ /* 0x000e9e0000300a00 */
[----:B------:R-:W-:-:S02]  /*71a80*/  NOP ;  /* 0x0000000000007918 */ /* 0x000fc40000000000 */
[----:B------:R-:W-:Y:S04]  /*71a90*/  STL.64 [R1+0x2a80], R28 ;  /* 0x002a801c01007387 */ /* 0x000fe80000100a00 */
[----:B------:R-:W-:Y:S04]  /*71aa0*/  STL.64 [R1+0x2a88], R30 ;  /* 0x002a881e01007387 */ /* 0x000fe80000100a00 */
[----:B------:R-:W-:Y:S04]  /*71ab0*/  STL.64 [R1+0x9500], R58 ;  /* 0x0095003a01007387 */ /* 0x000fe80000100a00 */
[----:B------:R0:W-:Y:S04]  /*71ac0*/  STL.64 [R1+0x94f8], R56 ;  /* 0x0094f83801007387 */ /* 0x0001e80000100a00 */
[----:B0-----:R-:W4:Y:S04]  /*71ad0*/  LDL.LU.64 R56, [R1+0x980] ;  /* 0x0009800001387983 */ /* 0x001f280000300a00 */
[----:B------:R-:W4:Y:S01]  /*71ae0*/  LDL.LU.64 R58, [R1+0x988] ;  /* 0x00098800013a7983 */ /* 0x000f220000300a00 */
[C---:B------:R-:W-:Y:S03]  /*71af0*/  HMMA.16816.F32 R28, R4.reuse, R54, R8 ;  /* 0x00000036041c723c */ /* 0x040fe60000001808 */
[----:B------:R-:W2:Y:S04]  /*71b00*/  LDL.LU.64 R8, [R1+0x950] ;  /* 0x0009500001087983 */ /* 0x000ea80000300a00 */
[----:B------:R-:W2:Y:S01]  /*71b10*/  LDL.LU.64 R10, [R1+0x958] ;  /* 0x00095800010a7983 */ /* 0x000ea20000300a00 */
[----:B------:R-:W-:-:S15]  /*71b20*/  HMMA.16816.F32 R20, R4, R52, R20 ;  /* 0x000000340414723c */ /* 0x000fde0000001814 */
[----:B------:R0:W-:Y:S04]  /*71b30*/  STL.64 [R1+0x2a60], R28 ;  /* 0x002a601c01007387 */ /* 0x0001e80000100a00 */
[----:B------:R1:W-:Y:S04]  /*71b40*/  STL.64 [R1+0x2a68], R30 ;  /* 0x002a681e01007387 */ /* 0x0003e80000100a00 */
[----:B0-----:R-:W2:Y:S04]  /*71b50*/  LDL.LU.64 R28, [R1+0x940] ;  /* 0x00094000011c7983 */ /* 0x001ea80000300a00 */
[----:B-1----:R-:W2:Y:S04]  /*71b60*/  LDL.LU.64 R30, [R1+0x948] ;  /* 0x00094800011e7983 */ /* 0x002ea80000300a00 */
[----:B------:R0:W-:Y:S04]  /*71b70*/  STL.64 [R1+0x2a40], R20 ;  /* 0x002a401401007387 */ /* 0x0001e80000100a00 */
[----:B------:R1:W-:Y:S04]  /*71b80*/  STL.64 [R1+0x2a48], R22 ;  /* 0x002a481601007387 */ /* 0x0003e80000100a00 */
[----:B0-----:R-:W2:Y:S04]  /*71b90*/  LDL.LU.64 R20, [R1+0x930] ;  /* 0x0009300001147983 */ /* 0x001ea80000300a00 */
[----:B-1----:R-:W2:Y:S04]  /*71ba0*/  LDL.LU.64 R22, [R1+0x938] ;  /* 0x0009380001167983 */ /* 0x002ea80000300a00 */
[----:B------:R-:W-:Y:S04]  /*71bb0*/  STL.64 [R1+0x9510], R54 ;  /* 0x0095103601007387 */ /* 0x000fe80000100a00 */
[----:B------:R3:W-:Y:S02]  /*71bc0*/  STL.64 [R1+0x9508], R52 ;  /* 0x0095083401007387 */ /* 0x0007e40000100a00 */
[C---:B---3--:R-:W-:Y:S02]  /*71bd0*/  HMMA.16816.F32 R52, R4.reuse, R48, R16 ;  /* 0x000000300434723c */ /* 0x048fe40000001810 */
[----:B------:R-:W3:Y:S04]  /*71be0*/  LDL.LU.64 R16, [R1+0x920] ;  /* 0x0009200001107983 */ /* 0x000ee80000300a00 */
[----:B----4-:R-:W-:-:S15]  /*71bf0*/  HMMA.16816.F32 R56, R4, R50, R56 ;  /* 0x000000320438723c */ /* 0x010fde0000001838 */
[----:B------:R-:W-:-:S08]  /*71c00*/  NOP ;  /* 0x0000000000007918 */ /* 0x000fd00000000000 */
[----:B------:R-:W-:Y:S04]  /*71c10*/  STL.64 [R1+0x2a20], R56 ;  /* 0x002a203801007387 */ /* 0x000fe80000100a00 */
[----:B------:R-:W-:Y:S04]  /*71c20*/  STL.64 [R1+0x2a28], R58 ;  /* 0x002a283a01007387 */ /* 0x000fe80000100a00 */
[----:B------:R-:W3:Y:S04]  /*71c30*/  LDL.LU.64 R18, [R1+0x928] ;  /* 0x0009280001127983 */ /* 0x000ee80000300a00 */
[----:B------:R-:W-:Y:S04]  /*71c40*/  STL.64 [R1+0x2a00], R52 ;  /* 0x002a003401007387 */ /* 0x000fe80000100a00 */
[----:B------:R-:W-:Y:S04]  /*71c50*/  STL.64 [R1+0x2a08], R54 ;  /* 0x002a083601007387 */ /* 0x000fe80000100a00 */
[----:B------:R-:W-:Y:S04]  /*71c60*/  STL.64 [R1+0x94e0], R50 ;  /* 0x0094e03201007387 */ /* 0x000fe80000100a00 */
[----:B------:R2:W-:Y:S02]  /*71c70*/  STL.64 [R1+0x94d8], R48 ;  /* 0x0094d83001007387 */ /* 0x0005e40000100a00 */
[----:B--2---:R-:W-:Y:S02]  /*71c80*/  HMMA.16816.F32 R48, R4, R46, R12 ;  /* 0x0000002e0430723c */ /* 0x004fe4000000180c */
[----:B------:R-:W2:Y:S04]  /*71c90*/  LDL.LU.64 R12, [R1+0x910] ;  /* 0x00091000010c7983 */ /* 0x000ea80000300a00 */
[----:B------:R-:W2:-:S15]  /*71ca0*/  LDL.LU.64 R14, [R1+0x918] ;  /* 0x00091800010e7983 */ /* 0x000e9e0000300a00 */
[----:B------:R-:W-:-:S02]  /*71cb0*/  NOP ;  /* 0x0000000000007918 */ /* 0x000fc40000000000 */
[----:B------:R-:W-:Y:S04]  /*71cc0*/  STL.64 [R1+0x29e0], R48 ;  /* 0x0029e03001007387 */ /* 0x000fe80000100a00 */
[----:B------:R0:W-:Y:S02]  /*71cd0*/  STL.64 [R1+0x29e8], R50 ;  /* 0x0029e83201007387 */ /* 0x0001e40000100a00 */
[C---:B0-----:R-:W-:Y:S02]  /*71ce0*/  HMMA.16816.F32 R48, R4.reuse, R44, R8 ;  /* 0x0000002c0430723c */ /* 0x041fe40000001808 */
[----:B------:R-:W4:Y:S04]  /*71cf0*/  LDL.LU.64 R8, [R1+0x900] ;  /* 0x0009000001087983 */ /* 0x000f280000300a00 */
[----:B------:R-:W4:Y:S01]  /*71d00*/  LDL.LU.64 R10, [R1+0x908] ;  /* 0x00090800010a7983 */ /* 0x000f220000300a00 */
[C---:B------:R-:W-:Y:S06]  /*71d10*/  HMMA.16816.F32 R28, R4.reuse, R42, R28 ;  /* 0x0000002a041c723c */ /* 0x040fec000000181c */
[C---:B------:R-:W-:Y:S10]  /*71d20*/  HMMA.16816.F32 R20, R4.reuse, R40, R20 ;  /* 0x000000280414723c */ /* 0x040ff40000001814 */
[----:B------:R-:W-:Y:S04]  /*71d30*/  STL.64 [R1+0x29c0], R48 ;  /* 0x0029c03001007387 */ /* 0x000fe80000100a00 */
[----:B------:R-:W-:Y:S04]  /*71d40*/  STL.64 [R1+0x29c8], R50 ;  /* 0x0029c83201007387 */ /* 0x000fe80000100a00 */
[----:B------:R-:W-:Y:S04]  /*71d50*/  STL.64 [R1+0x94f0], R46 ;  /* 0x0094f02e01007387 */ /* 0x000fe80000100a00 */
[----:B------:R-:W-:Y:S04]  /*71d60*/  STL.64 [R1+0x94e8], R44 ;  /* 0x0094e82c01007387 */ /* 0x000fe80000100a00 */
[----:B------:R-:W-:Y:S04]  /*71d70*/  STL.64 [R1+0x9560], R42 ;  /* 0x0095602a01007387 */ /* 0x000fe80000100a00 */
[----:B------:R0:W-:Y:S04]  /*71d80*/  STL.64 [R1+0x29a0], R28 ;  /* 0x0029a01c01007387 */ /* 0x0001e80000100a00 */
[----:B------:R1:W-:Y:S04]  /*71d90*/  STL.64 [R1+0x29a8], R30 ;  /* 0x0029a81e01007387 */ /* 0x0003e80000100a00 */
[----:B------:R4:W-:Y:S04]  /*71da0*/  STL.64 [R1+0x9558], R40 ;  /* 0x0095582801007387 */ /* 0x0009e80000100a00 */
[----:B------:R4:W-:Y:S04]  /*71db0*/  STL.64 [R1+0x2980], R20 ;  /* 0x0029801401007387 */ /* 0x0009e80000100a00 */
[----:B------:R4:W-:Y:S04]  /*71dc0*/  STL.64 [R1+0x2988], R22 ;  /* 0x0029881601007387 */ /* 0x0009e80000100a00 */
[----:B------:R-:W4:Y:S04]  /*71dd0*/  LDL.LU R59, [R1+0x11fc] ;  /* 0x0011fc00013b7983 */ /* 0x000f280000300800 */
[----:B0-----:R-:W4:Y:S04]  /*71de0*/  LDL.LU R28, [R1+0x11f8] ;  /* 0x0011f800011c7983 */ /* 0x001f280000300800 */
[----:B------:R-:W4:Y:S04]  /*71df0*/  LDL.LU R51, [R1+0x1204] ;  /* 0x0012040001337983 */ /* 0x000f280000300800 */
[----:B------:R-:W4:Y:S04]  /*71e00*/  LDL.LU R29, [R1+0x1200] ;  /* 0x00120000011d7983 */ /* 0x000f280000300800 */
[----:B------:R-:W4:Y:S04]  /*71e10*/  LDL.LU.64 R44, [R1+0x8f0] ;  /* 0x0008f000012c7983 */ /* 0x000f280000300a00 */
[----:B------:R-:W4:Y:S01]  /*71e20*/  LDL.LU.64 R46, [R1+0x8f8] ;  /* 0x0008f800012e7983 */ /* 0x000f220000300a00 */
[C---:B---3--:R-:W-:Y:S06]  /*71e30*/  HMMA.16816.F32 R16, R4.reuse, R38, R16 ;  /* 0x000000260410723c */ /* 0x048fec0000001810 */
[----:B--2---:R-:W-:-:S15]  /*71e40*/  HMMA.16816.F32 R12, R4, R36, R12 ;  /* 0x00000024040c723c */ /* 0x004fde000000180c */
[----:B------:R-:W-:-:S02]  /*71e50*/  NOP ;  /* 0x0000000000007918 */ /* 0x000fc40000000000 */
[----:B------:R0:W-:Y:S04]  /*71e60*/  STL.64 [R1+0x2960], R16 ;  /* 0x0029601001007387 */ /* 0x0001e80000100a00 */
[----:B------:R2:W-:Y:S04]  /*71e70*/  STL.64 [R1+0x2968], R18 ;  /* 0x0029681201007387 */ /* 0x0005e80000100a00 */
[----:B------:R-:W3:Y:S04]  /*71e80*/  LDL.LU R52, [R1+0x120c] ;  /* 0x00120c0001347983 */ /* 0x000ee80000300800 */
[----:B-1----:R-:W3:Y:S01]  /*71e90*/  LDL.LU R30, [R1+0x1208] ;  /* 0x00120800011e7983 */ /* 0x002ee20000300800 */
[C---:B----4-:R-:W-:Y:S03]  /*71ea0*/  HMMA.16816.F32 R8, R4.reuse, R34, R8 ;  /* 0x000000220408723c */ /* 0x050fe60000001808 */
[----:B------:R-:W-:Y:S04]  /*71eb0*/  STL.64 [R1+0x2940], R12 ;  /* 0x0029400c01007387 */ /* 0x000fe80000100a00 */
[----:B------:R-:W-:Y:S04]  /*71ec0*/  STL.64 [R1+0x2948], R14 ;  /* 0x0029480e01007387 */ /* 0x000fe80000100a00 */
[----:B------:R-:W4:Y:S04]  /*71ed0*/  LDL.LU.64 R40, [R1+0x8e0] ;  /* 0x0008e00001287983 */ /* 0x000f280000300a00 */
[----:B------:R-:W4:Y:S08]  /*71ee0*/  LDL.LU.64 R42, [R1+0x8e8] ;  /* 0x0008e800012a7983 */ /* 0x000f300000300a00 */
[----:B------:R1:W-:Y:S04]  /*71ef0*/  STL.64 [R1+0x2920], R8 ;  /* 0x0029200801007387 */ /* 0x0003e80000100a00 */
[----:B------:R1:W-:Y:S04]  /*71f00*/  STL.64 [R1+0x2928], R10 ;  /* 0x0029280a01007387 */ /* 0x0003e80000100a00 */
[----:B------:R-:W3:Y:S04]  /*71f10*/  LDL.LU.64 R20, [R1+0x8d0] ;  /* 0x0008d00001147983 */ /* 0x000ee80000300a00 */
[----:B------:R-:W3:Y:S04]  /*71f20*/  LDL.LU.64 R22, [R1+0x8d8] ;  /* 0x0008d80001167983 */ /* 0x000ee80000300a00 */
[----:B0-----:R-:W3:Y:S04]  /*71f30*/  LDL.LU.64 R16, [R1+0x8b0] ;  /* 0x0008b00001107983 */ /* 0x001ee80000300a00 */
[----:B--2---:R-:W2:Y:S04]  /*71f40*/  LDL.LU.64 R18, [R1+0x8b8] ;  /* 0x0008b80001127983 */ /* 0x004ea80000300a00 */
[----:B-1----:R-:W2:Y:S04]  /*71f50*/  LDL.LU.64 R8, [R1+0x8a0] ;  /* 0x0008a00001087983 */ /* 0x002ea80000300a00 */
[----:B------:R-:W2:Y:S04]  /*71f60*/  LDL.LU.64 R10, [R1+0x8a8] ;  /* 0x0008a800010a7983 */ /* 0x000ea80000300a00 */
[----:B------:R-:W2:Y:S04]  /*71f70*/  LDL.LU.64 R12, [R1+0x890] ;  /* 0x00089000010c7983 */ /* 0x000ea80000300a00 */
[----:B------:R-:W2:Y:S04]  /*71f80*/  LDL.LU.64 R14, [R1+0x898] ;  /* 0x00089800010e7983 */ /* 0x000ea80000300a00 */
[----:B------:R-:W2:Y:S04]  /*71f90*/  LDL.LU R53, [R1+0x1304] ;  /* 0x0013040001357983 */ /* 0x000ea80000300800 */
[----:B------:R-:W2:Y:S01]  /*71fa0*/  LDL.LU R31, [R1+0x1300] ;  /* 0x00130000011f7983 */ /* 0x000ea20000300800 */
[----:B------:R-:W-:-:S15]  /*71fb0*/  HMMA.16816.F32 R44, R4, R32, R44 ;  /* 0x00000020042c723c */ /* 0x000fde000000182c */
[----:B------:R-:W-:-:S08]  /*71fc0*/  NOP ;  /* 0x0000000000007918 */ /* 0x000fd00000000000 */
[----:B------:R0:W-:Y:S04]  /*71fd0*/  STL.64 [R1+0x2900], R44 ;  /* 0x0029002c01007387 */ /* 0x0001e80000100a00 */
[----:B------:R1:W-:Y:S04]  /*71fe0*/  STL.64 [R1+0x2908], R46 ;  /* 0x0029082e01007387 */ /* 0x0003e80000100a00 */
[----:B0-----:R-:W2:Y:S04]  /*71ff0*/  LDL.LU.64 R44, [R1+0x870] ;  /* 0x00087000012c7983 */ /* 0x001ea80000300a00 */
[----:B-1----:R-:W2:Y:S04]  /*72000*/  LDL.LU.64 R46, [R1+0x878] ;  /* 0x00087800012e7983 */ /* 0x002ea80000300a00 */
[----:B------:R-:W-:Y:S04]  /*72010*/  STL.64 [R1+0x94c0], R34 ;  /* 0x0094c02201007387 */ /* 0x000fe80000100a00 */
[----:B------:R0:W-:Y:S04]  /*72020*/  STL.64 [R1+0x94b8], R32 ;  /* 0x0094b82001007387 */ /* 0x0001e80000100a00 */
[----:B0-----:R-:W2:Y:S04]  /*72030*/  LDL.LU.64 R32, [R1+0x8c0] ;  /* 0x0008c00001207983 */ /* 0x001ea80000300a00 */
[----:B------:R-:W2:Y:S01]  /*72040*/  LDL.LU.64 R34, [R1+0x8c8] ;  /* 0x0008c80001227983 */ /* 0x000ea20000300a00 */
[C---:B----4-:R-:W-:Y:S06]  /*72050*/  HMMA.16816.F32 R40, R4.reuse, R26, R40 ;  /* 0x0000001a0428723c */ /* 0x050fec0000001828 */
[----:B---3--:R-:W-:-:S15]  /*72060*/  HMMA.16816.F32 R20, R4, R24, R20 ;  /* 0x000000180414723c */ /* 0x008fde0000001814 */
[----:B------:R-:W-:-:S02]  /*72070*/  NOP ;  /* 0x0000000000007918 */ /* 0x000fc40000000000 */
[----:B------:R-:W-:Y:S04]  /*72080*/  STL.64 [R1+0x28e0], R40 ;  /* 0x0028e02801007387 */ /* 0x000fe80000100a00 */
[----:B------:R0:W-:Y:S04]  /*72090*/  STL.64 [R1+0x28e8], R42 ;  /* 0x0028e82a01007387 */ /* 0x0001e80000100a00 */
[----:B0-----:R-:W3:Y:S04]  /*720a0*/  LDL.LU.64 R42, [R1+0x9560] ;  /* 0x00956000012a7983 */ /* 0x001ee80000300a00 */
[----:B------:R-:W4:Y:S04]  /*720b0*/  LDL.LU.64 R40, [R1+0x9558] ;  /* 0x0095580001287983 */ /* 0x000f280000300a00 */
[----:B------:R-:W-:Y:S04]  /*720c0*/  STL.64 [R1+0x28c0], R20 ;  /* 0x0028c01401007387 */ /* 0x000fe80000100a00 */
[----:B------:R0:W-:Y:S04]  /*720d0*/  STL.64 [R1+0x28c8], R22 ;  /* 0x0028c81601007387 */ /* 0x0001e80000100a00 */
[----:B0-----:R-:W2:Y:S04]  /*720e0*/  LDL.LU.64 R22, [R1+0x9550] ;  /* 0x0095500001167983 */ /* 0x001ea80000300a00 */
[----:B------:R-:W3:Y:S04]  /*720f0*/  LDL.LU.64 R20, [R1+0x9548] ;  /* 0x0095480001147983 */ /* 0x000ee80000300a00 */
[----:B------:R-:W-:Y:S04]  /*72100*/  STL.64 [R1+0x94d0], R26 ;  /* 0x0094d01a01007387 */ /* 0x000fe80000100a00 */
[----:B------:R0:W-:Y:S04]  /*72110*/  STL.64 [R1+0x94c8], R24 ;  /* 0x0094c81801007387 */ /* 0x0001e80000100a00 */
[----:B0-----:R-:W4:Y:S04]  /*72120*/  LDL.LU.64 R24, [R1+0x880] ;  /* 0x0008800001187983 */ /* 0x001f280000300a00 */
[----:B------:R-:W4:Y:S01]  /*72130*/  LDL.LU.64 R26, [R1+0x888] ;  /* 0x00088800011a7983 */ /* 0x000f220000300a00 */
[C---:B--2---:R-:W-:Y:S06]  /*72140*/  HMMA.16816.F32 R32, R4.reuse, R22, R32 ;  /* 0x000000160420723c */ /* 0x044fec0000001820 */
[----:B---3--:R-:W-:-:S15]  /*72150*/  HMMA.16816.F32 R16, R4, R20, R16 ;  /* 0x000000140410723c */ /* 0x008fde0000001810 */
[----:B------:R-:W-:-:S02]  /*72160*/  NOP ;  /* 0x0000000000007918 */ /* 0x000fc40000000000 */
[----:B------:R0:W-:Y:S04]  /*72170*/  STL.64 [R1+0x28a0], R32 ;  /* 0x0028a02001007387 */ /* 0x0001e80000100a00 */
[----:B------:R1:W-:Y:S04]  /*72180*/  STL.64 [R1+0x28a8], R34 ;  /* 0x0028a82201007387 */ /* 0x0003e80000100a00 */
[----:B0-----:R-:W2:Y:S04]  /*72190*/  LDL.LU.64 R32, [R1+0x860] ;  /* 0x0008600001207983 */ /* 0x001ea80000300a00 */
[----:B-1----:R-:W2:Y:S04]  /*721a0*/  LDL.LU.64 R34, [R1+0x868] ;  /* 0x0008680001227983 */ /* 0x002ea80000300a00 */
[----:B------:R-:W-:Y:S04]  /*721b0*/  STL.64 [R1+0x2880], R16 ;  /* 0x0028801001007387 */ /* 0x000fe80000100a00 */
[----:B------:R0:W-:Y:S04]  /*721c0*/  STL.64 [R1+0x2888], R18 ;  /* 0x0028881201007387 */ /* 0x0001e80000100a00 */
[----:B0-----:R-:W3:Y:S04]  /*721d0*/  LDL.LU.64 R18, [R1+0x9540] ;  /* 0x0095400001127983 */ /* 0x001ee80000300a00 */
[----:B------:R-:W4:Y:S01]  /*721e0*/  LDL.LU.64 R16, [R1+0x9538] ;  /* 0x0095380001107983 */ /* 0x000f220000300a00 */
[C---:B---3--:R-:W-:Y:S06]  /*721f0*/  HMMA.16816.F32 R8, R4.reuse, R18, R8 ;  /* 0x000000120408723c */ /* 0x048fec0000001808 */
[----:B----4-:R-:W-:-:S15]  /*72200*/  HMMA.16816.F32 R12, R4, R16, R12 ;  /* 0x00000010040c723c */ /* 0x010fde000000180c */
[----:B------:R-:W-:-:S02]  /*72210*/  NOP ;  /* 0x0000000000007918 */ /* 0x000fc40000000000 */
[----:B------:R-:W-:Y:S04]  /*72220*/  STL.64 [R1+0x2870], R8 ;  /* 0x0028700801007387 */ /* 0x000fe80000100a00 */
[----:B------:R0:W-:Y:S04]  /*72230*/  STL.64 [R1+0x2878], R10 ;  /* 0x0028780a01007387 */ /* 0x0001e80000100a00 */
[----:B0-----:R-:W2:Y:S04]  /*72240*/  LDL.LU.64 R10, [R1+0x9530] ;  /* 0x00953000010a7983 */ /* 0x001ea80000300a00 */
[----:B------:R-:W3:Y:S04]  /*72250*/  LDL.LU.64 R8, [R1+0x9528] ;  /* 0x0095280001087983 */ /* 0x000ee80000300a00 */
[----:B------:R-:W-:Y:S04]  /*72260*/  STL.64 [R1+0x2840], R12 ;  /* 0x0028400c01007387 */ /* 0x000fe80000100a00 */
[----:B------:R0:W-:Y:S04]  /*72270*/  STL.64 [R1+0x2848], R14 ;  /* 0x0028480e01007387 */ /* 0x0001e80000100a00 */
[----:B0-----:R-:W4:Y:S04]  /*72280*/  LDL.LU.64 R14, [R1+0x9520] ;  /* 0x00952000010e7983 */ /* 0x001f280000300a00 */
[----:B------:R-:W2:Y:S04]  /*72290*/  LDL.LU.64 R12, [R1+0x9518] ;  /* 0x00951800010c7983 */ /* 0x000ea80000300a00 */
[----:B------:R-:W3:Y:S01]  /*722a0*/  LDL.64 R54, [R1+0x28] ;  /* 0x0000280001367983 */ /* 0x000ee20000100a00 */
[----:B------:R-:W-:Y:S01]  /*722b0*/  IMAD R28, R28, 0x100, R59 ;  /* 0x000001001c1c7824 */ /* 0x000fe200078e023b */
[----:B----4-:R-:W-:Y:S06]  /*722c0*/  HMMA.16816.F32 R24, R4, R14, R24 ;  /* 0x0000000e0418723c */ /* 0x010fec0000001818 */
[----:B------:R-:W-:-:S15]  /*722d0*/  STL [R1+0x94b4], R14 ;  /* 0x0094b40e01007387 */ /* 0x000fde0000100800 */
[----:B------:R-:W-:-:S02]  /*722e0*/  NOP ;  /* 0x0000000000007918 */ /* 0x000fc40000000000 */
[----:B------:R-:W-:Y:S04]  /*722f0*/  STL.64 [R1+0x2830], R24 ;  /* 0x0028301801007387 */ /* 0x000fe80000100a00 */
[----:B------:R2:W-:Y:S02]  /*72300*/  STL.64 [R1+0x2838], R26 ;  /* 0x0028381a01007387 */ /* 0x0005e40000100a00 */
[----:B--2---:R-:W-:Y:S02]  /*72310*/  HMMA.16816.F32 R24, R4, R12, R44 ;  /* 0x0000000c0418723c */ /* 0x004fe4000000182c */
[----:B------:R-:W-:Y:S04]  /*72320*/  STL [R1+0x94b0], R15 ;  /* 0x0094b00f01007387 */ /* 0x000fe80000100800 */
[----:B------:R-:W2:Y:S04]  /*72330*/  LDL.64 R56, [R1+0x20] ;  /* 0x0000200001387983 */ /* 0x000ea80000100a00 */
[----:B------:R-:W-:-:S13]  /*72340*/  STL [R1+0x94ac], R12 ;  /* 0x0094ac0c01007387 */ /* 0x000fda0000100800 */
[----:B------:R0:W-:Y:S04]  /*72350*/  STL.64 [R1+0x2800], R24 ;  /* 0x0028001801007387 */ /* 0x0001e80000100a00 */
[----:B------:R1:W-:Y:S04]  /*72360*/  STL.64 [R1+0x2808], R26 ;  /* 0x0028081a01007387 */ /* 0x0003e80000100a00 */
[----:B------:R4:W-:Y:S04]  /*72370*/  STL [R1+0x94a8], R13 ;  /* 0x0094a80d01007387 */ /* 0x0009e80000100800 */
[----:B------:R-:W2:Y:S04]  /*72380*/  LDL.64 R58, [R1+0x18] ;  /* 0x00001800013a7983 */ /* 0x000ea80000100a00 */
[----:B0-----:R-:W3:Y:S04]  /*72390*/  LDL.LU.64 R24, [R1+0xa40] ;  /* 0x000a400001187983 */ /* 0x001ee80000300a00 */
[----:B-1----:R-:W3:Y:S01]  /*723a0*/  LDL.LU.64 R26, [R1+0xa48] ;  /* 0x000a4800011a7983 */ /* 0x002ee20000300a00 */
[----:B----4-:R-:W-:Y:S06]  /*723b0*/  HMMA.16816.F32 R12, R4, R10, R32 ;  /* 0x0000000a040c723c */ /* 0x010fec0000001820 */
[----:B------:R-:W-:Y:S04]  /*723c0*/  STL [R1+0x949c], R10 ;  /* 0x00949c0a01007387 */ /* 0x000fe80000100800 */
[----:B------:R-:W-:Y:S01]  /*723d0*/  STL [R1+0x9498], R11 ;  /* 0x0094980b01007387 */ /* 0x000fe20000100800 */
[----:B------:R-:W-:-:S12]  /*723e0*/  IMAD R29, R29, 0x100, R51 ;  /* 0x000001001d1d7824 */ /* 0x000fd800078e0233 */
[----:B------:R0:W-:Y:S04]  /*723f0*/  STL.64 [R1+0x27e0], R12 ;  /* 0x0027e00c01007387 */ /* 0x0001e80000100a00 */
[----:B------:R1:W-:Y:S04]  /*72400*/  STL.64 [R1+0x27e8], R14 ;  /* 0x0027e80e01007387 */ /* 0x0003e80000100a00 */
[----:B------:R-:W4:Y:S04]  /*72410*/  LDL.LU.64 R44, [R1+0xa30] ;  /* 0x000a3000012c7983 */ /* 0x000f280000300a00 */
[----:B------:R-:W4:Y:S04]  /*72420*/  LDL.LU.64 R46, [R1+0xa38] ;  /* 0x000a3800012e7983 */ /* 0x000f280000300a00 */
[----:B0-----:R-:W2:Y:S04]  /*72430*/  LDL.LU.64 R12, [R1+0x850] ;  /* 0x00085000010c7983 */ /* 0x001ea80000300a00 */
[----:B-1----:R-:W2:Y:S04]  /*72440*/  LDL.LU.64 R14, [R1+0x858] ;  /* 0x00085800010e7983 */ /* 0x002ea80000300a00 */
[----:B------:R-:W2:Y:S04]  /*72450*/  LDL.LU.64 R32, [R1+0x840] ;  /* 0x0008400001207983 */ /* 0x000ea80000300a00 */
[----:B------:R-:W2:Y:S04]  /*72460*/  LDL.LU.64 R34, [R1+0x848] ;  /* 0x0008480001227983 */ /* 0x000ea80000300a00 */
[----:B------:R-:W2:Y:S04]  /*72470*/  LDL.64 R48, [R1+0x10] ;  /* 0x0000100001307983 */ /* 0x000ea80000100a00 */
[----:B------:R-:W2:Y:S01]  /*72480*/  LDL.64 R50, [R1+0x8] ;  /* 0x0000080001327983 */ /* 0x000ea20000100a00 */
[----:B---3--:R-:W-:-:S15]  /*72490*/  HMMA.16816.F32 R24, R4, R8, R24 ;  /* 0x000000080418723c */ /* 0x008fde0000001818 */
[----:B------:R-:W-:-:S08]  /*724a0*/  NOP ;  /* 0x0000000000007918 */ /* 0x000fd00000000000 */
[----:B------:R0:W-:Y:S04]  /*724b0*/  STL.64 [R1+0x2c10], R24 ;  /* 0x002c101801007387 */ /* 0x0001e80000100a00 */
[----:B------:R1:W-:Y:S04]  /*724c0*/  STL.64 [R1+0x2c18], R26 ;  /* 0x002c181a01007387 */ /* 0x0003e80000100a00 */
[----:B0-----:R-:W3:Y:S04]  /*724d0*/  LDL.LU.64 R24, [R1+0x830] ;  /* 0x0008300001187983 */ /* 0x001ee80000300a00 */
[----:B-1----:R-:W3:Y:S01]  /*724e0*/  LDL.LU.64 R26, [R1+0x838] ;  /* 0x00083800011a7983 */ /* 0x002ee20000300a00 */
[----:B------:R-:W-:-:S02]  /*724f0*/  IMAD R30, R30, 0x100, R52 ;  /* 0x000001001e1e7824 */ /* 0x000fc400078e0234 */
[----:B------:R-:W-:Y:S01]  /*72500*/  IMAD R31, R31, 0x100, R53 ;  /* 0x000001001f1f7824 */ /* 0x000fe200078e0235 */
[----:B------:R-:W-:Y:S01]  /*72510*/  STL [R1+0x9494], R8 ;  /* 0x0094940801007387 */ /* 0x000fe20000100800 */
[----:B------:R-:W-:Y:S02]  /*72520*/  F2FP.F16.E5M2.UNPACK_B R28, R28 ;  /* 0x0000001cff1c723e */ /* 0x000fe400020004ff */
[----:B------:R-:W-:Y:S01]  /*72530*/  F2FP.F16.E5M2.UNPACK_B R29, R29 ;  /* 0x0000001dff1d723e */ /* 0x000fe200020004ff */
[----:B------:R4:W-:Y:S01]  /*72540*/  STL [R1+0x9490], R9 ;  /* 0x0094900901007387 */ /* 0x0009e20000100800 */
[----:B------:R-:W-:Y:S02]  /*72550*/  F2FP.F16.E5M2.UNPACK_B R30, R30 ;  /* 0x0000001eff1e723e */ /* 0x000fe400020004ff */
[----:B------:R-:W-:Y:S01]  /*72560*/  F2FP.F16.E5M2.UNPACK_B R31, R31 ;  /* 0x0000001fff1f723e */ /* 0x000fe200020004ff */
[C---:B----4-:R-:W-:Y:S06]  /*72570*/  HMMA.16816.F32 R8, R4.reuse, R2, R44 ;  /* 0x000000020408723c */ /* 0x050fec000000182c */
[----:B--2---:R-:W-:Y:S06]  /*72580*/  HMMA.16816.F32 R4, R4, R54, R12 ;  /* 0x000000360404723c */ /* 0x004fec000000180c */
[----:B------:R-:W-:Y:S01]  /*72590*/  HMMA.16816.F32 R32, R28, R56, R32 ;  /* 0x000000381c20723c */ /* 0x000fe20000001820 */
[----:B------:R-:W-:Y:S04]  /*725a0*/  STL [R1+0x94a4], R2 ;  /* 0x0094a40201007387 */ /* 0x000fe80000100800 */
[----:B------:R-:W-:Y:S06]  /*725b0*/  STL [R1+0x94a0], R3 ;  /* 0x0094a00301007387 */ /* 0x000fec0000100800 */
[----:B------:R-:W-:Y:S04]  /*725c0*/  STL.64 [R1+0x27d0], R8 ;  /* 0x0027d00801007387 */ /* 0x000fe80000100a00 */
[----:B------:R-:W-:Y:S04]  /*725d0*/  STL.64 [R1+0x27d8], R10 ;  /* 0x0027d80a01007387 */ /* 0x000fe80000100a00 */
[----:B------:R-:W-:Y:S04]  /*725e0*/  STL.64 [R1+0x1200], R4 ;  /* 0x0012000401007387 */ /* 0x000fe80000100a00 */
[----:B------:R0:W-:Y:S04]  /*725f0*/  STL.64 [R1+0x1208], R6 ;  /* 0x0012080601007387 */ /* 0x0001e80000100a00 */
[----:B------:R-:W2:Y:S04]  /*72600*/  LDL.LU.64 R12, [R1+0x820] ;  /* 0x00082000010c7983 */ /* 0x000ea80000300a00 */
[----:B------:R-:W2:Y:S04]  /*72610*/  LDL.LU.64 R14, [R1+0x828] ;  /* 0x00082800010e7983 */ /* 0x000ea80000300a00 */
[----:B0-----:R-:W4:Y:S04]  /*72620*/  LDL R6, [R1] ;  /* 0x0000000001067983 */ /* 0x001f280000100800 */
[----:B------:R0:W-:Y:S04]  /*72630*/  STL.64 [R1+0x11f0], R32 ;  /* 0x0011f02001007387 */ /* 0x0001e80000100a00 */
[----:B------:R1:W-:Y:S04]  /*72640*/  STL.64 [R1+0x11f8], R34 ;  /* 0x0011f82201007387 */ /* 0x0003e80000100a00 */
[----:B------:R-:W4:Y:S04]  /*72650*/  LDL.LU.64 R44, [R1+0x810] ;  /* 0x00081000012c7983 */ /* 0x000f280000300a00 */
[----:B------:R-:W4:Y:S01]  /*72660*/  LDL.LU.64 R46, [R1+0x818] ;  /* 0x00081800012e7983 */ /* 0x000f220000300a00 */
[----:B------:R-:W-:-:S02]  /*72670*/  IMAD.MOV.U32 R10, RZ, RZ, R54 ;  /* 0x000000ffff0a7224 */ /* 0x000fc400078e0036 */
[----:B------:R-:W-:Y:S02]  /*72680*/  IMAD.MOV.U32 R11, RZ, RZ, R55 ;  /* 0x000000ffff0b7224 */ /* 0x000fe400078e0037 */
[----:B------:R-:W-:Y:S02]  /*72690*/  IMAD.MOV.U32 R8, RZ, RZ, R56 ;  /* 0x000000ffff087224 */ /* 0x000fe400078e0038 */
[----:B------:R-:W-:Y:S02]  /*726a0*/  IMAD.MOV.U32 R9, RZ, RZ, R57 ;  /* 0x000000ffff097224 */ /* 0x000fe400078e0039 */
[----:B------:R-:W-:Y:S02]  /*726b0*/  IMAD.MOV.U32 R2, RZ, RZ, R58 ;  /* 0x000000ffff027224 */ /* 0x000fe400078e003a */
[----:B------:R-:W-:Y:S01]  /*726c0*/  IMAD.MOV.U32 R3, RZ, RZ, R59 ;  /* 0x000000ffff037224 */ /* 0x000fe200078e003b */
[----:B---3--:R-:W-:-:S15]  /*726d0*/  HMMA.16816.F32 R24, R28, R58, R24 ;  /* 0x0000003a1c18723c */ /* 0x008fde0000001818 */
[----:B------:R-:W-:-:S08]  /*726e0*/  NOP ;  /* 0x0000000000007918 */ /* 0x000fd00000000000 */
[----:B------:R-:W-:Y:S04]  /*726f0*/  STL.64 [R1+0x11e0], R24 ;  /* 0x0011e01801007387 */ /* 0x000fe80000100a00 */
[----:B------:R2:W-:Y:S04]  /*72700*/  STL.64 [R1+0x11e8], R26 ;  /* 0x0011e81a01007387 */ /* 0x0005e80000100a00 */
[----:B------:R-:W3:Y:S04]  /*72710*/  LDL.LU.64 R52, [R1+0x800] ;  /* 0x0008000001347983 */ /* 0x000ee80000300a00 */
[----:B------:R-:W3:Y:S04]  /*72720*/  LDL.LU.64 R54, [R1+0x808] ;  /* 0x0008080001367983 */ /* 0x000ee80000300a00 */
[----:B------:R-:W3:Y:S04]  /*72730*/  LDL.LU.64 R56, [R1+0x7f0] ;  /* 0x0007f00001387983 */ /* 0x000ee80000300a00 */
[----:B------:R-:W3:Y:S01]  /*72740*/  LDL.LU.64 R58, [R1+0x7f8] ;  /* 0x0007f800013a7983 */ /* 0x000ee20000300a00 */
[----:B------:R-:W-:-:S03]  /*72750*/  IMAD.MOV.U32 R7, RZ, RZ, R0 ;  /* 0x000000ffff077224 */ /* 0x000fc600078e0000 */
[----:B0-----:R-:W3:Y:S04]  /*72760*/  LDL.LU.64 R32, [R1+0x7e0] ;  /* 0x0007e00001207983 */ /* 0x001ee80000300a00 */
[----:B-1----:R-:W3:Y:S01]  /*72770*/  LDL.LU.64 R34, [R1+0x7e8] ;  /* 0x0007e80001227983 */ /* 0x002ee20000300a00 */
[C---:B--2---:R-:W-:Y:S06]  /*72780*/  HMMA.16816.F32 R24, R28.reuse, R48, R12 ;  /* 0x000000301c18723c */ /* 0x044fec000000180c */
[----:B----4-:R-:W-:-:S15]  /*72790*/  HMMA.16816.F32 R44, R28, R50, R44 ;  /* 0x000000321c2c723c */ /* 0x010fde000000182c */
[----:B------:R-:W-:-:S02]  /*727a0*/  NOP ;  /* 0x0000000000007918 */ /* 0x000fc40000000000 */
[----:B------:R0:W-:Y:S04]  /*727b0*/  STL.64 [R1+0x1190], R24 ;  /* 0x0011901801007387 */ /* 0x0001e80000100a00 */
[----:B------:R1:W-:Y:S01]  /*727c0*/  STL.64 [R1+0x1198], R26 ;  /* 0x0011981a01007387 */ /* 0x0003e20000100a00 */
[----:B------:R-:W-:Y:S02]  /*727d0*/  IMAD.MOV.U32 R12, RZ, RZ, R48 ;  /* 0x000000ffff0c7224 */ /* 0x000fe400078e0030 */
[----:B------:R-:W-:Y:S01]  /*727e0*/  IMAD.MOV.U32 R13, RZ, RZ, R49 ;  /* 0x000000ffff0d7224 */ /* 0x000fe200078e0031 */
[----:B0-----:R-:W2:Y:S04]  /*727f0*/  LDL.LU.64 R24, [R1+0x7d0] ;  /* 0x0007d00001187983 */ /* 0x001ea80000300a00 */
[----:B-1----:R-:W2:Y:S04]  /*72800*/  LDL.LU.64 R26, [R1+0x7d8] ;  /* 0x0007d800011a7983 */ /* 0x002ea80000300a00 */
[----:B------:R0:W-:Y:S01]  /*72810*/  STL.64 [R1+0x1180], R44 ;  /* 0x0011802c01007387 */ /* 0x0001e20000100a00 */
[----:B------:R-:W-:-:S03]  /*72820*/  IMAD.MOV.U32 R14, RZ, RZ, R50 ;  /* 0x000000ffff0e7224 */ /* 0x000fc600078e0032 */
[----:B------:R1:W-:Y:S01]  /*72830*/  STL.64 [R1+0x1188], R46 ;  /* 0x0011882e01007387 */ /* 0x0003e20000100a00 */
[----:B------:R-:W-:-:S03]  /*72840*/  IMAD.MOV.U32 R15, RZ, RZ, R51 ;  /* 0x000000ffff0f7224 */ /* 0x000fc600078e0033 */
[----:B0-----:R-:W4:Y:S04]  /*72850*/  LDL.LU.64 R44, [R1+0x7c0] ;  /* 0x0007c000012c7983 */ /* 0x001f280000300a00 */
[----:B-1----:R-:W4:Y:S04]  /*72860*/  LDL.LU.64 R46, [R1+0x7c8] ;  /* 0x0007c800012e7983 */ /* 0x002f280000300a00 */
[----:B------:R-:W2:Y:S04]  /*72870*/  LDL.LU.64 R48, [R1+0x7b0] ;  /* 0x0007b00001307983 */ /* 0x000ea80000300a00 */
[----:B------:R-:W2:Y:S01]  /*72880*/  LDL.LU.64 R50, [R1+0x7b8] ;  /* 0x0007b80001327983 */ /* 0x000ea20000300a00 */
[C---:B---3--:R-:W-:Y:S03]  /*72890*/  HMMA.16816.F32 R4, R28.reuse, R6, R52 ;  /* 0x000000061c04723c */ /* 0x048fe60000001834 */
[----:B------:R-:W4:Y:S04]  /*728a0*/  LDL.LU.64 R54, [R1+0x9510] ;  /* 0x0095100001367983 */ /* 0x000f280000300a00 */
[----:B------:R-:W2:Y:S01]  /*728b0*/  LDL.LU.64 R52, [R1+0x9508] ;  /* 0x0095080001347983 */ /* 0x000ea20000300a00 */
[----:B------:R-:W-:-:S15]  /*728c0*/  HMMA.16816.F32 R56, R28, R60, R56 ;  /* 0x0000003c1c38723c */ /* 0x000fde0000001838 */
[----:B------:R0:W-:Y:S04]  /*728d0*/  STL.64 [R1+0x1170], R4 ;  /* 0x0011700401007387 */ /* 0x0001e80000100a00 */
[----:B------:R1:W-:Y:S04]  /*728e0*/  STL.64 [R1+0x1178], R6 ;  /* 0x0011780601007387 */ /* 0x0003e80000100a00 */
[----:B0-----:R-:W3:Y:S04]  /*728f0*/  LDL.LU.64 R4, [R1+0x790] ;  /* 0x0007900001047983 */ /* 0x001ee80000300a00 */
[----:B-1----:R-:W3:Y:S04]  /*72900*/  LDL.LU.64 R6, [R1+0x798] ;  /* 0x0007980001067983 */ /* 0x002ee80000300a00 */
[----:B------:R-:W-:Y:S04]  /*72910*/  STL.64 [R1+0x1160], R56 ;  /* 0x0011603801007387 */ /* 0x000fe80000100a00 */
[----:B------:R0:W-:Y:S04]  /*72920*/  STL.64 [R1+0x1168], R58 ;  /* 0x0011683a01007387 */ /* 0x0001e80000100a00 */
[----:B0-----:R-:W3:Y:S04]  /*72930*/  LDL.LU.64 R58, [R1+0x9500] ;  /* 0x00950000013a7983 */ /* 0x001ee80000300a00 */
[----:B------:R-:W3:Y:S01]  /*72940*/  LDL.LU.64 R56, [R1+0x94f8] ;  /* 0x0094f80001387983 */ /* 0x000ee20000300a00 */
[C---:B----4-:R-:W-:Y:S06]  /*72950*/  HMMA.16816.F32 R44, R28.reuse, R54, R44 ;  /* 0x000000361c2c723c */ /* 0x050fec000000182c */
[C---:B--2---:R-:W-:Y:S06]  /*72960*/  HMMA.16816.F32 R48, R28.reuse, R52, R48 ;  /* 0x000000341c30723c */ /* 0x044fec0000001830 */
[C---:B---3--:R-:W-:Y:S06]  /*72970*/  HMMA.16816.F32 R32, R28.reuse, R58, R32 ;  /* 0x0000003a1c20723c */ /* 0x048fec0000001820 */
[----:B------:R-:W-:-:S15]  /*72980*/  HMMA.16816.F32 R24, R28, R56, R24 ;  /* 0x000000381c18723c */ /* 0x000fde0000001818 */
[----:B------:R-:W-:-:S02]  /*72990*/  NOP ;  /* 0x0000000000007918 */ /* 0x000fc40000000000 */
[----:B------:R0:W-:Y:S04]  /*729a0*/  STL.64 [R1+0x1100], R32 ;  /* 0x0011002001007387 */ /* 0x0001e80000100a00 */
[----:B------:R1:W-:Y:S04]  /*729b0*/  STL.64 [R1+0x1108], R34 ;  /* 0x0011082201007387 */ /* 0x0003e80000100a00 */
[----:B0-----:R-:W2:Y:S04]  /*729c0*/  LDL.LU.64 R32, [R1+0x770] ;  /* 0x0007700001207983 */ /* 0x001ea80000300a00 */
[----:B-1----:R-:W2:Y:S04]  /*729d0*/  LDL.LU.64 R34, [R1+0x778] ;  /* 0x0007780001227983 */ /* 0x002ea80000300a00 */
[----:B------:R0:W-:Y:S04]  /*729e0*/  STL.64 [R1+0x10d0], R24 ;  /* 0x0010d01801007387 */ /* 0x0001e80000100a00 */
[----:B------:R1:W-:Y:S04]  /*729f0*/  STL.64 [R1+0x10d8], R26 ;  /* 0x0010d81a01007387 */ /* 0x0003e80000100a00 */
[----:B0-----:R-:W3:Y:S04]  /*72a00*/  LDL.LU.64 R24, [R1+0x760] ;  /* 0x0007600001187983 */ /* 0x001ee80000300a00 */
[----:B-1----:R-:W3:Y:S04]  /*72a10*/  LDL.LU.64 R26, [R1+0x768] ;  /* 0x00076800011a7983 */ /* 0x002ee80000300a00 */
[----:B------:R-:W-:Y:S04]  /*72a20*/  STL.64 [R1+0x9410], R58 ;  /* 0x0094103a01007387 */ /* 0x000fe80000100a00 */
[----:B------:R0:W-:Y:S04]  /*72a30*/  STL.64 [R1+0x9408], R56 ;  /* 0x0094083801007387 */ /* 0x0001e80000100a00 */
[----:B0-----:R-:W4:Y:S04]  /*72a40*/  LDL.LU.64 R56, [R1+0x780] ;  /* 0x0007800001387983 */ /* 0x001f280000300a00 */
[----:B------:R-:W4:Y:S04]  /*72a50*/  LDL.LU.64 R58, [R1+0x788] ;  /* 0x00078800013a7983 */ /* 0x000f280000300a00 */
[----:B------:R-:W-:Y:S04]  /*72a60*/  STL.64 [R1+0x10c0], R44 ;  /* 0x0010c02c01007387 */ /* 0x000fe80000100a00 */
[----:B------:R0:W-:Y:S04]  /*72a70*/  STL.64 [R1+0x10c8], R46 ;  /* 0x0010c82e01007387 */ /* 0x0001e80000100a00 */
[----:B0-----:R-:W4:Y:S04]  /*72a80*/  LDL.LU.64 R46, [R1+0x94f0] ;  /* 0x0094f000012e7983 */ /* 0x001f280000300a00 */
[----:B------:R-:W2:Y:S04]  /*72a90*/  LDL.LU.64 R44, [R1+0x94e8] ;  /* 0x0094e800012c7983 */ /* 0x000ea80000300a00 */
[----:B------:R-:W-:Y:S04]  /*72aa0*/  STL.64 [R1+0x10b0], R48 ;  /* 0x0010b03001007387 */ /* 0x000fe80000100a00 */
[----:B------:R0:W-:Y:S04]  /*72ab0*/  STL.64 [R1+0x10b8], R50 ;  /* 0x0010b83201007387 */ /* 0x0001e80000100a00 */
[----:B0-----:R-:W3:Y:S04]  /*72ac0*/  LDL.LU.64 R50, [R1+0x94e0] ;  /* 0x0094e00001327983 */ /* 0x001ee80000300a00 */
[----:B------:R-:W4:Y:S04]  /*72ad0*/  LDL.LU.64 R48, [R1+0x94d8] ;  /* 0x0094d80001307983 */ /* 0x000f280000300a00 */
[----:B------:R-:W-:Y:S04]  /*72ae0*/  STL.64 [R1+0x9420], R54 ;  /* 0x0094203601007387 */ /* 0x000fe80000100a00 */
[----:B------:R0:W-:Y:S04]  /*72af0*/  STL.64 [R1+0x9418], R52 ;  /* 0x0094183401007387 */ /* 0x0001e80000100a00 */
[----:B0-----:R-:W3:Y:S04]  /*72b00*/  LDL.LU.64 R52, [R1+0x7a0] ;  /* 0x0007a00001347983 */ /* 0x001ee80000300a00 */
[----:B------:R-:W3:Y:S02]  /*72b10*/  LDL.LU.64 R54, [R1+0x7a8] ;  /* 0x0007a80001367983 */ /* 0x000ee40000300a00 */
[----:B---3--:R-:W-:-:S15]  /*72b20*/  HMMA.16816.F32 R52, R28, R50, R52 ;  /* 0x000000321c34723c */ /* 0x008fde0000001834 */
[----:B------:R-:W-:-:S08]  /*72b30*/  NOP ;  /* 0x0000000000007918 */ /* 0x000fd00000000000 */
[----:B------:R-:W-:Y:S04]  /*72b40*/  STL.64 [R1+0x10a0], R52 ;  /* 0x0010a03401007387 */ /* 0x000fe80000100a00 */
[----:B------:R4:W-:Y:S02]  /*72b50*/  STL.64 [R1+0x10a8], R54 ;  /* 0x0010a83601007387 */ /* 0x0009e40000100a00 */
[C---:B----4-:R-:W-:Y:S02]  /*72b60*/  HMMA.16816.F32 R52, R28.reuse, R48, R4 ;  /* 0x000000301c34723c */ /* 0x050fe40000001804 */
[----:B------:R-:W3:Y:S04]  /*72b70*/  LDL.LU.64 R4, [R1+0x750] ;  /* 0x0007500001047983 */ /* 0x000ee80000300a00 */
[----:B------:R-:W3:Y:S01]  /*72b80*/  LDL.LU.64 R6, [R1+0x758] ;  /* 0x0007580001067983 */ /* 0x000ee20000300a00 */
[----:B--2---:R-:W-:-:S15]  /*72b90*/  HMMA.16816.F32 R32, R28, R44, R32 ;  /* 0x0000002c1c20723c */ /* 0x004fde0000001820 */
[----:B------:R-:W-:-:S01]  /*72ba0*/  NOP ;  /* 0x0000000000007918 */ /* 0x000fc20000000000 */
[----:B------:R-:W-:Y:S04]  /*72bb0*/  STL.64 [R1+0x1090], R52 ;  /* 0x0010903401007387 */ /* 0x000fe80000100a00 */
[----:B------:R-:W-:Y:S04]  /*72bc0*/  STL.64 [R1+0x1098], R54 ;  /* 0x0010983601007387 */ /* 0x000fe80000100a00 */
[----:B------:R-:W-:Y:S04]  /*72bd0*/  STL.64 [R1+0x9430], R50 ;  /* 0x0094303201007387 */ /* 0x000fe80000100a00 */
[----:B------:R0:W-:Y:S02]  /*72be0*/  STL.64 [R1+0x9428], R48 ;  /* 0x0094283001007387 */ /* 0x0001e40000100a00 */
[----:B0-----:R-:W-:Y:S06]  /*72bf0*/  HMMA.16816.F32 R48, R28, R46, R56 ;  /* 0x0000002e1c30723c */ /* 0x001fec0000001838 */
[----:B------:R-:W-:-:S15]  /*72c00*/  STL.64 [R1+0x9400], R46 ;  /* 0x0094002e01007387 */ /* 0x000fde0000100a00 */
[----:B------:R-:W-:-:S02]  /*72c10*/  NOP ;  /* 0x0000000000007918 */ /* 0x000fc40000000000 */
[----:B------:R-:W-:Y:S04]  /*72c20*/  STL.64 [R1+0x1080], R48 ;  /* 0x0010803001007387 */ /* 0x000fe80000100a00 */
[----:B------:R-:W-:Y:S04]  /*72c30*/  STL.64 [R1+0x1088], R50 ;  /* 0x0010883201007387 */ /* 0x000fe80000100a00 */
[----:B------:R-:W-:Y:S04]  /*72c40*/  STL.64 [R1+0x93f8], R44 ;  /* 0x0093f82c01007387 */ /* 0x000fe80000100a00 */
[----:B------:R-:W-:Y:S04]  /*72c50*/  STL.64 [R1+0x1040], R32 ;  /* 0x0010402001007387 */ /* 0x000fe80000100a00 */
[----:B------:R0:W-:Y:S02]  /*72c60*/  STL.64 [R1+0x1048], R34 ;  /* 0x0010482201007387 */ /* 0x0001e40000100a00 */
[----:B0-----:R-:W-:Y:S02]  /*72c70*/  HMMA.16816.F32 R32, R28, R42, R24 ;  /* 0x0000002a1c20723c */ /* 0x001fe40000001818 */
[----:B------:R-:W2:Y:S04]  /*72c80*/  LDL.LU.64 R24, [R1+0x740] ;  /* 0x0007400001187983 */ /* 0x000ea80000300a00 */
[----:B------:R-:W2:-:S15]  /*72c90*/  LDL.LU.64 R26, [R1+0x748] ;  /* 0x00074800011a7983 */ /* 0x000e9e0000300a00 */
[----:B------:R-:W-:-:S02]  /*72ca0*/  NOP ;  /* 0x0000000000007918 */ /* 0x000fc40000000000 */
[----:B------:R0:W-:Y:S04]  /*72cb0*/  STL.64 [R1+0x1030], R32 ;  /* 0x0010302001007387 */ /* 0x0001e80000100a00 */
[----:B------:R1:W-:Y:S04]  /*72cc0*/  STL.64 [R1+0x1038], R34 ;  /* 0x0010382201007387 */ /* 0x0003e80000100a00 */
[----:B0-----:R-:W4:Y:S04]  /*72cd0*/  LDL.LU.64 R32, [R1+0x730] ;  /* 0x0007300001207983 */ /* 0x001f280000300a00 */
[----:B-1----:R-:W4:Y:S04]  /*72ce0*/  LDL.LU.64 R34, [R1+0x738] ;  /* 0x0007380001227983 */ /* 0x002f280000300a00 */
[----:B------:R-:W4:Y:S04]  /*72cf0*/  LDL.LU.64 R56, [R1+0x710] ;  /* 0x0007100001387983 */ /* 0x000f280000300a00 */
[----:B------:R-:W4:Y:S04]  /*72d00*/  LDL.LU.64 R58, [R1+0x718] ;  /* 0x00071800013a7983 */ /* 0x000f280000300a00 */
[----:B------:R-:W4:Y:S04]  /*72d10*/  LDL.LU.64 R52, [R1+0x700] ;  /* 0x0007000001347983 */ /* 0x000f280000300a00 */
[----:B------:R-:W4:Y:S04]  /*72d20*/  LDL.LU.64 R54, [R1+0x708] ;  /* 0x0007080001367983 */ /* 0x000f280000300a00 */
[----:B------:R-:W4:Y:S04]  /*72d30*/  LDL.LU.64 R48, [R1+0x6f0] ;  /* 0x0006f00001307983 */ /* 0x000f280000300a00 */
[----:B------:R-:W4:Y:S04]  /*72d40*/  LDL.LU.64 R50, [R1+0x6f8] ;  /* 0x0006f80001327983 */ /* 0x000f280000300a00 */
[----:B------:R-:W4:Y:S04]  /*72d50*/  LDL.LU.64 R44, [R1+0x6e0] ;  /* 0x0006e000012c7983 */ /* 0x000f280000300a00 */
[----:B------:R-:W4:Y:S01]  /*72d60*/  LDL.LU.64 R46, [R1+0x6e8] ;  /* 0x0006e800012e7983 */ /* 0x000f220000300a00 */
[----:B---3--:R-:W-:-:S15]  /*72d70*/  HMMA.16816.F32 R4, R28, R40, R4 ;  /* 0x000000281c04723c */ /* 0x008fde0000001804 */
[----:B------:R-:W-:-:S08]  /*72d80*/  NOP ;  /* 0x0000000000007918 */ /* 0x000fd00000000000 */
        /* <DEDUP_REMOVED lines=8> */
[C---:B--2---:R-:W-:Y:S06]  /*72e10*/  HMMA.16816.F32 R24, R28.reuse, R38, R24 ;  /* 0x000000261c18723c */ /* 0x044fec0000001818 */
[----:B----4-:R-:W-:-:S15]  /*72e20*/  HMMA.16816.F32 R32, R28, R36, R32 ;  /* 0x000000241c20723c */ /* 0x010fde0000001820 */
[----:B------:R-:W-:-:S02]  /*72e30*/  NOP ;  /* 0x0000000000007918 */ /* 0x000fc40000000000 */
[----:B------:R-:W-:Y:S04]  /*72e40*/  STL.64 [R1+0x1000], R24 ;  /* 0x0010001801007387 */ /* 0x000fe80000100a00 */
[----:B------:R0:W-:Y:S04]  /*72e50*/  STL.64 [R1+0x1008], R26 ;  /* 0x0010081a01007387 */ /* 0x0001e80000100a00 */
[----:B0-----:R-:W2:Y:S04]  /*72e60*/  LDL.LU.64 R26, [R1+0x94d0] ;  /* 0x0094d000011a7983 */ /* 0x001ea80000300a00 */
[----:B------:R-:W4:Y:S04]  /*72e70*/  LDL.LU.64 R24, [R1+0x94c8] ;  /* 0x0094c80001187983 */ /* 0x000f280000300a00 */
[----:B------:R-:W-:Y:S04]  /*72e80*/  STL.64 [R1+0xff0], R32 ;  /* 0x000ff02001007387 */ /* 0x000fe80000100a00 */
[----:B------:R0:W-:Y:S04]  /*72e90*/  STL.64 [R1+0xff8], R34 ;  /* 0x000ff82201007387 */ /* 0x0001e80000100a00 */
[----:B0-----:R-:W2:Y:S04]  /*72ea0*/  LDL.LU.64 R34, [R1+0x94c0] ;  /* 0x0094c00001227983 */ /* 0x001ea80000300a00 */
[----:B------:R-:W4:Y:S04]  /*72eb0*/  LDL.LU.64 R32, [R1+0x94b8] ;  /* 0x0094b80001207983 */ /* 0x000f280000300a00 */
[----:B------:R-:W-:Y:S04]  /*72ec0*/  STL.64 [R1+0x93f0], R38 ;  /* 0x0093f02601007387 */ /* 0x000fe80000100a00 */
[----:B------:R4:W-:Y:S01]  /*72ed0*/  STL.64 [R1+0x93e8], R36 ;  /* 0x0093e82401007387 */ /* 0x0009e20000100a00 */
[C---:B---3--:R-:W-:Y:S06]  /*72ee0*/  HMMA.16816.F32 R4, R28.reuse, R20, R4 ;  /* 0x000000141c04723c */ /* 0x048fec0000001804 */
[C---:B--2---:R-:W-:Y:S06]  /*72ef0*/  HMMA.16816.F32 R40, R28.reuse, R34, R40 ;  /* 0x000000221c28723c */ /* 0x044fec0000001828 */
[----:B----4-:R-:W-:Y:S01]  /*72f00*/  HMMA.16816.F32 R36, R28, R32, R56 ;  /* 0x000000201c24723c */ /* 0x010fe20000001838 */
[----:B------:R-:W-:-:S15]  /*72f10*/  STL.64 [R1+0x9440], R34 ;  /* 0x0094402201007387 */ /* 0x000fde0000100a00 */
[----:B------:R-:W-:-:S01]  /*72f20*/  NOP ;  /* 0x0000000000007918 */ /* 0x000fc20000000000 */
[----:B------:R-:W-:Y:S04]  /*72f30*/  STL.64 [R1+0xfe0], R40 ;  /* 0x000fe02801007387 */ /* 0x000fe80000100a00 */
[----:B------:R-:W-:Y:S04]  /*72f40*/  STL.64 [R1+0xfe8], R42 ;  /* 0x000fe82a01007387 */ /* 0x000fe80000100a00 */
[----:B------:R-:W-:Y:S04]  /*72f50*/  STL.64 [R1+0x9438], R32 ;  /* 0x0094382001007387 */ /* 0x000fe80000100a00 */
[----:B------:R-:W-:Y:S04]  /*72f60*/  STL.64 [R1+0xfd0], R36 ;  /* 0x000fd02401007387 */ /* 0x000fe80000100a00 */
[----:B------:R0:W-:Y:S02]  /*72f70*/  STL.64 [R1+0xfd8], R38 ;  /* 0x000fd82601007387 */ /* 0x0001e40000100a00 */
[C---:B0-----:R-:W-:Y:S06]  /*72f80*/  HMMA.16816.F32 R36, R28.reuse, R26, R52 ;  /* 0x0000001a1c24723c */ /* 0x041fec0000001834 */
[----:B------:R-:W-:Y:S01]  /*72f90*/  STL.64 [R1+0x9450], R26 ;  /* 0x0094501a01007387 */ /* 0x000fe20000100a00 */
[----:B------:R-:W-:-:S15]  /*72fa0*/  HMMA.16816.F32 R32, R28, R24, R48 ;  /* 0x000000181c20723c */ /* 0x000fde0000001830 */
[----:B------:R-:W-:-:S01]  /*72fb0*/  NOP ;  /* 0x0000000000007918 */ /* 0x000fc20000000000 */
[----:B------:R-:W-:Y:S04]  /*72fc0*/  STL.64 [R1+0xfb0], R36 ;  /* 0x000fb02401007387 */ /* 0x000fe80000100a00 */
[----:B------:R-:W-:Y:S04]  /*72fd0*/  STL.64 [R1+0xfb8], R38 ;  /* 0x000fb82601007387 */ /* 0x000fe80000100a00 */
[----:B------:R0:W-:Y:S02]  /*72fe0*/  STL.64 [R1+0x9448], R24 ;  /* 0x0094481801007387 */ /* 0x0001e40000100a00 */
[----:B0-----:R-:W-:Y:S02]  /*72ff0*/  HMMA.16816.F32 R24, R28, R22, R44 ;  /* 0x000000161c18723c */ /* 0x001fe4000000182c */
[----:B------:R0:W-:Y:S04]  /*73000*/  STL.64 [R1+0xf70], R32 ;  /* 0x000f702001007387 */ /* 0x0001e80000100a00 */
[----:B------:R1:W-:Y:S04]  /*73010*/  STL.64 [R1+0xf78], R34 ;  /* 0x000f782201007387 */ /* 0x0003e80000100a00 */
[----:B0-----:R-:W2:Y:S04]  /*73020*/  LDL.LU.64 R32, [R1+0x6c0] ;  /* 0x0006c00001207983 */ /* 0x001ea80000300a00 */
[----:B-1----:R-:W2:Y:S09]  /*73030*/  LDL.LU.64 R34, [R1+0x6c8] ;  /* 0x0006c80001227983 */ /* 0x002eb20000300a00 */
[----:B------:R0:W-:Y:S04]  /*73040*/  STL.64 [R1+0xf60], R24 ;  /* 0x000f601801007387 */ /* 0x0001e80000100a00 */
[----:B------:R1:W-:Y:S04]  /*73050*/  STL.64 [R1+0xf68], R26 ;  /* 0x000f681a01007387 */ /* 0x0003e80000100a00 */
[----:B0-----:R-:W3:Y:S04]  /*73060*/  LDL.LU.64 R24, [R1+0x6b0] ;  /* 0x0006b00001187983 */ /* 0x001ee80000300a00 */
[----:B-1----:R-:W3:Y:S04]  /*73070*/  LDL.LU.64 R26, [R1+0x6b8] ;  /* 0x0006b800011a7983 */ /* 0x002ee80000300a00 */
[----:B------:R0:W-:Y:S04]  /*73080*/  STL.64 [R1+0xf50], R4 ;  /* 0x000f500401007387 */ /* 0x0001e80000100a00 */
[----:B------:R1:W-:Y:S04]  /*73090*/  STL.64 [R1+0xf58], R6 ;  /* 0x000f580601007387 */ /* 0x0003e80000100a00 */
[----:B------:R-:W4:Y:S04]  /*730a0*/  LDL.LU.64 R36, [R1+0x6a0] ;  /* 0x0006a00001247983 */ /* 0x000f280000300a00 */
[----:B------:R-:W4:Y:S04]  /*730b0*/  LDL.LU.64 R38, [R1+0x6a8] ;  /* 0x0006a80001267983 */ /* 0x000f280000300a00 */
[----:B------:R-:W4:Y:S04]  /*730c0*/  LDL.LU R57, [R1+0x130c] ;  /* 0x00130c0001397983 */ /* 0x000f280000300800 */
[----:B0-----:R-:W4:Y:S04]  /*730d0*/  LDL.LU R4, [R1+0x1308] ;  /* 0x0013080001047983 */ /* 0x001f280000300800 */
[----:B------:R-:W4:Y:S04]  /*730e0*/  LDL.LU R58, [R1+0x1374] ;  /* 0x00137400013a7983 */ /* 0x000f280000300800 */
[----:B------:R-:W4:Y:S04]  /*730f0*/  LDL.LU R5, [R1+0x1370] ;  /* 0x0013700001057983 */ /* 0x000f280000300800 */
[----:B------:R-:W4:Y:S04]  /*73100*/  LDL.LU R59, [R1+0x137c] ;  /* 0x00137c00013b7983 */ /* 0x000f280000300800 */
[----:B-1----:R-:W4:Y:S04]  /*73110*/  LDL.LU R6, [R1+0x1378] ;  /* 0x0013780001067983 */ /* 0x002f280000300800 */
[----:B------:R-:W4:Y:S04]  /*73120*/  LDL.LU R7, [R1+0x1614] ;  /* 0x0016140001077983 */ /* 0x000f280000300800 */
[----:B------:R-:W4:Y:S04]  /*73130*/  LDL.LU R0, [R1+0x1610] ;  /* 0x0016100001007983 */ /* 0x000f280000300800 */
[----:B------:R0:W-:Y:S04]  /*73140*/  STL.64 [R1+0x93d0], R22 ;  /* 0x0093d01601007387 */ /* 0x0001e80000100a00 */
[----:B0-----:R-:W2:Y:S04]  /*73150*/  LDL.64 R22, [R1] ;  /* 0x0000000001167983 */ /* 0x001ea80000100a00 */
[----:B------:R-:W-:Y:S01]  /*73160*/  STL.64 [R1+0x93c8], R20 ;  /* 0x0093c81401007387 */ /* 0x000fe20000100a00 */
[----:B------:R-:W-:-:S02]  /*73170*/  IMAD.MOV.U32 R50, RZ, RZ, R14 ;  /* 0x000000ffff327224 */ /* 0x000fc400078e000e */
[----:B------:R-:W-:Y:S02]  /*73180*/  IMAD.MOV.U32 R51, RZ, RZ, R15 ;  /* 0x000000ffff337224 */ /* 0x000fe400078e000f */
[----:B------:R-:W-:Y:S02]  /*73190*/  IMAD.MOV.U32 R48, RZ, RZ, R12 ;  /* 0x000000ffff307224 */ /* 0x000fe400078e000c */
[----:B------:R-:W-:Y:S01]  /*731a0*/  IMAD.MOV.U32 R49, RZ, RZ, R13 ;  /* 0x000000ffff317224 */ /* 0x000fe200078e000d */
[----:B--2---:R0:W-:Y:S04]  /*731b0*/  STL.64 [R1+0x9458], R22 ;  /* 0x0094581601007387 */ /* 0x0041e80000100a00 */
[----:B------:R-:W4:Y:S01]  /*731c0*/  LDL.LU R14, [R1+0x94b4] ;  /* 0x0094b400010e7983 */ /* 0x000f220000300800 */
[----:B0-----:R-:W-:-:S15]  /*731d0*/  HMMA.16816.F32 R20, R28, R18, R32 ;  /* 0x000000121c14723c */ /* 0x001fde0000001820 */
[----:B------:R-:W-:-:S08]  /*731e0*/  NOP ;  /* 0x0000000000007918 */ /* 0x000fd00000000000 */
[----:B------:R-:W-:Y:S04]  /*731f0*/  STL.64 [R1+0xf40], R20 ;  /* 0x000f401401007387 */ /* 0x000fe80000100a00 */
[----:B------:R3:W-:Y:S04]  /*73200*/  STL.64 [R1+0xf48], R22 ;  /* 0x000f481601007387 */ /* 0x0007e80000100a00 */
[----:B------:R-:W4:Y:S04]  /*73210*/  LDL.LU R15, [R1+0x94b0] ;  /* 0x0094b000010f7983 */ /* 0x000f280000300800 */
[----:B------:R-:W2:Y:S01]  /*73220*/  LDL.LU.64 R32, [R1+0x690] ;  /* 0x0006900001207983 */ /* 0x000ea20000300a00 */
[----:B---3--:R-:W-:Y:S03]  /*73230*/  HMMA.16816.F32 R20, R28, R16, R24 ;  /* 0x000000101c14723c */ /* 0x008fe60000001818 */
[----:B------:R-:W2:Y:S04]  /*73240*/  LDL.LU.64 R34, [R1+0x698] ;  /* 0x0006980001227983 */ /* 0x000ea80000300a00 */
[----:B------:R-:W3:Y:S04]  /*73250*/  LDL.LU.64 R24, [R1+0x680] ;  /* 0x0006800001187983 */ /* 0x000ee80000300a00 */
[----:B------:R-:W3:-:S12]  /*73260*/  LDL.LU.64 R26, [R1+0x688] ;  /* 0x00068800011a7983 */ /* 0x000ed80000300a00 */
[----:B------:R-:W-:Y:S04]  /*73270*/  STL.64 [R1+0xf30], R20 ;  /* 0x000f301401007387 */ /* 0x000fe80000100a00 */
[----:B------:R-:W-:Y:S04]  /*73280*/  STL.64 [R1+0xf38], R22 ;  /* 0x000f381601007387 */ /* 0x000fe80000100a00 */
[----:B------:R-:W-:Y:S04]  /*73290*/  STL.64 [R1+0x9468], R18 ;  /* 0x0094681201007387 */ /* 0x000fe80000100a00 */
[----:B------:R0:W-:Y:S04]  /*732a0*/  STL.64 [R1+0x9460], R16 ;  /* 0x0094601001007387 */ /* 0x0001e80000100a00 */
[----:B------:R-:W2:Y:S04]  /*732b0*/  LDL.LU R12, [R1+0x94ac] ;  /* 0x0094ac00010c7983 */ /* 0x000ea80000300800 */
[----:B------:R-:W2:Y:S04]  /*732c0*/  LDL.LU R13, [R1+0x94a8] ;  /* 0x0094a800010d7983 */ /* 0x000ea80000300800 */
[----:B------:R-:W-:Y:S04]  /*732d0*/  STL.64 [R1+0x9478], R50 ;  /* 0x0094783201007387 */ /* 0x000fe80000100a00 */
[----:B------:R-:W-:Y:S04]  /*732e0*/  STL.64 [R1+0x9470], R48 ;  /* 0x0094703001007387 */ /* 0x000fe80000100a00 */
[----:B0-----:R-:W3:Y:S04]  /*732f0*/  LDL.LU.64 R16, [R1+0xa20] ;  /* 0x000a200001107983 */ /* 0x001ee80000300a00 */
[----:B------:R-:W3:Y:S01]  /*73300*/  LDL.LU.64 R18, [R1+0xa28] ;  /* 0x000a280001127983 */ /* 0x000ee20000300a00 */
[----:B----4-:R-:W-:Y:S07]  /*73310*/  HMMA.16816.F32 R20, R28, R14, R36 ;  /* 0x0000000e1c14723c */ /* 0x010fee0000001824 */
[----:B------:R-:W-:-:S02]  /*73320*/  IMAD.MOV.U32 R38, RZ, RZ, R10 ;  /* 0x000000ffff267224 */ /* 0x000fc400078e000a */
[----:B------:R-:W-:-:S14]  /*73330*/  IMAD.MOV.U32 R39, RZ, RZ, R11 ;  /* 0x000000ffff277224 */ /* 0x000fdc00078e000b */
[----:B------:R0:W-:Y:S04]  /*73340*/  STL.64 [R1+0xf20], R20 ;  /* 0x000f201401007387 */ /* 0x0001e80000100a00 */
[----:B------:R1:W-:Y:S01]  /*73350*/  STL.64 [R1+0xf28], R22 ;  /* 0x000f281601007387 */ /* 0x0003e20000100a00 */
[----:B0-----:R-:W-:-:S03]  /*73360*/  IMAD.MOV.U32 R20, RZ, RZ, R2 ;  /* 0x000000ffff147224 */ /* 0x001fc600078e0002 */
[----:B------:R-:W4:Y:S01]  /*73370*/  LDL.LU R2, [R1+0x94a4] ;  /* 0x0094a40001027983 */ /* 0x000f220000300800 */
[----:B------:R-:W-:-:S03]  /*73380*/  IMAD.MOV.U32 R21, RZ, RZ, R3 ;  /* 0x000000ffff157224 */ /* 0x000fc600078e0003 */
[----:B------:R-:W4:Y:S04]  /*73390*/  LDL.LU R3, [R1+0x94a0] ;  /* 0x0094a00001037983 */ /* 0x000f280000300800 */
[----:B------:R-:W3:Y:S04]  /*733a0*/  LDL.LU R10, [R1+0x949c] ;  /* 0x00949c00010a7983 */ /* 0x000ee80000300800 */
[----:B------:R-:W3:Y:S01]  /*733b0*/  LDL.LU R11, [R1+0x9498] ;  /* 0x00949800010b7983 */ /* 0x000ee20000300800 */
[----:B--2---:R-:W-:Y:S03]  /*733c0*/  HMMA.16816.F32 R32, R28, R12, R32 ;  /* 0x0000000c1c20723c */ /* 0x004fe60000001820 */
[----:B------:R-:W-:Y:S01]  /*733d0*/  STL.64 [R1+0x9488], R14 ;  /* 0x0094880e01007387 */ /* 0x000fe20000100a00 */
[----:B-1----:R-:W-:-:S03]  /*733e0*/  IMAD.MOV.U32 R22, RZ, RZ, R8 ;  /* 0x000000ffff167224 */ /* 0x002fc600078e0008 */
[----:B------:R3:W-:Y:S01]  /*733f0*/  STL.64 [R1+0x9480], R12 ;  /* 0x0094800c01007387 */ /* 0x0007e20000100a00 */
[----:B------:R-:W-:-:S15]  /*73400*/  IMAD.MOV.U32 R23, RZ, RZ, R9 ;  /* 0x000000ffff177224 */ /* 0x000fde00078e0009 */
[----:B------:R-:W-:Y:S04]  /*73410*/  STL.64 [R1+0xf10], R32 ;  /* 0x000f102001007387 */ /* 0x000fe80000100a00 */
[----:B------:R-:W-:Y:S04]  /*73420*/  STL.64 [R1+0xf18], R34 ;  /* 0x000f182201007387 */ /* 0x000fe80000100a00 */
[----:B------:R-:W2:Y:S04]  /*73430*/  LDL.LU R8, [R1+0x9494] ;  /* 0x0094940001087983 */ /* 0x000ea80000300800 */
[----:B------:R-:W2:Y:S01]  /*73440*/  LDL.LU R9, [R1+0x9490] ;  /* 0x0094900001097983 */ /* 0x000ea20000300800 */
[----:B---3--:R-:W-:-:S15]  /*73450*/  HMMA.16816.F32 R12, R28, R10, R24 ;  /* 0x0000000a1c0c723c */ /* 0x008fde0000001818 */
[----:B------:R-:W-:-:S08]  /*73460*/  NOP ;  /* 0x0000000000007918 */ /* 0x000fd00000000000 */
[----:B------:R-:W-:Y:S04]  /*73470*/  STL.64 [R1+0xf00], R12 ;  /* 0x000f000c01007387 */ /* 0x000fe80000100a00 */
[----:B------:R2:W-:Y:S04]  /*73480*/  STL.64 [R1+0xf08], R14 ;  /* 0x000f080e01007387 */ /* 0x0005e80000100a00 */
[----:B------:R-:W4:Y:S04]  /*73490*/  LDL.LU.64 R40, [R1+0xa10] ;  /* 0x000a100001287983 */ /* 0x000f280000300a00 */
[----:B------:R-:W4:Y:S01]  /*734a0*/  LDL.LU.64 R42, [R1+0xa18] ;  /* 0x000a1800012a7983 */ /* 0x000f220000300a00 */
[----:B--2---:R-:W-:-:S15]  /*734b0*/  HMMA.16816.F32 R12, R28, R8, R16 ;  /* 0x000000081c0c723c */ /* 0x004fde0000001810 */
[----:B------:R-:W-:-:S08]  /*734c0*/  NOP ;  /* 0x0000000000007918 */ /* 0x000fd00000000000 */
[----:B------:R0:W-:Y:S04]  /*734d0*/  STL.64 [R1+0xef0], R12 ;  /* 0x000ef00c01007387 */ /* 0x0001e80000100a00 */
[----:B------:R1:W-:Y:S04]  /*734e0*/  STL.64 [R1+0xef8], R14 ;  /* 0x000ef80e01007387 */ /* 0x0003e80000100a00 */
[----:B0-----:R-:W2:Y:S04]  /*734f0*/  LDL.LU.64 R12, [R1+0x670] ;  /* 0x00067000010c7983 */ /* 0x001ea80000300a00 */
[----:B-1----:R-:W2:Y:S04]  /*73500*/  LDL.LU.64 R14, [R1+0x678] ;  /* 0x00067800010e7983 */ /* 0x002ea80000300a00 */
[----:B------:R-:W3:Y:S04]  /*73510*/  LDL.LU.64 R48, [R1+0x660] ;  /* 0x0006600001307983 */ /* 0x000ee80000300a00 */
[----:B------:R-:W3:Y:S04]  /*73520*/  LDL.LU.64 R50, [R1+0x668] ;  /* 0x0006680001327983 */ /* 0x000ee80000300a00 */
[----:B------:R-:W3:Y:S04]  /*73530*/  LDL.LU.64 R16, [R1+0x650] ;  /* 0x0006500001107983 */ /* 0x000ee80000300a00 */
[----:B------:R-:W3:Y:S01]  /*73540*/  LDL.LU.64 R18, [R1+0x658] ;  /* 0x0006580001127983 */ /* 0x000ee20000300a00 */
[----:B------:R-:W-:-:S02]  /*73550*/  IMAD R4, R4, 0x100, R57 ;  /* 0x0000010004047824 */ /* 0x000fc400078e0239 */
[----:B------:R-:W-:Y:S01]  /*73560*/  IMAD R5, R5, 0x100, R58 ;  /* 0x0000010005057824 */ /* 0x000fe200078e023a */
[----:B------:R-:W3:Y:S01]  /*73570*/  LDL.LU.64 R24, [R1+0x640] ;  /* 0x0006400001187983 */ /* 0x000ee20000300a00 */
[----:B------:R-:W-:Y:S02]  /*73580*/  IMAD R6, R6, 0x100, R59 ;  /* 0x0000010006067824 */ /* 0x000fe400078e023b */
[----:B------:R-:W-:Y:S01]  /*73590*/  IMAD R7, R0, 0x100, R7 ;  /* 0x0000010000077824 */ /* 0x000fe200078e0207 */
[----:B------:R-:W-:Y:S01]  /*735a0*/  F2FP.F16.E5M2.UNPACK_B R4, R4 ;  /* 0x00000004ff04723e */ /* 0x000fe200020004ff */
[----:B------:R-:W3:Y:S01]  /*735b0*/  LDL.LU.64 R26, [R1+0x648] ;  /* 0x00064800011a7983 */ /* 0x000ee20000300a00 */
[----:B------:R-:W-:Y:S02]  /*735c0*/  F2FP.F16.E5M2.UNPACK_B R5, R5 ;  /* 0x00000005ff05723e */ /* 0x000fe400020004ff */
[----:B------:R-:W-:Y:S01]  /*735d0*/  F2FP.F16.E5M2.UNPACK_B R6, R6 ;  /* 0x00000006ff06723e */ /* 0x000fe200020004ff */
[----:B------:R-:W3:Y:S01]  /*735e0*/  LDL.LU.64 R32, [R1+0x630] ;  /* 0x0006300001207983 */ /* 0x000ee20000300a00 */
[----:B------:R-:W-:-:S03]  /*735f0*/  F2FP.F16.E5M2.UNPACK_B R7, R7 ;  /* 0x00000007ff07723e */ /* 0x000fc600020004ff */
[----:B------:R-:W3:Y:S04]  /*73600*/  LDL.LU.64 R34, [R1+0x638] ;  /* 0x0006380001227983 */ /* 0x000ee80000300a00 */
[----:B------:R-:W3:Y:S04]  /*73610*/  LDL.LU.64 R52, [R1+0x620] ;  /* 0x0006200001347983 */ /* 0x000ee80000300a00 */
[----:B------:R-:W3:Y:S04]  /*73620*/  LDL.LU.64 R54, [R1+0x628] ;  /* 0x0006280001367983 */ /* 0x000ee80000300a00 */
[----:B------:R-:W3:Y:S04]  /*73630*/  LDL.LU.64 R56, [R1+0x610] ;  /* 0x0006100001387983 */ /* 0x000ee80000300a00 */
[----:B------:R-:W3:Y:S04]  /*73640*/  LDL.LU.64 R58, [R1+0x618] ;  /* 0x00061800013a7983 */ /* 0x000ee80000300a00 */
[----:B------:R-:W3:Y:S04]  /*73650*/  LDL.LU.64 R44, [R1+0x5f0] ;  /* 0x0005f000012c7983 */ /* 0x000ee80000300a00 */
[----:B------:R-:W3:Y:S01]  /*73660*/  LDL.LU.64 R46, [R1+0x5f8] ;  /* 0x0005f800012e7983 */ /* 0x000ee20000300a00 */
[----:B----4-:R-:W-:-:S15]  /*73670*/  HMMA.16816.F32 R40, R28, R2, R40 ;  /* 0x000000021c28723c */ /* 0x010fde0000001828 */
[----:B------:R-:W-:-:S08]  /*73680*/  NOP ;  /* 0x0000000000007918 */ /* 0x000fd00000000000 */
[----:B------:R0:W-:Y:S04]  /*73690*/  STL.64 [R1+0xee0], R40 ;  /* 0x000ee02801007387 */ /* 0x0001e80000100a00 */
[----:B------:R1:W-:Y:S04]  /*736a0*/  STL.64 [R1+0xee8], R42 ;  /* 0x000ee82a01007387 */ /* 0x0003e80000100a00 */
[----:B0-----:R-:W4:Y:S04]  /*736b0*/  LDL.LU.64 R40, [R1+0x5e0] ;  /* 0x0005e00001287983 */ /* 0x001f280000300a00 */
[----:B-1----:R-:W4:Y:S01]  /*736c0*/  LDL.LU.64 R42, [R1+0x5e8] ;  /* 0x0005e800012a7983 */ /* 0x002f220000300a00 */
[----:B--2---:R-:W-:Y:S03]  /*736d0*/  HMMA.16816.F32 R36, R28, R38, R12 ;  /* 0x000000261c24723c */ /* 0x004fe6000000180c */
[----:B------:R-:W2:Y:S04]  /*736e0*/  LDL.LU.64 R14, [R1+0x9488] ;  /* 0x00948800010e7983 */ /* 0x000ea80000300a00 */
[----:B------:R-:W2:Y:S01]  /*736f0*/  LDL.LU.64 R12, [R1+0x9480] ;  /* 0x00948000010c7983 */ /* 0x000ea20000300a00 */
[C---:B---3--:R-:W-:Y:S03]  /*73700*/  HMMA.16816.F32 R48, R4.reuse, R22, R48 ;  /* 0x000000160430723c */ /* 0x048fe60000001830 */
[----:B------:R-:W3:Y:S04]  /*73710*/  LDL.LU.64 R28, [R1+0x600] ;  /* 0x00060000011c7983 */ /* 0x000ee80000300a00 */
[----:B------:R-:W3:Y:S01]  /*73720*/  LDL.LU.64 R30, [R1+0x608] ;  /* 0x00060800011e7983 */ /* 0x000ee20000300a00 */
[C---:B------:R-:W-:Y:S07]  /*73730*/  HMMA.16816.F32 R20, R4.reuse, R20, R16 ;  /* 0x000000140414723c */ /* 0x040fee0000001810 */
[----:B------:R0:W-:Y:S04]  /*73740*/  STL.64 [R1+0xe70], R36 ;  /* 0x000e702401007387 */ /* 0x0001e80000100a00 */
[----:B------:R1:W-:Y:S04]  /*73750*/  STL.64 [R1+0xe78], R38 ;  /* 0x000e782601007387 */ /* 0x0003e80000100a00 */
[----:B0-----:R-:W2:Y:S04]  /*73760*/  LDL.LU.64 R36, [R1+0x5d0] ;  /* 0x0005d00001247983 */ /* 0x001ea80000300a00 */
[----:B-1----:R-:W2:Y:S04]  /*73770*/  LDL.LU.64 R38, [R1+0x5d8] ;  /* 0x0005d80001267983 */ /* 0x002ea80000300a00 */
[----:B------:R-:W-:Y:S04]  /*73780*/  STL.64 [R1+0xe60], R48 ;  /* 0x000e603001007387 */ /* 0x000fe80000100a00 */
[----:B------:R0:W-:Y:S04]  /*73790*/  STL.64 [R1+0xe68], R50 ;  /* 0x000e683201007387 */ /* 0x0001e80000100a00 */
[----:B0-----:R-:W4:Y:S04]  /*737a0*/  LDL.LU.64 R50, [R1+0x9478] ;  /* 0x0094780001327983 */ /* 0x001f280000300a00 */
[----:B------:R-:W3:Y:S04]  /*737b0*/  LDL.LU.64 R48, [R1+0x9470] ;  /* 0x0094700001307983 */ /* 0x000ee80000300a00 */
[----:B------:R-:W2:Y:S04]  /*737c0*/  LDL.LU.64 R18, [R1+0x9468] ;  /* 0x0094680001127983 */ /* 0x000ea80000300a00 */
[----:B------:R-:W2:Y:S04]  /*737d0*/  LDL.LU.64 R16, [R1+0x9460] ;  /* 0x0094600001107983 */ /* 0x000ea80000300a00 */
[----:B------:R-:W-:Y:S04]  /*737e0*/  STL.64 [R1+0xe50], R20 ;  /* 0x000e501401007387 */ /* 0x000fe80000100a00 */
[----:B------:R0:W-:Y:S04]  /*737f0*/  STL.64 [R1+0xe58], R22 ;  /* 0x000e581601007387 */ /* 0x0001e80000100a00 */
[----:B0-----:R-:W2:Y:S01]  /*73800*/  LDL.LU.64 R22, [R1+0x9458] ;  /* 0x0094580001167983 */ /* 0x001ea20000300a00 */
[C---:B------:R-:W-:Y:S06]  /*73810*/  HMMA.16816.F32 R56, R4.reuse, R60, R56 ;  /* 0x0000003c0438723c */ /* 0x040fec0000001838 */
[C---:B---3--:R-:W-:Y:S06]  /*73820*/  HMMA.16816.F32 R24, R4.reuse, R48, R24 ;  /* 0x000000300418723c */ /* 0x048fec0000001818 */
[C---:B----4-:R-:W-:Y:S06]  /*73830*/  HMMA.16816.F32 R48, R4.reuse, R50, R32 ;  /* 0x000000320430723c */ /* 0x050fec0000001820 */
[----:B--2---:R-:W-:Y:S11]  /*73840*/  HMMA.16816.F32 R52, R4, R22, R52 ;  /* 0x000000160434723c */ /* 0x004ff60000001834 */
[----:B------:R-:W-:Y:S04]  /*73850*/  STL.64 [R1+0xe40], R24 ;  /* 0x000e401801007387 */ /* 0x000fe80000100a00 */
[----:B------:R0:W-:Y:S04]  /*73860*/  STL.64 [R1+0xe48], R26 ;  /* 0x000e481a01007387 */ /* 0x0001e80000100a00 */
[----:B0-----:R-:W2:Y:S04]  /*73870*/  LDL.LU.64 R26, [R1+0x9450] ;  /* 0x00945000011a7983 */ /* 0x001ea80000300a00 */
[----:B------:R-:W3:Y:S04]  /*73880*/  LDL.LU.64 R24, [R1+0x9448] ;  /* 0x0094480001187983 */ /* 0x000ee80000300a00 */
[----:B------:R-:W4:Y:S04]  /*73890*/  LDL.LU.64 R34, [R1+0x9440] ;  /* 0x0094400001227983 */ /* 0x000f280000300a00 */
[----:B------:R-:W2:Y:S04]  /*738a0*/  LDL.LU.64 R32, [R1+0x9438] ;  /* 0x0094380001207983 */ /* 0x000ea80000300a00 */
[----:B------:R-:W-:Y:S04]  /*738b0*/  STL.64 [R1+0xe00], R48 ;  /* 0x000e003001007387 */ /* 0x000fe80000100a00 */
[----:B------:R0:W-:Y:S01]  /*738c0*/  STL.64 [R1+0xe08], R50 ;  /* 0x000e083201007387 */ /* 0x0001e20000100a00 */
[----:B------:R-:W-:-:S03]  /*738d0*/  IMAD.MOV.U32 R0, RZ, RZ, R23 ;  /* 0x000000ffff007224 */ /* 0x000fc600078e0017 */
[----:B0-----:R-:W3:Y:S04]  /*738e0*/  LDL.LU.64 R50, [R1+0x9430] ;  /* 0x0094300001327983 */ /* 0x001ee80000300a00 */
[----:B------:R-:W4:Y:S04]  /*738f0*/  LDL.LU.64 R48, [R1+0x9428] ;  /* 0x0094280001307983 */ /* 0x000f280000300a00 */
[----:B------:R-:W-:Y:S04]  /*73900*/  STL.64 [R1+0xdf0], R52 ;  /* 0x000df03401007387 */ /* 0x000fe80000100a00 */
[----:B------:R0:W-:Y:S04]  /*73910*/  STL.64 [R1+0xdf8], R54 ;  /* 0x000df83601007387 */ /* 0x0001e80000100a00 */
[----:B0-----:R-:W2:Y:S04]  /*73920*/  LDL.LU.64 R54, [R1+0x9420] ;  /* 0x0094200001367983 */ /* 0x001ea80000300a00 */
[----:B------:R-:W4:Y:S04]  /*73930*/  LDL.LU.64 R52, [R1+0x9418] ;  /* 0x0094180001347983 */ /* 0x000f280000300a00 */
[----:B------:R-:W3:Y:S04]  /*73940*/  LDL.LU.64 R20, [R1+0x5c0] ;  /* 0x0005c00001147983 */ /* 0x000ee80000300a00 */
[----:B------:R-:W3:Y:S04]  /*73950*/  LDL.LU.64 R22, [R1+0x5c8] ;  /* 0x0005c80001167983 */ /* 0x000ee80000300a00 */
[----:B------:R-:W-:Y:S04]  /*73960*/  STL.64 [R1+0xde0], R56 ;  /* 0x000de03801007387 */ /* 0x000fe80000100a00 */
[----:B------:R0:W-:Y:S04]  /*73970*/  STL.64 [R1+0xde8], R58 ;  /* 0x000de83a01007387 */ /* 0x0001e80000100a00 */
[----:B0-----:R-:W2:Y:S04]  /*73980*/  LDL.LU.64 R58, [R1+0x9410] ;  /* 0x00941000013a7983 */ /* 0x001ea80000300a00 */
[----:B------:R-:W4:Y:S01]  /*73990*/  LDL.LU.64 R56, [R1+0x9408] ;  /* 0x0094080001387983 */ /* 0x000f220000300a00 */
[----:B--2---:R-:W-:-:S15]  /*739a0*/  HMMA.16816.F32 R28, R4, R58, R28 ;  /* 0x0000003a041c723c */ /* 0x004fde000000181c */
[----:B------:R-:W-:-:S08]  /*739b0*/  NOP ;  /* 0x0000000000007918 */ /* 0x000fd00000000000 */
[----:B------:R-:W-:Y:S04]  /*739c0*/  STL.64 [R1+0xdd0], R28 ;  /* 0x000dd01c01007387 */ /* 0x000fe80000100a00 */
[----:B------:R4:W-:Y:S02]  /*739d0*/  STL.64 [R1+0xdd8], R30 ;  /* 0x000dd81e01007387 */ /* 0x0009e40000100a00 */
[----:B----4-:R-:W-:Y:S02]  /*739e0*/  HMMA.16816.F32 R28, R4, R56, R44 ;  /* 0x00000038041c723c */ /* 0x010fe4000000182c */
[----:B------:R-:W-:Y:S04]  /*739f0*/  STL.64 [R1+0x9380], R58 ;  /* 0x0093803a01007387 */ /* 0x000fe80000100a00 */
[----:B------:R-:W-:-:S15]  /*73a00*/  STL.64 [R1+0x9378], R56 ;  /* 0x0093783801007387 */ /* 0x000fde0000100a00 */
[----:B------:R-:W-:-:S02]  /*73a10*/  NOP ;  /* 0x0000000000007918 */ /* 0x000fc40000000000 */
[----:B------:R-:W-:Y:S04]  /*73a20*/  STL.64 [R1+0xdc0], R28 ;  /* 0x000dc01c01007387 */ /* 0x000fe80000100a00 */
[----:B------:R0:W-:Y:S04]  /*73a30*/  STL.64 [R1+0xdc8], R30 ;  /* 0x000dc81e01007387 */ /* 0x0001e80000100a00 */
[----:B------:R-:W2:Y:S04]  /*73a40*/  LDL.LU.64 R44, [R1+0x5b0] ;  /* 0x0005b000012c7983 */ /* 0x000ea80000300a00 */
[----:B------:R-:W2:Y:S01]  /*73a50*/  LDL.LU.64 R46, [R1+0x5b8] ;  /* 0x0005b800012e7983 */ /* 0x000ea20000300a00 */
[C---:B0-----:R-:W-:Y:S06]  /*73a60*/  HMMA.16816.F32 R28, R4.reuse, R54, R40 ;  /* 0x00000036041c723c */ /* 0x041fec0000001828 */
[----:B---3--:R-:W-:-:S15]  /*73a70*/  HMMA.16816.F32 R20, R4, R50, R20 ;  /* 0x000000320414723c */ /* 0x008fde0000001814 */
[----:B------:R-:W-:-:S02]  /*73a80*/  NOP ;  /* 0x0000000000007918 */ /* 0x000fc40000000000 */
[----:B------:R-:W-:Y:S04]  /*73a90*/  STL.64 [R1+0xdb0], R28 ;  /* 0x000db01c01007387 */ /* 0x000fe80000100a00 */
[----:B------:R0:W-:Y:S02]  /*73aa0*/  STL.64 [R1+0xdb8], R30 ;  /* 0x000db81e01007387 */ /* 0x0001e40000100a00 */
[----:B0-----:R-:W-:Y:S02]  /*73ab0*/  HMMA.16816.F32 R28, R4, R52, R36 ;  /* 0x00000034041c723c */ /* 0x001fe40000001824 */
[----:B------:R-:W3:Y:S04]  /*73ac0*/  LDL.LU.64 R36, [R1+0xa50] ;  /* 0x000a500001247983 */ /* 0x000ee80000300a00 */
[----:B------:R-:W3:-:S15]  /*73ad0*/  LDL.LU.64 R38, [R1+0xa58] ;  /* 0x000a580001267983 */ /* 0x000ede0000300a00 */
[----:B------:R-:W-:-:S02]  /*73ae0*/  NOP ;  /* 0x0000000000007918 */ /* 0x000fc40000000000 */
[----:B------:R-:W-:Y:S04]  /*73af0*/  STL.64 [R1+0xda0], R28 ;  /* 0x000da01c01007387 */ /* 0x000fe80000100a00 */
[----:B------:R-:W-:Y:S04]  /*73b00*/  STL.64 [R1+0xda8], R30 ;  /* 0x000da81e01007387 */ /* 0x000fe80000100a00 */
[----:B------:R-:W4:Y:S04]  /*73b10*/  LDL.LU.64 R40, [R1+0xa60] ;  /* 0x000a600001287983 */ /* 0x000f280000300a00 */
[----:B------:R-:W4:Y:S04]  /*73b20*/  LDL.LU.64 R42, [R1+0xa68] ;  /* 0x000a6800012a7983 */ /* 0x000f280000300a00 */
[----:B------:R-:W-:Y:S04]  /*73b30*/  STL.64 [R1+0x9370], R54 ;  /* 0x0093703601007387 */ /* 0x000fe80000100a00 */
[----:B------:R0:W-:Y:S04]  /*73b40*/  STL.64 [R1+0x9368], R52 ;  /* 0x0093683401007387 */ /* 0x0001e80000100a00 */
[----:B------:R-:W4:Y:S04]  /*73b50*/  LDL.LU.64 R56, [R1+0xa90] ;  /* 0x000a900001387983 */ /* 0x000f280000300a00 */
[----:B------:R-:W4:Y:S04]  /*73b60*/  LDL.LU.64 R58, [R1+0xa98] ;  /* 0x000a9800013a7983 */ /* 0x000f280000300a00 */
[----:B------:R1:W-:Y:S04]  /*73b70*/  STL.64 [R1+0xc50], R20 ;  /* 0x000c501401007387 */ /* 0x0003e80000100a00 */
[----:B------:R1:W-:Y:S04]  /*73b80*/  STL.64 [R1+0xc58], R22 ;  /* 0x000c581601007387 */ /* 0x0003e80000100a00 */
[----:B0-----:R-:W4:Y:S04]  /*73b90*/  LDL.LU.64 R52, [R1+0xaa0] ;  /* 0x000aa00001347983 */ /* 0x001f280000300a00 */
[----:B------:R-:W4:Y:S04]  /*73ba0*/  LDL.LU.64 R54, [R1+0xaa8] ;  /* 0x000aa80001367983 */ /* 0x000f280000300a00 */
[----:B------:R-:W4:Y:S04]  /*73bb0*/  LDL.LU.64 R28, [R1+0xab0] ;  /* 0x000ab000011c7983 */ /* 0x000f280000300a00 */
[----:B------:R-:W4:Y:S04]  /*73bc0*/  LDL.LU.64 R30, [R1+0xab8] ;  /* 0x000ab800011e7983 */ /* 0x000f280000300a00 */
[----:B-1----:R-:W4:Y:S04]  /*73bd0*/  LDL.LU.64 R20, [R1+0xac0] ;  /* 0x000ac00001147983 */ /* 0x002f280000300a00 */
[----:B------:R-:W4:Y:S01]  /*73be0*/  LDL.LU.64 R22, [R1+0xac8] ;  /* 0x000ac80001167983 */ /* 0x000f220000300a00 */
[----:B--2---:R-:W-:-:S15]  /*73bf0*/  HMMA.16816.F32 R44, R4, R48, R44 ;  /* 0x00000030042c723c */ /* 0x004fde000000182c */
[----:B------:R-:W-:-:S08]  /*73c00*/  NOP ;  /* 0x0000000000007918 */ /* 0x000fd00000000000 */
[----:B------:R-:W-:Y:S04]  /*73c10*/  STL.64 [R1+0xb70], R44 ;  /* 0x000b702c01007387 */ /* 0x000fe80000100a00 */
[----:B------:R0:W-:Y:S04]  /*73c20*/  STL.64 [R1+0xb78], R46 ;  /* 0x000b782e01007387 */ /* 0x0001e80000100a00 */
[----:B0-----:R-:W3:Y:S04]  /*73c30*/  LDL.LU.64 R46, [R1+0x9400] ;  /* 0x00940000012e7983 */ /* 0x001ee80000300a00 */
[----:B------:R-:W4:Y:S04]  /*73c40*/  LDL.LU.64 R44, [R1+0x93f8] ;  /* 0x0093f800012c7983 */ /* 0x000f280000300a00 */
[----:B------:R-:W-:Y:S04]  /*73c50*/  STL.64 [R1+0x9390], R50 ;  /* 0x0093903201007387 */ /* 0x000fe80000100a00 */
[----:B------:R0:W-:Y:S04]  /*73c60*/  STL.64 [R1+0x9388], R48 ;  /* 0x0093883001007387 */ /* 0x0001e80000100a00 */
[----:B0-----:R-:W2:Y:S04]  /*73c70*/  LDL.LU.64 R48, [R1+0xa80] ;  /* 0x000a800001307983 */ /* 0x001ea80000300a00 */
[----:B------:R-:W2:Y:S01]  /*73c80*/  LDL.LU.64 R50, [R1+0xa88] ;  /* 0x000a880001327983 */ /* 0x000ea20000300a00 */
[C---:B---3--:R-:W-:Y:S06]  /*73c90*/  HMMA.16816.F32 R36, R4.reuse, R46, R36 ;  /* 0x0000002e0424723c */ /* 0x048fec0000001824 */
[----:B----4-:R-:W-:-:S15]  /*73ca0*/  HMMA.16816.F32 R40, R4, R44, R40 ;  /* 0x0000002c0428723c */ /* 0x010fde0000001828 */
        /* <DEDUP_REMOVED lines=11> */
[----:B0-----:R-:W2:Y:S04]  /*73d60*/  LDL.LU.64 R44, [R1+0xa70] ;  /* 0x000a7000012c7983 */ /* 0x001ea80000300a00 */
[----:B------:R-:W2:Y:S02]  /*73d70*/  LDL.LU.64 R46, [R1+0xa78] ;  /* 0x000a7800012e7983 */ /* 0x000ea40000300a00 */
[----:B--2---:R-:W-:-:S15]  /*73d80*/  HMMA.16816.F32 R44, R4, R42, R44 ;  /* 0x0000002a042c723c */ /* 0x004fde000000182c */
[----:B------:R-:W-:-:S08]  /*73d90*/  NOP ;  /* 0x0000000000007918 */ /* 0x000fd00000000000 */
[----:B------:R-:W-:Y:S04]  /*73da0*/  STL.64 [R1+0xb40], R44 ;  /* 0x000b402c01007387 */ /* 0x000fe80000100a00 */
[----:B------:R3:W-:Y:S02]  /*73db0*/  STL.64 [R1+0xb48], R46 ;  /* 0x000b482e01007387 */ /* 0x0007e40000100a00 */
[----:B---3--:R-:W-:Y:S02]  /*73dc0*/  HMMA.16816.F32 R44, R4, R40, R48 ;  /* 0x00000028042c723c */ /* 0x008fe40000001830 */
[----:B------:R-:W-:Y:S04]  /*73dd0*/  STL.64 [R1+0x9350], R42 ;  /* 0x0093502a01007387 */ /* 0x000fe80000100a00 */
[----:B------:R-:W-:-:S15]  /*73de0*/  STL.64 [R1+0x9348], R40 ;  /* 0x0093482801007387 */ /* 0x000fde0000100a00 */
[----:B------:R-:W-:-:S02]  /*73df0*/  NOP ;  /* 0x0000000000007918 */ /* 0x000fc40000000000 */
[----:B------:R-:W-:Y:S04]  /*73e00*/  STL.64 [R1+0xb30], R44 ;  /* 0x000b302c01007387 */ /* 0x000fe80000100a00 */
[----:B------:R0:W-:Y:S02]  /*73e10*/  STL.64 [R1+0xb38], R46 ;  /* 0x000b382e01007387 */ /* 0x0001e40000100a00 */
[C---:B0-----:R-:W-:Y:S06]  /*73e20*/  HMMA.16816.F32 R44, R4.reuse, R38, R56 ;  /* 0x00000026042c723c */ /* 0x041fec0000001838 */
[----:B------:R-:W-:Y:S01]  /*73e30*/  STL.64 [R1+0x9330], R38 ;  /* 0x0093302601007387 */ /* 0x000fe20000100a00 */
[----:B----4-:R-:W-:-:S15]  /*73e40*/  HMMA.16816.F32 R40, R4, R36, R52 ;  /* 0x000000240428723c */ /* 0x010fde0000001834 */
[----:B------:R-:W-:-:S01]  /*73e50*/  NOP ;  /* 0x0000000000007918 */ /* 0x000fc20000000000 */
[----:B------:R-:W-:Y:S04]  /*73e60*/  STL.64 [R1+0xb20], R44 ;  /* 0x000b202c01007387 */ /* 0x000fe80000100a00 */
[----:B------:R-:W-:Y:S04]  /*73e70*/  STL.64 [R1+0xb28], R46 ;  /* 0x000b282e01007387 */ /* 0x000fe80000100a00 */
[----:B------:R0:W-:Y:S02]  /*73e80*/  STL.64 [R1+0x9328], R36 ;  /* 0x0093282401007387 */ /* 0x0001e40000100a00 */
[C---:B0-----:R-:W-:Y:S06]  /*73e90*/  HMMA.16816.F32 R36, R4.reuse, R34, R28 ;  /* 0x000000220424723c */ /* 0x041fec000000181c */
[C---:B------:R-:W-:Y:S01]  /*73ea0*/  HMMA.16816.F32 R28, R4.reuse, R32, R20 ;  /* 0x00000020041c723c */ /* 0x040fe20000001814 */
[----:B------:R0:W-:Y:S04]  /*73eb0*/  STL.64 [R1+0xb10], R40 ;  /* 0x000b102801007387 */ /* 0x0001e80000100a00 */
[----:B------:R1:W-:Y:S04]  /*73ec0*/  STL.64 [R1+0xb18], R42 ;  /* 0x000b182a01007387 */ /* 0x0003e80000100a00 */
[----:B------:R-:W2:Y:S08]  /*73ed0*/  LDL.LU.64 R20, [R1+0xad0] ;  /* 0x000ad00001147983 */ /* 0x000eb00000300a00 */
[----:B------:R3:W-:Y:S04]  /*73ee0*/  STL.64 [R1+0xb00], R36 ;  /* 0x000b002401007387 */ /* 0x0007e80000100a00 */
[----:B------:R4:W-:Y:S04]  /*73ef0*/  STL.64 [R1+0xb08], R38 ;  /* 0x000b082601007387 */ /* 0x0009e80000100a00 */
[----:B------:R-:W2:Y:S04]  /*73f00*/  LDL.LU.64 R22, [R1+0xad8] ;  /* 0x000ad80001167983 */ /* 0x000ea80000300a00 */
[----:B------:R4:W-:Y:S04]  /*73f10*/  STL.64 [R1+0xaf0], R28 ;  /* 0x000af01c01007387 */ /* 0x0009e80000100a00 */
[----:B------:R4:W-:Y:S04]  /*73f20*/  STL.64 [R1+0xaf8], R30 ;  /* 0x000af81e01007387 */ /* 0x0009e80000100a00 */
        /* <DEDUP_REMOVED lines=16> */
[----:B------:R-:W-:Y:S04]  /*74030*/  STL.64 [R1+0x9340], R34 ;  /* 0x0093402201007387 */ /* 0x000fe80000100a00 */
[----:B------:R0:W-:Y:S04]  /*74040*/  STL.64 [R1+0x9338], R32 ;  /* 0x0093382001007387 */ /* 0x0001e80000100a00 */
[----:B0-----:R-:W3:Y:S04]  /*74050*/  LDL.LU.64 R32, [R1+0xb80] ;  /* 0x000b800001207983 */ /* 0x001ee80000300a00 */
[----:B------:R-:W3:Y:S01]  /*74060*/  LDL.LU.64 R34, [R1+0xb88] ;  /* 0x000b880001227983 */ /* 0x000ee20000300a00 */
[----:B--2---:R-:W-:-:S15]  /*74070*/  HMMA.16816.F32 R20, R4, R26, R20 ;  /* 0x0000001a0414723c */ /* 0x004fde0000001814 */
[----:B------:R-:W-:-:S08]  /*74080*/  NOP ;  /* 0x0000000000007918 */ /* 0x000fd00000000000 */
[----:B------:R-:W-:Y:S04]  /*74090*/  STL.64 [R1+0xae0], R20 ;  /* 0x000ae01401007387 */ /* 0x000fe80000100a00 */
[----:B------:R0:W-:Y:S04]  /*740a0*/  STL.64 [R1+0xae8], R22 ;  /* 0x000ae81601007387 */ /* 0x0001e80000100a00 */
[----:B0-----:R-:W2:Y:S04]  /*740b0*/  LDL.LU.64 R22, [R1+0x93d0] ;  /* 0x0093d00001167983 */ /* 0x001ea80000300a00 */
        /* <DEDUP_REMOVED lines=19> */
[----:B------:R0:W-:Y:S04]  /*741f0*/  STL.64 [R1+0xab0], R24 ;  /* 0x000ab01801007387 */ /* 0x0001e80000100a00 */
[----:B------:R1:W-:Y:S04]  /*74200*/  STL.64 [R1+0xab8], R26 ;  /* 0x000ab81a01007387 */ /* 0x0003e80000100a00 */
[----:B0-----:R-:W2:Y:S04]  /*74210*/  LDL.LU.64 R24, [R1+0xbf0] ;  /* 0x000bf00001187983 */ /* 0x001ea80000300a00 */
[----:B-1----:R-:W2:Y:S01]  /*74220*/  LDL.LU.64 R26, [R1+0xbf8] ;  /* 0x000bf800011a7983 */ /* 0x002ea20000300a00 */
[----:B------:R-:W-:-:S15]  /*74230*/  HMMA.16816.F32 R20, R4, R18, R44 ;  /* 0x000000120414723c */ /* 0x000fde000000182c */
[----:B------:R-:W-:-:S08]  /*74240*/  NOP ;  /* 0x0000000000007918 */ /* 0x000fd00000000000 */
[----:B------:R-:W-:Y:S04]  /*74250*/  STL.64 [R1+0xaa0], R20 ;  /* 0x000aa01401007387 */ /* 0x000fe80000100a00 */
[----:B------:R0:W-:Y:S04]  /*74260*/  STL.64 [R1+0xaa8], R22 ;  /* 0x000aa81601007387 */ /* 0x0001e80000100a00 */
[----:B------:R-:W-:Y:S04]  /*74270*/  STL.64 [R1+0x93c0], R18 ;  /* 0x0093c01201007387 */ /* 0x000fe80000100a00 */
[----:B------:R1:W-:Y:S01]  /*74280*/  STL.64 [R1+0x93b8], R16 ;  /* 0x0093b81001007387 */ /* 0x0003e20000100a00 */
[C---:B0-----:R-:W-:Y:S06]  /*74290*/  HMMA.16816.F32 R20, R4.reuse, R16, R40 ;  /* 0x000000100414723c */ /* 0x041fec0000001828 */
[----:B-1----:R-:W-:-:S15]  /*742a0*/  HMMA.16816.F32 R16, R4, R14, R36 ;  /* 0x0000000e0410723c */ /* 0x002fde0000001824 */
[----:B------:R-:W-:-:S02]  /*742b0*/  NOP ;  /* 0x0000000000007918 */ /* 0x000fc40000000000 */
[----:B------:R-:W-:Y:S04]  /*742c0*/  STL.64 [R1+0xa90], R20 ;  /* 0x000a901401007387 */ /* 0x000fe80000100a00 */
[----:B------:R-:W-:Y:S04]  /*742d0*/  STL.64 [R1+0xa98], R22 ;  /* 0x000a981601007387 */ /* 0x000fe80000100a00 */
[----:B------:R-:W4:Y:S04]  /*742e0*/  LDL.64 R54, [R1+0x28] ;  /* 0x0000280001367983 */ /* 0x000f280000100a00 */
[----:B------:R-:W4:Y:S04]  /*742f0*/  LDL.64 R56, [R1+0x20] ;  /* 0x0000200001387983 */ /* 0x000f280000100a00 */
[----:B------:R-:W-:Y:S04]  /*74300*/  STL.64 [R1+0xa80], R16 ;  /* 0x000a801001007387 */ /* 0x000fe80000100a00 */
[----:B------:R3:W-:Y:S04]  /*74310*/  STL.64 [R1+0xa88], R18 ;  /* 0x000a881201007387 */ /* 0x0007e80000100a00 */
[----:B------:R-:W4:Y:S04]  /*74320*/  LDL.64 R58, [R1+0x18] ;  /* 0x00001800013a7983 */ /* 0x000f280000100a00 */
[----:B------:R-:W-:Y:S01]  /*74330*/  STL [R1+0x9314], R14 ;  /* 0x0093140e01007387 */ /* 0x000fe20000100800 */
[----:B---3--:R-:W-:Y:S03]  /*74340*/  HMMA.16816.F32 R16, R4, R12, R32 ;  /* 0x0000000c0410723c */ /* 0x008fe60000001820 */
[----:B------:R-:W-:Y:S04]  /*74350*/  STL [R1+0x9310], R15 ;  /* 0x0093100f01007387 */ /* 0x000fe80000100800 */
[----:B------:R-:W-:Y:S04]  /*74360*/  STL [R1+0x931c], R12 ;  /* 0x00931c0c01007387 */ /* 0x000fe80000100800 */
[----:B------:R2:W-:-:S12]  /*74370*/  STL [R1+0x9318], R13 ;  /* 0x0093180d01007387 */ /* 0x0005d80000100800 */
[----:B------:R-:W-:Y:S04]  /*74380*/  STL.64 [R1+0xa70], R16 ;  /* 0x000a701001007387 */ /* 0x000fe80000100a00 */
[----:B------:R-:W-:Y:S04]  /*74390*/  STL.64 [R1+0xa78], R18 ;  /* 0x000a781201007387 */ /* 0x000fe80000100a00 */
[----:B------:R-:W3:Y:S04]  /*743a0*/  LDL.LU.64 R20, [R1+0xc00] ;  /* 0x000c000001147983 */ /* 0x000ee80000300a00 */
[----:B------:R-:W3:Y:S04]  /*743b0*/  LDL.LU.64 R22, [R1+0xc08] ;  /* 0x000c080001167983 */ /* 0x000ee80000300a00 */
[----:B------:R-:W-:Y:S04]  /*743c0*/  STL [R1+0x930c], R10 ;  /* 0x00930c0a01007387 */ /* 0x000fe80000100800 */
[----:B------:R-:W-:Y:S01]  /*743d0*/  STL [R1+0x9308], R11 ;  /* 0x0093080b01007387 */ /* 0x000fe20000100800 */
[----:B--2---:R-:W-:-:S15]  /*743e0*/  HMMA.16816.F32 R12, R4, R10, R24 ;  /* 0x0000000a040c723c */ /* 0x004fde0000001818 */
[----:B------:R-:W-:-:S08]  /*743f0*/  NOP ;  /* 0x0000000000007918 */ /* 0x000fd00000000000 */
[----:B------:R0:W-:Y:S04]  /*74400*/  STL.64 [R1+0xa60], R12 ;  /* 0x000a600c01007387 */ /* 0x0001e80000100a00 */
[----:B------:R1:W-:Y:S04]  /*74410*/  STL.64 [R1+0xa68], R14 ;  /* 0x000a680e01007387 */ /* 0x0003e80000100a00 */
[----:B------:R-:W2:Y:S04]  /*74420*/  LDL.LU.64 R32, [R1+0xc20] ;  /* 0x000c200001207983 */ /* 0x000ea80000300a00 */
[----:B------:R-:W2:Y:S04]  /*74430*/  LDL.LU.64 R34, [R1+0xc28] ;  /* 0x000c280001227983 */ /* 0x000ea80000300a00 */
[----:B------:R-:W4:Y:S04]  /*74440*/  LDL.LU.64 R24, [R1+0xc10] ;  /* 0x000c100001187983 */ /* 0x000f280000300a00 */
[----:B------:R-:W4:Y:S04]  /*74450*/  LDL.LU.64 R26, [R1+0xc18] ;  /* 0x000c1800011a7983 */ /* 0x000f280000300a00 */
[----:B0-----:R-:W4:Y:S04]  /*74460*/  LDL.LU.64 R12, [R1+0xc60] ;  /* 0x000c6000010c7983 */ /* 0x001f280000300a00 */
[----:B-1----:R-:W4:Y:S04]  /*74470*/  LDL.LU.64 R14, [R1+0xc68] ;  /* 0x000c6800010e7983 */ /* 0x002f280000300a00 */
[----:B------:R-:W4:Y:S04]  /*74480*/  LDL.LU.64 R16, [R1+0xc70] ;  /* 0x000c700001107983 */ /* 0x000f280000300a00 */
[----:B------:R-:W4:Y:S01]  /*74490*/  LDL.LU.64 R18, [R1+0xc78] ;  /* 0x000c780001127983 */ /* 0x000f220000300a00 */
[----:B------:R-:W-:-:S02]  /*744a0*/  IMAD R28, R28, 0x100, R50 ;  /* 0x000001001c1c7824 */ /* 0x000fc400078e0232 */
[----:B------:R-:W-:Y:S02]  /*744b0*/  IMAD R29, R29, 0x100, R51 ;  /* 0x000001001d1d7824 */ /* 0x000fe400078e0233 */
[----:B------:R-:W-:Y:S02]  /*744c0*/  IMAD R30, R30, 0x100, R52 ;  /* 0x000001001e1e7824 */ /* 0x000fe400078e0234 */
[----:B------:R-:W-:Y:S01]  /*744d0*/  IMAD R31, R31, 0x100, R53 ;  /* 0x000001001f1f7824 */ /* 0x000fe200078e0235 */
[----:B------:R-:W-:Y:S02]  /*744e0*/  F2FP.F16.E5M2.UNPACK_B R28, R28 ;  /* 0x0000001cff1c723e */ /* 0x000fe400020004ff */
[----:B------:R-:W-:Y:S02]  /*744f0*/  F2FP.F16.E5M2.UNPACK_B R29, R29 ;  /* 0x0000001dff1d723e */ /* 0x000fe400020004ff */
[----:B------:R-:W-:Y:S02]  /*74500*/  F2FP.F16.E5M2.UNPACK_B R30, R30 ;  /* 0x0000001eff1e723e */ /* 0x000fe400020004ff */
[----:B------:R-:W-:Y:S01]  /*74510*/  F2FP.F16.E5M2.UNPACK_B R31, R31 ;  /* 0x0000001fff1f723e */ /* 0x000fe200020004ff */
[----:B---3--:R-:W-:Y:S01]  /*74520*/  HMMA.16816.F32 R36, R4, R8, R20 ;  /* 0x000000080424723c */ /* 0x008fe20000001814 */
[----:B------:R-:W3:-:S15]  /*74530*/  LDL R22, [R1+0x10] ;  /* 0x0000100001167983 */ /* 0x000ede0000100800 */
[----:B------:R-:W-:-:S07]  /*74540*/  NOP ;  /* 0x0000000000007918 */ /* 0x000fce0000000000 */
[----:B------:R-:W-:Y:S04]  /*74550*/  STL.64 [R1+0xc40], R36 ;  /* 0x000c402401007387 */ /* 0x000fe80000100a00 */
[----:B------:R-:W-:Y:S04]  /*74560*/  STL.64 [R1+0xc48], R38 ;  /* 0x000c482601007387 */ /* 0x000fe80000100a00 */
[----:B------:R-:W3:Y:S04]  /*74570*/  LDL R23, [R1+0x14] ;  /* 0x0000140001177983 */ /* 0x000ee80000100800 */
[----:B------:R-:W3:Y:S04]  /*74580*/  LDL.64 R48, [R1+0x8] ;  /* 0x0000080001307983 */ /* 0x000ee80000100a00 */
[----:B------:R-:W3:Y:S04]  /*74590*/  LDL R50, [R1] ;  /* 0x0000000001327983 */ /* 0x000ee80000100800 */
[----:B------:R-:W-:Y:S04]  /*745a0*/  STL [R1+0x9324], R8 ;  /* 0x0093240801007387 */ /* 0x000fe80000100800 */
[----:B------:R-:W-:Y:S01]  /*745b0*/  STL [R1+0x9320], R9 ;  /* 0x0093200901007387 */ /* 0x000fe20000100800 */
[C---:B--2---:R-:W-:Y:S06]  /*745c0*/  HMMA.16816.F32 R32, R4.reuse, R2, R32 ;  /* 0x000000020420723c */ /* 0x044fec0000001820 */
[----:B----4-:R-:W-:-:S15]  /*745d0*/  HMMA.16816.F32 R4, R4, R54, R24 ;  /* 0x000000360404723c */ /* 0x010fde0000001818 */
[----:B------:R-:W-:-:S02]  /*745e0*/  NOP ;  /* 0x0000000000007918 */ /* 0x000fc40000000000 */
[----:B------:R-:W-:Y:S04]  /*745f0*/  STL.64 [R1+0xc30], R32 ;  /* 0x000c302001007387 */ /* 0x000fe80000100a00 */
[----:B------:R-:W-:Y:S04]  /*74600*/  STL.64 [R1+0xc38], R34 ;  /* 0x000c382201007387 */ /* 0x000fe80000100a00 */
[----:B------:R-:W-:Y:S04]  /*74610*/  STL.64 [R1+0xa50], R4 ;  /* 0x000a500401007387 */ /* 0x000fe80000100a00 */
[----:B------:R0:W-:Y:S02]  /*74620*/  STL.64 [R1+0xa58], R6 ;  /* 0x000a580601007387 */ /* 0x0001e40000100a00 */
[----:B0-----:R-:W-:-:S15]  /*74630*/  HMMA.16816.F32 R4, R28, R56, R12 ;  /* 0x000000381c04723c */ /* 0x001fde000000180c */
[----:B------:R-:W-:-:S08]  /*74640*/  NOP ;  /* 0x0000000000007918 */ /* 0x000fd00000000000 */
[----:B------:R-:W-:Y:S04]  /*74650*/  STL.64 [R1+0xa40], R4 ;  /* 0x000a400401007387 */ /* 0x000fe80000100a00 */
[----:B------:R0:W-:Y:S02]  /*74660*/  STL.64 [R1+0xa48], R6 ;  /* 0x000a480601007387 */ /* 0x0001e40000100a00 */
[----:B0-----:R-:W-:Y:S01]  /*74670*/  HMMA.16816.F32 R4, R28, R58, R16 ;  /* 0x0000003a1c04723c */ /* 0x001fe20000001810 */
[----:B------:R-:W-:Y:S02]  /*74680*/  IMAD.MOV.U32 R14, RZ, RZ, R56 ;  /* 0x000000ffff0e7224 */ /* 0x000fe400078e0038 */
[----:B------:R-:W-:-:S03]  /*74690*/  IMAD.MOV.U32 R15, RZ, RZ, R57 ;  /* 0x000000ffff0f7224 */ /* 0x000fc600078e0039 */
[----:B------:R-:W-:Y:S02]  /*746a0*/  IMAD.MOV.U32 R12, RZ, RZ, R58 ;  /* 0x000000ffff0c7224 */ /* 0x000fe400078e003a */
[----:B------:R-:W-:-:S15]  /*746b0*/  IMAD.MOV.U32 R13, RZ, RZ, R59 ;  /* 0x000000ffff0d7224 */ /* 0x000fde00078e003b */
[----:B------:R0:W-:Y:S04]  /*746c0*/  STL.64 [R1+0xa30], R4 ;  /* 0x000a300401007387 */ /* 0x0001e80000100a00 */
[----:B------:R1:W-:Y:S04]  /*746d0*/  STL.64 [R1+0xa38], R6 ;  /* 0x000a380601007387 */ /* 0x0003e80000100a00 */
[----:B------:R-:W2:Y:S04]  /*746e0*/  LDL.LU.64 R16, [R1+0xc80] ;  /* 0x000c800001107983 */ /* 0x000ea80000300a00 */
[----:B------:R-:W2:Y:S04]  /*746f0*/  LDL.LU.64 R18, [R1+0xc88] ;  /* 0x000c880001127983 */ /* 0x000ea80000300a00 */
[----:B0-----:R-:W4:Y:S04]  /*74700*/  LDL.LU.64 R4, [R1+0xc90] ;  /* 0x000c900001047983 */ /* 0x001f280000300a00 */
[----:B-1----:R-:W4:Y:S04]  /*74710*/  LDL.LU.64 R6, [R1+0xc98] ;  /* 0x000c980001067983 */ /* 0x002f280000300a00 */
[----:B------:R-:W4:Y:S04]  /*74720*/  LDL.LU.64 R44, [R1+0xca0] ;  /* 0x000ca000012c7983 */ /* 0x000f280000300a00 */
[----:B------:R-:W4:Y:S04]  /*74730*/  LDL.LU.64 R46, [R1+0xca8] ;  /* 0x000ca800012e7983 */ /* 0x000f280000300a00 */
[----:B------:R-:W4:Y:S04]  /*74740*/  LDL.LU.64 R56, [R1+0xcb0] ;  /* 0x000cb00001387983 */ /* 0x000f280000300a00 */
[----:B------:R-:W4:Y:S01]  /*74750*/  LDL.LU.64 R58, [R1+0xcb8] ;  /* 0x000cb800013a7983 */ /* 0x000f220000300a00 */
[----:B------:R-:W-:-:S02]  /*74760*/  IMAD.MOV.U32 R51, RZ, RZ, R0 ;  /* 0x000000ffff337224 */ /* 0x000fc400078e0000 */
[----:B---3--:R-:W-:Y:S01]  /*74770*/  IMAD.MOV.U32 R8, RZ, RZ, R48 ;  /* 0x000000ffff087224 */ /* 0x008fe200078e0030 */
[----:B------:R-:W3:Y:S01]  /*74780*/  LDL.LU.64 R52, [R1+0xcc0] ;  /* 0x000cc00001347983 */ /* 0x000ee20000300a00 */
[----:B------:R-:W-:Y:S02]  /*74790*/  IMAD.MOV.U32 R9, RZ, RZ, R49 ;  /* 0x000000ffff097224 */ /* 0x000fe400078e0031 */
[----:B------:R-:W-:Y:S02]  /*747a0*/  IMAD.MOV.U32 R10, RZ, RZ, R54 ;  /* 0x000000ffff0a7224 */ /* 0x000fe400078e0036 */
[----:B------:R-:W-:Y:S02]  /*747b0*/  IMAD.MOV.U32 R11, RZ, RZ, R55 ;  /* 0x000000ffff0b7224 */ /* 0x000fe400078e0037 */
[----:B------:R-:W3:Y:S04]  /*747c0*/  LDL.LU.64 R54, [R1+0xcc8] ;  /* 0x000cc80001367983 */ /* 0x000ee80000300a00 */
[----:B------:R-:W3:Y:S04]  /*747d0*/  LDL.LU.64 R40, [R1+0xcd0] ;  /* 0x000cd00001287983 */ /* 0x000ee80000300a00 */
[----:B------:R-:W3:Y:S04]  /*747e0*/  LDL.LU.64 R42, [R1+0xcd8] ;  /* 0x000cd800012a7983 */ /* 0x000ee80000300a00 */
[----:B------:R-:W3:Y:S04]  /*747f0*/  LDL.LU.64 R36, [R1+0xce0] ;  /* 0x000ce00001247983 */ /* 0x000ee80000300a00 */
[----:B------:R-:W3:Y:S04]  /*74800*/  LDL.LU.64 R38, [R1+0xce8] ;  /* 0x000ce80001267983 */ /* 0x000ee80000300a00 */
[----:B------:R-:W3:Y:S04]  /*74810*/  LDL.LU.64 R32, [R1+0xcf0] ;  /* 0x000cf00001207983 */ /* 0x000ee80000300a00 */
[----:B------:R-:W3:Y:S04]  /*74820*/  LDL.LU.64 R34, [R1+0xcf8] ;  /* 0x000cf80001227983 */ /* 0x000ee80000300a00 */
[----:B------:R-:W3:Y:S04]  /*74830*/  LDL.LU.64 R24, [R1+0xd00] ;  /* 0x000d000001187983 */ /* 0x000ee80000300a00 */
[----:B------:R-:W3:Y:S01]  /*74840*/  LDL.LU.64 R26, [R1+0xd08] ;  /* 0x000d0800011a7983 */ /* 0x000ee20000300a00 */
[C---:B--2---:R-:W-:Y:S03]  /*74850*/  HMMA.16816.F32 R20, R28.reuse, R22, R16 ;  /* 0x000000161c14723c */ /* 0x044fe60000001810 */
[----:B------:R-:W2:Y:S04]  /*74860*/  LDL.LU.64 R18, [R1+0x93c0] ;  /* 0x0093c00001127983 */ /* 0x000ea80000300a00 */
[----:B------:R-:W2:Y:S01]  /*74870*/  LDL.LU.64 R16, [R1+0x93b8] ;  /* 0x0093b80001107983 */ /* 0x000ea20000300a00 */
[C---:B----4-:R-:W-:Y:S06]  /*74880*/  HMMA.16816.F32 R4, R28.reuse, R48, R4 ;  /* 0x000000301c04723c */ /* 0x050fec0000001804 */
[C---:B------:R-:W-:Y:S06]  /*74890*/  HMMA.16816.F32 R48, R28.reuse, R50, R44 ;  /* 0x000000321c30723c */ /* 0x040fec000000182c */
[C---:B------:R-:W-:Y:S03]  /*748a0*/  HMMA.16816.F32 R56, R28.reuse, R60, R56 ;  /* 0x0000003c1c38723c */ /* 0x040fe60000001838 */
        /* <DEDUP_REMOVED lines=8> */
[----:B------:R-:W2:Y:S04]  /*74930*/  LDL.LU.64 R46, [R1+0x93a0] ;  /* 0x0093a000012e7983 */ /* 0x000ea80000300a00 */
[----:B------:R-:W2:Y:S04]  /*74940*/  LDL.LU.64 R44, [R1+0x9398] ;  /* 0x00939800012c7983 */ /* 0x000ea80000300a00 */
[----:B------:R-:W-:Y:S04]  /*74950*/  STL.64 [R1+0xa00], R48 ;  /* 0x000a003001007387 */ /* 0x000fe80000100a00 */
[----:B------:R0:W-:Y:S04]  /*74960*/  STL.64 [R1+0xa08], R50 ;  /* 0x000a083201007387 */ /* 0x0001e80000100a00 */
[----:B0-----:R-:W4:Y:S04]  /*74970*/  LDL.LU.64 R50, [R1+0x9390] ;  /* 0x0093900001327983 */ /* 0x001f280000300a00 */
[----:B------:R-:W2:Y:S04]  /*74980*/  LDL.LU.64 R48, [R1+0x9388] ;  /* 0x0093880001307983 */ /* 0x000ea80000300a00 */
[----:B------:R-:W-:Y:S04]  /*74990*/  STL.64 [R1+0x9f0], R56 ;  /* 0x0009f03801007387 */ /* 0x000fe80000100a00 */
[----:B------:R0:W-:Y:S04]  /*749a0*/  STL.64 [R1+0x9f8], R58 ;  /* 0x0009f83a01007387 */ /* 0x0001e80000100a00 */
[----:B0-----:R-:W3:Y:S04]  /*749b0*/  LDL.LU.64 R58, [R1+0x9380] ;  /* 0x00938000013a7983 */ /* 0x001ee80000300a00 */
[----:B------:R-:W4:Y:S01]  /*749c0*/  LDL.LU.64 R56, [R1+0x9378] ;  /* 0x0093780001387983 */ /* 0x000f220000300a00 */
[----:B---3--:R-:W-:-:S15]  /*749d0*/  HMMA.16816.F32 R52, R28, R58, R52 ;  /* 0x0000003a1c34723c */ /* 0x008fde0000001834 */
[----:B------:R-:W-:-:S08]  /*749e0*/  NOP ;  /* 0x0000000000007918 */ /* 0x000fd00000000000 */
[----:B------:R-:W-:Y:S04]  /*749f0*/  STL.64 [R1+0x9e0], R52 ;  /* 0x0009e03401007387 */ /* 0x000fe80000100a00 */
[----:B------:R0:W-:Y:S04]  /*74a00*/  STL.64 [R1+0x9e8], R54 ;  /* 0x0009e83601007387 */ /* 0x0001e80000100a00 */
[----:B0-----:R-:W3:Y:S04]  /*74a10*/  LDL.LU.64 R54, [R1+0x9370] ;  /* 0x0093700001367983 */ /* 0x001ee80000300a00 */
[----:B------:R-:W2:Y:S01]  /*74a20*/  LDL.LU.64 R52, [R1+0x9368] ;  /* 0x0093680001347983 */ /* 0x000ea20000300a00 */
[----:B----4-:R-:W-:Y:S03]  /*74a30*/  HMMA.16816.F32 R40, R28, R56, R40 ;  /* 0x000000381c28723c */ /* 0x010fe60000001828 */
[----:B------:R-:W-:Y:S04]  /*74a40*/  STL.64 [R1+0x92a8], R58 ;  /* 0x0092a83a01007387 */ /* 0x000fe80000100a00 */
[----:B------:R-:W-:-:S15]  /*74a50*/  STL.64 [R1+0x92a0], R56 ;  /* 0x0092a03801007387 */ /* 0x000fde0000100a00 */
[----:B------:R-:W-:-:S01]  /*74a60*/  NOP ;  /* 0x0000000000007918 */ /* 0x000fc20000000000 */
[----:B------:R-:W-:Y:S04]  /*74a70*/  STL.64 [R1+0x9d0], R40 ;  /* 0x0009d02801007387 */ /* 0x000fe80000100a00 */
[----:B------:R-:W-:Y:S01]  /*74a80*/  STL.64 [R1+0x9d8], R42 ;  /* 0x0009d82a01007387 */ /* 0x000fe20000100a00 */
[C---:B---3--:R-:W-:Y:S06]  /*74a90*/  HMMA.16816.F32 R36, R28.reuse, R54, R36 ;  /* 0x000000361c24723c */ /* 0x048fec0000001824 */
[----:B--2---:R-:W-:Y:S01]  /*74aa0*/  HMMA.16816.F32 R32, R28, R52, R32 ;  /* 0x000000341c20723c */ /* 0x004fe20000001820 */
[----:B------:R-:W-:-:S15]  /*74ab0*/  STL.64 [R1+0x92b8], R54 ;  /* 0x0092b83601007387 */ /* 0x000fde0000100a00 */
[----:B------:R-:W-:-:S01]  /*74ac0*/  NOP ;  /* 0x0000000000007918 */ /* 0x000fc20000000000 */
        /* <DEDUP_REMOVED lines=11> */
[----:B------:R-:W3:Y:S04]  /*74b80*/  LDL.LU.64 R40, [R1+0xd30] ;  /* 0x000d300001287983 */ /* 0x000ee80000300a00 */
[----:B------:R-:W3:Y:S01]  /*74b90*/  LDL.LU.64 R42, [R1+0xd38] ;  /* 0x000d3800012a7983 */ /* 0x000ee20000300a00 */
[----:B------:R-:W-:Y:S03]  /*74ba0*/  HMMA.16816.F32 R4, R28, R48, R4 ;  /* 0x000000301c04723c */ /* 0x000fe60000001804 */
[----:B0-----:R-:W4:Y:S04]  /*74bb0*/  LDL.LU.64 R32, [R1+0xd40] ;  /* 0x000d400001207983 */ /* 0x001f280000300a00 */
[----:B-1----:R-:W4:-:S15]  /*74bc0*/  LDL.LU.64 R34, [R1+0xd48] ;  /* 0x000d480001227983 */ /* 0x002f1e0000300a00 */
[----:B------:R-:W-:-:S01]  /*74bd0*/  NOP ;  /* 0x0000000000007918 */ /* 0x000fc20000000000 */
[----:B------:R0:W-:Y:S04]  /*74be0*/  STL.64 [R1+0x990], R4 ;  /* 0x0009900401007387 */ /* 0x0001e80000100a00 */
[----:B------:R1:W-:Y:S04]  /*74bf0*/  STL.64 [R1+0x998], R6 ;  /* 0x0009980601007387 */ /* 0x0003e80000100a00 */
[----:B------:R-:W4:Y:S04]  /*74c00*/  LDL.LU.64 R36, [R1+0xd50] ;  /* 0x000d500001247983 */ /* 0x000f280000300a00 */
[----:B------:R-:W4:Y:S04]  /*74c10*/  LDL.LU.64 R38, [R1+0xd58] ;  /* 0x000d580001267983 */ /* 0x000f280000300a00 */
[----:B------:R-:W4:Y:S04]  /*74c20*/  LDL.LU.64 R56, [R1+0xd80] ;  /* 0x000d800001387983 */ /* 0x000f280000300a00 */
[----:B------:R-:W4:Y:S04]  /*74c30*/  LDL.LU.64 R58, [R1+0xd88] ;  /* 0x000d8800013a7983 */ /* 0x000f280000300a00 */
[----:B------:R-:W4:Y:S04]  /*74c40*/  LDL.LU.64 R52, [R1+0xd90] ;  /* 0x000d900001347983 */ /* 0x000f280000300a00 */
[----:B------:R-:W4:Y:S04]  /*74c50*/  LDL.LU.64 R54, [R1+0xd98] ;  /* 0x000d980001367983 */ /* 0x000f280000300a00 */
[----:B0-----:R-:W4:Y:S04]  /*74c60*/  LDL.LU.64 R4, [R1+0xe10] ;  /* 0x000e100001047983 */ /* 0x001f280000300a00 */
[----:B-1----:R-:W4:Y:S04]  /*74c70*/  LDL.LU.64 R6, [R1+0xe18] ;  /* 0x000e180001067983 */ /* 0x002f280000300a00 */
[----:B------:R-:W-:Y:S04]  /*74c80*/  STL.64 [R1+0x9298], R50 ;  /* 0x0092983201007387 */ /* 0x000fe80000100a00 */
[----:B------:R0:W-:Y:S04]  /*74c90*/  STL.64 [R1+0x9290], R48 ;  /* 0x0092903001007387 */ /* 0x0001e80000100a00 */
[----:B0-----:R-:W4:Y:S04]  /*74ca0*/  LDL.LU.64 R48, [R1+0xd70] ;  /* 0x000d700001307983 */ /* 0x001f280000300a00 */
[----:B------:R-:W4:Y:S01]  /*74cb0*/  LDL.LU.64 R50, [R1+0xd78] ;  /* 0x000d780001327983 */ /* 0x000f220000300a00 */
[C---:B--2---:R-:W-:Y:S06]  /*74cc0*/  HMMA.16816.F32 R24, R28.reuse, R46, R24 ;  /* 0x0000002e1c18723c */ /* 0x044fec0000001818 */
[----:B---3--:R-:W-:-:S15]  /*74cd0*/  HMMA.16816.F32 R40, R28, R44, R40 ;  /* 0x0000002c1c28723c */ /* 0x008fde0000001828 */
        /* <DEDUP_REMOVED lines=9> */
[----:B------:R-:W-:Y:S04]  /*74d70*/  STL.64 [R1+0x9288], R46 ;  /* 0x0092882e01007387 */ /* 0x000fe80000100a00 */
[----:B------:R0:W-:Y:S04]  /*74d80*/  STL.64 [R1+0x9280], R44 ;  /* 0x0092802c01007387 */ /* 0x0001e80000100a00 */
[----:B0-----:R-:W3:Y:S04]  /*74d90*/  LDL.LU.64 R44, [R1+0xd60] ;  /* 0x000d6000012c7983 */ /* 0x001ee80000300a00 */
[----:B------:R-:W3:Y:S01]  /*74da0*/  LDL.LU.64 R46, [R1+0xd68] ;  /* 0x000d6800012e7983 */ /* 0x000ee20000300a00 */
[C---:B----4-:R-:W-:Y:S06]  /*74db0*/  HMMA.16816.F32 R32, R28.reuse, R42, R32 ;  /* 0x0000002a1c20723c */ /* 0x050fec0000001820 */
[----:B--2---:R-:W-:-:S15]  /*74dc0*/  HMMA.16816.F32 R36, R28, R40, R36 ;  /* 0x000000281c24723c */ /* 0x004fde0000001824 */
[----:B------:R-:W-:-:S02]  /*74dd0*/  NOP ;  /* 0x0000000000007918 */ /* 0x000fc40000000000 */
[----:B------:R-:W-:Y:S04]  /*74de0*/  STL.64 [R1+0x960], R32 ;  /* 0x0009602001007387 */ /* 0x000fe80000100a00 */
[----:B------:R0:W-:Y:S04]  /*74df0*/  STL.64 [R1+0x968], R34 ;  /* 0x0009682201007387 */ /* 0x0001e80000100a00 */
[----:B0-----:R-:W2:Y:S04]  /*74e00*/  LDL.LU.64 R34, [R1+0x9340] ;  /* 0x0093400001227983 */ /* 0x001ea80000300a00 */
[----:B------:R-:W4:Y:S04]  /*74e10*/  LDL.LU.64 R32, [R1+0x9338] ;  /* 0x0093380001207983 */ /* 0x000f280000300a00 */
[----:B------:R-:W-:Y:S04]  /*74e20*/  STL.64 [R1+0x950], R36 ;  /* 0x0009502401007387 */ /* 0x000fe80000100a00 */
[----:B------:R0:W-:Y:S04]  /*74e30*/  STL.64 [R1+0x958], R38 ;  /* 0x0009582601007387 */ /* 0x0001e80000100a00 */
[----:B0-----:R-:W3:Y:S04]  /*74e40*/  LDL.LU.64 R38, [R1+0x9330] ;  /* 0x0093300001267983 */ /* 0x001ee80000300a00 */
[----:B------:R-:W2:Y:S04]  /*74e50*/  LDL.LU.64 R36, [R1+0x9328] ;  /* 0x0093280001247983 */ /* 0x000ea80000300a00 */
[----:B------:R-:W-:Y:S04]  /*74e60*/  STL.64 [R1+0x92c8], R42 ;  /* 0x0092c82a01007387 */ /* 0x000fe80000100a00 */
[----:B------:R2:W-:Y:S01]  /*74e70*/  STL.64 [R1+0x92c0], R40 ;  /* 0x0092c02801007387 */ /* 0x0005e20000100a00 */
[C---:B------:R-:W-:Y:S06]  /*74e80*/  HMMA.16816.F32 R4, R28.reuse, R26, R4 ;  /* 0x0000001a1c04723c */ /* 0x040fec0000001804 */
[C---:B---3--:R-:W-:Y:S06]  /*74e90*/  HMMA.16816.F32 R44, R28.reuse, R38, R44 ;  /* 0x000000261c2c723c */ /* 0x048fec000000182c */
[----:B--2---:R-:W-:Y:S01]  /*74ea0*/  HMMA.16816.F32 R40, R28, R36, R48 ;  /* 0x000000241c28723c */ /* 0x004fe20000001830 */
[----:B------:R-:W-:-:S15]  /*74eb0*/  STL.64 [R1+0x92d8], R38 ;  /* 0x0092d82601007387 */ /* 0x000fde0000100a00 */
[----:B------:R-:W-:-:S01]  /*74ec0*/  NOP ;  /* 0x0000000000007918 */ /* 0x000fc20000000000 */
[----:B------:R-:W-:Y:S04]  /*74ed0*/  STL.64 [R1+0x940], R44 ;  /* 0x0009402c01007387 */ /* 0x000fe80000100a00 */
[----:B------:R-:W-:Y:S04]  /*74ee0*/  STL.64 [R1+0x948], R46 ;  /* 0x0009482e01007387 */ /* 0x000fe80000100a00 */
[----:B------:R4:W-:Y:S04]  /*74ef0*/  STL.64 [R1+0x92d0], R36 ;  /* 0x0092d02401007387 */ /* 0x0009e80000100a00 */
[----:B------:R-:W-:Y:S04]  /*74f00*/  STL.64 [R1+0x930], R40 ;  /* 0x0009302801007387 */ /* 0x000fe80000100a00 */
[----:B------:R0:W-:Y:S01]  /*74f10*/  STL.64 [R1+0x938], R42 ;  /* 0x0009382a01007387 */ /* 0x0001e20000100a00 */
[C---:B----4-:R-:W-:Y:S06]  /*74f20*/  HMMA.16816.F32 R36, R28.reuse, R32, R52 ;  /* 0x000000201c24723c */ /* 0x050fec0000001834 */
[----:B0-----:R-:W-:Y:S06]  /*74f30*/  HMMA.16816.F32 R40, R28, R34, R56 ;  /* 0x000000221c28723c */ /* 0x001fec0000001838 */
[----:B------:R-:W-:-:S15]  /*74f40*/  STL.64 [R1+0x92e8], R34 ;  /* 0x0092e82201007387 */ /* 0x000fde0000100a00 */
[----:B------:R-:W-:-:S02]  /*74f50*/  NOP ;  /* 0x0000000000007918 */ /* 0x000fc40000000000 */
[----:B------:R0:W-:Y:S04]  /*74f60*/  STL.64 [R1+0x920], R40 ;  /* 0x0009202801007387 */ /* 0x0001e80000100a00 */
[----:B------:R1:W-:Y:S04]  /*74f70*/  STL.64 [R1+0x928], R42 ;  /* 0x0009282a01007387 */ /* 0x0003e80000100a00 */
[----:B------:R-:W-:Y:S04]  /*74f80*/  STL.64 [R1+0x92e0], R32 ;  /* 0x0092e02001007387 */ /* 0x000fe80000100a00 */
[----:B------:R2:W-:Y:S04]  /*74f90*/  STL.64 [R1+0x910], R36 ;  /* 0x0009102401007387 */ /* 0x0005e80000100a00 */
[----:B------:R3:W-:Y:S04]  /*74fa0*/  STL.64 [R1+0x918], R38 ;  /* 0x0009182601007387 */ /* 0x0007e80000100a00 */
[----:B------:R-:W4:Y:S04]  /*74fb0*/  LDL.LU.64 R48, [R1+0xe20] ;  /* 0x000e200001307983 */ /* 0x000f280000300a00 */
[----:B------:R-:W4:Y:S04]  /*74fc0*/  LDL.LU.64 R50, [R1+0xe28] ;  /* 0x000e280001327983 */ /* 0x000f280000300a00 */
[----:B------:R3:W-:Y:S04]  /*74fd0*/  STL.64 [R1+0x900], R4 ;  /* 0x0009000401007387 */ /* 0x0007e80000100a00 */
[----:B------:R3:W-:Y:S04]  /*74fe0*/  STL.64 [R1+0x908], R6 ;  /* 0x0009080601007387 */ /* 0x0007e80000100a00 */
[----:B------:R-:W4:Y:S04]  /*74ff0*/  LDL.LU.64 R44, [R1+0xe80] ;  /* 0x000e8000012c7983 */ /* 0x000f280000300a00 */
[----:B------:R-:W4:Y:S04]  /*75000*/  LDL.LU.64 R46, [R1+0xe88] ;  /* 0x000e8800012e7983 */ /* 0x000f280000300a00 */
[----:B0-----:R-:W4:Y:S04]  /*75010*/  LDL.LU.64 R40, [R1+0xe90] ;  /* 0x000e900001287983 */ /* 0x001f280000300a00 */
[----:B-1----:R-:W4:Y:S04]  /*75020*/  LDL.LU.64 R42, [R1+0xe98] ;  /* 0x000e9800012a7983 */ /* 0x002f280000300a00 */
[----:B--2---:R-:W2:Y:S04]  /*75030*/  LDL.LU.64 R36, [R1+0xea0] ;  /* 0x000ea00001247983 */ /* 0x004ea80000300a00 */
[----:B---3--:R-:W2:Y:S04]  /*75040*/  LDL.LU.64 R38, [R1+0xea8] ;  /* 0x000ea80001267983 */ /* 0x008ea80000300a00 */
[----:B------:R-:W3:Y:S04]  /*75050*/  LDL.LU.64 R32, [R1+0xeb0] ;  /* 0x000eb00001207983 */ /* 0x000ee80000300a00 */
[----:B------:R-:W3:Y:S04]  /*75060*/  LDL.LU.64 R34, [R1+0xeb8] ;  /* 0x000eb80001227983 */ /* 0x000ee80000300a00 */
        /* <DEDUP_REMOVED lines=8> */
[----:B------:R-:W-:Y:S04]  /*750f0*/  STL.64 [R1+0x92f8], R26 ;  /* 0x0092f81a01007387 */ /* 0x000fe80000100a00 */
[----:B------:R0:W-:Y:S01]  /*75100*/  STL.64 [R1+0x92f0], R24 ;  /* 0x0092f01801007387 */ /* 0x0001e20000100a00 */
[----:B------:R-:W-:-:S02]  /*75110*/  IMAD.MOV.U32 R58, RZ, RZ, R8 ;  /* 0x000000ffff3a7224 */ /* 0x000fc400078e0008 */
[----:B------:R-:W-:Y:S01]  /*75120*/  IMAD.MOV.U32 R59, RZ, RZ, R9 ;  /* 0x000000ffff3b7224 */ /* 0x000fe200078e0009 */
[C---:B----4-:R-:W-:Y:S06]  /*75130*/  HMMA.16816.F32 R48, R28.reuse, R24, R48 ;  /* 0x000000181c30723c */ /* 0x050fec0000001830 */
[C---:B------:R-:W-:Y:S06]  /*75140*/  HMMA.16816.F32 R44, R28.reuse, R22, R44 ;  /* 0x000000161c2c723c */ /* 0x040fec000000182c */
[C---:B0-----:R-:W-:Y:S11]  /*75150*/  HMMA.16816.F32 R24, R28.reuse, R20, R40 ;  /* 0x000000141c18723c */ /* 0x041ff60000001828 */
[----:B------:R-:W-:Y:S04]  /*75160*/  STL.64 [R1+0x8f0], R48 ;  /* 0x0008f03001007387 */ /* 0x000fe80000100a00 */
[----:B------:R-:W-:Y:S04]  /*75170*/  STL.64 [R1+0x8f8], R50 ;  /* 0x0008f83201007387 */ /* 0x000fe80000100a00 */
[----:B------:R-:W-:Y:S04]  /*75180*/  STL.64 [R1+0x9268], R22 ;  /* 0x0092681601007387 */ /* 0x000fe80000100a00 */
[----:B------:R-:W-:Y:S04]  /*75190*/  STL.64 [R1+0x8e0], R44 ;  /* 0x0008e02c01007387 */ /* 0x000fe80000100a00 */
[----:B------:R-:W-:Y:S04]  /*751a0*/  STL.64 [R1+0x8e8], R46 ;  /* 0x0008e82e01007387 */ /* 0x000fe80000100a00 */
[----:B------:R3:W-:Y:S04]  /*751b0*/  STL.64 [R1+0x9260], R20 ;  /* 0x0092601401007387 */ /* 0x0007e80000100a00 */
[----:B------:R-:W-:Y:S04]  /*751c0*/  STL.64 [R1+0x8d0], R24 ;  /* 0x0008d01801007387 */ /* 0x000fe80000100a00 */
[----:B------:R2:W-:Y:S01]  /*751d0*/  STL.64 [R1+0x8d8], R26 ;  /* 0x0008d81a01007387 */ /* 0x0005e20000100a00 */
[C---:B---3--:R-:W-:Y:S03]  /*751e0*/  HMMA.16816.F32 R20, R28.reuse, R16, R32 ;  /* 0x000000101c14723c */ /* 0x048fe60000001820 */
[----:B------:R-:W3:Y:S03]  /*751f0*/  LDL.LU.64 R40, [R1+0xf80] ;  /* 0x000f800001287983 */ /* 0x000ee60000300a00 */
[----:B--2---:R-:W-:Y:S01]  /*75200*/  HMMA.16816.F32 R24, R28, R18, R36 ;  /* 0x000000121c18723c */ /* 0x004fe20000001824 */
[----:B------:R-:W-:-:S02]  /*75210*/  IMAD.MOV.U32 R48, RZ, RZ, R12 ;  /* 0x000000ffff307224 */ /* 0x000fc400078e000c */
[----:B------:R-:W-:-:S04]  /*75220*/  IMAD.MOV.U32 R49, RZ, RZ, R13 ;  /* 0x000000ffff317224 */ /* 0x000fc800078e000d */
[----:B------:R-:W-:Y:S02]  /*75230*/  IMAD.MOV.U32 R38, RZ, RZ, R14 ;  /* 0x000000ffff267224 */ /* 0x000fe400078e000e */
[----:B------:R-:W-:-:S14]  /*75240*/  IMAD.MOV.U32 R39, RZ, RZ, R15 ;  /* 0x000000ffff277224 */ /* 0x000fdc00078e000f */
[----:B------:R0:W-:Y:S04]  /*75250*/  STL.64 [R1+0x8c0], R24 ;  /* 0x0008c01801007387 */ /* 0x0001e80000100a00 */
[----:B------:R1:W-:Y:S04]  /*75260*/  STL.64 [R1+0x8c8], R26 ;  /* 0x0008c81a01007387 */ /* 0x0003e80000100a00 */
[----:B------:R-:W3:Y:S04]  /*75270*/  LDL.LU.64 R42, [R1+0xf88] ;  /* 0x000f8800012a7983 */ /* 0x000ee80000300a00 */
[----:B------:R2:W-:Y:S04]  /*75280*/  STL.64 [R1+0x8b0], R20 ;  /* 0x0008b01401007387 */ /* 0x0005e80000100a00 */
[----:B------:R4:W-:Y:S04]  /*75290*/  STL.64 [R1+0x8b8], R22 ;  /* 0x0008b81601007387 */ /* 0x0009e80000100a00 */
[----:B------:R-:W3:Y:S04]  /*752a0*/  LDL.LU R8, [R1+0x9324] ;  /* 0x0093240001087983 */ /* 0x000ee80000300800 */
[----:B------:R-:W3:Y:S04]  /*752b0*/  LDL.LU R9, [R1+0x9320] ;  /* 0x0093200001097983 */ /* 0x000ee80000300800 */
[----:B------:R-:W3:Y:S04]  /*752c0*/  LDL.LU.64 R32, [R1+0xf90] ;  /* 0x000f900001207983 */ /* 0x000ee80000300a00 */
[----:B------:R-:W3:Y:S04]  /*752d0*/  LDL.LU.64 R34, [R1+0xf98] ;  /* 0x000f980001227983 */ /* 0x000ee80000300a00 */
[----:B0-----:R-:W3:Y:S04]  /*752e0*/  LDL.LU.64 R24, [R1+0xfa0] ;  /* 0x000fa00001187983 */ /* 0x001ee80000300a00 */
[----:B-1----:R-:W3:Y:S04]  /*752f0*/  LDL.LU.64 R26, [R1+0xfa8] ;  /* 0x000fa800011a7983 */ /* 0x002ee80000300a00 */
[----:B------:R-:W3:Y:S04]  /*75300*/  LDL.LU R12, [R1+0x931c] ;  /* 0x00931c00010c7983 */ /* 0x000ee80000300800 */
[----:B------:R-:W3:Y:S04]  /*75310*/  LDL.LU R13, [R1+0x9318] ;  /* 0x00931800010d7983 */ /* 0x000ee80000300800 */
[----:B------:R-:W3:Y:S04]  /*75320*/  LDL.LU R14, [R1+0x9314] ;  /* 0x00931400010e7983 */ /* 0x000ee80000300800 */
[----:B------:R-:W3:Y:S01]  /*75330*/  LDL.LU R15, [R1+0x9310] ;  /* 0x00931000010f7983 */ /* 0x000ee20000300800 */
[----:B------:R-:W-:-:S02]  /*75340*/  IMAD.MOV.U32 R46, RZ, RZ, R10 ;  /* 0x000000ffff2e7224 */ /* 0x000fc400078e000a */
[----:B------:R-:W-:Y:S01]  /*75350*/  IMAD.MOV.U32 R47, RZ, RZ, R11 ;  /* 0x000000ffff2f7224 */ /* 0x000fe200078e000b */
[----:B------:R-:W-:Y:S04]  /*75360*/  STL.64 [R1+0x9300], R38 ;  /* 0x0093002601007387 */ /* 0x000fe80000100a00 */
[----:B------:R-:W3:Y:S04]  /*75370*/  LDL.LU R10, [R1+0x930c] ;  /* 0x00930c00010a7983 */ /* 0x000ee80000300800 */
[----:B------:R-:W3:Y:S04]  /*75380*/  LDL.LU R11, [R1+0x9308] ;  /* 0x00930800010b7983 */ /* 0x000ee80000300800 */
[----:B--2---:R-:W2:Y:S04]  /*75390*/  LDL.LU.64 R20, [R1+0xfc0] ;  /* 0x000fc00001147983 */ /* 0x004ea80000300a00 */
[----:B----4-:R-:W2:Y:S04]  /*753a0*/  LDL.LU.64 R22, [R1+0xfc8] ;  /* 0x000fc80001167983 */ /* 0x010ea80000300a00 */
[----:B------:R-:W4:Y:S04]  /*753b0*/  LDL.64 R56, [R1+0x10] ;  /* 0x0000100001387983 */ /* 0x000f280000100a00 */
[----:B------:R-:W4:Y:S04]  /*753c0*/  LDL.64 R50, [R1] ;  /* 0x0000000001327983 */ /* 0x000f280000100a00 */
[----:B------:R-:W-:Y:S04]  /*753d0*/  STL.64 [R1+0x9278], R18 ;  /* 0x0092781201007387 */ /* 0x000fe80000100a00 */
[----:B------:R3:W-:Y:S02]  /*753e0*/  STL.64 [R1+0x9270], R16 ;  /* 0x0092701001007387 */ /* 0x0007e40000100a00 */
[C---:B---3--:R-:W-:Y:S06]  /*753f0*/  HMMA.16816.F32 R16, R28.reuse, R12, R32 ;  /* 0x0000000c1c10723c */ /* 0x048fec0000001820 */
[----:B------:R-:W-:-:S15]  /*75400*/  HMMA.16816.F32 R36, R28, R14, R40 ;  /* 0x0000000e1c24723c */ /* 0x000fde0000001828 */
[----:B------:R-:W-:-:S08]  /*75410*/  NOP ;  /* 0x0000000000007918 */ /* 0x000fd00000000000 */
[----:B------:R-:W-:Y:S04]  /*75420*/  STL.64 [R1+0x8a0], R36 ;  /* 0x0008a02401007387 */ /* 0x000fe80000100a00 */
[----:B------:R-:W-:Y:S04]  /*75430*/  STL.64 [R1+0x8a8], R38 ;  /* 0x0008a82601007387 */ /* 0x000fe80000100a00 */
[----:B------:R-:W-:Y:S04]  /*75440*/  STL.64 [R1+0x890], R16 ;  /* 0x0008901001007387 */ /* 0x000fe80000100a00 */
[----:B------:R0:W-:Y:S02]  /*75450*/  STL.64 [R1+0x898], R18 ;  /* 0x0008981201007387 */ /* 0x0001e40000100a00 */
[----:B0-----:R-:W-:-:S15]  /*75460*/  HMMA.16816.F32 R16, R28, R10, R24 ;  /* 0x0000000a1c10723c */ /* 0x001fde0000001818 */
[----:B------:R-:W-:-:S08]  /*75470*/  NOP ;  /* 0x0000000000007918 */ /* 0x000fd00000000000 */
[----:B------:R-:W-:Y:S04]  /*75480*/  STL.64 [R1+0x880], R16 ;  /* 0x0008801001007387 */ /* 0x000fe80000100a00 */
[----:B------:R2:W-:Y:S04]  /*75490*/  STL.64 [R1+0x888], R18 ;  /* 0x0008881201007387 */ /* 0x0005e80000100a00 */
[----:B------:R-:W3:Y:S04]  /*754a0*/  LDL.LU.64 R36, [R1+0x1060] ;  /* 0x0010600001247983 */ /* 0x000ee80000300a00 */
[----:B------:R-:W3:Y:S01]  /*754b0*/  LDL.LU.64 R38, [R1+0x1068] ;  /* 0x0010680001267983 */ /* 0x000ee20000300a00 */
[----:B--2---:R-:W-:Y:S03]  /*754c0*/  HMMA.16816.F32 R16, R28, R8, R20 ;  /* 0x000000081c10723c */ /* 0x004fe60000001814 */
[----:B------:R-:W2:Y:S04]  /*754d0*/  LDL.LU.64 R24, [R1+0x1050] ;  /* 0x0010500001187983 */ /* 0x000ea80000300a00 */
[----:B------:R-:W2:Y:S04]  /*754e0*/  LDL.LU.64 R26, [R1+0x1058] ;  /* 0x00105800011a7983 */ /* 0x000ea80000300a00 */
[----:B------:R-:W4:Y:S04]  /*754f0*/  LDL.LU.64 R32, [R1+0x10e0] ;  /* 0x0010e00001207983 */ /* 0x000f280000300a00 */
[----:B------:R-:W4:Y:S01]  /*75500*/  LDL.LU.64 R34, [R1+0x10e8] ;  /* 0x0010e80001227983 */ /* 0x000f220000300a00 */
[----:B------:R-:W-:-:S02]  /*75510*/  IMAD R4, R4, 0x100, R53 ;  /* 0x0000010004047824 */ /* 0x000fc400078e0235 */
[----:B------:R-:W-:-:S05]  /*75520*/  IMAD R5, R5, 0x100, R54 ;  /* 0x0000010005057824 */ /* 0x000fca00078e0236 */
[----:B------:R0:W-:Y:S04]  /*75530*/  STL.64 [R1+0xc20], R16 ;  /* 0x000c201001007387 */ /* 0x0001e80000100a00 */
[----:B------:R1:W-:Y:S04]  /*75540*/  STL.64 [R1+0xc28], R18 ;  /* 0x000c281201007387 */ /* 0x0003e80000100a00 */
[----:B------:R-:W4:Y:S01]  /*75550*/  LDL.LU.64 R40, [R1+0x10f0] ;  /* 0x0010f00001287983 */ /* 0x000f220000300a00 */
[----:B------:R-:W-:-:S03]  /*75560*/  IMAD R6, R6, 0x100, R55 ;  /* 0x0000010006067824 */ /* 0x000fc600078e0237 */
[----:B------:R-:W4:Y:S04]  /*75570*/  LDL.LU.64 R42, [R1+0x10f8] ;  /* 0x0010f800012a7983 */ /* 0x000f280000300a00 */
[----:B------:R-:W4:Y:S04]  /*75580*/  LDL.LU.64 R20, [R1+0x1110] ;  /* 0x0011100001147983 */ /* 0x000f280000300a00 */
[----:B------:R-:W4:Y:S04]  /*75590*/  LDL.LU.64 R22, [R1+0x1118] ;  /* 0x0011180001167983 */ /* 0x000f280000300a00 */
[----:B------:R-:W4:Y:S04]  /*755a0*/  LDL.LU.64 R52, [R1+0x1120] ;  /* 0x0011200001347983 */ /* 0x000f280000300a00 */
[----:B------:R-:W4:Y:S04]  /*755b0*/  LDL.LU.64 R54, [R1+0x1128] ;  /* 0x0011280001367983 */ /* 0x000f280000300a00 */
[----:B0-----:R-:W4:Y:S04]  /*755c0*/  LDL.LU.64 R16, [R1+0x1130] ;  /* 0x0011300001107983 */ /* 0x001f280000300a00 */
[----:B-1----:R-:W4:Y:S04]  /*755d0*/  LDL.LU.64 R18, [R1+0x1138] ;  /* 0x0011380001127983 */ /* 0x002f280000300a00 */
[----:B------:R-:W-:Y:S04]  /*755e0*/  STL [R1+0x9258], R8 ;  /* 0x0092580801007387 */ /* 0x000fe80000100800 */
[----:B------:R-:W-:Y:S01]  /*755f0*/  STL [R1+0x9254], R9 ;  /* 0x0092540901007387 */ /* 0x000fe20000100800 */
[----:B---3--:R-:W-:-:S15]  /*75600*/  HMMA.16816.F32 R36, R28, R2, R36 ;  /* 0x000000021c24723c */ /* 0x008fde0000001824 */
[----:B------:R-:W-:-:S08]  /*75610*/  NOP ;  /* 0x0000000000007918 */ /* 0x000fd00000000000 */
[----:B------:R-:W-:Y:S04]  /*75620*/  STL.64 [R1+0xc10], R36 ;  /* 0x000c102401007387 */ /* 0x000fe80000100a00 */
[----:B------:R0:W-:Y:S04]  /*75630*/  STL.64 [R1+0xc18], R38 ;  /* 0x000c182601007387 */ /* 0x0001e80000100a00 */
[----:B0-----:R-:W3:Y:S01]  /*75640*/  LDL.LU.64 R38, [R1+0x9300] ;  /* 0x0093000001267983 */ /* 0x001ee20000300a00 */
[----:B------:R-:W-:Y:S01]  /*75650*/  IMAD R7, R0, 0x100, R7 ;  /* 0x0000010000077824 */ /* 0x000fe200078e0207 */
[----:B------:R-:W-:Y:S01]  /*75660*/  F2FP.F16.E5M2.UNPACK_B R4, R4 ;  /* 0x00000004ff04723e */ /* 0x000fe200020004ff */
[----:B--2---:R-:W-:Y:S01]  /*75670*/  HMMA.16816.F32 R44, R28, R46, R24 ;  /* 0x0000002e1c2c723c */ /* 0x004fe20000001818 */
[----:B------:R-:W-:-:S02]  /*75680*/  F2FP.F16.E5M2.UNPACK_B R5, R5 ;  /* 0x00000005ff05723e */ /* 0x000fc400020004ff */
[----:B------:R-:W-:Y:S02]  /*75690*/  F2FP.F16.E5M2.UNPACK_B R6, R6 ;  /* 0x00000006ff06723e */ /* 0x000fe400020004ff */
[----:B------:R-:W-:Y:S01]  /*756a0*/  F2FP.F16.E5M2.UNPACK_B R7, R7 ;  /* 0x00000007ff07723e */ /* 0x000fe200020004ff */
[----:B------:R0:W-:Y:S01]  /*756b0*/  STL [R1+0x9250], R3 ;  /* 0x0092500301007387 */ /* 0x0001e20000100800 */
[----:B----4-:R-:W-:-:S03]  /*756c0*/  IMAD.MOV.U32 R0, RZ, RZ, R57 ;  /* 0x000000ffff007224 */ /* 0x010fc600078e0039 */
[----:B------:R-:W2:Y:S02]  /*756d0*/  LDL.LU.64 R26, [R1+0x92f8] ;  /* 0x0092f800011a7983 */ /* 0x000ea40000300a00 */
[C---:B------:R-:W-:Y:S02]  /*756e0*/  HMMA.16816.F32 R40, R4.reuse, R48, R40 ;  /* 0x000000300428723c */ /* 0x040fe40000001828 */
[----:B------:R-:W4:Y:S04]  /*756f0*/  LDL.LU.64 R24, [R1+0x92f0] ;  /* 0x0092f00001187983 */ /* 0x000f280000300a00 */
[C---:B------:R-:W-:Y:S01]  /*75700*/  HMMA.16816.F32 R20, R4.reuse, R56, R20 ;  /* 0x000000380414723c */ /* 0x040fe20000001814 */
[----:B------:R-:W2:Y:S05]  /*75710*/  LDL.LU.64 R28, [R1+0x1140] ;  /* 0x00114000011c7983 */ /* 0x000eaa0000300a00 */
[----:B0-----:R-:W-:Y:S01]  /*75720*/  IMAD.MOV.U32 R3, RZ, RZ, R56 ;  /* 0x000000ffff037224 */ /* 0x001fe200078e0038 */
[----:B------:R-:W2:Y:S01]  /*75730*/  LDL.LU.64 R30, [R1+0x1148] ;  /* 0x00114800011e7983 */ /* 0x000ea20000300a00 */
[C---:B------:R-:W-:Y:S03]  /*75740*/  HMMA.16816.F32 R56, R4.reuse, R58, R52 ;  /* 0x0000003a0438723c */ /* 0x040fe60000001834 */
[----:B------:R0:W-:Y:S04]  /*75750*/  STL.64 [R1+0x870], R44 ;  /* 0x0008702c01007387 */ /* 0x0001e80000100a00 */
[----:B------:R1:W-:Y:S01]  /*75760*/  STL.64 [R1+0x878], R46 ;  /* 0x0008782e01007387 */ /* 0x0003e20000100a00 */
[----:B------:R-:W-:Y:S03]  /*75770*/  HMMA.16816.F32 R16, R4, R50, R16 ;  /* 0x000000320410723c */ /* 0x000fe60000001810 */
[----:B0-----:R-:W4:Y:S04]  /*75780*/  LDL.LU.64 R44, [R1+0x1150] ;  /* 0x00115000012c7983 */ /* 0x001f280000300a00 */
[----:B-1----:R-:W4:Y:S01]  /*75790*/  LDL.LU.64 R46, [R1+0x1158] ;  /* 0x00115800012e7983 */ /* 0x002f220000300a00 */
[----:B------:R-:W-:-:S02]  /*757a0*/  IMAD.MOV.U32 R8, RZ, RZ, R50 ;  /* 0x000000ffff087224 */ /* 0x000fc400078e0032 */
[----:B------:R-:W-:Y:S01]  /*757b0*/  IMAD.MOV.U32 R9, RZ, RZ, R51 ;  /* 0x000000ffff097224 */ /* 0x000fe200078e0033 */
[----:B---3--:R-:W-:Y:S01]  /*757c0*/  HMMA.16816.F32 R36, R4, R38, R32 ;  /* 0x000000260424723c */ /* 0x008fe20000001820 */
[----:B------:R-:W3:Y:S04]  /*757d0*/  LDL.LU.64 R34, [R1+0x92e8] ;  /* 0x0092e80001227983 */ /* 0x000ee80000300a00 */
[----:B------:R-:W3:-:S15]  /*757e0*/  LDL.LU.64 R32, [R1+0x92e0] ;  /* 0x0092e00001207983 */ /* 0x000ede0000300a00 */
[----:B------:R-:W-:-:S03]  /*757f0*/  NOP ;  /* 0x0000000000007918 */ /* 0x000fc60000000000 */
[----:B------:R-:W-:Y:S04]  /*75800*/  STL.64 [R1+0x860], R36 ;  /* 0x0008602401007387 */ /* 0x000fe80000100a00 */
[----:B------:R0:W-:Y:S04]  /*75810*/  STL.64 [R1+0x868], R38 ;  /* 0x0008682601007387 */ /* 0x0001e80000100a00 */
[----:B0-----:R-:W3:Y:S04]  /*75820*/  LDL.LU.64 R38, [R1+0x92d8] ;  /* 0x0092d80001267983 */ /* 0x001ee80000300a00 */
[----:B------:R-:W3:Y:S04]  /*75830*/  LDL.LU.64 R36, [R1+0x92d0] ;  /* 0x0092d00001247983 */ /* 0x000ee80000300a00 */
[----:B------:R-:W-:Y:S04]  /*75840*/  STL.64 [R1+0x850], R40 ;  /* 0x0008502801007387 */ /* 0x000fe80000100a00 */
[----:B------:R0:W-:Y:S04]  /*75850*/  STL.64 [R1+0x858], R42 ;  /* 0x0008582a01007387 */ /* 0x0001e80000100a00 */
[----:B0-----:R-:W3:Y:S04]  /*75860*/  LDL.LU.64 R42, [R1+0x92c8] ;  /* 0x0092c800012a7983 */ /* 0x001ee80000300a00 */
[----:B------:R-:W3:Y:S04]  /*75870*/  LDL.LU.64 R40, [R1+0x92c0] ;  /* 0x0092c00001287983 */ /* 0x000ee80000300a00 */
[----:B------:R0:W-:Y:S04]  /*75880*/  STL.64 [R1+0x840], R20 ;  /* 0x0008401401007387 */ /* 0x0001e80000100a00 */
[----:B------:R1:W-:Y:S04]  /*75890*/  STL.64 [R1+0x848], R22 ;  /* 0x0008481601007387 */ /* 0x0003e80000100a00 */
[----:B0-----:R-:W3:Y:S04]  /*758a0*/  LDL.LU.64 R20, [R1+0x11a0] ;  /* 0x0011a00001147983 */ /* 0x001ee80000300a00 */
[----:B-1----:R-:W3:Y:S04]  /*758b0*/  LDL.LU.64 R22, [R1+0x11a8] ;  /* 0x0011a80001167983 */ /* 0x002ee80000300a00 */
[----:B------:R-:W3:Y:S04]  /*758c0*/  LDL.LU.64 R54, [R1+0x92b8] ;  /* 0x0092b80001367983 */ /* 0x000ee80000300a00 */
[----:B------:R-:W3:Y:S04]  /*758d0*/  LDL.LU.64 R52, [R1+0x92b0] ;  /* 0x0092b00001347983 */ /* 0x000ee80000300a00 */
[----:B------:R-:W-:Y:S04]  /*758e0*/  STL.64 [R1+0x830], R56 ;  /* 0x0008303801007387 */ /* 0x000fe80000100a00 */
[----:B------:R0:W-:Y:S04]  /*758f0*/  STL.64 [R1+0x838], R58 ;  /* 0x0008383a01007387 */ /* 0x0001e80000100a00 */
[----:B0-----:R-:W4:Y:S04]  /*75900*/  LDL.LU.64 R58, [R1+0x92a8] ;  /* 0x0092a800013a7983 */ /* 0x001f280000300a00 */
[----:B------:R-:W3:Y:S04]  /*75910*/  LDL.LU.64 R56, [R1+0x92a0] ;  /* 0x0092a00001387983 */ /* 0x000ee80000300a00 */
[----:B------:R0:W-:Y:S04]  /*75920*/  STL.64 [R1+0x820], R16 ;  /* 0x0008201001007387 */ /* 0x0001e80000100a00 */
[----:B------:R1:W-:Y:S04]  /*75930*/  STL.64 [R1+0x828], R18 ;  /* 0x0008281201007387 */ /* 0x0003e80000100a00 */
[----:B0-----:R-:W3:Y:S04]  /*75940*/  LDL.LU.64 R16, [R1+0x11b0] ;  /* 0x0011b00001107983 */ /* 0x001ee80000300a00 */
[----:B-1----:R-:W3:Y:S04]  /*75950*/  LDL.LU.64 R18, [R1+0x11b8] ;  /* 0x0011b80001127983 */ /* 0x002ee80000300a00 */
[----:B------:R-:W3:Y:S04]  /*75960*/  LDL.LU.64 R48, [R1+0x1210] ;  /* 0x0012100001307983 */ /* 0x000ee80000300a00 */
[----:B------:R-:W3:Y:S01]  /*75970*/  LDL.LU.64 R50, [R1+0x1218] ;  /* 0x0012180001327983 */ /* 0x000ee20000300a00 */
[----:B--2---:R-:W-:-:S15]  /*75980*/  HMMA.16816.F32 R28, R4, R60, R28 ;  /* 0x0000003c041c723c */ /* 0x004fde000000181c */
[----:B------:R-:W-:-:S08]  /*75990*/  NOP ;  /* 0x0000000000007918 */ /* 0x000fd00000000000 */
[----:B------:R-:W-:Y:S04]  /*759a0*/  STL.64 [R1+0x810], R28 ;  /* 0x0008101c01007387 */ /* 0x000fe80000100a00 */
[----:B------:R4:W-:Y:S02]  /*759b0*/  STL.64 [R1+0x818], R30 ;  /* 0x0008181e01007387 */ /* 0x0009e40000100a00 */
[C---:B----4-:R-:W-:Y:S02]  /*759c0*/  HMMA.16816.F32 R28, R4.reuse, R58, R44 ;  /* 0x0000003a041c723c */ /* 0x050fe4000000182c */
[----:B------:R-:W2:Y:S04]  /*759d0*/  LDL.LU.64 R44, [R1+0x1220] ;  /* 0x00122000012c7983 */ /* 0x000ea80000300a00 */
[----:B------:R-:W2:Y:S01]  /*759e0*/  LDL.LU.64 R46, [R1+0x1228] ;  /* 0x00122800012e7983 */ /* 0x000ea20000300a00 */
[C---:B---3--:R-:W-:Y:S06]  /*759f0*/  HMMA.16816.F32 R20, R4.reuse, R56, R20 ;  /* 0x000000380414723c */ /* 0x048fec0000001814 */
[C---:B------:R-:W-:Y:S10]  /*75a00*/  HMMA.16816.F32 R16, R4.reuse, R54, R16 ;  /* 0x000000360410723c */ /* 0x040ff40000001810 */
[----:B------:R0:W-:Y:S01]  /*75a10*/  STL.64 [R1+0x800], R28 ;  /* 0x0008001c01007387 */ /* 0x0001e20000100a00 */
[C---:B------:R-:W-:Y:S03]  /*75a20*/  HMMA.16816.F32 R48, R4.reuse, R52, R48 ;  /* 0x000000340430723c */ /* 0x040fe60000001830 */
[----:B------:R1:W-:Y:S04]  /*75a30*/  STL.64 [R1+0x808], R30 ;  /* 0x0008081e01007387 */ /* 0x0003e80000100a00 */
[----:B0-----:R-:W3:Y:S04]  /*75a40*/  LDL.LU.64 R28, [R1+0x1250] ;  /* 0x00125000011c7983 */ /* 0x001ee80000300a00 */
[----:B-1----:R-:W3:Y:S04]  /*75a50*/  LDL.LU.64 R30, [R1+0x1258] ;  /* 0x00125800011e7983 */ /* 0x002ee80000300a00 */
[----:B------:R0:W-:Y:S04]  /*75a60*/  STL.64 [R1+0x7f0], R20 ;  /* 0x0007f01401007387 */ /* 0x0001e80000100a00 */
[----:B------:R1:W-:Y:S04]  /*75a70*/  STL.64 [R1+0x7f8], R22 ;  /* 0x0007f81601007387 */ /* 0x0003e80000100a00 */
[----:B0-----:R-:W4:Y:S04]  /*75a80*/  LDL.LU.64 R20, [R1+0x1260] ;  /* 0x0012600001147983 */ /* 0x001f280000300a00 */
[----:B-1----:R-:W4:Y:S04]  /*75a90*/  LDL.LU.64 R22, [R1+0x1268] ;  /* 0x0012680001167983 */ /* 0x002f280000300a00 */
        /* <DEDUP_REMOVED lines=8> */
[----:B------:R-:W-:Y:S04]  /*75b20*/  STL.64 [R1+0x7d0], R48 ;  /* 0x0007d03001007387 */ /* 0x000fe80000100a00 */
[----:B------:R0:W-:Y:S04]  /*75b30*/  STL.64 [R1+0x7d8], R50 ;  /* 0x0007d83201007387 */ /* 0x0001e80000100a00 */
[----:B0-----:R-:W2:Y:S04]  /*75b40*/  LDL.LU.64 R50, [R1+0x9298] ;  /* 0x0092980001327983 */ /* 0x001ea80000300a00 */
[----:B------:R-:W4:Y:S04]  /*75b50*/  LDL.LU.64 R48, [R1+0x9290] ;  /* 0x0092900001307983 */ /* 0x000f280000300a00 */
[----:B------:R-:W-:Y:S04]  /*75b60*/  STL.64 [R1+0x9218], R54 ;  /* 0x0092183601007387 */ /* 0x000fe80000100a00 */
[----:B------:R0:W-:Y:S04]  /*75b70*/  STL.64 [R1+0x9210], R52 ;  /* 0x0092103401007387 */ /* 0x0001e80000100a00 */
[----:B0-----:R-:W4:Y:S04]  /*75b80*/  LDL.LU.64 R52, [R1+0x1230] ;  /* 0x0012300001347983 */ /* 0x001f280000300a00 */
[----:B------:R-:W4:Y:S01]  /*75b90*/  LDL.LU.64 R54, [R1+0x1238] ;  /* 0x0012380001367983 */ /* 0x000f220000300a00 */
[----:B--2---:R-:W-:-:S15]  /*75ba0*/  HMMA.16816.F32 R44, R4, R50, R44 ;  /* 0x00000032042c723c */ /* 0x004fde000000182c */
[----:B------:R-:W-:-:S08]  /*75bb0*/  NOP ;  /* 0x0000000000007918 */ /* 0x000fd00000000000 */
[----:B------:R-:W-:Y:S04]  /*75bc0*/  STL.64 [R1+0x7c0], R44 ;  /* 0x0007c02c01007387 */ /* 0x000fe80000100a00 */
[----:B------:R0:W-:Y:S04]  /*75bd0*/  STL.64 [R1+0x7c8], R46 ;  /* 0x0007c82e01007387 */ /* 0x0001e80000100a00 */
[----:B0-----:R-:W3:Y:S04]  /*75be0*/  LDL.LU.64 R46, [R1+0x9288] ;  /* 0x00928800012e7983 */ /* 0x001ee80000300a00 */
[----:B------:R-:W2:Y:S01]  /*75bf0*/  LDL.LU.64 R44, [R1+0x9280] ;  /* 0x00928000012c7983 */ /* 0x000ea20000300a00 */
[C---:B----4-:R-:W-:Y:S03]  /*75c00*/  HMMA.16816.F32 R52, R4.reuse, R48, R52 ;  /* 0x000000300434723c */ /* 0x050fe60000001834 */
[----:B------:R-:W-:Y:S04]  /*75c10*/  STL.64 [R1+0x9228], R50 ;  /* 0x0092283201007387 */ /* 0x000fe80000100a00 */
[----:B------:R3:W-:Y:S01]  /*75c20*/  STL.64 [R1+0x9220], R48 ;  /* 0x0092203001007387 */ /* 0x0007e20000100a00 */
[----:B------:R-:W-:-:S15]  /*75c30*/  HMMA.16816.F32 R20, R4, R42, R20 ;  /* 0x0000002a0414723c */ /* 0x000fde0000001814 */
[----:B------:R-:W-:Y:S04]  /*75c40*/  STL.64 [R1+0x7b0], R52 ;  /* 0x0007b03401007387 */ /* 0x000fe80000100a00 */
[----:B------:R-:W-:Y:S01]  /*75c50*/  STL.64 [R1+0x7b8], R54 ;  /* 0x0007b83601007387 */ /* 0x000fe20000100a00 */
[C---:B---3--:R-:W-:Y:S06]  /*75c60*/  HMMA.16816.F32 R48, R4.reuse, R46, R56 ;  /* 0x0000002e0430723c */ /* 0x048fec0000001838 */
[----:B--2---:R-:W-:Y:S01]  /*75c70*/  HMMA.16816.F32 R28, R4, R44, R28 ;  /* 0x0000002c041c723c */ /* 0x004fe2000000181c */
[----:B------:R-:W-:-:S15]  /*75c80*/  STL.64 [R1+0x91f8], R46 ;  /* 0x0091f82e01007387 */ /* 0x000fde0000100a00 */
[----:B------:R-:W-:-:S01]  /*75c90*/  NOP ;  /* 0x0000000000007918 */ /* 0x000fc20000000000 */
[----:B------:R0:W-:Y:S04]  /*75ca0*/  STL.64 [R1+0x7a0], R48 ;  /* 0x0007a03001007387 */ /* 0x0001e80000100a00 */
[----:B------:R1:W-:Y:S04]  /*75cb0*/  STL.64 [R1+0x7a8], R50 ;  /* 0x0007a83201007387 */ /* 0x0003e80000100a00 */
[----:B------:R-:W-:Y:S04]  /*75cc0*/  STL.64 [R1+0x91f0], R44 ;  /* 0x0091f02c01007387 */ /* 0x000fe80000100a00 */
[----:B------:R-:W-:Y:S04]  /*75cd0*/  STL.64 [R1+0x790], R28 ;  /* 0x0007901c01007387 */ /* 0x000fe80000100a00 */
[----:B------:R-:W-:Y:S04]  /*75ce0*/  STL.64 [R1+0x798], R30 ;  /* 0x0007981e01007387 */ /* 0x000fe80000100a00 */
[----:B0-----:R-:W2:Y:S04]  /*75cf0*/  LDL.LU.64 R48, [R1+0x1280] ;  /* 0x0012800001307983 */ /* 0x001ea80000300a00 */
[----:B-1----:R-:W2:Y:S04]  /*75d00*/  LDL.LU.64 R50, [R1+0x1288] ;  /* 0x0012880001327983 */ /* 0x002ea80000300a00 */
[----:B------:R0:W-:Y:S04]  /*75d10*/  STL.64 [R1+0x780], R20 ;  /* 0x0007801401007387 */ /* 0x0001e80000100a00 */
[----:B------:R1:W-:Y:S04]  /*75d20*/  STL.64 [R1+0x788], R22 ;  /* 0x0007881601007387 */ /* 0x0003e80000100a00 */
[----:B0-----:R-:W3:Y:S04]  /*75d30*/  LDL.LU.64 R20, [R1+0x1290] ;  /* 0x0012900001147983 */ /* 0x001ee80000300a00 */
[----:B-1----:R-:W3:Y:S01]  /*75d40*/  LDL.LU.64 R22, [R1+0x1298] ;  /* 0x0012980001167983 */ /* 0x002ee20000300a00 */
[----:B------:R-:W-:Y:S03]  /*75d50*/  HMMA.16816.F32 R28, R4, R40, R16 ;  /* 0x00000028041c723c */ /* 0x000fe60000001810 */
[----:B------:R-:W4:Y:S04]  /*75d60*/  LDL.LU.64 R16, [R1+0x12a0] ;  /* 0x0012a00001107983 */ /* 0x000f280000300a00 */
[----:B------:R-:W4:-:S15]  /*75d70*/  LDL.LU.64 R18, [R1+0x12a8] ;  /* 0x0012a80001127983 */ /* 0x000f1e0000300a00 */
[----:B------:R-:W-:-:S01]  /*75d80*/  NOP ;  /* 0x0000000000007918 */ /* 0x000fc20000000000 */
        /* <DEDUP_REMOVED lines=12> */
[----:B------:R-:W-:Y:S04]  /*75e50*/  STL.64 [R1+0x91d8], R42 ;  /* 0x0091d82a01007387 */ /* 0x000fe80000100a00 */
[----:B------:R2:W-:Y:S04]  /*75e60*/  STL.64 [R1+0x91d0], R40 ;  /* 0x0091d02801007387 */ /* 0x0005e80000100a00 */
[----:B------:R-:W-:Y:S01]  /*75e70*/  STL.64 [R1+0x91e8], R38 ;  /* 0x0091e82601007387 */ /* 0x000fe20000100a00 */
[C---:B--2---:R-:W-:Y:S06]  /*75e80*/  HMMA.16816.F32 R40, R4.reuse, R38, R48 ;  /* 0x000000260428723c */ /* 0x044fec0000001830 */
[----:B---3--:R-:W-:-:S15]  /*75e90*/  HMMA.16816.F32 R20, R4, R36, R20 ;  /* 0x000000240414723c */ /* 0x008fde0000001814 */
[----:B------:R-:W-:-:S02]  /*75ea0*/  NOP ;  /* 0x0000000000007918 */ /* 0x000fc40000000000 */
[----:B------:R-:W-:Y:S04]  /*75eb0*/  STL.64 [R1+0x760], R40 ;  /* 0x0007602801007387 */ /* 0x000fe80000100a00 */
[----:B------:R-:W-:Y:S04]  /*75ec0*/  STL.64 [R1+0x768], R42 ;  /* 0x0007682a01007387 */ /* 0x000fe80000100a00 */
[----:B------:R-:W-:Y:S04]  /*75ed0*/  STL.64 [R1+0x91e0], R36 ;  /* 0x0091e02401007387 */ /* 0x000fe80000100a00 */
[----:B------:R-:W-:Y:S04]  /*75ee0*/  STL.64 [R1+0x750], R20 ;  /* 0x0007501401007387 */ /* 0x000fe80000100a00 */
[----:B------:R4:W-:Y:S02]  /*75ef0*/  STL.64 [R1+0x758], R22 ;  /* 0x0007581601007387 */ /* 0x0009e40000100a00 */
[----:B----4-:R-:W-:Y:S02]  /*75f00*/  HMMA.16816.F32 R20, R4, R34, R16 ;  /* 0x000000220414723c */ /* 0x010fe40000001810 */
[----:B------:R-:W2:Y:S04]  /*75f10*/  LDL.LU.64 R16, [R1+0x12d0] ;  /* 0x0012d00001107983 */ /* 0x000ea80000300a00 */
[----:B------:R-:W2:-:S15]  /*75f20*/  LDL.LU.64 R18, [R1+0x12d8] ;  /* 0x0012d80001127983 */ /* 0x000e9e0000300a00 */
[----:B------:R-:W-:-:S02]  /*75f30*/  NOP ;  /* 0x0000000000007918 */ /* 0x000fc40000000000 */
        /* <DEDUP_REMOVED lines=35> */
[----:B0-----:R-:W4:Y:S04]  /*76170*/  LDL.LU.64 R24, [R1+0x1310] ;  /* 0x0013100001187983 */ /* 0x001f280000300a00 */
[----:B------:R-:W4:Y:S01]  /*76180*/  LDL.LU.64 R26, [R1+0x1318] ;  /* 0x00131800011a7983 */ /* 0x000f220000300a00 */
[----:B------:R-:W-:-:S02]  /*76190*/  IMAD R30, R30, 0x100, R54 ;  /* 0x000001001e1e7824 */ /* 0x000fc400078e0236 */
[----:B------:R-:W-:Y:S02]  /*761a0*/  IMAD R31, R31, 0x100, R55 ;  /* 0x000001001f1f7824 */ /* 0x000fe400078e0237 */
[----:B------:R-:W-:Y:S02]  /*761b0*/  IMAD.MOV.U32 R54, RZ, RZ, R8 ;  /* 0x000000ffff367224 */ /* 0x000fe400078e0008 */
[----:B------:R-:W-:Y:S01]  /*761c0*/  IMAD.MOV.U32 R55, RZ, RZ, R9 ;  /* 0x000000ffff377224 */ /* 0x000fe200078e0009 */
[----:B----4-:R-:W-:-:S15]  /*761d0*/  HMMA.16816.F32 R24, R4, R22, R24 ;  /* 0x000000160418723c */ /* 0x010fde0000001818 */
[----:B------:R-:W-:-:S08]  /*761e0*/  NOP ;  /* 0x0000000000007918 */ /* 0x000fd00000000000 */
[----:B------:R-:W-:Y:S04]  /*761f0*/  STL.64 [R1+0x700], R24 ;  /* 0x0007001801007387 */ /* 0x000fe80000100a00 */
[----:B------:R0:W-:Y:S04]  /*76200*/  STL.64 [R1+0x708], R26 ;  /* 0x0007081a01007387 */ /* 0x0001e80000100a00 */
[----:B------:R-:W-:Y:S04]  /*76210*/  STL.64 [R1+0x91c8], R22 ;  /* 0x0091c81601007387 */ /* 0x000fe80000100a00 */
[----:B--2---:R1:W-:Y:S01]  /*76220*/  STL.64 [R1+0x91c0], R20 ;  /* 0x0091c01401007387 */ /* 0x0043e20000100a00 */
[C---:B0-----:R-:W-:Y:S06]  /*76230*/  HMMA.16816.F32 R24, R4.reuse, R20, R32 ;  /* 0x000000140418723c */ /* 0x041fec0000001820 */
[C---:B-1----:R-:W-:Y:S06]  /*76240*/  HMMA.16816.F32 R20, R4.reuse, R18, R56 ;  /* 0x000000120414723c */ /* 0x042fec0000001838 */
[C---:B---3--:R-:W-:Y:S11]  /*76250*/  HMMA.16816.F32 R32, R4.reuse, R16, R48 ;  /* 0x000000100420723c */ /* 0x048ff60000001830 */
[----:B------:R-:W-:Y:S04]  /*76260*/  STL.64 [R1+0x6f0], R24 ;  /* 0x0006f01801007387 */ /* 0x000fe80000100a00 */
[----:B------:R0:W-:Y:S04]  /*76270*/  STL.64 [R1+0x6f8], R26 ;  /* 0x0006f81a01007387 */ /* 0x0001e80000100a00 */
[----:B------:R-:W2:Y:S04]  /*76280*/  LDL.64 R56, [R1+0x28] ;  /* 0x0000280001387983 */ /* 0x000ea80000100a00 */
[----:B------:R-:W3:Y:S04]  /*76290*/  LDL.64 R58, [R1+0x20] ;  /* 0x00002000013a7983 */ /* 0x000ee80000100a00 */
[----:B------:R-:W-:Y:S01]  /*762a0*/  STL.64 [R1+0x6e0], R20 ;  /* 0x0006e01401007387 */ /* 0x000fe20000100a00 */
[C---:B0-----:R-:W-:Y:S03]  /*762b0*/  HMMA.16816.F32 R24, R4.reuse, R14, R44 ;  /* 0x0000000e0418723c */ /* 0x041fe6000000182c */
[----:B------:R0:W-:Y:S03]  /*762c0*/  STL.64 [R1+0x6e8], R22 ;  /* 0x0006e81601007387 */ /* 0x0001e60000100a00 */
[----:B0-----:R-:W-:Y:S01]  /*762d0*/  HMMA.16816.F32 R20, R4, R12, R40 ;  /* 0x0000000c0414723c */ /* 0x001fe20000001828 */
[----:B------:R-:W-:Y:S04]  /*762e0*/  STL.64 [R1+0x6d0], R32 ;  /* 0x0006d02001007387 */ /* 0x000fe80000100a00 */
[----:B------:R-:W-:-:S12]  /*762f0*/  STL.64 [R1+0x6d8], R34 ;  /* 0x0006d82201007387 */ /* 0x000fd80000100a00 */
[----:B------:R-:W-:Y:S04]  /*76300*/  STL.64 [R1+0x6c0], R24 ;  /* 0x0006c01801007387 */ /* 0x000fe80000100a00 */
[----:B------:R-:W-:Y:S04]  /*76310*/  STL.64 [R1+0x6c8], R26 ;  /* 0x0006c81a01007387 */ /* 0x000fe80000100a00 */
[----:B------:R-:W-:Y:S04]  /*76320*/  STL.64 [R1+0x6b0], R20 ;  /* 0x0006b01401007387 */ /* 0x000fe80000100a00 */
[----:B------:R0:W-:Y:S04]  /*76330*/  STL.64 [R1+0x6b8], R22 ;  /* 0x0006b81601007387 */ /* 0x0001e80000100a00 */
[----:B------:R-:W4:Y:S04]  /*76340*/  LDL.LU.64 R44, [R1+0x13a0] ;  /* 0x0013a000012c7983 */ /* 0x000f280000300a00 */
[----:B------:R-:W4:Y:S01]  /*76350*/  LDL.LU.64 R46, [R1+0x13a8] ;  /* 0x0013a800012e7983 */ /* 0x000f220000300a00 */
[----:B0-----:R-:W-:Y:S01]  /*76360*/  HMMA.16816.F32 R20, R4, R10, R36 ;  /* 0x0000000a0414723c */ /* 0x001fe20000001824 */
[----:B------:R-:W-:-:S15]  /*76370*/  IMAD.MOV.U32 R34, RZ, RZ, R3 ;  /* 0x000000ffff227224 */ /* 0x000fde00078e0003 */
[----:B------:R-:W-:-:S07]  /*76380*/  NOP ;  /* 0x0000000000007918 */ /* 0x000fce0000000000 */
[----:B------:R0:W-:Y:S04]  /*76390*/  STL.64 [R1+0x6a0], R20 ;  /* 0x0006a01401007387 */ /* 0x0001e80000100a00 */
[----:B------:R1:W-:Y:S04]  /*763a0*/  STL.64 [R1+0x6a8], R22 ;  /* 0x0006a81601007387 */ /* 0x0003e80000100a00 */
[----:B------:R-:W-:Y:S04]  /*763b0*/  STL [R1+0x91b8], R10 ;  /* 0x0091b80a01007387 */ /* 0x000fe80000100800 */
[----:B------:R-:W-:Y:S04]  /*763c0*/  STL [R1+0x91b4], R11 ;  /* 0x0091b40b01007387 */ /* 0x000fe80000100800 */
[----:B0-----:R-:W3:Y:S04]  /*763d0*/  LDL.LU.64 R20, [R1+0x13c0] ;  /* 0x0013c00001147983 */ /* 0x001ee80000300a00 */
[----:B-1----:R-:W3:Y:S04]  /*763e0*/  LDL.LU.64 R22, [R1+0x13c8] ;  /* 0x0013c80001167983 */ /* 0x002ee80000300a00 */
[----:B------:R-:W3:Y:S04]  /*763f0*/  LDL.64 R38, [R1+0x18] ;  /* 0x0000180001267983 */ /* 0x000ee80000100a00 */
[----:B------:R-:W2:Y:S04]  /*76400*/  LDL.LU R8, [R1+0x9258] ;  /* 0x0092580001087983 */ /* 0x000ea80000300800 */
[----:B------:R-:W4:Y:S04]  /*76410*/  LDL.LU R9, [R1+0x9254] ;  /* 0x0092540001097983 */ /* 0x000f280000300800 */
[----:B------:R-:W3:Y:S04]  /*76420*/  LDL.LU.64 R40, [R1+0x13b0] ;  /* 0x0013b00001287983 */ /* 0x000ee80000300a00 */
[----:B------:R-:W3:Y:S04]  /*76430*/  LDL.LU.64 R42, [R1+0x13b8] ;  /* 0x0013b800012a7983 */ /* 0x000ee80000300a00 */
[----:B------:R-:W3:Y:S04]  /*76440*/  LDL.LU.64 R24, [R1+0x13d0] ;  /* 0x0013d00001187983 */ /* 0x000ee80000300a00 */
[----:B------:R-:W3:Y:S04]  /*76450*/  LDL.LU.64 R26, [R1+0x13d8] ;  /* 0x0013d800011a7983 */ /* 0x000ee80000300a00 */
[----:B------:R-:W3:Y:S01]  /*76460*/  LDL.LU R3, [R1+0x9250] ;  /* 0x0092500001037983 */ /* 0x000ee20000300800 */
[----:B------:R-:W-:-:S02]  /*76470*/  IMAD R28, R28, 0x100, R52 ;  /* 0x000001001c1c7824 */ /* 0x000fc400078e0234 */
[----:B------:R-:W-:Y:S02]  /*76480*/  IMAD R29, R29, 0x100, R53 ;  /* 0x000001001d1d7824 */ /* 0x000fe400078e0235 */
[----:B------:R-:W3:Y:S01]  /*76490*/  LDL.64 R52, [R1+0x8] ;  /* 0x0000080001347983 */ /* 0x000ee20000100a00 */
[----:B------:R-:W-:Y:S02]  /*764a0*/  F2FP.F16.E5M2.UNPACK_B R28, R28 ;  /* 0x0000001cff1c723e */ /* 0x000fe400020004ff */
[----:B------:R-:W-:Y:S02]  /*764b0*/  F2FP.F16.E5M2.UNPACK_B R29, R29 ;  /* 0x0000001dff1d723e */ /* 0x000fe400020004ff */
[----:B------:R-:W-:Y:S02]  /*764c0*/  F2FP.F16.E5M2.UNPACK_B R30, R30 ;  /* 0x0000001eff1e723e */ /* 0x000fe400020004ff */
[----:B------:R-:W-:Y:S01]  /*764d0*/  F2FP.F16.E5M2.UNPACK_B R31, R31 ;  /* 0x0000001fff1f723e */ /* 0x000fe200020004ff */
[----:B--2---:R-:W-:Y:S01]  /*764e0*/  STL [R1+0x91ac], R8 ;  /* 0x0091ac0801007387 */ /* 0x004fe20000100800 */
[C---:B----4-:R-:W-:Y:S06]  /*764f0*/  HMMA.16816.F32 R44, R4.reuse, R8, R44 ;  /* 0x00000008042c723c */ /* 0x050fec000000182c */
[----:B------:R0:W-:Y:S01]  /*76500*/  STL [R1+0x91a8], R9 ;  /* 0x0091a80901007387 */ /* 0x0001e20000100800 */
[C---:B---3--:R-:W-:Y:S06]  /*76510*/  HMMA.16816.F32 R40, R4.reuse, R56, R40 ;  /* 0x000000380428723c */ /* 0x048fec0000001828 */
[----:B0-----:R-:W-:Y:S06]  /*76520*/  HMMA.16816.F32 R8, R4, R2, R20 ;  /* 0x000000020408723c */ /* 0x001fec0000001814 */
[----:B------:R-:W-:Y:S04]  /*76530*/  HMMA.16816.F32 R4, R28, R58, R24 ;  /* 0x0000003a1c04723c */ /* 0x000fe80000001818 */
[----:B------:R-:W-:Y:S04]  /*76540*/  STL.64 [R1+0xc00], R44 ;  /* 0x000c002c01007387 */ /* 0x000fe80000100a00 */
[----:B------:R-:W-:Y:S04]  /*76550*/  STL.64 [R1+0xc08], R46 ;  /* 0x000c082e01007387 */ /* 0x000fe80000100a00 */
[----:B------:R-:W2:Y:S04]  /*76560*/  LDL.LU.64 R20, [R1+0x13e0] ;  /* 0x0013e00001147983 */ /* 0x000ea80000300a00 */
[----:B------:R-:W2:Y:S04]  /*76570*/  LDL.LU.64 R22, [R1+0x13e8] ;  /* 0x0013e80001167983 */ /* 0x000ea80000300a00 */
[----:B------:R-:W-:Y:S04]  /*76580*/  STL.64 [R1+0xbf0], R8 ;  /* 0x000bf00801007387 */ /* 0x000fe80000100a00 */
[----:B------:R-:W-:Y:S04]  /*76590*/  STL.64 [R1+0xbf8], R10 ;  /* 0x000bf80a01007387 */ /* 0x000fe80000100a00 */
[----:B------:R-:W-:Y:S04]  /*765a0*/  STL [R1+0x91bc], R2 ;  /* 0x0091bc0201007387 */ /* 0x000fe80000100800 */
[----:B------:R-:W-:Y:S04]  /*765b0*/  STL [R1+0x91b0], R3 ;  /* 0x0091b00301007387 */ /* 0x000fe80000100800 */
[----:B------:R-:W-:Y:S04]  /*765c0*/  STL.64 [R1+0x690], R40 ;  /* 0x0006902801007387 */ /* 0x000fe80000100a00 */
[----:B------:R-:W-:Y:S04]  /*765d0*/  STL.64 [R1+0x698], R42 ;  /* 0x0006982a01007387 */ /* 0x000fe80000100a00 */
[----:B------:R-:W3:Y:S04]  /*765e0*/  LDL.LU.64 R24, [R1+0x13f0] ;  /* 0x0013f00001187983 */ /* 0x000ee80000300a00 */
[----:B------:R0:W-:Y:S04]  /*765f0*/  STL.64 [R1+0x680], R4 ;  /* 0x0006800401007387 */ /* 0x0001e80000100a00 */
[----:B------:R1:W-:Y:S04]  /*76600*/  STL.64 [R1+0x688], R6 ;  /* 0x0006880601007387 */ /* 0x0003e80000100a00 */
[----:B------:R-:W3:Y:S04]  /*76610*/  LDL.LU.64 R26, [R1+0x13f8] ;  /* 0x0013f800011a7983 */ /* 0x000ee80000300a00 */
[----:B0-----:R-:W4:Y:S04]  /*76620*/  LDL.LU.64 R4, [R1+0x1400] ;  /* 0x0014000001047983 */ /* 0x001f280000300a00 */
[----:B-1----:R-:W4:Y:S01]  /*76630*/  LDL.LU.64 R6, [R1+0x1408] ;  /* 0x0014080001067983 */ /* 0x002f220000300a00 */
[----:B------:R-:W-:-:S03]  /*76640*/  IMAD.MOV.U32 R10, RZ, RZ, R57 ;  /* 0x000000ffff0a7224 */ /* 0x000fc600078e0039 */
[----:B------:R-:W4:Y:S01]  /*76650*/  LDL.LU.64 R48, [R1+0x1410] ;  /* 0x0014100001307983 */ /* 0x000f220000300a00 */
[----:B------:R-:W-:-:S03]  /*76660*/  IMAD.MOV.U32 R2, RZ, RZ, R59 ;  /* 0x000000ffff027224 */ /* 0x000fc600078e003b */
[----:B------:R-:W4:Y:S04]  /*76670*/  LDL.LU.64 R50, [R1+0x1418] ;  /* 0x0014180001327983 */ /* 0x000f280000300a00 */
[----:B------:R-:W4:Y:S04]  /*76680*/  LDL.LU.64 R56, [R1+0x1420] ;  /* 0x0014200001387983 */ /* 0x000f280000300a00 */
[----:B------:R-:W4:Y:S01]  /*76690*/  LDL.LU.64 R58, [R1+0x1428] ;  /* 0x00142800013a7983 */ /* 0x000f220000300a00 */
[----:B------:R-:W-:Y:S02]  /*766a0*/  IMAD.MOV.U32 R35, RZ, RZ, R0 ;  /* 0x000000ffff237224 */ /* 0x000fe400078e0000 */
[----:B------:R-:W-:Y:S01]  /*766b0*/  IMAD.MOV.U32 R8, RZ, RZ, R52 ;  /* 0x000000ffff087224 */ /* 0x000fe200078e0034 */
[----:B------:R-:W4:Y:S01]  /*766c0*/  LDL.LU.64 R44, [R1+0x1430] ;  /* 0x00143000012c7983 */ /* 0x000f220000300a00 */
[----:B------:R-:W-:-:S03]  /*766d0*/  IMAD.MOV.U32 R9, RZ, RZ, R53 ;  /* 0x000000ffff097224 */ /* 0x000fc600078e0035 */
[----:B------:R-:W4:Y:S04]  /*766e0*/  LDL.LU.64 R46, [R1+0x1438] ;  /* 0x00143800012e7983 */ /* 0x000f280000300a00 */
[----:B------:R-:W4:Y:S01]  /*766f0*/  LDL.LU.64 R40, [R1+0x1440] ;  /* 0x0014400001287983 */ /* 0x000f220000300a00 */
[----:B------:R-:W-:-:S03]  /*76700*/  IMAD.MOV.U32 R11, RZ, RZ, R38 ;  /* 0x000000ffff0b7224 */ /* 0x000fc600078e0026 */
[----:B------:R-:W4:Y:S01]  /*76710*/  LDL.LU.64 R42, [R1+0x1448] ;  /* 0x00144800012a7983 */ /* 0x000f220000300a00 */
[----:B------:R-:W-:Y:S01]  /*76720*/  IMAD.MOV.U32 R3, RZ, RZ, R39 ;  /* 0x000000ffff037224 */ /* 0x000fe200078e0027 */
[----:B--2---:R-:W-:-:S15]  /*76730*/  HMMA.16816.F32 R20, R28, R38, R20 ;  /* 0x000000261c14723c */ /* 0x004fde0000001814 */
[----:B------:R-:W-:-:S08]  /*76740*/  NOP ;  /* 0x0000000000007918 */ /* 0x000fd00000000000 */
[----:B------:R0:W-:Y:S01]  /*76750*/  STL.64 [R1+0x670], R20 ;  /* 0x0006701401007387 */ /* 0x0001e20000100a00 */
[C---:B---3--:R-:W-:Y:S06]  /*76760*/  HMMA.16816.F32 R32, R28.reuse, R34, R24 ;  /* 0x000000221c20723c */ /* 0x048fec0000001818 */
[C---:B----4-:R-:W-:Y:S01]  /*76770*/  HMMA.16816.F32 R4, R28.reuse, R52, R4 ;  /* 0x000000341c04723c */ /* 0x050fe20000001804 */
[----:B------:R1:W-:Y:S04]  /*76780*/  STL.64 [R1+0x678], R22 ;  /* 0x0006781601007387 */ /* 0x0003e80000100a00 */
[----:B------:R-:W2:Y:S01]  /*76790*/  LDL.LU.64 R36, [R1+0x1450] ;  /* 0x0014500001247983 */ /* 0x000ea20000300a00 */
[C---:B------:R-:W-:Y:S03]  /*767a0*/  HMMA.16816.F32 R52, R28.reuse, R54, R48 ;  /* 0x000000361c34723c */ /* 0x040fe60000001830 */
[----:B------:R-:W2:Y:S04]  /*767b0*/  LDL.LU.64 R38, [R1+0x1458] ;  /* 0x0014580001267983 */ /* 0x000ea80000300a00 */
[----:B0-----:R-:W3:Y:S01]  /*767c0*/  LDL.LU.64 R20, [R1+0x1460] ;  /* 0x0014600001147983 */ /* 0x001ee20000300a00 */
[C---:B------:R-:W-:Y:S03]  /*767d0*/  HMMA.16816.F32 R56, R28.reuse, R60, R56 ;  /* 0x0000003c1c38723c */ /* 0x040fe60000001838 */
[----:B-1----:R-:W3:Y:S04]  /*767e0*/  LDL.LU.64 R22, [R1+0x1468] ;  /* 0x0014680001167983 */ /* 0x002ee80000300a00 */
[----:B------:R-:W4:Y:S04]  /*767f0*/  LDL.LU.64 R26, [R1+0x9248] ;  /* 0x00924800011a7983 */ /* 0x000f280000300a00 */
[----:B------:R-:W4:Y:S04]  /*76800*/  LDL.LU.64 R24, [R1+0x9240] ;  /* 0x0092400001187983 */ /* 0x000f280000300a00 */
[----:B------:R-:W-:Y:S04]  /*76810*/  STL.64 [R1+0x660], R32 ;  /* 0x0006602001007387 */ /* 0x000fe80000100a00 */
[----:B------:R0:W-:Y:S04]  /*76820*/  STL.64 [R1+0x668], R34 ;  /* 0x0006682201007387 */ /* 0x0001e80000100a00 */
[----:B0-----:R-:W4:Y:S04]  /*76830*/  LDL.LU.64 R34, [R1+0x9238] ;  /* 0x0092380001227983 */ /* 0x001f280000300a00 */
[----:B------:R-:W4:Y:S04]  /*76840*/  LDL.LU.64 R32, [R1+0x9230] ;  /* 0x0092300001207983 */ /* 0x000f280000300a00 */
[----:B------:R0:W-:Y:S04]  /*76850*/  STL.64 [R1+0x650], R4 ;  /* 0x0006500401007387 */ /* 0x0001e80000100a00 */
[----:B------:R1:W-:Y:S04]  /*76860*/  STL.64 [R1+0x658], R6 ;  /* 0x0006580601007387 */ /* 0x0003e80000100a00 */
[----:B0-----:R-:W4:Y:S04]  /*76870*/  LDL.LU.64 R4, [R1+0x1470] ;  /* 0x0014700001047983 */ /* 0x001f280000300a00 */
[----:B-1----:R-:W4:Y:S04]  /*76880*/  LDL.LU.64 R6, [R1+0x1478] ;  /* 0x0014780001067983 */ /* 0x002f280000300a00 */
[----:B------:R-:W4:Y:S04]  /*76890*/  LDL.LU.64 R50, [R1+0x9228] ;  /* 0x0092280001327983 */ /* 0x000f280000300a00 */
        /* <DEDUP_REMOVED lines=8> */
[----:B------:R-:W2:Y:S01]  /*76920*/  LDL.LU.64 R56, [R1+0x9200] ;  /* 0x0092000001387983 */ /* 0x000ea20000300a00 */
[C---:B----4-:R-:W-:Y:S06]  /*76930*/  HMMA.16816.F32 R44, R28.reuse, R58, R44 ;  /* 0x0000003a1c2c723c */ /* 0x050fec000000182c */
        /* <DEDUP_REMOVED lines=9> */
[----:B-1----:R-:W2:Y:S01]  /*769d0*/  LDL.LU.64 R46, [R1+0x1488] ;  /* 0x00148800012e7983 */ /* 0x002ea20000300a00 */
[C---:B------:R-:W-:Y:S06]  /*769e0*/  HMMA.16816.F32 R36, R28.reuse, R54, R36 ;  /* 0x000000361c24723c */ /* 0x040fec0000001824 */
[C---:B---3--:R-:W-:Y:S06]  /*769f0*/  HMMA.16816.F32 R20, R28.reuse, R52, R20 ;  /* 0x000000341c14723c */ /* 0x048fec0000001814 */
[C---:B------:R-:W-:Y:S11]  /*76a00*/  HMMA.16816.F32 R4, R28.reuse, R50, R4 ;  /* 0x000000321c04723c */ /* 0x040ff60000001804 */
[----:B------:R0:W-:Y:S04]  /*76a10*/  STL.64 [R1+0x600], R36 ;  /* 0x0006002401007387 */ /* 0x0001e80000100a00 */
[----:B------:R1:W-:Y:S04]  /*76a20*/  STL.64 [R1+0x608], R38 ;  /* 0x0006082601007387 */ /* 0x0003e80000100a00 */
[----:B0-----:R-:W3:Y:S04]  /*76a30*/  LDL.LU.64 R36, [R1+0x1490] ;  /* 0x0014900001247983 */ /* 0x001ee80000300a00 */
[----:B-1----:R-:W3:Y:S04]  /*76a40*/  LDL.LU.64 R38, [R1+0x1498] ;  /* 0x0014980001267983 */ /* 0x002ee80000300a00 */
        /* <DEDUP_REMOVED lines=40> */
[----:B------:R-:W2:Y:S01]  /*76cd0*/  LDL.LU.64 R46, [R1+0x14b8] ;  /* 0x0014b800012e7983 */ /* 0x000ea20000300a00 */
[C---:B------:R-:W-:Y:S06]  /*76ce0*/  HMMA.16816.F32 R4, R28.reuse, R32, R4 ;  /* 0x000000201c04723c */ /* 0x040fec0000001804 */
        /* <DEDUP_REMOVED lines=17> */
[----:B0-----:R-:W-:Y:S02]  /*76e00*/  HMMA.16816.F32 R36, R28, R34, R20 ;  /* 0x000000221c24723c */ /* 0x001fe40000001814 */
[----:B------:R0:W-:Y:S04]  /*76e10*/  STL.64 [R1+0x570], R40 ;  /* 0x0005702801007387 */ /* 0x0001e80000100a00 */
[----:B------:R1:W-:Y:S04]  /*76e20*/  STL.64 [R1+0x578], R42 ;  /* 0x0005782a01007387 */ /* 0x0003e80000100a00 */
[----:B------:R-:W2:-:S13]  /*76e30*/  LDL.LU.64 R20, [R1+0x1510] ;  /* 0x0015100001147983 */ /* 0x000e9a0000300a00 */
        /* <DEDUP_REMOVED lines=40> */
[----:B------:R4:W-:Y:S01]  /*770c0*/  STL.64 [R1+0x9188], R24 ;  /* 0x0091881801007387 */ /* 0x0009e20000100a00 */
[C---:B------:R-:W-:Y:S06]  /*770d0*/  HMMA.16816.F32 R44, R28.reuse, R18, R44 ;  /* 0x000000121c2c723c */ /* 0x040fec000000182c */
[C---:B--2---:R-:W-:Y:S06]  /*770e0*/  HMMA.16816.F32 R52, R28.reuse, R22, R52 ;  /* 0x000000161c34723c */ /* 0x044fec0000001834 */
[----:B----4-:R-:W-:Y:S01]  /*770f0*/  HMMA.16816.F32 R24, R28, R20, R48 ;  /* 0x000000141c18723c */ /* 0x010fe20000001830 */
[----:B------:R-:W-:-:S15]  /*77100*/  STL.64 [R1+0x91a0], R22 ;  /* 0x0091a01601007387 */ /* 0x000fde0000100a00 */
[----:B------:R-:W-:-:S01]  /*77110*/  NOP ;  /* 0x0000000000007918 */ /* 0x000fc20000000000 */
[----:B------:R-:W-:Y:S04]  /*77120*/  STL.64 [R1+0x520], R52 ;  /* 0x0005203401007387 */ /* 0x000fe80000100a00 */
[----:B------:R-:W-:Y:S04]  /*77130*/  STL.64 [R1+0x528], R54 ;  /* 0x0005283601007387 */ /* 0x000fe80000100a00 */
[----:B------:R0:W-:Y:S04]  /*77140*/  STL.64 [R1+0x9198], R20 ;  /* 0x0091981401007387 */ /* 0x0001e80000100a00 */
[----:B------:R-:W-:Y:S04]  /*77150*/  STL.64 [R1+0x510], R24 ;  /* 0x0005101801007387 */ /* 0x000fe80000100a00 */
[----:B------:R1:W-:Y:S04]  /*77160*/  STL.64 [R1+0x518], R26 ;  /* 0x0005181a01007387 */ /* 0x0003e80000100a00 */
[----:B0-----:R-:W2:Y:S01]  /*77170*/  LDL.LU.64 R20, [R1+0x1590] ;  /* 0x0015900001147983 */ /* 0x001ea20000300a00 */
[----:B-1----:R-:W-:Y:S03]  /*77180*/  HMMA.16816.F32 R24, R28, R16, R40 ;  /* 0x000000101c18723c */ /* 0x002fe60000001828 */
[----:B------:R-:W-:Y:S04]  /*77190*/  STL.64 [R1+0x500], R44 ;  /* 0x0005002c01007387 */ /* 0x000fe80000100a00 */
[----:B------:R0:W-:Y:S04]  /*771a0*/  STL.64 [R1+0x508], R46 ;  /* 0x0005082e01007387 */ /* 0x0001e80000100a00 */
[----:B------:R-:W2:-:S12]  /*771b0*/  LDL.LU.64 R22, [R1+0x1598] ;  /* 0x0015980001167983 */ /* 0x000e980000300a00 */
[----:B------:R-:W-:Y:S04]  /*771c0*/  STL.64 [R1+0x4f0], R24 ;  /* 0x0004f01801007387 */ /* 0x000fe80000100a00 */
[----:B------:R1:W-:Y:S04]  /*771d0*/  STL.64 [R1+0x4f8], R26 ;  /* 0x0004f81a01007387 */ /* 0x0003e80000100a00 */
[----:B0-----:R-:W4:Y:S01]  /*771e0*/  LDL R46, [R1+0x20] ;  /* 0x00002000012e7983 */ /* 0x001f220000100800 */
[----:B-1----:R-:W-:Y:S01]  /*771f0*/  HMMA.16816.F32 R24, R28, R14, R36 ;  /* 0x0000000e1c18723c */ /* 0x002fe20000001824 */
[----:B------:R-:W-:-:S02]  /*77200*/  IMAD.MOV.U32 R47, RZ, RZ, R2 ;  /* 0x000000ffff2f7224 */ /* 0x000fc400078e0002 */
[----:B------:R-:W-:Y:S02]  /*77210*/  IMAD.MOV.U32 R45, RZ, RZ, R10 ;  /* 0x000000ffff2d7224 */ /* 0x000fe400078e000a */
[----:B------:R-:W-:-:S15]  /*77220*/  IMAD.MOV.U32 R48, RZ, RZ, R11 ;  /* 0x000000ffff307224 */ /* 0x000fde00078e000b */
[----:B------:R-:W-:-:S03]  /*77230*/  NOP ;  /* 0x0000000000007918 */ /* 0x000fc60000000000 */
[----:B------:R-:W-:Y:S04]  /*77240*/  STL.64 [R1+0x4e0], R24 ;  /* 0x0004e01801007387 */ /* 0x000fe80000100a00 */
[----:B------:R3:W-:Y:S04]  /*77250*/  STL.64 [R1+0x4e8], R26 ;  /* 0x0004e81a01007387 */ /* 0x0007e80000100a00 */
[----:B------:R-:W4:Y:S04]  /*77260*/  LDL.LU R2, [R1+0x91bc] ;  /* 0x0091bc0001027983 */ /* 0x000f280000300800 */
[----:B------:R-:W4:Y:S01]  /*77270*/  LDL R44, [R1+0x28] ;  /* 0x00002800012c7983 */ /* 0x000f220000100800 */
[----:B---3--:R-:W-:Y:S03]  /*77280*/  HMMA.16816.F32 R24, R28, R12, R32 ;  /* 0x0000000c1c18723c */ /* 0x008fe60000001820 */
[----:B------:R-:W2:Y:S04]  /*77290*/  LDL.LU R10, [R1+0x91b8] ;  /* 0x0091b800010a7983 */ /* 0x000ea80000300800 */
[----:B------:R-:W3:Y:S04]  /*772a0*/  LDL.64 R52, [R1+0x10] ;  /* 0x0000100001347983 */ /* 0x000ee80000100a00 */
[----:B------:R-:W3:Y:S04]  /*772b0*/  LDL.64 R50, [R1] ;  /* 0x0000000001327983 */ /* 0x000ee80000100a00 */
[----:B------:R-:W2:Y:S01]  /*772c0*/  LDL.LU R11, [R1+0x91b4] ;  /* 0x0091b400010b7983 */ /* 0x000ea20000300800 */
[----:B------:R-:W-:-:S02]  /*772d0*/  IMAD.MOV.U32 R49, RZ, RZ, R3 ;  /* 0x000000ffff317224 */ /* 0x000fc400078e0003 */
[----:B------:R-:W-:Y:S02]  /*772e0*/  IMAD.MOV.U32 R54, RZ, RZ, R8 ;  /* 0x000000ffff367224 */ /* 0x000fe400078e0008 */
[----:B------:R-:W-:-:S03]  /*772f0*/  IMAD.MOV.U32 R55, RZ, RZ, R9 ;  /* 0x000000ffff377224 */ /* 0x000fc600078e0009 */
[----:B------:R0:W-:Y:S04]  /*77300*/  STL.64 [R1+0x4d0], R24 ;  /* 0x0004d01801007387 */ /* 0x0001e80000100a00 */
[----:B------:R1:W-:Y:S04]  /*77310*/  STL.64 [R1+0x4d8], R26 ;  /* 0x0004d81a01007387 */ /* 0x0003e80000100a00 */
[----:B------:R-:W4:Y:S04]  /*77320*/  LDL.LU R3, [R1+0x91b0] ;  /* 0x0091b00001037983 */ /* 0x000f280000300800 */
[----:B0-----:R-:W3:Y:S04]  /*77330*/  LDL.LU.64 R24, [R1+0x15a0] ;  /* 0x0015a00001187983 */ /* 0x001ee80000300a00 */
[----:B-1----:R-:W3:Y:S04]  /*77340*/  LDL.LU.64 R26, [R1+0x15a8] ;  /* 0x0015a800011a7983 */ /* 0x002ee80000300a00 */
[----:B------:R-:W3:Y:S04]  /*77350*/  LDL.LU R8, [R1+0x91ac] ;  /* 0x0091ac0001087983 */ /* 0x000ee80000300800 */
[----:B------:R-:W3:Y:S04]  /*77360*/  LDL.LU R9, [R1+0x91a8] ;  /* 0x0091a80001097983 */ /* 0x000ee80000300800 */
[----:B------:R-:W4:Y:S04]  /*77370*/  LDL.LU.64 R32, [R1+0x15c0] ;  /* 0x0015c00001207983 */ /* 0x000f280000300a00 */
[----:B------:R-:W4:Y:S01]  /*77380*/  LDL.LU.64 R34, [R1+0x15c8] ;  /* 0x0015c80001227983 */ /* 0x000f220000300a00 */
[----:B------:R-:W-:-:S02]  /*77390*/  IMAD R4, R4, 0x100, R57 ;  /* 0x0000010004047824 */ /* 0x000fc400078e0239 */
[----:B------:R-:W-:Y:S02]  /*773a0*/  IMAD R5, R5, 0x100, R58 ;  /* 0x0000010005057824 */ /* 0x000fe400078e023a */
[----:B------:R-:W-:Y:S01]  /*773b0*/  IMAD R6, R6, 0x100, R59 ;  /* 0x0000010006067824 */ /* 0x000fe200078e023b */
[----:B--2---:R-:W-:-:S15]  /*773c0*/  HMMA.16816.F32 R20, R28, R10, R20 ;  /* 0x0000000a1c14723c */ /* 0x004fde0000001814 */
[----:B------:R-:W-:-:S08]  /*773d0*/  NOP ;  /* 0x0000000000007918 */ /* 0x000fd00000000000 */
[----:B------:R0:W-:Y:S01]  /*773e0*/  STL.64 [R1+0x4c0], R20 ;  /* 0x0004c01401007387 */ /* 0x0001e20000100a00 */
[C---:B---3--:R-:W-:Y:S03]  /*773f0*/  HMMA.16816.F32 R36, R28.reuse, R8, R24 ;  /* 0x000000081c24723c */ /* 0x048fe60000001818 */
[----:B------:R1:W-:Y:S04]  /*77400*/  STL.64 [R1+0x4c8], R22 ;  /* 0x0004c81601007387 */ /* 0x0003e80000100a00 */
[----:B0-----:R-:W2:Y:S01]  /*77410*/  LDL.LU.64 R20, [R1+0x15b0] ;  /* 0x0015b00001147983 */ /* 0x001ea20000300a00 */
[----:B----4-:R-:W-:Y:S03]  /*77420*/  HMMA.16816.F32 R56, R28, R2, R32 ;  /* 0x000000021c38723c */ /* 0x010fe60000001820 */
[----:B-1----:R-:W2:Y:S04]  /*77430*/  LDL.LU.64 R22, [R1+0x15b8] ;  /* 0x0015b80001167983 */ /* 0x002ea80000300a00 */
[----:B------:R-:W3:Y:S04]  /*77440*/  LDL.LU.64 R40, [R1+0x15d0] ;  /* 0x0015d00001287983 */ /* 0x000ee80000300a00 */
[----:B------:R-:W3:Y:S04]  /*77450*/  LDL.LU.64 R42, [R1+0x15d8] ;  /* 0x0015d800012a7983 */ /* 0x000ee80000300a00 */
[----:B------:R-:W4:Y:S04]  /*77460*/  LDL.LU.64 R24, [R1+0x15e0] ;  /* 0x0015e00001187983 */ /* 0x000f280000300a00 */
[----:B------:R-:W4:Y:S04]  /*77470*/  LDL.LU.64 R26, [R1+0x15e8] ;  /* 0x0015e800011a7983 */ /* 0x000f280000300a00 */
[----:B------:R0:W-:Y:S04]  /*77480*/  STL.64 [R1+0xbe0], R36 ;  /* 0x000be02401007387 */ /* 0x0001e80000100a00 */
[----:B------:R1:W-:Y:S04]  /*77490*/  STL.64 [R1+0xbe8], R38 ;  /* 0x000be82601007387 */ /* 0x0003e80000100a00 */
[----:B0-----:R-:W4:Y:S04]  /*774a0*/  LDL.LU.64 R36, [R1+0x15f0] ;  /* 0x0015f00001247983 */ /* 0x001f280000300a00 */
[----:B-1----:R-:W4:Y:S04]  /*774b0*/  LDL.LU.64 R38, [R1+0x15f8] ;  /* 0x0015f80001267983 */ /* 0x002f280000300a00 */
[----:B------:R-:W-:Y:S04]  /*774c0*/  STL [R1+0x9110], R9 ;  /* 0x0091100901007387 */ /* 0x000fe80000100800 */
[----:B------:R-:W4:Y:S04]  /*774d0*/  LDL.LU.64 R32, [R1+0x1600] ;  /* 0x0016000001207983 */ /* 0x000f280000300a00 */
[----:B------:R-:W4:Y:S04]  /*774e0*/  LDL.LU.64 R34, [R1+0x1608] ;  /* 0x0016080001227983 */ /* 0x000f280000300a00 */
[----:B------:R0:W-:Y:S04]  /*774f0*/  STL.64 [R1+0xbd0], R56 ;  /* 0x000bd03801007387 */ /* 0x0001e80000100a00 */
[----:B------:R1:W-:Y:S04]  /*77500*/  STL.64 [R1+0xbd8], R58 ;  /* 0x000bd83a01007387 */ /* 0x0003e80000100a00 */
[----:B0-----:R-:W4:Y:S04]  /*77510*/  LDL.LU.64 R56, [R1+0x1620] ;  /* 0x0016200001387983 */ /* 0x001f280000300a00 */
[----:B-1----:R-:W4:Y:S01]  /*77520*/  LDL.LU.64 R58, [R1+0x1628] ;  /* 0x00162800013a7983 */ /* 0x002f220000300a00 */
[----:B------:R-:W-:Y:S01]  /*77530*/  IMAD R7, R0, 0x100, R7 ;  /* 0x0000010000077824 */ /* 0x000fe200078e0207 */
[----:B------:R-:W-:-:S02]  /*77540*/  F2FP.F16.E5M2.UNPACK_B R4, R4 ;  /* 0x00000004ff04723e */ /* 0x000fc400020004ff */
[----:B------:R-:W-:Y:S02]  /*77550*/  F2FP.F16.E5M2.UNPACK_B R5, R5 ;  /* 0x00000005ff05723e */ /* 0x000fe400020004ff */
[----:B------:R-:W-:Y:S02]  /*77560*/  F2FP.F16.E5M2.UNPACK_B R6, R6 ;  /* 0x00000006ff06723e */ /* 0x000fe400020004ff */
[----:B------:R-:W-:Y:S01]  /*77570*/  F2FP.F16.E5M2.UNPACK_B R7, R7 ;  /* 0x00000007ff07723e */ /* 0x000fe200020004ff */
[----:B------:R-:W-:Y:S01]  /*77580*/  STL [R1+0x910c], R2 ;  /* 0x00910c0201007387 */ /* 0x000fe20000100800 */
[----:B------:R-:W-:-:S03]  /*77590*/  IMAD.MOV.U32 R0, RZ, RZ, R53 ;  /* 0x000000ffff007224 */ /* 0x000fc600078e0035 */
[----:B------:R0:W-:Y:S02]  /*775a0*/  STL [R1+0x9108], R3 ;  /* 0x0091080301007387 */ /* 0x0001e40000100800 */
[----:B0-----:R-:W-:Y:S02]  /*775b0*/  IMAD.MOV.U32 R3, RZ, RZ, R52 ;  /* 0x000000ffff037224 */ /* 0x001fe400078e0034 */
[----:B------:R-:W-:Y:S02]  /*775c0*/  IMAD.MOV.U32 R9, RZ, RZ, R50 ;  /* 0x000000ffff097224 */ /* 0x000fe400078e0032 */
[----:B------:R-:W-:Y:S01]  /*775d0*/  IMAD.MOV.U32 R2, RZ, RZ, R51 ;  /* 0x000000ffff027224 */ /* 0x000fe200078e0033 */
[----:B--2---:R-:W-:Y:S01]  /*775e0*/  HMMA.16816.F32 R28, R28, R44, R20 ;  /* 0x0000002c1c1c723c */ /* 0x004fe20000001814 */
[----:B------:R-:W2:Y:S04]  /*775f0*/  LDL.LU.64 R22, [R1+0x91a0] ;  /* 0x0091a00001167983 */ /* 0x000ea80000300a00 */
[----:B------:R-:W2:Y:S01]  /*77600*/  LDL.LU.64 R20, [R1+0x9198] ;  /* 0x0091980001147983 */ /* 0x000ea20000300a00 */
[C---:B---3--:R-:W-:Y:S06]  /*77610*/  HMMA.16816.F32 R40, R4.reuse, R46, R40 ;  /* 0x0000002e0428723c */ /* 0x048fec0000001828 */
[C---:B----4-:R-:W-:Y:S11]  /*77620*/  HMMA.16816.F32 R24, R4.reuse, R48, R24 ;  /* 0x000000300418723c */ /* 0x050ff60000001818 */
[----:B------:R0:W-:Y:S01]  /*77630*/  STL.64 [R1+0x4b0], R28 ;  /* 0x0004b01c01007387 */ /* 0x0001e20000100a00 */
[C---:B------:R-:W-:Y:S03]  /*77640*/  HMMA.16816.F32 R36, R4.reuse, R52, R36 ;  /* 0x000000340424723c */ /* 0x040fe60000001824 */
[----:B------:R1:W-:Y:S04]  /*77650*/  STL.64 [R1+0x4b8], R30 ;  /* 0x0004b81e01007387 */ /* 0x0003e80000100a00 */
[----:B0-----:R-:W3:Y:S01]  /*77660*/  LDL.LU.64 R28, [R1+0x1630] ;  /* 0x00163000011c7983 */ /* 0x001ee20000300a00 */
[C---:B------:R-:W-:Y:S03]  /*77670*/  HMMA.16816.F32 R52, R4.reuse, R54, R32 ;  /* 0x000000360434723c */ /* 0x040fe60000001820 */
[----:B-1----:R-:W3:Y:S04]  /*77680*/  LDL.LU.64 R30, [R1+0x1638] ;  /* 0x00163800011e7983 */ /* 0x002ee80000300a00 */
[----:B------:R0:W-:Y:S04]  /*77690*/  STL.64 [R1+0x4a0], R40 ;  /* 0x0004a02801007387 */ /* 0x0001e80000100a00 */
[----:B------:R1:W-:Y:S04]  /*776a0*/  STL.64 [R1+0x4a8], R42 ;  /* 0x0004a82a01007387 */ /* 0x0003e80000100a00 */
[----:B------:R-:W4:Y:S04]  /*776b0*/  LDL.LU.64 R44, [R1+0x1650] ;  /* 0x00165000012c7983 */ /* 0x000f280000300a00 */
[----:B------:R-:W4:Y:S01]  /*776c0*/  LDL.LU.64 R46, [R1+0x1658] ;  /* 0x00165800012e7983 */ /* 0x000f220000300a00 */
[C---:B------:R-:W-:Y:S03]  /*776d0*/  HMMA.16816.F32 R56, R4.reuse, R50, R56 ;  /* 0x000000320438723c */ /* 0x040fe60000001838 */
[----:B0-----:R-:W2:Y:S04]  /*776e0*/  LDL.LU.64 R40, [R1+0x1660] ;  /* 0x0016600001287983 */ /* 0x001ea80000300a00 */
[----:B-1----:R-:W2:Y:S04]  /*776f0*/  LDL.LU.64 R42, [R1+0x1668] ;  /* 0x00166800012a7983 */ /* 0x002ea80000300a00 */
[----:B------:R-:W-:Y:S04]  /*77700*/  STL.64 [R1+0x490], R24 ;  /* 0x0004901801007387 */ /* 0x000fe80000100a00 */
[----:B------:R0:W-:Y:S04]  /*77710*/  STL.64 [R1+0x498], R26 ;  /* 0x0004981a01007387 */ /* 0x0001e80000100a00 */
[----:B0-----:R-:W2:Y:S04]  /*77720*/  LDL.LU.64 R26, [R1+0x9190] ;  /* 0x00919000011a7983 */ /* 0x001ea80000300a00 */
[----:B------:R-:W2:Y:S04]  /*77730*/  LDL.LU.64 R24, [R1+0x9188] ;  /* 0x0091880001187983 */ /* 0x000ea80000300a00 */
[----:B------:R0:W-:Y:S04]  /*77740*/  STL.64 [R1+0x480], R36 ;  /* 0x0004802401007387 */ /* 0x0001e80000100a00 */
[----:B------:R1:W-:Y:S04]  /*77750*/  STL.64 [R1+0x488], R38 ;  /* 0x0004882601007387 */ /* 0x0003e80000100a00 */
[----:B0-----:R-:W2:Y:S04]  /*77760*/  LDL.LU.64 R36, [R1+0x1690] ;  /* 0x0016900001247983 */ /* 0x001ea80000300a00 */
[----:B-1----:R-:W2:Y:S04]  /*77770*/  LDL.LU.64 R38, [R1+0x1698] ;  /* 0x0016980001267983 */ /* 0x002ea80000300a00 */
[----:B------:R-:W2:Y:S04]  /*77780*/  LDL.LU.64 R34, [R1+0x9180] ;  /* 0x0091800001227983 */ /* 0x000ea80000300a00 */
[----:B------:R-:W2:Y:S04]  /*77790*/  LDL.LU.64 R32, [R1+0x9178] ;  /* 0x0091780001207983 */ /* 0x000ea80000300a00 */
[----:B------:R-:W-:Y:S04]  /*777a0*/  STL.64 [R1+0x470], R52 ;  /* 0x0004703401007387 */ /* 0x000fe80000100a00 */
[----:B------:R0:W-:Y:S04]  /*777b0*/  STL.64 [R1+0x478], R54 ;  /* 0x0004783601007387 */ /* 0x0001e80000100a00 */
[----:B0-----:R-:W2:Y:S04]  /*777c0*/  LDL.LU.64 R54, [R1+0x9170] ;  /* 0x0091700001367983 */ /* 0x001ea80000300a00 */
[----:B------:R-:W2:Y:S04]  /*777d0*/  LDL.LU.64 R52, [R1+0x9168] ;  /* 0x0091680001347983 */ /* 0x000ea80000300a00 */
[----:B------:R-:W-:Y:S04]  /*777e0*/  STL.64 [R1+0x460], R56 ;  /* 0x0004603801007387 */ /* 0x000fe80000100a00 */
[----:B------:R0:W-:Y:S04]  /*777f0*/  STL.64 [R1+0x468], R58 ;  /* 0x0004683a01007387 */ /* 0x0001e80000100a00 */
[----:B0-----:R-:W4:Y:S04]  /*77800*/  LDL.LU.64 R58, [R1+0x9160] ;  /* 0x00916000013a7983 */ /* 0x001f280000300a00 */
[----:B------:R-:W2:Y:S04]  /*77810*/  LDL.LU.64 R56, [R1+0x9158] ;  /* 0x0091580001387983 */ /* 0x000ea80000300a00 */
[----:B------:R-:W2:Y:S04]  /*77820*/  LDL.LU.64 R48, [R1+0x16a0] ;  /* 0x0016a00001307983 */ /* 0x000ea80000300a00 */
[----:B------:R-:W2:Y:S01]  /*77830*/  LDL.LU.64 R50, [R1+0x16a8] ;  /* 0x0016a80001327983 */ /* 0x000ea20000300a00 */
[----:B---3--:R-:W-:-:S15]  /*77840*/  HMMA.16816.F32 R28, R4, R60, R28 ;  /* 0x0000003c041c723c */ /* 0x008fde000000181c */
[----:B------:R-:W-:-:S08]  /*77850*/  NOP ;  /* 0x0000000000007918 */ /* 0x000fd00000000000 */
[----:B------:R0:W-:Y:S04]  /*77860*/  STL.64 [R1+0x450], R28 ;  /* 0x0004501c01007387 */ /* 0x0001e80000100a00 */
[----:B------:R1:W-:Y:S04]  /*77870*/  STL.64 [R1+0x458], R30 ;  /* 0x0004581e01007387 */ /* 0x0003e80000100a00 */
[----:B0-----:R-:W3:Y:S04]  /*77880*/  LDL.LU.64 R28, [R1+0x16d0] ;  /* 0x0016d000011c7983 */ /* 0x001ee80000300a00 */
[----:B-1----:R-:W3:Y:S01]  /*77890*/  LDL.LU.64 R30, [R1+0x16d8] ;  /* 0x0016d800011e7983 */ /* 0x002ee20000300a00 */
[C---:B----4-:R-:W-:Y:S06]  /*778a0*/  HMMA.16816.F32 R44, R4.reuse, R58, R44 ;  /* 0x0000003a042c723c */ /* 0x050fec000000182c */
[----:B--2---:R-:W-:-:S15]  /*778b0*/  HMMA.16816.F32 R40, R4, R56, R40 ;  /* 0x000000380428723c */ /* 0x004fde0000001828 */
[----:B------:R-:W-:-:S02]  /*778c0*/  NOP ;  /* 0x0000000000007918 */ /* 0x000fc40000000000 */
[----:B------:R0:W-:Y:S04]  /*778d0*/  STL.64 [R1+0x440], R44 ;  /* 0x0004402c01007387 */ /* 0x0001e80000100a00 */
[----:B------:R1:W-:Y:S04]  /*778e0*/  STL.64 [R1+0x448], R46 ;  /* 0x0004482e01007387 */ /* 0x0003e80000100a00 */
[----:B0-----:R-:W2:Y:S04]  /*778f0*/  LDL.LU.64 R44, [R1+0x16e0] ;  /* 0x0016e000012c7983 */ /* 0x001ea80000300a00 */
[----:B-1----:R-:W2:Y:S04]  /*77900*/  LDL.LU.64 R46, [R1+0x16e8] ;  /* 0x0016e800012e7983 */ /* 0x002ea80000300a00 */
[----:B------:R-:W-:Y:S04]  /*77910*/  STL.64 [R1+0x430], R40 ;  /* 0x0004302801007387 */ /* 0x000fe80000100a00 */
[----:B------:R0:W-:Y:S01]  /*77920*/  STL.64 [R1+0x438], R42 ;  /* 0x0004382a01007387 */ /* 0x0001e20000100a00 */
[C---:B------:R-:W-:Y:S06]  /*77930*/  HMMA.16816.F32 R48, R4.reuse, R52, R48 ;  /* 0x000000340430723c */ /* 0x040fec0000001830 */
[C---:B0-----:R-:W-:Y:S01]  /*77940*/  HMMA.16816.F32 R40, R4.reuse, R54, R36 ;  /* 0x000000360428723c */ /* 0x041fe20000001824 */
[----:B------:R-:W-:Y:S04]  /*77950*/  STL.64 [R1+0x90b0], R58 ;  /* 0x0090b03a01007387 */ /* 0x000fe80000100a00 */
[----:B------:R-:W-:Y:S04]  /*77960*/  STL.64 [R1+0x90a8], R56 ;  /* 0x0090a83801007387 */ /* 0x000fe80000100a00 */
[----:B------:R-:W4:Y:S04]  /*77970*/  LDL.LU.64 R36, [R1+0x1700] ;  /* 0x0017000001247983 */ /* 0x000f280000300a00 */
[----:B------:R-:W4:Y:S10]  /*77980*/  LDL.LU.64 R38, [R1+0x1708] ;  /* 0x0017080001267983 */ /* 0x000f340000300a00 */
        /* <DEDUP_REMOVED lines=8> */
[----:B0-----:R-:W3:Y:S04]  /*77a10*/  LDL.LU.64 R50, [R1+0x9150] ;  /* 0x0091500001327983 */ /* 0x001ee80000300a00 */
[----:B------:R-:W2:Y:S04]  /*77a20*/  LDL.LU.64 R48, [R1+0x9148] ;  /* 0x0091480001307983 */ /* 0x000ea80000300a00 */
[----:B------:R-:W-:Y:S04]  /*77a30*/  STL.64 [R1+0x90c0], R54 ;  /* 0x0090c03601007387 */ /* 0x000fe80000100a00 */
[----:B------:R0:W-:Y:S04]  /*77a40*/  STL.64 [R1+0x90b8], R52 ;  /* 0x0090b83401007387 */ /* 0x0001e80000100a00 */
[----:B0-----:R-:W4:Y:S04]  /*77a50*/  LDL.LU.64 R52, [R1+0x1770] ;  /* 0x0017700001347983 */ /* 0x001f280000300a00 */
[----:B------:R-:W4:Y:S01]  /*77a60*/  LDL.LU.64 R54, [R1+0x1778] ;  /* 0x0017780001367983 */ /* 0x000f220000300a00 */
[C---:B---3--:R-:W-:Y:S06]  /*77a70*/  HMMA.16816.F32 R28, R4.reuse, R50, R28 ;  /* 0x00000032041c723c */ /* 0x048fec000000181c */
[----:B--2---:R-:W-:-:S15]  /*77a80*/  HMMA.16816.F32 R44, R4, R48, R44 ;  /* 0x00000030042c723c */ /* 0x004fde000000182c */
[----:B------:R-:W-:-:S02]  /*77a90*/  NOP ;  /* 0x0000000000007918 */ /* 0x000fc40000000000 */
        /* <DEDUP_REMOVED lines=24> */
[----:B------:R3:W-:Y:S01]  /*77c20*/  STL.64 [R1+0x90d8], R44 ;  /* 0x0090d82c01007387 */ /* 0x0007e20000100a00 */
[C---:B--2---:R-:W-:Y:S06]  /*77c30*/  HMMA.16816.F32 R48, R4.reuse, R42, R48 ;  /* 0x0000002a0430723c */ /* 0x044fec0000001830 */
[----:B---3--:R-:W-:-:S15]  /*77c40*/  HMMA.16816.F32 R44, R4, R40, R56 ;  /* 0x00000028042c723c */ /* 0x008fde0000001838 */
        /* <DEDUP_REMOVED lines=8> */
[----:B-1----:R-:W3:Y:S01]  /*77cd0*/  LDL.LU.64 R46, [R1+0x17c8] ;  /* 0x0017c800012e7983 */ /* 0x002ee20000300a00 */
[C---:B------:R-:W-:Y:S03]  /*77ce0*/  HMMA.16816.F32 R56, R4.reuse, R38, R52 ;  /* 0x000000260438723c */ /* 0x040fe60000001834 */
[----:B------:R-:W-:Y:S04]  /*77cf0*/  STL.64 [R1+0x9090], R42 ;  /* 0x0090902a01007387 */ /* 0x000fe80000100a00 */
[----:B------:R4:W-:Y:S04]  /*77d00*/  STL.64 [R1+0x9088], R40 ;  /* 0x0090882801007387 */ /* 0x0009e80000100a00 */
[----:B------:R-:W3:Y:S01]  /*77d10*/  LDL.LU R52, [R1+0x2c0c] ;  /* 0x002c0c0001347983 */ /* 0x000ee20000300800 */
[C---:B----4-:R-:W-:Y:S11]  /*77d20*/  HMMA.16816.F32 R40, R4.reuse, R36, R28 ;  /* 0x000000240428723c */ /* 0x050ff6000000181c */
[----:B------:R-:W-:Y:S04]  /*77d30*/  STL.64 [R1+0x3a0], R56 ;  /* 0x0003a03801007387 */ /* 0x000fe80000100a00 */
[----:B------:R-:W-:Y:S04]  /*77d40*/  STL.64 [R1+0x3a8], R58 ;  /* 0x0003a83a01007387 */ /* 0x000fe80000100a00 */
[----:B------:R-:W4:Y:S04]  /*77d50*/  LDL.LU R28, [R1+0x2c08] ;  /* 0x002c0800011c7983 */ /* 0x000f280000300800 */
[----:B------:R-:W-:Y:S04]  /*77d60*/  STL.64 [R1+0x390], R40 ;  /* 0x0003902801007387 */ /* 0x000fe80000100a00 */
[----:B------:R-:W-:Y:S04]  /*77d70*/  STL.64 [R1+0x398], R42 ;  /* 0x0003982a01007387 */ /* 0x000fe80000100a00 */
        /* <DEDUP_REMOVED lines=8> */
[----:B0-----:R-:W4:Y:S04]  /*77e00*/  LDL.LU.64 R36, [R1+0x17f0] ;  /* 0x0017f00001247983 */ /* 0x001f280000300a00 */
[----:B------:R-:W4:Y:S04]  /*77e10*/  LDL.LU.64 R38, [R1+0x17f8] ;  /* 0x0017f80001267983 */ /* 0x000f280000300a00 */
[----:B------:R-:W4:Y:S01]  /*77e20*/  LDL.LU.64 R56, [R1+0x1830] ;  /* 0x0018300001387983 */ /* 0x000f220000300a00 */
[C---:B--2---:R-:W-:Y:S06]  /*77e30*/  HMMA.16816.F32 R48, R4.reuse, R34, R48 ;  /* 0x000000220430723c */ /* 0x044fec0000001830 */
[----:B---3--:R-:W-:-:S15]  /*77e40*/  HMMA.16816.F32 R40, R4, R32, R44 ;  /* 0x000000200428723c */ /* 0x008fde000000182c */
[----:B------:R-:W-:-:S02]  /*77e50*/  NOP ;  /* 0x0000000000007918 */ /* 0x000fc40000000000 */
[----:B------:R0:W-:Y:S04]  /*77e60*/  STL.64 [R1+0x380], R48 ;  /* 0x0003803001007387 */ /* 0x0001e80000100a00 */
[----:B------:R1:W-:Y:S04]  /*77e70*/  STL.64 [R1+0x388], R50 ;  /* 0x0003883201007387 */ /* 0x0003e80000100a00 */
[----:B------:R-:W2:Y:S04]  /*77e80*/  LDL.LU.64 R58, [R1+0x1838] ;  /* 0x00183800013a7983 */ /* 0x000ea80000300a00 */
[----:B------:R3:W-:Y:S04]  /*77e90*/  STL.64 [R1+0x370], R40 ;  /* 0x0003702801007387 */ /* 0x0007e80000100a00 */
[----:B------:R3:W-:Y:S04]  /*77ea0*/  STL.64 [R1+0x378], R42 ;  /* 0x0003782a01007387 */ /* 0x0007e80000100a00 */
[----:B0-----:R-:W2:Y:S04]  /*77eb0*/  LDL.LU.64 R48, [R1+0x1850] ;  /* 0x0018500001307983 */ /* 0x001ea80000300a00 */
[----:B-1----:R-:W2:Y:S04]  /*77ec0*/  LDL.LU.64 R50, [R1+0x1858] ;  /* 0x0018580001327983 */ /* 0x002ea80000300a00 */
[----:B------:R-:W2:Y:S04]  /*77ed0*/  LDL.LU.64 R44, [R1+0x1860] ;  /* 0x00186000012c7983 */ /* 0x000ea80000300a00 */
[----:B------:R-:W2:Y:S04]  /*77ee0*/  LDL.LU.64 R46, [R1+0x1868] ;  /* 0x00186800012e7983 */ /* 0x000ea80000300a00 */
[----:B---3--:R-:W3:Y:S04]  /*77ef0*/  LDL.LU.64 R40, [R1+0x1870] ;  /* 0x0018700001287983 */ /* 0x008ee80000300a00 */
[----:B------:R-:W3:Y:S04]  /*77f00*/  LDL.LU.64 R42, [R1+0x1878] ;  /* 0x00187800012a7983 */ /* 0x000ee80000300a00 */
[----:B------:R-:W-:Y:S04]  /*77f10*/  STL.64 [R1+0x90f0], R34 ;  /* 0x0090f02201007387 */ /* 0x000fe80000100a00 */
[----:B------:R0:W-:Y:S04]  /*77f20*/  STL.64 [R1+0x90e8], R32 ;  /* 0x0090e82001007387 */ /* 0x0001e80000100a00 */
[----:B0-----:R-:W2:Y:S04]  /*77f30*/  LDL.LU.64 R32, [R1+0x1800] ;  /* 0x0018000001207983 */ /* 0x001ea80000300a00 */
[----:B------:R-:W2:Y:S01]  /*77f40*/  LDL.LU.64 R34, [R1+0x1808] ;  /* 0x0018080001227983 */ /* 0x000ea20000300a00 */
[----:B----4-:R-:W-:-:S15]  /*77f50*/  HMMA.16816.F32 R36, R4, R26, R36 ;  /* 0x0000001a0424723c */ /* 0x010fde0000001824 */
[----:B------:R-:W-:-:S08]  /*77f60*/  NOP ;  /* 0x0000000000007918 */ /* 0x000fd00000000000 */
[----:B------:R0:W-:Y:S04]  /*77f70*/  STL.64 [R1+0x360], R36 ;  /* 0x0003602401007387 */ /* 0x0001e80000100a00 */
[----:B------:R1:W-:Y:S04]  /*77f80*/  STL.64 [R1+0x368], R38 ;  /* 0x0003682601007387 */ /* 0x0003e80000100a00 */
[----:B0-----:R-:W4:Y:S04]  /*77f90*/  LDL.LU.64 R36, [R1+0x1880] ;  /* 0x0018800001247983 */ /* 0x001f280000300a00 */
[----:B-1----:R-:W4:Y:S01]  /*77fa0*/  LDL.LU.64 R38, [R1+0x1888] ;  /* 0x0018880001267983 */ /* 0x002f220000300a00 */
[----:B--2---:R-:W-:-:S15]  /*77fb0*/  HMMA.16816.F32 R32, R4, R24, R32 ;  /* 0x000000180420723c */ /* 0x004fde0000001820 */
[----:B------:R-:W-:-:S08]  /*77fc0*/  NOP ;  /* 0x0000000000007918 */ /* 0x000fd00000000000 */
[----:B------:R0:W-:Y:S04]  /*77fd0*/  STL.64 [R1+0x350], R32 ;  /* 0x0003502001007387 */ /* 0x0001e80000100a00 */
[----:B------:R1:W-:Y:S04]  /*77fe0*/  STL.64 [R1+0x358], R34 ;  /* 0x0003582201007387 */ /* 0x0003e80000100a00 */
[----:B0-----:R-:W2:Y:S04]  /*77ff0*/  LDL.LU.64 R32, [R1+0x18b0] ;  /* 0x0018b00001207983 */ /* 0x001ea80000300a00 */
[----:B-1----:R-:W2:Y:S04]  /*78000*/  LDL.LU.64 R34, [R1+0x18b8] ;  /* 0x0018b80001227983 */ /* 0x002ea80000300a00 */
[----:B------:R-:W-:Y:S04]  /*78010*/  STL.64 [R1+0x9100], R26 ;  /* 0x0091001a01007387 */ /* 0x000fe80000100a00 */
[----:B------:R0:W-:Y:S04]  /*78020*/  STL.64 [R1+0x90f8], R24 ;  /* 0x0090f81801007387 */ /* 0x0001e80000100a00 */
[----:B0-----:R-:W3:Y:S04]  /*78030*/  LDL.LU.64 R24, [R1+0x1810] ;  /* 0x0018100001187983 */ /* 0x001ee80000300a00 */
[----:B------:R-:W3:Y:S01]  /*78040*/  LDL.LU.64 R26, [R1+0x1818] ;  /* 0x00181800011a7983 */ /* 0x000ee20000300a00 */
[----:B------:R-:W-:-:S02]  /*78050*/  IMAD R30, R30, 0x100, R54 ;  /* 0x000001001e1e7824 */ /* 0x000fc400078e0236 */
[----:B------:R-:W-:Y:S02]  /*78060*/  IMAD R31, R31, 0x100, R55 ;  /* 0x000001001f1f7824 */ /* 0x000fe400078e0237 */
[----:B------:R-:W-:Y:S02]  /*78070*/  IMAD.MOV.U32 R54, RZ, RZ, R9 ;  /* 0x000000ffff367224 */ /* 0x000fe400078e0009 */
[----:B------:R-:W-:Y:S01]  /*78080*/  IMAD.MOV.U32 R55, RZ, RZ, R2 ;  /* 0x000000ffff377224 */ /* 0x000fe200078e0002 */
[----:B---3--:R-:W-:-:S15]  /*78090*/  HMMA.16816.F32 R24, R4, R22, R24 ;  /* 0x000000160418723c */ /* 0x008fde0000001818 */
        /* <DEDUP_REMOVED lines=9> */
[----:B------:R0:W-:Y:S04]  /*78130*/  STL.64 [R1+0x338], R26 ;  /* 0x0003381a01007387 */ /* 0x0001e80000100a00 */
[----:B------:R-:W3:Y:S04]  /*78140*/  LDL.64 R56, [R1+0x28] ;  /* 0x0000280001387983 */ /* 0x000ee80000100a00 */
[----:B------:R-:W-:Y:S01]  /*78150*/  STL.64 [R1+0x320], R20 ;  /* 0x0003201401007387 */ /* 0x000fe20000100a00 */
[C---:B0-----:R-:W-:Y:S03]  /*78160*/  HMMA.16816.F32 R24, R4.reuse, R16, R44 ;  /* 0x000000100418723c */ /* 0x041fe6000000182c */
[----:B------:R0:W-:Y:S03]  /*78170*/  STL.64 [R1+0x328], R22 ;  /* 0x0003281601007387 */ /* 0x0001e60000100a00 */
[----:B0-----:R-:W-:-:S15]  /*78180*/  HMMA.16816.F32 R20, R4, R14, R40 ;  /* 0x0000000e0414723c */ /* 0x001fde0000001828 */
[----:B------:R-:W-:-:S02]  /*78190*/  NOP ;  /* 0x0000000000007918 */ /* 0x000fc40000000000 */
[----:B------:R-:W-:Y:S04]  /*781a0*/  STL.64 [R1+0x310], R24 ;  /* 0x0003101801007387 */ /* 0x000fe80000100a00 */
[----:B------:R-:W-:Y:S04]  /*781b0*/  STL.64 [R1+0x318], R26 ;  /* 0x0003181a01007387 */ /* 0x000fe80000100a00 */
[----:B------:R-:W3:Y:S04]  /*781c0*/  LDL.64 R58, [R1+0x20] ;  /* 0x00002000013a7983 */ /* 0x000ee80000100a00 */
[----:B------:R-:W-:Y:S04]  /*781d0*/  STL [R1+0x906c], R14 ;  /* 0x00906c0e01007387 */ /* 0x000fe80000100800 */
[----:B------:R-:W-:Y:S04]  /*781e0*/  STL.64 [R1+0x300], R20 ;  /* 0x0003001401007387 */ /* 0x000fe80000100a00 */
[----:B------:R4:W-:Y:S04]  /*781f0*/  STL.64 [R1+0x308], R22 ;  /* 0x0003081601007387 */ /* 0x0009e80000100a00 */
[----:B------:R-:W-:Y:S04]  /*78200*/  STL [R1+0x9068], R15 ;  /* 0x0090680f01007387 */ /* 0x000fe80000100800 */
[----:B------:R-:W-:Y:S01]  /*78210*/  STL [R1+0x9070], R12 ;  /* 0x0090700c01007387 */ /* 0x000fe20000100800 */
[C---:B----4-:R-:W-:Y:S06]  /*78220*/  HMMA.16816.F32 R20, R4.reuse, R12, R36 ;  /* 0x0000000c0414723c */ /* 0x050fec0000001824 */
[----:B------:R2:W-:Y:S02]  /*78230*/  STL [R1+0x9064], R13 ;  /* 0x0090640d01007387 */ /* 0x0005e40000100800 */
[----:B--2---:R-:W-:-:S15]  /*78240*/  HMMA.16816.F32 R12, R4, R10, R32 ;  /* 0x0000000a040c723c */ /* 0x004fde0000001820 */
[----:B------:R0:W-:Y:S04]  /*78250*/  STL.64 [R1+0x2f0], R20 ;  /* 0x0002f01401007387 */ /* 0x0001e80000100a00 */
[----:B------:R1:W-:Y:S04]  /*78260*/  STL.64 [R1+0x2f8], R22 ;  /* 0x0002f81601007387 */ /* 0x0003e80000100a00 */
[----:B------:R-:W2:Y:S04]  /*78270*/  LDL.LU.64 R40, [R1+0x18d0] ;  /* 0x0018d00001287983 */ /* 0x000ea80000300a00 */
[----:B------:R-:W2:Y:S04]  /*78280*/  LDL.LU.64 R42, [R1+0x18d8] ;  /* 0x0018d800012a7983 */ /* 0x000ea80000300a00 */
[----:B------:R4:W-:Y:S04]  /*78290*/  STL.64 [R1+0x2e0], R12 ;  /* 0x0002e00c01007387 */ /* 0x0009e80000100a00 */
[----:B------:R4:W-:Y:S04]  /*782a0*/  STL.64 [R1+0x2e8], R14 ;  /* 0x0002e80e01007387 */ /* 0x0009e80000100a00 */
[----:B------:R3:W-:Y:S04]  /*782b0*/  STL [R1+0x905c], R10 ;  /* 0x00905c0a01007387 */ /* 0x0007e80000100800 */
[----:B------:R3:W-:Y:S04]  /*782c0*/  STL [R1+0x9058], R11 ;  /* 0x0090580b01007387 */ /* 0x0007e80000100800 */
[----:B------:R-:W2:Y:S04]  /*782d0*/  LDL.LU.64 R24, [R1+0x18f0] ;  /* 0x0018f00001187983 */ /* 0x000ea80000300a00 */
[----:B------:R-:W2:Y:S04]  /*782e0*/  LDL.LU.64 R26, [R1+0x18f8] ;  /* 0x0018f800011a7983 */ /* 0x000ea80000300a00 */
[----:B0-----:R-:W2:Y:S04]  /*782f0*/  LDL.LU.64 R20, [R1+0x18e0] ;  /* 0x0018e00001147983 */ /* 0x001ea80000300a00 */
[----:B-1----:R-:W2:Y:S04]  /*78300*/  LDL.LU.64 R22, [R1+0x18e8] ;  /* 0x0018e80001167983 */ /* 0x002ea80000300a00 */
[----:B------:R-:W2:Y:S01]  /*78310*/  LDL.64 R38, [R1+0x18] ;  /* 0x0000180001267983 */ /* 0x000ea20000100a00 */
[----:B------:R-:W-:-:S03]  /*78320*/  IMAD.MOV.U32 R34, RZ, RZ, R3 ;  /* 0x000000ffff227224 */ /* 0x000fc600078e0003 */
[----:B------:R-:W2:Y:S04]  /*78330*/  LDL.LU R9, [R1+0x9110] ;  /* 0x0091100001097983 */ /* 0x000ea80000300800 */
[----:B------:R-:W2:Y:S04]  /*78340*/  LDL.LU R2, [R1+0x910c] ;  /* 0x00910c0001027983 */ /* 0x000ea80000300800 */
[----:B----4-:R-:W4:Y:S04]  /*78350*/  LDL.LU.64 R12, [R1+0x1910] ;  /* 0x00191000010c7983 */ /* 0x010f280000300a00 */
[----:B------:R-:W4:Y:S04]  /*78360*/  LDL.LU.64 R14, [R1+0x1918] ;  /* 0x00191800010e7983 */ /* 0x000f280000300a00 */
[----:B------:R-:W4:Y:S01]  /*78370*/  LDL.LU R3, [R1+0x9108] ;  /* 0x0091080001037983 */ /* 0x000f220000300800 */
[----:B------:R-:W-:-:S02]  /*78380*/  IMAD R28, R28, 0x100, R52 ;  /* 0x000001001c1c7824 */ /* 0x000fc400078e0234 */
[----:B------:R-:W-:Y:S01]  /*78390*/  IMAD R29, R29, 0x100, R53 ;  /* 0x000001001d1d7824 */ /* 0x000fe200078e0235 */
[----:B------:R-:W-:Y:S01]  /*783a0*/  F2FP.F16.E5M2.UNPACK_B R30, R30 ;  /* 0x0000001eff1e723e */ /* 0x000fe200020004ff */
[----:B------:R-:W4:Y:S01]  /*783b0*/  LDL.64 R52, [R1+0x8] ;  /* 0x0000080001347983 */ /* 0x000f220000100a00 */
[----:B------:R-:W-:Y:S02]  /*783c0*/  F2FP.F16.E5M2.UNPACK_B R28, R28 ;  /* 0x0000001cff1c723e */ /* 0x000fe400020004ff */
[----:B------:R-:W-:Y:S02]  /*783d0*/  F2FP.F16.E5M2.UNPACK_B R29, R29 ;  /* 0x0000001dff1d723e */ /* 0x000fe400020004ff */
[----:B------:R-:W-:Y:S01]  /*783e0*/  F2FP.F16.E5M2.UNPACK_B R31, R31 ;  /* 0x0000001fff1f723e */ /* 0x000fe200020004ff */
[----:B------:R-:W-:Y:S01]  /*783f0*/  STL [R1+0x9074], R8 ;  /* 0x0090740801007387 */ /* 0x000fe20000100800 */
[----:B---3--:R-:W-:Y:S02]  /*78400*/  IMAD.MOV.U32 R10, RZ, RZ, R56 ;  /* 0x000000ffff0a7224 */ /* 0x008fe400078e0038 */
[----:B------:R-:W-:Y:S01]  /*78410*/  IMAD.MOV.U32 R11, RZ, RZ, R57 ;  /* 0x000000ffff0b7224 */ /* 0x000fe200078e0039 */
[C---:B--2---:R-:W-:Y:S06]  /*78420*/  HMMA.16816.F32 R40, R4.reuse, R8, R40 ;  /* 0x000000080428723c */ /* 0x044fec0000001828 */
[C---:B----4-:R-:W-:Y:S06]  /*78430*/  HMMA.16816.F32 R24, R4.reuse, R2, R24 ;  /* 0x000000020418723c */ /* 0x050fec0000001818 */
[----:B------:R-:W-:Y:S06]  /*78440*/  HMMA.16816.F32 R4, R4, R56, R20 ;  /* 0x000000380404723c */ /* 0x000fec0000001814 */
[----:B------:R-:W-:Y:S01]  /*78450*/  HMMA.16816.F32 R20, R28, R58, R12 ;  /* 0x0000003a1c14723c */ /* 0x000fe2000000180c */
[----:B------:R-:W-:Y:S04]  /*78460*/  STL [R1+0x9060], R9 ;  /* 0x0090600901007387 */ /* 0x000fe80000100800 */
[----:B------:R-:W-:Y:S04]  /*78470*/  STL.64 [R1+0xbc0], R40 ;  /* 0x000bc02801007387 */ /* 0x000fe80000100a00 */
[----:B------:R-:W-:Y:S04]  /*78480*/  STL.64 [R1+0xbc8], R42 ;  /* 0x000bc82a01007387 */ /* 0x000fe80000100a00 */
[----:B------:R-:W-:Y:S04]  /*78490*/  STL.64 [R1+0xbb0], R24 ;  /* 0x000bb01801007387 */ /* 0x000fe80000100a00 */
[----:B------:R-:W-:Y:S04]  /*784a0*/  STL.64 [R1+0xbb8], R26 ;  /* 0x000bb81a01007387 */ /* 0x000fe80000100a00 */
[----:B------:R0:W-:Y:S04]  /*784b0*/  STL.64 [R1+0x2d0], R4 ;  /* 0x0002d00401007387 */ /* 0x0001e80000100a00 */
[----:B------:R1:W-:Y:S04]  /*784c0*/  STL.64 [R1+0x2d8], R6 ;  /* 0x0002d80601007387 */ /* 0x0003e80000100a00 */
[----:B0-----:R-:W2:Y:S04]  /*784d0*/  LDL.LU.64 R4, [R1+0x1920] ;  /* 0x0019200001047983 */ /* 0x001ea80000300a00 */
[----:B-1----:R-:W2:Y:S04]  /*784e0*/  LDL.LU.64 R6, [R1+0x1928] ;  /* 0x0019280001067983 */ /* 0x002ea80000300a00 */
[----:B------:R0:W-:Y:S04]  /*784f0*/  STL.64 [R1+0x2c0], R20 ;  /* 0x0002c01401007387 */ /* 0x0001e80000100a00 */
[----:B------:R1:W-:Y:S04]  /*78500*/  STL.64 [R1+0x2c8], R22 ;  /* 0x0002c81601007387 */ /* 0x0003e80000100a00 */
[----:B------:R-:W3:Y:S04]  /*78510*/  LDL.LU.64 R24, [R1+0x1950] ;  /* 0x0019500001187983 */ /* 0x000ee80000300a00 */
[----:B------:R-:W3:Y:S04]  /*78520*/  LDL.LU.64 R26, [R1+0x1958] ;  /* 0x00195800011a7983 */ /* 0x000ee80000300a00 */
[----:B------:R-:W4:Y:S04]  /*78530*/  LDL.LU.64 R44, [R1+0x1960] ;  /* 0x00196000012c7983 */ /* 0x000f280000300a00 */
[----:B------:R-:W4:Y:S04]  /*78540*/  LDL.LU.64 R46, [R1+0x1968] ;  /* 0x00196800012e7983 */ /* 0x000f280000300a00 */
[----:B------:R-:W4:Y:S01]  /*78550*/  LDL.LU.64 R48, [R1+0x1990] ;  /* 0x0019900001307983 */ /* 0x000f220000300a00 */
[----:B------:R-:W-:-:S03]  /*78560*/  IMAD.MOV.U32 R13, RZ, RZ, R58 ;  /* 0x000000ffff0d7224 */ /* 0x000fc600078e003a */
[----:B------:R-:W4:Y:S01]  /*78570*/  LDL.LU.64 R50, [R1+0x1998] ;  /* 0x0019980001327983 */ /* 0x000f220000300a00 */
[----:B------:R-:W-:-:S03]  /*78580*/  IMAD.MOV.U32 R9, RZ, RZ, R59 ;  /* 0x000000ffff097224 */ /* 0x000fc600078e003b */
[----:B------:R-:W4:Y:S04]  /*78590*/  LDL.LU.64 R56, [R1+0x19a0] ;  /* 0x0019a00001387983 */ /* 0x000f280000300a00 */
[----:B------:R-:W4:Y:S01]  /*785a0*/  LDL.LU.64 R58, [R1+0x19a8] ;  /* 0x0019a800013a7983 */ /* 0x000f220000300a00 */
[----:B------:R-:W-:Y:S02]  /*785b0*/  IMAD.MOV.U32 R35, RZ, RZ, R0 ;  /* 0x000000ffff237224 */ /* 0x000fe400078e0000 */
[----:B------:R-:W-:Y:S01]  /*785c0*/  IMAD.MOV.U32 R8, RZ, RZ, R52 ;  /* 0x000000ffff087224 */ /* 0x000fe200078e0034 */
[----:B------:R-:W4:Y:S01]  /*785d0*/  LDL.LU.64 R40, [R1+0x19c0] ;  /* 0x0019c00001287983 */ /* 0x000f220000300a00 */
[----:B------:R-:W-:-:S03]  /*785e0*/  IMAD.MOV.U32 R12, RZ, RZ, R53 ;  /* 0x000000ffff0c7224 */ /* 0x000fc600078e0035 */
[----:B------:R-:W4:Y:S04]  /*785f0*/  LDL.LU.64 R42, [R1+0x19c8] ;  /* 0x0019c800012a7983 */ /* 0x000f280000300a00 */
[----:B0-----:R-:W4:Y:S01]  /*78600*/  LDL.LU.64 R20, [R1+0x19e0] ;  /* 0x0019e00001147983 */ /* 0x001f220000300a00 */
[----:B------:R-:W-:-:S03]  /*78610*/  IMAD.MOV.U32 R14, RZ, RZ, R38 ;  /* 0x000000ffff0e7224 */ /* 0x000fc600078e0026 */
[----:B-1----:R-:W4:Y:S01]  /*78620*/  LDL.LU.64 R22, [R1+0x19e8] ;  /* 0x0019e80001167983 */ /* 0x002f220000300a00 */
[----:B------:R-:W-:Y:S01]  /*78630*/  IMAD.MOV.U32 R15, RZ, RZ, R39 ;  /* 0x000000ffff0f7224 */ /* 0x000fe200078e0027 */
[C---:B--2---:R-:W-:Y:S06]  /*78640*/  HMMA.16816.F32 R4, R28.reuse, R38, R4 ;  /* 0x000000261c04723c */ /* 0x044fec0000001804 */
[C---:B---3--:R-:W-:Y:S06]  /*78650*/  HMMA.16816.F32 R32, R28.reuse, R34, R24 ;  /* 0x000000221c20723c */ /* 0x048fec0000001818 */
[C---:B----4-:R-:W-:Y:S11]  /*78660*/  HMMA.16816.F32 R44, R28.reuse, R52, R44 ;  /* 0x000000341c2c723c */ /* 0x050ff6000000182c */
[----:B------:R0:W-:Y:S01]  /*78670*/  STL.64 [R1+0x2b0], R4 ;  /* 0x0002b00401007387 */ /* 0x0001e20000100a00 */
[C---:B------:R-:W-:Y:S03]  /*78680*/  HMMA.16816.F32 R52, R28.reuse, R54, R48 ;  /* 0x000000361c34723c */ /* 0x040fe60000001830 */
[----:B------:R1:W-:Y:S04]  /*78690*/  STL.64 [R1+0x2b8], R6 ;  /* 0x0002b80601007387 */ /* 0x0003e80000100a00 */
[----:B------:R-:W2:Y:S01]  /*786a0*/  LDL.LU.64 R36, [R1+0x19f0] ;  /* 0x0019f00001247983 */ /* 0x000ea20000300a00 */
[C---:B------:R-:W-:Y:S03]  /*786b0*/  HMMA.16816.F32 R56, R28.reuse, R60, R56 ;  /* 0x0000003c1c38723c */ /* 0x040fe60000001838 */
[----:B------:R-:W2:Y:S04]  /*786c0*/  LDL.LU.64 R38, [R1+0x19f8] ;  /* 0x0019f80001267983 */ /* 0x000ea80000300a00 */
[----:B0-----:R-:W3:Y:S04]  /*786d0*/  LDL.LU.64 R4, [R1+0x1a10] ;  /* 0x001a100001047983 */ /* 0x001ee80000300a00 */
[----:B-1----:R-:W3:Y:S04]  /*786e0*/  LDL.LU.64 R6, [R1+0x1a18] ;  /* 0x001a180001067983 */ /* 0x002ee80000300a00 */
[----:B------:R-:W4:Y:S04]  /*786f0*/  LDL.LU.64 R26, [R1+0x9100] ;  /* 0x00910000011a7983 */ /* 0x000f280000300a00 */
[----:B------:R-:W4:Y:S04]  /*78700*/  LDL.LU.64 R24, [R1+0x90f8] ;  /* 0x0090f80001187983 */ /* 0x000f280000300a00 */
[----:B------:R-:W-:Y:S04]  /*78710*/  STL.64 [R1+0x2a0], R32 ;  /* 0x0002a02001007387 */ /* 0x000fe80000100a00 */
[----:B------:R0:W-:Y:S04]  /*78720*/  STL.64 [R1+0x2a8], R34 ;  /* 0x0002a82201007387 */ /* 0x0001e80000100a00 */
[----:B0-----:R-:W4:Y:S04]  /*78730*/  LDL.LU.64 R34, [R1+0x90f0] ;  /* 0x0090f00001227983 */ /* 0x001f280000300a00 */
[----:B------:R-:W4:Y:S04]  /*78740*/  LDL.LU.64 R32, [R1+0x90e8] ;  /* 0x0090e80001207983 */ /* 0x000f280000300a00 */
[----:B------:R-:W-:Y:S04]  /*78750*/  STL.64 [R1+0x290], R44 ;  /* 0x0002902c01007387 */ /* 0x000fe80000100a00 */
[----:B------:R0:W-:Y:S04]  /*78760*/  STL.64 [R1+0x298], R46 ;  /* 0x0002982e01007387 */ /* 0x0001e80000100a00 */
[----:B0-----:R-:W4:Y:S04]  /*78770*/  LDL.LU.64 R46, [R1+0x90e0] ;  /* 0x0090e000012e7983 */ /* 0x001f280000300a00 */
[----:B------:R-:W4:Y:S04]  /*78780*/  LDL.LU.64 R44, [R1+0x90d8] ;  /* 0x0090d800012c7983 */ /* 0x000f280000300a00 */
        /* <DEDUP_REMOVED lines=10> */
[----:B----4-:R-:W-:-:S15]  /*78830*/  HMMA.16816.F32 R40, R28, R58, R40 ;  /* 0x0000003a1c28723c */ /* 0x010fde0000001828 */
[----:B------:R-:W-:-:S08]  /*78840*/  NOP ;  /* 0x0000000000007918 */ /* 0x000fd00000000000 */
[----:B------:R-:W-:Y:S04]  /*78850*/  STL.64 [R1+0x260], R40 ;  /* 0x0002602801007387 */ /* 0x000fe80000100a00 */
[----:B------:R2:W-:Y:S02]  /*78860*/  STL.64 [R1+0x268], R42 ;  /* 0x0002682a01007387 */ /* 0x0005e40000100a00 */
[C---:B--2---:R-:W-:Y:S02]  /*78870*/  HMMA.16816.F32 R40, R28.reuse, R56, R20 ;  /* 0x000000381c28723c */ /* 0x044fe40000001814 */
[----:B------:R-:W2:Y:S04]  /*78880*/  LDL.LU.64 R20, [R1+0x1a40] ;  /* 0x001a400001147983 */ /* 0x000ea80000300a00 */
[----:B------:R-:W2:Y:S01]  /*78890*/  LDL.LU.64 R22, [R1+0x1a48] ;  /* 0x001a480001167983 */ /* 0x000ea20000300a00 */
[----:B---3--:R-:W-:-:S15]  /*788a0*/  HMMA.16816.F32 R4, R28, R52, R4 ;  /* 0x000000341c04723c */ /* 0x008fde0000001804 */
[----:B------:R-:W-:-:S01]  /*788b0*/  NOP ;  /* 0x0000000000007918 */ /* 0x000fc20000000000 */
[----:B------:R-:W-:Y:S04]  /*788c0*/  STL.64 [R1+0x250], R40 ;  /* 0x0002502801007387 */ /* 0x000fe80000100a00 */
[----:B------:R0:W-:Y:S02]  /*788d0*/  STL.64 [R1+0x258], R42 ;  /* 0x0002582a01007387 */ /* 0x0001e40000100a00 */
[C---:B0-----:R-:W-:Y:S02]  /*788e0*/  HMMA.16816.F32 R40, R28.reuse, R54, R36 ;  /* 0x000000361c28723c */ /* 0x041fe40000001824 */
[----:B------:R-:W-:Y:S04]  /*788f0*/  STL.64 [R1+0x9010], R58 ;  /* 0x0090103a01007387 */ /* 0x000fe80000100a00 */
[----:B------:R0:W-:Y:S04]  /*78900*/  STL.64 [R1+0x9008], R56 ;  /* 0x0090083801007387 */ /* 0x0001e80000100a00 */
[----:B0-----:R-:W3:Y:S04]  /*78910*/  LDL.LU.64 R56, [R1+0x1a30] ;  /* 0x001a300001387983 */ /* 0x001ee80000300a00 */
[----:B------:R-:W3:Y:S04]  /*78920*/  LDL.LU.64 R58, [R1+0x1a38] ;  /* 0x001a3800013a7983 */ /* 0x000ee80000300a00 */
[----:B------:R-:W4:Y:S05]  /*78930*/  LDL.LU.64 R36, [R1+0x1a70] ;  /* 0x001a700001247983 */ /* 0x000f2a0000300a00 */
[----:B------:R0:W-:Y:S04]  /*78940*/  STL.64 [R1+0x240], R40 ;  /* 0x0002402801007387 */ /* 0x0001e80000100a00 */
[----:B------:R1:W-:Y:S04]  /*78950*/  STL.64 [R1+0x248], R42 ;  /* 0x0002482a01007387 */ /* 0x0003e80000100a00 */
        /* <DEDUP_REMOVED lines=8> */
[----:B------:R3:W-:Y:S01]  /*789e0*/  STL.64 [R1+0x8ff8], R52 ;  /* 0x008ff83401007387 */ /* 0x0007e20000100a00 */
[C---:B--2---:R-:W-:Y:S06]  /*789f0*/  HMMA.16816.F32 R20, R28.reuse, R48, R20 ;  /* 0x000000301c14723c */ /* 0x044fec0000001814 */
[C---:B---3--:R-:W-:Y:S01]  /*78a00*/  HMMA.16816.F32 R52, R28.reuse, R50, R56 ;  /* 0x000000321c34723c */ /* 0x048fe20000001838 */
[----:B------:R-:W2:Y:S04]  /*78a10*/  LDL.LU.64 R56, [R1+0x1b10] ;  /* 0x001b100001387983 */ /* 0x000ea80000300a00 */
[----:B------:R-:W2:Y:S01]  /*78a20*/  LDL.LU.64 R58, [R1+0x1b18] ;  /* 0x001b1800013a7983 */ /* 0x000ea20000300a00 */
[----:B----4-:R-:W-:-:S15]  /*78a30*/  HMMA.16816.F32 R36, R28, R46, R36 ;  /* 0x0000002e1c24723c */ /* 0x010fde0000001824 */
[----:B------:R-:W-:-:S02]  /*78a40*/  NOP ;  /* 0x0000000000007918 */ /* 0x000fc40000000000 */
        /* <DEDUP_REMOVED lines=11> */
[----:B0-----:R-:W2:Y:S04]  /*78b00*/  LDL.LU.64 R48, [R1+0x1ae0] ;  /* 0x001ae00001307983 */ /* 0x001ea80000300a00 */
[----:B------:R-:W2:Y:S04]  /*78b10*/  LDL.LU.64 R50, [R1+0x1ae8] ;  /* 0x001ae80001327983 */ /* 0x000ea80000300a00 */
[----:B------:R-:W-:Y:S04]  /*78b20*/  STL.64 [R1+0x200], R36 ;  /* 0x0002002401007387 */ /* 0x000fe80000100a00 */
[----:B------:R0:W-:Y:S04]  /*78b30*/  STL.64 [R1+0x208], R38 ;  /* 0x0002082601007387 */ /* 0x0001e80000100a00 */
[----:B0-----:R-:W4:Y:S04]  /*78b40*/  LDL.LU.64 R38, [R1+0x90a0] ;  /* 0x0090a00001267983 */ /* 0x001f280000300a00 */
[----:B------:R-:W3:Y:S04]  /*78b50*/  LDL.LU.64 R36, [R1+0x9098] ;  /* 0x0090980001247983 */ /* 0x000ee80000300a00 */
[----:B------:R-:W-:Y:S04]  /*78b60*/  STL.64 [R1+0x1f0], R40 ;  /* 0x0001f02801007387 */ /* 0x000fe80000100a00 */
[----:B------:R0:W-:Y:S04]  /*78b70*/  STL.64 [R1+0x1f8], R42 ;  /* 0x0001f82a01007387 */ /* 0x0001e80000100a00 */
[----:B0-----:R-:W2:Y:S04]  /*78b80*/  LDL.LU.64 R42, [R1+0x9090] ;  /* 0x00909000012a7983 */ /* 0x001ea80000300a00 */
[----:B------:R-:W4:Y:S04]  /*78b90*/  LDL.LU.64 R40, [R1+0x9088] ;  /* 0x0090880001287983 */ /* 0x000f280000300a00 */
        /* <DEDUP_REMOVED lines=8> */
[C---:B----4-:R-:W-:Y:S02]  /*78c20*/  HMMA.16816.F32 R44, R28.reuse, R40, R48 ;  /* 0x000000281c2c723c */ /* 0x050fe40000001830 */
[----:B------:R-:W-:Y:S04]  /*78c30*/  STL.64 [R1+0x9040], R42 ;  /* 0x0090402a01007387 */ /* 0x000fe80000100a00 */
[----:B------:R3:W-:Y:S02]  /*78c40*/  STL.64 [R1+0x9038], R40 ;  /* 0x0090382801007387 */ /* 0x0007e40000100a00 */
[----:B---3--:R-:W-:-:S15]  /*78c50*/  HMMA.16816.F32 R40, R28, R36, R52 ;  /* 0x000000241c28723c */ /* 0x008fde0000001834 */
[----:B------:R-:W-:Y:S04]  /*78c60*/  STL.64 [R1+0x1d0], R44 ;  /* 0x0001d02c01007387 */ /* 0x000fe80000100a00 */
[----:B------:R0:W-:Y:S02]  /*78c70*/  STL.64 [R1+0x1d8], R46 ;  /* 0x0001d82e01007387 */ /* 0x0001e40000100a00 */
[----:B0-----:R-:W-:Y:S06]  /*78c80*/  HMMA.16816.F32 R44, R28, R38, R56 ;  /* 0x000000261c2c723c */ /* 0x001fec0000001838 */
[----:B------:R-:W-:-:S15]  /*78c90*/  STL.64 [R1+0x9050], R38 ;  /* 0x0090502601007387 */ /* 0x000fde0000100a00 */
[----:B------:R-:W-:-:S02]  /*78ca0*/  NOP ;  /* 0x0000000000007918 */ /* 0x000fc40000000000 */
[----:B------:R-:W-:Y:S04]  /*78cb0*/  STL.64 [R1+0x1c0], R44 ;  /* 0x0001c02c01007387 */ /* 0x000fe80000100a00 */
[----:B------:R-:W-:Y:S04]  /*78cc0*/  STL.64 [R1+0x1c8], R46 ;  /* 0x0001c82e01007387 */ /* 0x000fe80000100a00 */
[----:B------:R0:W-:Y:S04]  /*78cd0*/  STL.64 [R1+0x9048], R36 ;  /* 0x0090482401007387 */ /* 0x0001e80000100a00 */
[----:B------:R1:W-:Y:S04]  /*78ce0*/  STL.64 [R1+0x1b0], R40 ;  /* 0x0001b02801007387 */ /* 0x0003e80000100a00 */
[----:B------:R3:W-:Y:S01]  /*78cf0*/  STL.64 [R1+0x1b8], R42 ;  /* 0x0001b82a01007387 */ /* 0x0007e20000100a00 */
[----:B0-----:R-:W-:Y:S03]  /*78d00*/  HMMA.16816.F32 R36, R28, R34, R20 ;  /* 0x000000221c24723c */ /* 0x001fe60000001814 */
        /* <DEDUP_REMOVED lines=11> */
[----:B-1----:R-:W4:Y:S04]  /*78dc0*/  LDL.LU.64 R40, [R1+0x1c40] ;  /* 0x001c400001287983 */ /* 0x002f280000300a00 */
[----:B---3--:R-:W3:Y:S01]  /*78dd0*/  LDL.LU.64 R42, [R1+0x1c48] ;  /* 0x001c4800012a7983 */ /* 0x008ee20000300a00 */
[----:B--2---:R-:W-:-:S15]  /*78de0*/  HMMA.16816.F32 R4, R28, R32, R4 ;  /* 0x000000201c04723c */ /* 0x004fde0000001804 */
[----:B------:R-:W-:-:S08]  /*78df0*/  NOP ;  /* 0x0000000000007918 */ /* 0x000fd00000000000 */
[----:B------:R1:W-:Y:S04]  /*78e00*/  STL.64 [R1+0x190], R4 ;  /* 0x0001900401007387 */ /* 0x0003e80000100a00 */
[----:B------:R2:W-:Y:S04]  /*78e10*/  STL.64 [R1+0x198], R6 ;  /* 0x0001980601007387 */ /* 0x0005e80000100a00 */
[----:B0-----:R-:W3:Y:S04]  /*78e20*/  LDL.LU.64 R36, [R1+0x1c60] ;  /* 0x001c600001247983 */ /* 0x001ee80000300a00 */
[----:B------:R-:W3:Y:S04]  /*78e30*/  LDL.LU.64 R38, [R1+0x1c68] ;  /* 0x001c680001267983 */ /* 0x000ee80000300a00 */
[----:B------:R-:W3:Y:S04]  /*78e40*/  LDL.LU R53, [R1+0x2c3c] ;  /* 0x002c3c0001357983 */ /* 0x000ee80000300800 */
[----:B-1----:R-:W3:Y:S04]  /*78e50*/  LDL.LU R4, [R1+0x2c38] ;  /* 0x002c380001047983 */ /* 0x002ee80000300800 */
[----:B------:R-:W3:Y:S04]  /*78e60*/  LDL.LU R54, [R1+0x2c44] ;  /* 0x002c440001367983 */ /* 0x000ee80000300800 */
[----:B------:R-:W3:Y:S04]  /*78e70*/  LDL.LU R5, [R1+0x2c40] ;  /* 0x002c400001057983 */ /* 0x000ee80000300800 */
[----:B------:R-:W3:Y:S04]  /*78e80*/  LDL.LU R55, [R1+0x2c4c] ;  /* 0x002c4c0001377983 */ /* 0x000ee80000300800 */
[----:B--2---:R-:W2:Y:S04]  /*78e90*/  LDL.LU R6, [R1+0x2c48] ;  /* 0x002c480001067983 */ /* 0x004ea80000300800 */
[----:B------:R-:W2:Y:S04]  /*78ea0*/  LDL.LU R7, [R1+0x2ec0] ;  /* 0x002ec00001077983 */ /* 0x000ea80000300800 */
[----:B------:R-:W2:Y:S01]  /*78eb0*/  LDL.LU R0, [R1+0x2ebc] ;  /* 0x002ebc0001007983 */ /* 0x000ea20000300800 */
[----:B----4-:R-:W-:-:S15]  /*78ec0*/  HMMA.16816.F32 R20, R28, R26, R20 ;  /* 0x0000001a1c14723c */ /* 0x010fde0000001814 */
[----:B------:R-:W-:-:S08]  /*78ed0*/  NOP ;  /* 0x0000000000007918 */ /* 0x000fd00000000000 */
[----:B------:R-:W-:Y:S04]  /*78ee0*/  STL.64 [R1+0x180], R20 ;  /* 0x0001801401007387 */ /* 0x000fe80000100a00 */
[----:B------:R0:W-:Y:S04]  /*78ef0*/  STL.64 [R1+0x188], R22 ;  /* 0x0001881601007387 */ /* 0x0001e80000100a00 */
[----:B0-----:R-:W4:Y:S04]  /*78f00*/  LDL.LU.64 R22, [R1+0x9080] ;  /* 0x0090800001167983 */ /* 0x001f280000300a00 */
[----:B------:R-:W3:Y:S01]  /*78f10*/  LDL.LU.64 R20, [R1+0x9078] ;  /* 0x0090780001147983 */ /* 0x000ee20000300a00 */
[----:B------:R-:W-:-:S15]  /*78f20*/  HMMA.16816.F32 R56, R28, R24, R56 ;  /* 0x000000181c38723c */ /* 0x000fde0000001838 */
[----:B------:R-:W-:-:S08]  /*78f30*/  NOP ;  /* 0x0000000000007918 */ /* 0x000fd00000000000 */
[----:B------:R-:W-:Y:S04]  /*78f40*/  STL.64 [R1+0x170], R56 ;  /* 0x0001703801007387 */ /* 0x000fe80000100a00 */
[----:B------:R0:W-:Y:S02]  /*78f50*/  STL.64 [R1+0x178], R58 ;  /* 0x0001783a01007387 */ /* 0x0001e40000100a00 */
[----:B0-----:R-:W-:Y:S02]  /*78f60*/  IMAD.MOV.U32 R58, RZ, RZ, R8 ;  /* 0x000000ffff3a7224 */ /* 0x001fe400078e0008 */
[----:B------:R-:W-:Y:S01]  /*78f70*/  IMAD.MOV.U32 R59, RZ, RZ, R12 ;  /* 0x000000ffff3b7224 */ /* 0x000fe200078e000c */
[C---:B----4-:R-:W-:Y:S06]  /*78f80*/  HMMA.16816.F32 R48, R28.reuse, R22, R48 ;  /* 0x000000161c30723c */ /* 0x050fec0000001830 */
[----:B------:R-:W-:Y:S01]  /*78f90*/  STL.64 [R1+0x8ff0], R22 ;  /* 0x008ff01601007387 */ /* 0x000fe20000100a00 */
[----:B---3--:R-:W-:-:S15]  /*78fa0*/  HMMA.16816.F32 R44, R28, R20, R44 ;  /* 0x000000141c2c723c */ /* 0x008fde000000182c */
[----:B------:R-:W-:-:S01]  /*78fb0*/  NOP ;  /* 0x0000000000007918 */ /* 0x000fc20000000000 */
[----:B------:R-:W-:Y:S04]  /*78fc0*/  STL.64 [R1+0x160], R48 ;  /* 0x0001603001007387 */ /* 0x000fe80000100a00 */
[----:B------:R-:W-:Y:S04]  /*78fd0*/  STL.64 [R1+0x168], R50 ;  /* 0x0001683201007387 */ /* 0x000fe80000100a00 */
[----:B------:R0:W-:Y:S02]  /*78fe0*/  STL.64 [R1+0x8fe8], R20 ;  /* 0x008fe81401007387 */ /* 0x0001e40000100a00 */
[C---:B0-----:R-:W-:Y:S02]  /*78ff0*/  HMMA.16816.F32 R20, R28.reuse, R18, R40 ;  /* 0x000000121c14723c */ /* 0x041fe40000001828 */
[----:B------:R0:W-:Y:S04]  /*79000*/  STL.64 [R1+0x150], R44 ;  /* 0x0001502c01007387 */ /* 0x0001e80000100a00 */
[----:B------:R1:W-:Y:S04]  /*79010*/  STL.64 [R1+0x158], R46 ;  /* 0x0001582e01007387 */ /* 0x0003e80000100a00 */
[----:B0-----:R-:W3:Y:S04]  /*79020*/  LDL.LU.64 R44, [R1+0x1c80] ;  /* 0x001c8000012c7983 */ /* 0x001ee80000300a00 */
[----:B-1----:R-:W3:Y:S09]  /*79030*/  LDL.LU.64 R46, [R1+0x1c88] ;  /* 0x001c8800012e7983 */ /* 0x002ef20000300a00 */
[----:B------:R-:W-:Y:S04]  /*79040*/  STL.64 [R1+0x140], R20 ;  /* 0x0001401401007387 */ /* 0x000fe80000100a00 */
[----:B------:R0:W-:Y:S04]  /*79050*/  STL.64 [R1+0x148], R22 ;  /* 0x0001481601007387 */ /* 0x0001e80000100a00 */
[----:B------:R-:W4:Y:S04]  /*79060*/  LDL.LU.64 R40, [R1+0x1cb0] ;  /* 0x001cb00001287983 */ /* 0x000f280000300a00 */
[----:B------:R-:W4:Y:S01]  /*79070*/  LDL.LU.64 R42, [R1+0x1cb8] ;  /* 0x001cb800012a7983 */ /* 0x000f220000300a00 */
[----:B0-----:R-:W-:Y:S03]  /*79080*/  HMMA.16816.F32 R20, R28, R16, R36 ;  /* 0x000000101c14723c */ /* 0x001fe60000001824 */
[----:B------:R-:W2:Y:S01]  /*79090*/  LDL.64 R56, [R1+0x10] ;  /* 0x0000100001387983 */ /* 0x000ea20000100a00 */
[----:B------:R-:W-:-:S15]  /*790a0*/  IMAD.MOV.U32 R50, RZ, RZ, R13 ;  /* 0x000000ffff327224 */ /* 0x000fde00078e000d */
[----:B------:R-:W-:-:S04]  /*790b0*/  NOP ;  /* 0x0000000000007918 */ /* 0x000fc80000000000 */
[----:B------:R0:W-:Y:S04]  /*790c0*/  STL.64 [R1+0x130], R20 ;  /* 0x0001301401007387 */ /* 0x0001e80000100a00 */
[----:B------:R1:W-:Y:S04]  /*790d0*/  STL.64 [R1+0x138], R22 ;  /* 0x0001381601007387 */ /* 0x0003e80000100a00 */
[----:B------:R-:W2:Y:S04]  /*790e0*/  LDL.LU R8, [R1+0x9074] ;  /* 0x0090740001087983 */ /* 0x000ea80000300800 */
[----:B------:R-:W4:Y:S01]  /*790f0*/  LDL.LU R12, [R1+0x9070] ;  /* 0x00907000010c7983 */ /* 0x000f220000300800 */
[----:B0-----:R-:W-:-:S03]  /*79100*/  IMAD.MOV.U32 R20, RZ, RZ, R14 ;  /* 0x000000ffff147224 */ /* 0x001fc600078e000e */
[----:B------:R-:W2:Y:S01]  /*79110*/  LDL.LU.64 R36, [R1+0x1d00] ;  /* 0x001d000001247983 */ /* 0x000ea20000300a00 */
[----:B------:R-:W-:-:S03]  /*79120*/  IMAD.MOV.U32 R21, RZ, RZ, R15 ;  /* 0x000000ffff157224 */ /* 0x000fc600078e000f */
[----:B------:R-:W2:Y:S04]  /*79130*/  LDL.LU.64 R38, [R1+0x1d08] ;  /* 0x001d080001267983 */ /* 0x000ea80000300a00 */
[----:B------:R-:W3:Y:S04]  /*79140*/  LDL.LU R14, [R1+0x906c] ;  /* 0x00906c00010e7983 */ /* 0x000ee80000300800 */
[----:B------:R-:W3:Y:S04]  /*79150*/  LDL.LU R15, [R1+0x9068] ;  /* 0x00906800010f7983 */ /* 0x000ee80000300800 */
[----:B------:R-:W4:Y:S01]  /*79160*/  LDL.LU R13, [R1+0x9064] ;  /* 0x00906400010d7983 */ /* 0x000f220000300800 */
[----:B------:R-:W-:-:S02]  /*79170*/  IMAD.MOV.U32 R51, RZ, RZ, R9 ;  /* 0x000000ffff337224 */ /* 0x000fc400078e0009 */
[----:B------:R-:W-:Y:S01]  /*79180*/  IMAD.MOV.U32 R48, RZ, RZ, R10 ;  /* 0x000000ffff307224 */ /* 0x000fe200078e000a */
[----:B------:R-:W2:Y:S01]  /*79190*/  LDL.LU R9, [R1+0x9060] ;  /* 0x0090600001097983 */ /* 0x000ea20000300800 */
[----:B------:R-:W-:-:S03]  /*791a0*/  IMAD.MOV.U32 R49, RZ, RZ, R11 ;  /* 0x000000ffff317224 */ /* 0x000fc600078e000b */
[----:B------:R-:W2:Y:S04]  /*791b0*/  LDL.LU R10, [R1+0x905c] ;  /* 0x00905c00010a7983 */ /* 0x000ea80000300800 */
[----:B------:R-:W2:Y:S04]  /*791c0*/  LDL.LU R11, [R1+0x9058] ;  /* 0x00905800010b7983 */ /* 0x000ea80000300800 */
[----:B-1----:R-:W2:Y:S04]  /*791d0*/  LDL.64 R22, [R1] ;  /* 0x0000000001167983 */ /* 0x002ea80000100a00 */
[----:B------:R-:W-:Y:S04]  /*791e0*/  STL.64 [R1+0x8fe0], R18 ;  /* 0x008fe01201007387 */ /* 0x000fe80000100a00 */
[----:B------:R4:W-:Y:S01]  /*791f0*/  STL.64 [R1+0x8fd8], R16 ;  /* 0x008fd81001007387 */ /* 0x0009e20000100a00 */
[C---:B---3--:R-:W-:Y:S06]  /*79200*/  HMMA.16816.F32 R44, R28.reuse, R14, R44 ;  /* 0x0000000e1c2c723c */ /* 0x048fec000000182c */
        /* <DEDUP_REMOVED lines=8> */
[----:B0-----:R-:W3:Y:S04]  /*79290*/  LDL.LU.64 R12, [R1+0x1d30] ;  /* 0x001d3000010c7983 */ /* 0x001ee80000300a00 */
[----:B------:R-:W3:Y:S01]  /*792a0*/  LDL.LU.64 R14, [R1+0x1d38] ;  /* 0x001d3800010e7983 */ /* 0x000ee20000300a00 */
[----:B--2---:R-:W-:-:S15]  /*792b0*/  HMMA.16816.F32 R16, R28, R10, R36 ;  /* 0x0000000a1c10723c */ /* 0x004fde0000001824 */
[----:B------:R-:W-:-:S08]  /*792c0*/  NOP ;  /* 0x0000000000007918 */ /* 0x000fd00000000000 */
[----:B------:R0:W-:Y:S04]  /*792d0*/  STL.64 [R1+0x100], R16 ;  /* 0x0001001001007387 */ /* 0x0001e80000100a00 */
[----:B------:R1:W-:Y:S04]  /*792e0*/  STL.64 [R1+0x108], R18 ;  /* 0x0001081201007387 */ /* 0x0003e80000100a00 */
[----:B------:R-:W2:Y:S04]  /*792f0*/  LDL.LU.64 R36, [R1+0x1d50] ;  /* 0x001d500001247983 */ /* 0x000ea80000300a00 */
[----:B------:R-:W2:Y:S04]  /*79300*/  LDL.LU.64 R38, [R1+0x1d58] ;  /* 0x001d580001267983 */ /* 0x000ea80000300a00 */
[----:B------:R-:W4:Y:S04]  /*79310*/  LDL.LU.64 R40, [R1+0x1d40] ;  /* 0x001d400001287983 */ /* 0x000f280000300a00 */
[----:B------:R-:W4:Y:S01]  /*79320*/  LDL.LU.64 R42, [R1+0x1d48] ;  /* 0x001d4800012a7983 */ /* 0x000f220000300a00 */
[----:B------:R-:W-:-:S03]  /*79330*/  IMAD R4, R4, 0x100, R53 ;  /* 0x0000010004047824 */ /* 0x000fc600078e0235 */
[----:B------:R-:W4:Y:S01]  /*79340*/  LDL.LU.64 R44, [R1+0x1d90] ;  /* 0x001d9000012c7983 */ /* 0x000f220000300a00 */
[----:B------:R-:W-:Y:S02]  /*79350*/  IMAD R5, R5, 0x100, R54 ;  /* 0x0000010005057824 */ /* 0x000fe400078e0236 */
[----:B------:R-:W-:Y:S01]  /*79360*/  IMAD R6, R6, 0x100, R55 ;  /* 0x0000010006067824 */ /* 0x000fe200078e0237 */
[----:B------:R-:W4:Y:S04]  /*79370*/  LDL.LU.64 R46, [R1+0x1d98] ;  /* 0x001d9800012e7983 */ /* 0x000f280000300a00 */
[----:B------:R-:W4:Y:S04]  /*79380*/  LDL.LU.64 R52, [R1+0x1de0] ;  /* 0x001de00001347983 */ /* 0x000f280000300a00 */
[----:B------:R-:W4:Y:S04]  /*79390*/  LDL.LU.64 R54, [R1+0x1de8] ;  /* 0x001de80001367983 */ /* 0x000f280000300a00 */
[----:B0-----:R-:W4:Y:S04]  /*793a0*/  LDL.LU.64 R16, [R1+0x1e00] ;  /* 0x001e000001107983 */ /* 0x001f280000300a00 */
[----:B-1----:R-:W4:Y:S01]  /*793b0*/  LDL.LU.64 R18, [R1+0x1e08] ;  /* 0x001e080001127983 */ /* 0x002f220000300a00 */
[C---:B---3--:R-:W-:Y:S06]  /*793c0*/  HMMA.16816.F32 R12, R28.reuse, R8, R12 ;  /* 0x000000081c0c723c */ /* 0x048fec000000180c */
[C---:B--2---:R-:W-:Y:S06]  /*793d0*/  HMMA.16816.F32 R36, R28.reuse, R2, R36 ;  /* 0x000000021c24723c */ /* 0x044fec0000001824 */
[----:B----4-:R-:W-:Y:S11]  /*793e0*/  HMMA.16816.F32 R28, R28, R48, R40 ;  /* 0x000000301c1c723c */ /* 0x010ff60000001828 */
[----:B------:R0:W-:Y:S04]  /*793f0*/  STL.64 [R1+0xba0], R12 ;  /* 0x000ba00c01007387 */ /* 0x0001e80000100a00 */
[----:B------:R1:W-:Y:S04]  /*79400*/  STL.64 [R1+0xba8], R14 ;  /* 0x000ba80e01007387 */ /* 0x0003e80000100a00 */
[----:B0-----:R-:W2:Y:S04]  /*79410*/  LDL.LU.64 R12, [R1+0x1e10] ;  /* 0x001e1000010c7983 */ /* 0x001ea80000300a00 */
[----:B-1----:R-:W2:Y:S04]  /*79420*/  LDL.LU.64 R14, [R1+0x1e18] ;  /* 0x001e1800010e7983 */ /* 0x002ea80000300a00 */
[----:B------:R-:W-:Y:S04]  /*79430*/  STL [R1+0x8fb0], R8 ;  /* 0x008fb00801007387 */ /* 0x000fe80000100800 */
[----:B------:R-:W-:Y:S04]  /*79440*/  STL [R1+0x8fac], R9 ;  /* 0x008fac0901007387 */ /* 0x000fe80000100800 */
[----:B------:R-:W-:Y:S04]  /*79450*/  STL.64 [R1+0xb90], R36 ;  /* 0x000b902401007387 */ /* 0x000fe80000100a00 */
[----:B------:R0:W-:Y:S04]  /*79460*/  STL.64 [R1+0xb98], R38 ;  /* 0x000b982601007387 */ /* 0x0001e80000100a00 */
[----:B0-----:R-:W3:Y:S04]  /*79470*/  LDL.LU.64 R38, [R1+0x9050] ;  /* 0x0090500001267983 */ /* 0x001ee80000300a00 */
[----:B------:R-:W4:Y:S04]  /*79480*/  LDL.LU.64 R36, [R1+0x9048] ;  /* 0x0090480001247983 */ /* 0x000f280000300a00 */
[----:B------:R-:W-:Y:S04]  /*79490*/  STL [R1+0x8fb4], R2 ;  /* 0x008fb40201007387 */ /* 0x000fe80000100800 */
[----:B------:R-:W-:Y:S04]  /*794a0*/  STL [R1+0x8fa8], R3 ;  /* 0x008fa80301007387 */ /* 0x000fe80000100800 */
[----:B------:R-:W3:Y:S04]  /*794b0*/  LDL.LU.64 R42, [R1+0x9040] ;  /* 0x00904000012a7983 */ /* 0x000ee80000300a00 */
[----:B------:R-:W4:Y:S04]  /*794c0*/  LDL.LU.64 R40, [R1+0x9038] ;  /* 0x0090380001287983 */ /* 0x000f280000300a00 */
[----:B------:R0:W-:Y:S04]  /*794d0*/  STL.64 [R1+0xf0], R28 ;  /* 0x0000f01c01007387 */ /* 0x0001e80000100a00 */
[----:B------:R1:W-:Y:S04]  /*794e0*/  STL.64 [R1+0xf8], R30 ;  /* 0x0000f81e01007387 */ /* 0x0003e80000100a00 */
[----:B0-----:R-:W2:Y:S04]  /*794f0*/  LDL.LU.64 R28, [R1+0x1da0] ;  /* 0x001da000011c7983 */ /* 0x001ea80000300a00 */
[----:B-1----:R-:W2:Y:S01]  /*79500*/  LDL.LU.64 R30, [R1+0x1da8] ;  /* 0x001da800011e7983 */ /* 0x002ea20000300a00 */
[----:B------:R-:W-:Y:S01]  /*79510*/  IMAD R7, R0, 0x100, R7 ;  /* 0x0000010000077824 */ /* 0x000fe200078e0207 */
[----:B------:R-:W-:-:S02]  /*79520*/  F2FP.F16.E5M2.UNPACK_B R4, R4 ;  /* 0x00000004ff04723e */ /* 0x000fc400020004ff */
[----:B------:R-:W-:Y:S02]  /*79530*/  F2FP.F16.E5M2.UNPACK_B R5, R5 ;  /* 0x00000005ff05723e */ /* 0x000fe400020004ff */
[----:B------:R-:W-:Y:S02]  /*79540*/  F2FP.F16.E5M2.UNPACK_B R6, R6 ;  /* 0x00000006ff06723e */ /* 0x000fe400020004ff */
[----:B------:R-:W-:-:S07]  /*79550*/  F2FP.F16.E5M2.UNPACK_B R7, R7 ;  /* 0x00000007ff07723e */ /* 0x000fce00020004ff */
[----:B------:R-:W-:Y:S01]  /*79560*/  HMMA.16816.F32 R48, R4, R50, R44 ;  /* 0x000000320430723c */ /* 0x000fe2000000182c */
[----:B------:R-:W3:Y:S04]  /*79570*/  LDL.LU.64 R46, [R1+0x9030] ;  /* 0x00903000012e7983 */ /* 0x000ee80000300a00 */
[----:B------:R-:W4:-:S15]  /*79580*/  LDL.LU.64 R44, [R1+0x9028] ;  /* 0x00902800012c7983 */ /* 0x000f1e0000300a00 */
[----:B------:R-:W-:-:S03]  /*79590*/  NOP ;  /* 0x0000000000007918 */ /* 0x000fc60000000000 */
[----:B------:R-:W-:Y:S04]  /*795a0*/  STL.64 [R1+0xe0], R48 ;  /* 0x0000e03001007387 */ /* 0x000fe80000100a00 */
[----:B------:R0:W-:Y:S04]  /*795b0*/  STL.64 [R1+0xe8], R50 ;  /* 0x0000e83201007387 */ /* 0x0001e80000100a00 */
[----:B0-----:R-:W3:Y:S04]  /*795c0*/  LDL.LU.64 R50, [R1+0x9020] ;  /* 0x0090200001327983 */ /* 0x001ee80000300a00 */
[----:B------:R-:W4:Y:S01]  /*795d0*/  LDL.LU.64 R48, [R1+0x9018] ;  /* 0x0090180001307983 */ /* 0x000f220000300a00 */
[----:B------:R-:W-:Y:S01]  /*795e0*/  IMAD.MOV.U32 R2, RZ, RZ, R56 ;  /* 0x000000ffff027224 */ /* 0x000fe200078e0038 */
[----:B------:R-:W-:Y:S01]  /*795f0*/  HMMA.16816.F32 R16, R4, R58, R16 ;  /* 0x0000003a0410723c */ /* 0x000fe20000001810 */
[----:B------:R-:W-:-:S05]  /*79600*/  IMAD.MOV.U32 R8, RZ, RZ, R57 ;  /* 0x000000ffff087224 */ /* 0x000fca00078e0039 */
[----:B--2---:R-:W-:-:S15]  /*79610*/  HMMA.16816.F32 R28, R4, R20, R28 ;  /* 0x00000014041c723c */ /* 0x004fde000000181c */
[----:B------:R-:W-:-:S08]  /*79620*/  NOP ;  /* 0x0000000000007918 */ /* 0x000fd00000000000 */
[----:B------:R-:W-:Y:S04]  /*79630*/  STL.64 [R1+0xd0], R28 ;  /* 0x0000d01c01007387 */ /* 0x000fe80000100a00 */
[----:B------:R0:W-:Y:S02]  /*79640*/  STL.64 [R1+0xd8], R30 ;  /* 0x0000d81e01007387 */ /* 0x0001e40000100a00 */
[----:B0-----:R-:W-:-:S15]  /*79650*/  HMMA.16816.F32 R28, R4, R56, R52 ;  /* 0x00000038041c723c */ /* 0x001fde0000001834 */
[----:B------:R-:W-:-:S08]  /*79660*/  NOP ;  /* 0x0000000000007918 */ /* 0x000fd00000000000 */
[----:B------:R0:W-:Y:S04]  /*79670*/  STL.64 [R1+0xc0], R28 ;  /* 0x0000c01c01007387 */ /* 0x0001e80000100a00 */
[----:B------:R1:W-:Y:S04]  /*79680*/  STL.64 [R1+0xc8], R30 ;  /* 0x0000c81e01007387 */ /* 0x0003e80000100a00 */
[----:B------:R-:W2:Y:S04]  /*79690*/  LDL.LU.64 R56, [R1+0x1e30] ;  /* 0x001e300001387983 */ /* 0x000ea80000300a00 */
[----:B------:R-:W2:Y:S01]  /*796a0*/  LDL.LU.64 R58, [R1+0x1e38] ;  /* 0x001e3800013a7983 */ /* 0x000ea20000300a00 */
[----:B------:R-:W-:Y:S03]  /*796b0*/  HMMA.16816.F32 R12, R4, R22, R12 ;  /* 0x00000016040c723c */ /* 0x000fe6000000180c */
[----:B------:R3:W-:Y:S04]  /*796c0*/  STL.64 [R1+0xb0], R16 ;  /* 0x0000b01001007387 */ /* 0x0007e80000100a00 */
[----:B------:R4:W-:Y:S04]  /*796d0*/  STL.64 [R1+0xb8], R18 ;  /* 0x0000b81201007387 */ /* 0x0009e80000100a00 */
[----:B------:R-:W2:Y:S04]  /*796e0*/  LDL.LU.64 R52, [R1+0x1e80] ;  /* 0x001e800001347983 */ /* 0x000ea80000300a00 */
[----:B------:R-:W2:Y:S01]  /*796f0*/  LDL.LU.64 R54, [R1+0x1e88] ;  /* 0x001e880001367983 */ /* 0x000ea20000300a00 */
[----:B------:R-:W-:-:S02]  /*79700*/  IMAD.MOV.U32 R9, RZ, RZ, R22 ;  /* 0x000000ffff097224 */ /* 0x000fc400078e0016 */
[----:B------:R-:W-:-:S05]  /*79710*/  IMAD.MOV.U32 R3, RZ, RZ, R23 ;  /* 0x000000ffff037224 */ /* 0x000fca00078e0017 */
[----:B------:R4:W-:Y:S04]  /*79720*/  STL.64 [R1+0xa0], R12 ;  /* 0x0000a00c01007387 */ /* 0x0009e80000100a00 */
[----:B------:R4:W-:Y:S04]  /*79730*/  STL.64 [R1+0xa8], R14 ;  /* 0x0000a80e01007387 */ /* 0x0009e80000100a00 */
[----:B0-----:R-:W2:Y:S04]  /*79740*/  LDL.LU.64 R28, [R1+0x1ee0] ;  /* 0x001ee000011c7983 */ /* 0x001ea80000300a00 */
[----:B-1----:R-:W2:Y:S04]  /*79750*/  LDL.LU.64 R30, [R1+0x1ee8] ;  /* 0x001ee800011e7983 */ /* 0x002ea80000300a00 */
[----:B------:R-:W2:Y:S04]  /*79760*/  LDL.LU.64 R20, [R1+0x1f00] ;  /* 0x001f000001147983 */ /* 0x000ea80000300a00 */
[----:B------:R-:W2:Y:S04]  /*79770*/  LDL.LU.64 R22, [R1+0x1f08] ;  /* 0x001f080001167983 */ /* 0x000ea80000300a00 */
[----:B---3--:R-:W3:Y:S04]  /*79780*/  LDL.LU.64 R16, [R1+0x1f10] ;  /* 0x001f100001107983 */ /* 0x008ee80000300a00 */
[----:B----4-:R-:W3:Y:S04]  /*79790*/  LDL.LU.64 R18, [R1+0x1f18] ;  /* 0x001f180001127983 */ /* 0x010ee80000300a00 */
[----:B------:R-:W4:Y:S04]  /*797a0*/  LDL.LU.64 R12, [R1+0x1f40] ;  /* 0x001f4000010c7983 */ /* 0x000f280000300a00 */
[----:B------:R-:W4:Y:S04]  /*797b0*/  LDL.LU.64 R14, [R1+0x1f48] ;  /* 0x001f4800010e7983 */ /* 0x000f280000300a00 */
        /* <DEDUP_REMOVED lines=9> */
[----:B------:R-:W3:Y:S01]  /*79850*/  LDL.LU.64 R56, [R1+0x9008] ;  /* 0x0090080001387983 */ /* 0x000ee20000300a00 */
[C---:B--2---:R-:W-:Y:S06]  /*79860*/  HMMA.16816.F32 R52, R4.reuse, R58, R52 ;  /* 0x0000003a0434723c */ /* 0x044fec0000001834 */
[----:B---3--:R-:W-:-:S15]  /*79870*/  HMMA.16816.F32 R8, R4, R56, R8 ;  /* 0x000000380408723c */ /* 0x008fde0000001808 */
[----:B------:R-:W-:-:S02]  /*79880*/  NOP ;  /* 0x0000000000007918 */ /* 0x000fc40000000000 */
[----:B------:R-:W-:Y:S04]  /*79890*/  STL.64 [R1+0x80], R52 ;  /* 0x0000803401007387 */ /* 0x000fe80000100a00 */
[----:B------:R0:W-:Y:S04]  /*798a0*/  STL.64 [R1+0x88], R54 ;  /* 0x0000883601007387 */ /* 0x0001e80000100a00 */
[----:B0-----:R-:W2:Y:S04]  /*798b0*/  LDL.LU.64 R54, [R1+0x9000] ;  /* 0x0090000001367983 */ /* 0x001ea80000300a00 */
[----:B------:R-:W3:Y:S04]  /*798c0*/  LDL.LU.64 R52, [R1+0x8ff8] ;  /* 0x008ff80001347983 */ /* 0x000ee80000300a00 */
        /* <DEDUP_REMOVED lines=8> */
[C---:B------:R-:W-:Y:S06]  /*79950*/  HMMA.16816.F32 R20, R4.reuse, R50, R20 ;  /* 0x000000320414723c */ /* 0x040fec0000001814 */
[C---:B------:R-:W-:Y:S06]  /*79960*/  HMMA.16816.F32 R16, R4.reuse, R48, R16 ;  /* 0x000000300410723c */ /* 0x040fec0000001810 */
[C---:B----4-:R-:W-:Y:S06]  /*79970*/  HMMA.16816.F32 R12, R4.reuse, R46, R12 ;  /* 0x0000002e040c723c */ /* 0x050fec000000180c */
[C---:B---3--:R-:W-:Y:S01]  /*79980*/  HMMA.16816.F32 R28, R4.reuse, R52, R28 ;  /* 0x00000034041c723c */ /* 0x048fe2000000181c */
[----:B--2---:R-:W-:Y:S05]  /*79990*/  STL.64 [R1+0x8f90], R54 ;  /* 0x008f903601007387 */ /* 0x004fea0000100a00 */
[C---:B------:R-:W-:Y:S06]  /*799a0*/  HMMA.16816.F32 R8, R4.reuse, R44, R8 ;  /* 0x0000002c0408723c */ /* 0x040fec0000001808 */
[----:B------:R-:W-:-:S15]  /*799b0*/  HMMA.16816.F32 R56, R4, R54, R56 ;  /* 0x000000360438723c */ /* 0x000fde0000001838 */
[----:B------:R-:W-:-:S08]  /*799c0*/  NOP ;  /* 0x0000000000007918 */ /* 0x000fd00000000000 */
[----:B------:R0:W-:Y:S04]  /*799d0*/  STL.64 [R1+0x60], R56 ;  /* 0x0000603801007387 */ /* 0x0001e80000100a00 */
[----:B------:R1:W-:Y:S04]  /*799e0*/  STL.64 [R1+0x68], R58 ;  /* 0x0000683a01007387 */ /* 0x0003e80000100a00 */
[----:B------:R-:W-:Y:S04]  /*799f0*/  STL.64 [R1+0x8f88], R52 ;  /* 0x008f883401007387 */ /* 0x000fe80000100a00 */
[----:B------:R-:W-:Y:S04]  /*79a00*/  STL.64 [R1+0x50], R28 ;  /* 0x0000501c01007387 */ /* 0x000fe80000100a00 */
[----:B------:R-:W-:Y:S04]  /*79a10*/  STL.64 [R1+0x58], R30 ;  /* 0x0000581e01007387 */ /* 0x000fe80000100a00 */
[----:B------:R-:W-:Y:S04]  /*79a20*/  STL.64 [R1+0x8f70], R50 ;  /* 0x008f703201007387 */ /* 0x000fe80000100a00 */
[----:B------:R2:W-:Y:S04]  /*79a30*/  STL.64 [R1+0x40], R20 ;  /* 0x0000401401007387 */ /* 0x0005e80000100a00 */
[----:B------:R3:W-:Y:S04]  /*79a40*/  STL.64 [R1+0x48], R22 ;  /* 0x0000481601007387 */ /* 0x0007e80000100a00 */
[----:B------:R-:W-:Y:S04]  /*79a50*/  STL.64 [R1+0x8f68], R48 ;  /* 0x008f683001007387 */ /* 0x000fe80000100a00 */
[----:B------:R4:W-:Y:S04]  /*79a60*/  STL.64 [R1+0xb80], R16 ;  /* 0x000b801001007387 */ /* 0x0009e80000100a00 */
[----:B------:R4:W-:Y:S04]  /*79a70*/  STL.64 [R1+0xb88], R18 ;  /* 0x000b881201007387 */ /* 0x0009e80000100a00 */
[----:B0-----:R-:W4:Y:S04]  /*79a80*/  LDL.LU.64 R56, [R1+0x1f80] ;  /* 0x001f800001387983 */ /* 0x001f280000300a00 */
[----:B-1----:R-:W4:Y:S04]  /*79a90*/  LDL.LU.64 R58, [R1+0x1f88] ;  /* 0x001f8800013a7983 */ /* 0x002f280000300a00 */
[----:B------:R0:W-:Y:S04]  /*79aa0*/  STL.64 [R1+0xc60], R12 ;  /* 0x000c600c01007387 */ /* 0x0001e80000100a00 */
[----:B------:R1:W-:Y:S04]  /*79ab0*/  STL.64 [R1+0xc68], R14 ;  /* 0x000c680e01007387 */ /* 0x0003e80000100a00 */
[----:B--2---:R-:W2:Y:S04]  /*79ac0*/  LDL.LU.64 R20, [R1+0x1fa0] ;  /* 0x001fa00001147983 */ /* 0x004ea80000300a00 */
[----:B---3--:R-:W2:Y:S04]  /*79ad0*/  LDL.LU.64 R22, [R1+0x1fa8] ;  /* 0x001fa80001167983 */ /* 0x008ea80000300a00 */
[----:B----4-:R-:W3:Y:S04]  /*79ae0*/  LDL.LU.64 R16, [R1+0x1fb0] ;  /* 0x001fb00001107983 */ /* 0x010ee80000300a00 */
[----:B------:R-:W3:Y:S04]  /*79af0*/  LDL.LU.64 R18, [R1+0x1fb8] ;  /* 0x001fb80001127983 */ /* 0x000ee80000300a00 */
[----:B------:R-:W4:Y:S04]  /*79b00*/  LDL.LU.64 R48, [R1+0x2050] ;  /* 0x0020500001307983 */ /* 0x000f280000300a00 */
[----:B------:R-:W4:Y:S04]  /*79b10*/  LDL.LU.64 R50, [R1+0x2058] ;  /* 0x0020580001327983 */ /* 0x000f280000300a00 */
[----:B------:R1:W-:Y:S04]  /*79b20*/  STL.64 [R1+0xc70], R8 ;  /* 0x000c700801007387 */ /* 0x0003e80000100a00 */
[----:B------:R1:W-:Y:S04]  /*79b30*/  STL.64 [R1+0xc78], R10 ;  /* 0x000c780a01007387 */ /* 0x0003e80000100a00 */
[----:B0-----:R-:W4:Y:S04]  /*79b40*/  LDL.LU.64 R12, [R1+0x2040] ;  /* 0x00204000010c7983 */ /* 0x001f280000300a00 */
[----:B-1----:R-:W4:Y:S04]  /*79b50*/  LDL.LU.64 R14, [R1+0x2048] ;  /* 0x00204800010e7983 */ /* 0x002f280000300a00 */
[----:B------:R-:W4:Y:S04]  /*79b60*/  LDL.LU.64 R8, [R1+0x2030] ;  /* 0x0020300001087983 */ /* 0x000f280000300a00 */
[----:B------:R-:W4:Y:S04]  /*79b70*/  LDL.LU.64 R10, [R1+0x2038] ;  /* 0x00203800010a7983 */ /* 0x000f280000300a00 */
[----:B------:R-:W4:Y:S04]  /*79b80*/  LDL.LU R54, [R1+0x2ec8] ;  /* 0x002ec80001367983 */ /* 0x000f280000300800 */
[----:B------:R-:W4:Y:S04]  /*79b90*/  LDL.LU R28, [R1+0x2ec4] ;  /* 0x002ec400011c7983 */ /* 0x000f280000300800 */
[----:B------:R-:W4:Y:S04]  /*79ba0*/  LDL.LU R55, [R1+0x2ed0] ;  /* 0x002ed00001377983 */ /* 0x000f280000300800 */
[----:B------:R-:W4:Y:S04]  /*79bb0*/  LDL.LU R29, [R1+0x2ecc] ;  /* 0x002ecc00011d7983 */ /* 0x000f280000300800 */
        /* <DEDUP_REMOVED lines=9> */
[----:B0-----:R-:W-:Y:S02]  /*79c50*/  HMMA.16816.F32 R44, R4, R38, R20 ;  /* 0x00000026042c723c */ /* 0x001fe40000001814 */
[----:B------:R-:W-:Y:S04]  /*79c60*/  STL.64 [R1+0xc90], R56 ;  /* 0x000c903801007387 */ /* 0x000fe80000100a00 */
[----:B------:R4:W-:Y:S04]  /*79c70*/  STL.64 [R1+0xc98], R58 ;  /* 0x000c983a01007387 */ /* 0x0009e80000100a00 */
[----:B------:R-:W2:-:S13]  /*79c80*/  LDL.LU.64 R20, [R1+0x2020] ;  /* 0x0020200001147983 */ /* 0x000e9a0000300a00 */
[----:B------:R-:W-:Y:S04]  /*79c90*/  STL.64 [R1+0xca0], R44 ;  /* 0x000ca02c01007387 */ /* 0x000fe80000100a00 */
[----:B------:R-:W-:Y:S04]  /*79ca0*/  STL.64 [R1+0xca8], R46 ;  /* 0x000ca82e01007387 */ /* 0x000fe80000100a00 */
[----:B------:R-:W2:Y:S01]  /*79cb0*/  LDL.LU.64 R22, [R1+0x2028] ;  /* 0x0020280001167983 */ /* 0x000ea20000300a00 */
[C---:B---3--:R-:W-:Y:S06]  /*79cc0*/  HMMA.16816.F32 R16, R4.reuse, R36, R16 ;  /* 0x000000240410723c */ /* 0x048fec0000001810 */
[C---:B----4-:R-:W-:Y:S06]  /*79cd0*/  HMMA.16816.F32 R56, R4.reuse, R34, R48 ;  /* 0x000000220438723c */ /* 0x050fec0000001830 */
[C---:B------:R-:W-:Y:S06]  /*79ce0*/  HMMA.16816.F32 R48, R4.reuse, R32, R12 ;  /* 0x000000200430723c */ /* 0x040fec000000180c */
[C---:B------:R-:W-:Y:S05]  /*79cf0*/  HMMA.16816.F32 R12, R4.reuse, R26, R8 ;  /* 0x0000001a040c723c */ /* 0x040fea0000001808 */
[----:B------:R0:W-:Y:S04]  /*79d00*/  STL.64 [R1+0xcb0], R16 ;  /* 0x000cb01001007387 */ /* 0x0001e80000100a00 */
[----:B------:R1:W-:Y:S04]  /*79d10*/  STL.64 [R1+0xcb8], R18 ;  /* 0x000cb81201007387 */ /* 0x0003e80000100a00 */
[----:B0-----:R-:W3:Y:S04]  /*79d20*/  LDL.LU.64 R16, [R1+0x2010] ;  /* 0x0020100001107983 */ /* 0x001ee80000300a00 */
[----:B-1----:R-:W3:Y:S04]  /*79d30*/  LDL.LU.64 R18, [R1+0x2018] ;  /* 0x0020180001127983 */ /* 0x002ee80000300a00 */
[----:B------:R-:W4:Y:S04]  /*79d40*/  LDL.LU.64 R44, [R1+0x2000] ;  /* 0x00200000012c7983 */ /* 0x000f280000300a00 */
[----:B------:R-:W4:Y:S04]  /*79d50*/  LDL.LU.64 R46, [R1+0x2008] ;  /* 0x00200800012e7983 */ /* 0x000f280000300a00 */
[----:B------:R-:W-:Y:S04]  /*79d60*/  STL.64 [R1+0xcc0], R56 ;  /* 0x000cc03801007387 */ /* 0x000fe80000100a00 */
[----:B------:R-:W-:Y:S04]  /*79d70*/  STL.64 [R1+0xcc8], R58 ;  /* 0x000cc83a01007387 */ /* 0x000fe80000100a00 */
[----:B------:R-:W4:Y:S04]  /*79d80*/  LDL.LU.64 R8, [R1+0x1ff0] ;  /* 0x001ff00001087983 */ /* 0x000f280000300a00 */
[----:B------:R-:W-:Y:S04]  /*79d90*/  STL.64 [R1+0xcd0], R48 ;  /* 0x000cd03001007387 */ /* 0x000fe80000100a00 */
[----:B------:R-:W-:Y:S04]  /*79da0*/  STL.64 [R1+0xcd8], R50 ;  /* 0x000cd83201007387 */ /* 0x000fe80000100a00 */
[----:B------:R-:W4:Y:S04]  /*79db0*/  LDL.LU.64 R10, [R1+0x1ff8] ;  /* 0x001ff800010a7983 */ /* 0x000f280000300a00 */
        /* <DEDUP_REMOVED lines=8> */
[----:B------:R-:W4:Y:S04]  /*79e40*/  LDL.LU R30, [R1+0x2ed4] ;  /* 0x002ed400011e7983 */ /* 0x000f280000300800 */
[----:B------:R-:W4:Y:S04]  /*79e50*/  LDL.LU R31, [R1+0x2ee0] ;  /* 0x002ee000011f7983 */ /* 0x000f280000300800 */
[----:B------:R-:W4:Y:S01]  /*79e60*/  LDL.LU R0, [R1+0x2edc] ;  /* 0x002edc0001007983 */ /* 0x000f220000300800 */
[----:B--2---:R-:W-:-:S15]  /*79e70*/  HMMA.16816.F32 R20, R4, R24, R20 ;  /* 0x000000180414723c */ /* 0x004fde0000001814 */
[----:B------:R-:W-:-:S08]  /*79e80*/  NOP ;  /* 0x0000000000007918 */ /* 0x000fd00000000000 */
        /* <DEDUP_REMOVED lines=8> */
[----:B0-----:R-:W2:Y:S04]  /*79f10*/  LDL.LU.64 R18, [R1+0x8fe0] ;  /* 0x008fe00001127983 */ /* 0x001ea80000300a00 */
[----:B------:R-:W3:Y:S01]  /*79f20*/  LDL.LU.64 R16, [R1+0x8fd8] ;  /* 0x008fd80001107983 */ /* 0x000ee20000300a00 */
[----:B----4-:R-:W-:-:S15]  /*79f30*/  HMMA.16816.F32 R44, R4, R20, R44 ;  /* 0x00000014042c723c */ /* 0x010fde000000182c */
[----:B------:R-:W-:-:S08]  /*79f40*/  NOP ;  /* 0x0000000000007918 */ /* 0x000fd00000000000 */
[----:B------:R0:W-:Y:S04]  /*79f50*/  STL.64 [R1+0xd10], R44 ;  /* 0x000d102c01007387 */ /* 0x0001e80000100a00 */
[----:B------:R1:W-:Y:S04]  /*79f60*/  STL.64 [R1+0xd18], R46 ;  /* 0x000d182e01007387 */ /* 0x0003e80000100a00 */
[----:B0-----:R-:W4:Y:S04]  /*79f70*/  LDL.LU.64 R44, [R1+0x1f90] ;  /* 0x001f9000012c7983 */ /* 0x001f280000300a00 */
[----:B-1----:R-:W4:Y:S04]  /*79f80*/  LDL.LU.64 R46, [R1+0x1f98] ;  /* 0x001f9800012e7983 */ /* 0x002f280000300a00 */
[----:B------:R0:W-:Y:S04]  /*79f90*/  STL.64 [R1+0x8f50], R22 ;  /* 0x008f501601007387 */ /* 0x0001e80000100a00 */
[----:B0-----:R-:W4:Y:S04]  /*79fa0*/  LDL.LU R23, [R1+0x2ed8] ;  /* 0x002ed80001177983 */ /* 0x001f280000300800 */
[----:B------:R-:W-:Y:S01]  /*79fb0*/  STL.64 [R1+0x8f48], R20 ;  /* 0x008f481401007387 */ /* 0x000fe20000100a00 */
        /* <DEDUP_REMOVED lines=9> */
[----:B0-----:R-:W2:Y:S04]  /*7a050*/  LDL.LU.64 R14, [R1+0x8fc0] ;  /* 0x008fc000010e7983 */ /* 0x001ea80000300a00 */
[----:B------:R-:W3:Y:S04]  /*7a060*/  LDL.LU.64 R12, [R1+0x8fb8] ;  /* 0x008fb800010c7983 */ /* 0x000ee80000300a00 */
[----:B------:R-:W-:Y:S04]  /*7a070*/  STL.64 [R1+0x8f40], R18 ;  /* 0x008f401201007387 */ /* 0x000fe80000100a00 */
[----:B------:R3:W-:Y:S01]  /*7a080*/  STL.64 [R1+0x8f38], R16 ;  /* 0x008f381001007387 */ /* 0x0007e20000100a00 */
[----:B------:R-:W-:-:S02]  /*7a090*/  IMAD R28, R28, 0x100, R54 ;  /* 0x000001001c1c7824 */ /* 0x000fc400078e0236 */
[----:B------:R-:W-:Y:S02]  /*7a0a0*/  IMAD R29, R29, 0x100, R55 ;  /* 0x000001001d1d7824 */ /* 0x000fe400078e0237 */
[----:B------:R-:W-:Y:S02]  /*7a0b0*/  IMAD.MOV.U32 R54, RZ, RZ, R2 ;  /* 0x000000ffff367224 */ /* 0x000fe400078e0002 */
[----:B----4-:R-:W-:Y:S01]  /*7a0c0*/  IMAD R30, R30, 0x100, R23 ;  /* 0x000001001e1e7824 */ /* 0x010fe200078e0217 */
[C---:B--2---:R-:W-:Y:S06]  /*7a0d0*/  HMMA.16816.F32 R56, R4.reuse, R14, R56 ;  /* 0x0000000e0438723c */ /* 0x044fec0000001838 */
[----:B---3--:R-:W-:-:S15]  /*7a0e0*/  HMMA.16816.F32 R16, R4, R12, R48 ;  /* 0x0000000c0410723c */ /* 0x008fde0000001830 */
[----:B------:R-:W-:-:S02]  /*7a0f0*/  NOP ;  /* 0x0000000000007918 */ /* 0x000fc40000000000 */
[----:B------:R0:W-:Y:S04]  /*7a100*/  STL.64 [R1+0xd40], R56 ;  /* 0x000d403801007387 */ /* 0x0001e80000100a00 */
[----:B------:R1:W-:Y:S04]  /*7a110*/  STL.64 [R1+0xd48], R58 ;  /* 0x000d483a01007387 */ /* 0x0003e80000100a00 */
[----:B0-----:R-:W2:Y:S04]  /*7a120*/  LDL R56, [R1+0x28] ;  /* 0x0000280001387983 */ /* 0x001ea80000100800 */
[----:B------:R-:W-:Y:S04]  /*7a130*/  STL.64 [R1+0xd50], R16 ;  /* 0x000d501001007387 */ /* 0x000fe80000100a00 */
[----:B------:R-:W-:Y:S04]  /*7a140*/  STL.64 [R1+0xd58], R18 ;  /* 0x000d581201007387 */ /* 0x000fe80000100a00 */
[----:B------:R-:W2:Y:S04]  /*7a150*/  LDL R57, [R1+0x2c] ;  /* 0x00002c0001397983 */ /* 0x000ea80000100800 */
[----:B-1----:R-:W3:Y:S04]  /*7a160*/  LDL.64 R58, [R1+0x20] ;  /* 0x00002000013a7983 */ /* 0x002ee80000100a00 */
[----:B------:R-:W-:Y:S04]  /*7a170*/  STL.64 [R1+0x8f60], R14 ;  /* 0x008f600e01007387 */ /* 0x000fe80000100a00 */
[----:B------:R0:W-:Y:S04]  /*7a180*/  STL.64 [R1+0x8f58], R12 ;  /* 0x008f580c01007387 */ /* 0x0001e80000100a00 */
[----:B------:R-:W4:Y:S01]  /*7a190*/  LDL.64 R48, [R1+0x8] ;  /* 0x0000080001307983 */ /* 0x000f220000100a00 */
[----:B0-----:R-:W-:Y:S03]  /*7a1a0*/  HMMA.16816.F32 R12, R4, R10, R44 ;  /* 0x0000000a040c723c */ /* 0x001fe6000000182c */
[----:B------:R-:W2:Y:S04]  /*7a1b0*/  LDL.LU.64 R44, [R1+0x2070] ;  /* 0x00207000012c7983 */ /* 0x000ea80000300a00 */
[----:B------:R-:W2:Y:S01]  /*7a1c0*/  LDL.LU.64 R46, [R1+0x2078] ;  /* 0x00207800012e7983 */ /* 0x000ea20000300a00 */
[----:B------:R-:W-:-:S02]  /*7a1d0*/  IMAD.MOV.U32 R55, RZ, RZ, R8 ;  /* 0x000000ffff377224 */ /* 0x000fc400078e0008 */
[----:B------:R-:W-:-:S13]  /*7a1e0*/  IMAD.MOV.U32 R50, RZ, RZ, R9 ;  /* 0x000000ffff327224 */ /* 0x000fda00078e0009 */
[----:B------:R0:W-:Y:S04]  /*7a1f0*/  STL.64 [R1+0xd60], R12 ;  /* 0x000d600c01007387 */ /* 0x0001e80000100a00 */
[----:B------:R1:W-:Y:S04]  /*7a200*/  STL.64 [R1+0xd68], R14 ;  /* 0x000d680e01007387 */ /* 0x0003e80000100a00 */
[----:B0-----:R-:W3:Y:S04]  /*7a210*/  LDL.LU.64 R12, [R1+0x2080] ;  /* 0x00208000010c7983 */ /* 0x001ee80000300a00 */
[----:B-1----:R-:W3:Y:S04]  /*7a220*/  LDL.LU.64 R14, [R1+0x2088] ;  /* 0x00208800010e7983 */ /* 0x002ee80000300a00 */
[----:B------:R-:W4:Y:S04]  /*7a230*/  LDL.64 R52, [R1+0x18] ;  /* 0x0000180001347983 */ /* 0x000f280000100a00 */
[----:B------:R-:W3:Y:S04]  /*7a240*/  LDL.LU R2, [R1+0x8fb4] ;  /* 0x008fb40001027983 */ /* 0x000ee80000300800 */
[----:B------:R-:W2:Y:S04]  /*7a250*/  LDL.LU R8, [R1+0x8fb0] ;  /* 0x008fb00001087983 */ /* 0x000ea80000300800 */
[----:B------:R-:W2:Y:S01]  /*7a260*/  LDL.LU R9, [R1+0x8fac] ;  /* 0x008fac0001097983 */ /* 0x000ea20000300800 */
[----:B------:R-:W-:-:S03]  /*7a270*/  IMAD.MOV.U32 R51, RZ, RZ, R3 ;  /* 0x000000ffff337224 */ /* 0x000fc600078e0003 */
[----:B------:R-:W3:Y:S04]  /*7a280*/  LDL.LU R3, [R1+0x8fa8] ;  /* 0x008fa80001037983 */ /* 0x000ee80000300800 */
[----:B------:R-:W4:Y:S04]  /*7a290*/  LDL.LU.64 R20, [R1+0x2060] ;  /* 0x0020600001147983 */ /* 0x000f280000300a00 */
[----:B------:R-:W4:Y:S04]  /*7a2a0*/  LDL.LU.64 R22, [R1+0x2068] ;  /* 0x0020680001167983 */ /* 0x000f280000300a00 */
[----:B------:R-:W4:Y:S04]  /*7a2b0*/  LDL.LU.64 R16, [R1+0x1f60] ;  /* 0x001f600001107983 */ /* 0x000f280000300a00 */
[----:B------:R-:W4:Y:S01]  /*7a2c0*/  LDL.LU.64 R18, [R1+0x1f68] ;  /* 0x001f680001127983 */ /* 0x000f220000300a00 */
[----:B------:R-:W-:Y:S01]  /*7a2d0*/  IMAD R31, R0, 0x100, R31 ;  /* 0x00000100001f7824 */ /* 0x000fe200078e021f */
[----:B------:R-:W-:-:S02]  /*7a2e0*/  F2FP.F16.E5M2.UNPACK_B R28, R28 ;  /* 0x0000001cff1c723e */ /* 0x000fc400020004ff */
[----:B------:R-:W-:Y:S02]  /*7a2f0*/  F2FP.F16.E5M2.UNPACK_B R29, R29 ;  /* 0x0000001dff1d723e */ /* 0x000fe400020004ff */
[----:B------:R-:W-:Y:S02]  /*7a300*/  F2FP.F16.E5M2.UNPACK_B R30, R30 ;  /* 0x0000001eff1e723e */ /* 0x000fe400020004ff */
[----:B------:R-:W-:Y:S01]  /*7a310*/  F2FP.F16.E5M2.UNPACK_B R31, R31 ;  /* 0x0000001fff1f723e */ /* 0x000fe200020004ff */
[----:B--2---:R-:W-:Y:S06]  /*7a320*/  HMMA.16816.F32 R44, R4, R8, R44 ;  /* 0x00000008042c723c */ /* 0x004fec000000182c */
[----:B------:R-:W-:Y:S04]  /*7a330*/  STL [R1+0x8f34], R8 ;  /* 0x008f340801007387 */ /* 0x000fe80000100800 */
[----:B------:R-:W-:-:S13]  /*7a340*/  STL [R1+0x8f30], R9 ;  /* 0x008f300901007387 */ /* 0x000fda0000100800 */
[----:B------:R-:W-:Y:S04]  /*7a350*/  STL.64 [R1+0xd70], R44 ;  /* 0x000d702c01007387 */ /* 0x000fe80000100a00 */
[----:B------:R3:W-:Y:S02]  /*7a360*/  STL.64 [R1+0xd78], R46 ;  /* 0x000d782e01007387 */ /* 0x0007e40000100a00 */
[C---:B---3--:R-:W-:Y:S02]  /*7a370*/  HMMA.16816.F32 R44, R4.reuse, R2, R12 ;  /* 0x00000002042c723c */ /* 0x048fe4000000180c */
[----:B------:R-:W2:Y:S04]  /*7a380*/  LDL.LU.64 R12, [R1+0x1f30] ;  /* 0x001f3000010c7983 */ /* 0x000ea80000300a00 */
[----:B------:R-:W2:Y:S01]  /*7a390*/  LDL.LU.64 R14, [R1+0x1f38] ;  /* 0x001f3800010e7983 */ /* 0x000ea20000300a00 */
[----:B----4-:R-:W-:Y:S06]  /*7a3a0*/  HMMA.16816.F32 R20, R4, R56, R20 ;  /* 0x000000380414723c */ /* 0x010fec0000001814 */
[----:B------:R-:W-:Y:S10]  /*7a3b0*/  HMMA.16816.F32 R16, R28, R58, R16 ;  /* 0x0000003a1c10723c */ /* 0x000ff40000001810 */
[----:B------:R0:W-:Y:S04]  /*7a3c0*/  STL.64 [R1+0xd90], R44 ;  /* 0x000d902c01007387 */ /* 0x0001e80000100a00 */
[----:B------:R1:W-:Y:S04]  /*7a3d0*/  STL.64 [R1+0xd98], R46 ;  /* 0x000d982e01007387 */ /* 0x0003e80000100a00 */
[----:B0-----:R-:W3:Y:S04]  /*7a3e0*/  LDL.LU.64 R44, [R1+0x1f20] ;  /* 0x001f2000012c7983 */ /* 0x001ee80000300a00 */
[----:B-1----:R-:W3:Y:S04]  /*7a3f0*/  LDL.LU.64 R46, [R1+0x1f28] ;  /* 0x001f2800012e7983 */ /* 0x002ee80000300a00 */
[----:B------:R0:W-:Y:S04]  /*7a400*/  STL [R1+0x8f2c], R2 ;  /* 0x008f2c0201007387 */ /* 0x0001e80000100800 */
[----:B------:R-:W-:Y:S04]  /*7a410*/  STL [R1+0x8f28], R3 ;  /* 0x008f280301007387 */ /* 0x000fe80000100800 */
[----:B------:R-:W4:Y:S04]  /*7a420*/  LDL.LU.64 R4, [R1+0x1ef0] ;  /* 0x001ef00001047983 */ /* 0x000f280000300a00 */
[----:B------:R-:W4:Y:S04]  /*7a430*/  LDL.LU.64 R6, [R1+0x1ef8] ;  /* 0x001ef80001067983 */ /* 0x000f280000300a00 */
[----:B------:R1:W-:Y:S01]  /*7a440*/  STL.64 [R1+0xd80], R20 ;  /* 0x000d801401007387 */ /* 0x0003e20000100a00 */
[----:B------:R-:W-:-:S03]  /*7a450*/  IMAD.MOV.U32 R8, RZ, RZ, R58 ;  /* 0x000000ffff087224 */ /* 0x000fc600078e003a */
[----:B------:R1:W-:Y:S01]  /*7a460*/  STL.64 [R1+0xd88], R22 ;  /* 0x000d881601007387 */ /* 0x0003e20000100a00 */
[----:B------:R-:W-:-:S03]  /*7a470*/  IMAD.MOV.U32 R9, RZ, RZ, R59 ;  /* 0x000000ffff097224 */ /* 0x000fc600078e003b */
[----:B------:R1:W-:Y:S04]  /*7a480*/  STL.64 [R1+0xe10], R16 ;  /* 0x000e101001007387 */ /* 0x0003e80000100a00 */
[----:B------:R1:W-:Y:S04]  /*7a490*/  STL.64 [R1+0xe18], R18 ;  /* 0x000e181201007387 */ /* 0x0003e80000100a00 */
[----:B------:R-:W4:Y:S04]  /*7a4a0*/  LDL.LU.64 R56, [R1+0x1ec0] ;  /* 0x001ec00001387983 */ /* 0x000f280000300a00 */
[----:B------:R-:W4:Y:S01]  /*7a4b0*/  LDL.LU.64 R58, [R1+0x1ec8] ;  /* 0x001ec800013a7983 */ /* 0x000f220000300a00 */
[----:B0-----:R-:W-:-:S03]  /*7a4c0*/  IMAD.MOV.U32 R2, RZ, RZ, R53 ;  /* 0x000000ffff027224 */ /* 0x001fc600078e0035 */
[----:B-1----:R-:W4:Y:S04]  /*7a4d0*/  LDL.LU.64 R20, [R1+0x1eb0] ;  /* 0x001eb00001147983 */ /* 0x002f280000300a00 */
[----:B------:R-:W4:Y:S04]  /*7a4e0*/  LDL.LU.64 R22, [R1+0x1eb8] ;  /* 0x001eb80001167983 */ /* 0x000f280000300a00 */
[----:B------:R-:W4:Y:S04]  /*7a4f0*/  LDL.LU.64 R16, [R1+0x1e90] ;  /* 0x001e900001107983 */ /* 0x000f280000300a00 */
[----:B------:R-:W4:Y:S01]  /*7a500*/  LDL.LU.64 R18, [R1+0x1e98] ;  /* 0x001e980001127983 */ /* 0x000f220000300a00 */
[----:B------:R-:W-:-:S02]  /*7a510*/  IMAD.MOV.U32 R3, RZ, RZ, R48 ;  /* 0x000000ffff037224 */ /* 0x000fc400078e0030 */
[----:B------:R-:W-:Y:S01]  /*7a520*/  IMAD.MOV.U32 R0, RZ, RZ, R49 ;  /* 0x000000ffff007224 */ /* 0x000fe200078e0031 */
[C---:B--2---:R-:W-:Y:S06]  /*7a530*/  HMMA.16816.F32 R12, R28.reuse, R52, R12 ;  /* 0x000000341c0c723c */ /* 0x044fec000000180c */
[----:B---3--:R-:W-:-:S15]  /*7a540*/  HMMA.16816.F32 R52, R28, R54, R44 ;  /* 0x000000361c34723c */ /* 0x008fde000000182c */
[----:B------:R-:W-:-:S02]  /*7a550*/  NOP ;  /* 0x0000000000007918 */ /* 0x000fc40000000000 */
[----:B------:R0:W-:Y:S01]  /*7a560*/  STL.64 [R1+0xe20], R12 ;  /* 0x000e200c01007387 */ /* 0x0001e20000100a00 */
[C---:B----4-:R-:W-:Y:S03]  /*7a570*/  HMMA.16816.F32 R4, R28.reuse, R48, R4 ;  /* 0x000000301c04723c */ /* 0x050fe60000001804 */
[----:B------:R1:W-:Y:S04]  /*7a580*/  STL.64 [R1+0xe28], R14 ;  /* 0x000e280e01007387 */ /* 0x0003e80000100a00 */
[----:B0-----:R-:W2:Y:S04]  /*7a590*/  LDL.LU.64 R12, [R1+0x1e70] ;  /* 0x001e7000010c7983 */ /* 0x001ea80000300a00 */
[----:B-1----:R-:W2:Y:S04]  /*7a5a0*/  LDL.LU.64 R14, [R1+0x1e78] ;  /* 0x001e7800010e7983 */ /* 0x002ea80000300a00 */
[----:B------:R-:W3:Y:S04]  /*7a5b0*/  LDL.LU.64 R46, [R1+0x8fa0] ;  /* 0x008fa000012e7983 */ /* 0x000ee80000300a00 */
[----:B------:R-:W4:Y:S01]  /*7a5c0*/  LDL.LU.64 R44, [R1+0x8f98] ;  /* 0x008f9800012c7983 */ /* 0x000f220000300a00 */
[C---:B------:R-:W-:Y:S03]  /*7a5d0*/  HMMA.16816.F32 R48, R28.reuse, R50, R56 ;  /* 0x000000321c30723c */ /* 0x040fe60000001838 */
[----:B------:R-:W-:Y:S04]  /*7a5e0*/  STL.64 [R1+0xe30], R52 ;  /* 0x000e303401007387 */ /* 0x000fe80000100a00 */
[----:B------:R0:W-:Y:S04]  /*7a5f0*/  STL.64 [R1+0xe38], R54 ;  /* 0x000e383601007387 */ /* 0x0001e80000100a00 */
[----:B0-----:R-:W3:Y:S04]  /*7a600*/  LDL.LU.64 R54, [R1+0x8f90] ;  /* 0x008f900001367983 */ /* 0x001ee80000300a00 */
[----:B------:R-:W4:Y:S04]  /*7a610*/  LDL.LU.64 R52, [R1+0x8f88] ;  /* 0x008f880001347983 */ /* 0x000f280000300a00 */
[----:B------:R0:W-:Y:S04]  /*7a620*/  STL.64 [R1+0xe80], R4 ;  /* 0x000e800401007387 */ /* 0x0001e80000100a00 */
[----:B------:R1:W-:Y:S04]  /*7a630*/  STL.64 [R1+0xe88], R6 ;  /* 0x000e880601007387 */ /* 0x0003e80000100a00 */
[----:B0-----:R-:W3:Y:S04]  /*7a640*/  LDL.LU.64 R4, [R1+0x1e60] ;  /* 0x001e600001047983 */ /* 0x001ee80000300a00 */
[----:B-1----:R-:W3:Y:S04]  /*7a650*/  LDL.LU.64 R6, [R1+0x1e68] ;  /* 0x001e680001067983 */ /* 0x002ee80000300a00 */
[----:B------:R-:W2:Y:S04]  /*7a660*/  LDL.LU.64 R58, [R1+0x8f80] ;  /* 0x008f8000013a7983 */ /* 0x000ea80000300a00 */
[----:B------:R-:W4:Y:S04]  /*7a670*/  LDL.LU.64 R56, [R1+0x8f78] ;  /* 0x008f780001387983 */ /* 0x000f280000300a00 */
[----:B------:R0:W-:Y:S04]  /*7a680*/  STL.64 [R1+0xe90], R48 ;  /* 0x000e903001007387 */ /* 0x0001e80000100a00 */
[----:B------:R1:W-:Y:S04]  /*7a690*/  STL.64 [R1+0xe98], R50 ;  /* 0x000e983201007387 */ /* 0x0003e80000100a00 */
[----:B0-----:R-:W3:Y:S04]  /*7a6a0*/  LDL.LU.64 R48, [R1+0x1e50] ;  /* 0x001e500001307983 */ /* 0x001ee80000300a00 */
[----:B-1----:R-:W3:Y:S01]  /*7a6b0*/  LDL.LU.64 R50, [R1+0x1e58] ;  /* 0x001e580001327983 */ /* 0x002ee20000300a00 */
[----:B------:R-:W-:-:S15]  /*7a6c0*/  HMMA.16816.F32 R20, R28, R60, R20 ;  /* 0x0000003c1c14723c */ /* 0x000fde0000001814 */
[----:B------:R-:W-:-:S08]  /*7a6d0*/  NOP ;  /* 0x0000000000007918 */ /* 0x000fd00000000000 */
[----:B------:R0:W-:Y:S04]  /*7a6e0*/  STL.64 [R1+0xea0], R20 ;  /* 0x000ea01401007387 */ /* 0x0001e80000100a00 */
[----:B------:R1:W-:Y:S04]  /*7a6f0*/  STL.64 [R1+0xea8], R22 ;  /* 0x000ea81601007387 */ /* 0x0003e80000100a00 */
[----:B0-----:R-:W3:Y:S04]  /*7a700*/  LDL.LU.64 R20, [R1+0x1df0] ;  /* 0x001df00001147983 */ /* 0x001ee80000300a00 */
[----:B-1----:R-:W3:Y:S01]  /*7a710*/  LDL.LU.64 R22, [R1+0x1df8] ;  /* 0x001df80001167983 */ /* 0x002ee20000300a00 */
[C---:B--2---:R-:W-:Y:S06]  /*7a720*/  HMMA.16816.F32 R16, R28.reuse, R58, R16 ;  /* 0x0000003a1c10723c */ /* 0x044fec0000001810 */
[C---:B----4-:R-:W-:Y:S06]  /*7a730*/  HMMA.16816.F32 R12, R28.reuse, R56, R12 ;  /* 0x000000381c0c723c */ /* 0x050fec000000180c */
[C---:B---3--:R-:W-:Y:S06]  /*7a740*/  HMMA.16816.F32 R4, R28.reuse, R54, R4 ;  /* 0x000000361c04723c */ /* 0x048fec0000001804 */
[C---:B------:R-:W-:Y:S05]  /*7a750*/  HMMA.16816.F32 R48, R28.reuse, R52, R48 ;  /* 0x000000341c30723c */ /* 0x040fea0000001830 */
        /* <DEDUP_REMOVED lines=16> */
[----:B------:R-:W-:Y:S04]  /*7a860*/  STL.64 [R1+0xf80], R48 ;  /* 0x000f803001007387 */ /* 0x000fe80000100a00 */
[----:B------:R0:W-:Y:S04]  /*7a870*/  STL.64 [R1+0xf88], R50 ;  /* 0x000f883201007387 */ /* 0x0001e80000100a00 */
[----:B0-----:R-:W4:Y:S04]  /*7a880*/  LDL.LU.64 R50, [R1+0x8f70] ;  /* 0x008f700001327983 */ /* 0x001f280000300a00 */
[----:B------:R-:W4:Y:S04]  /*7a890*/  LDL.LU.64 R48, [R1+0x8f68] ;  /* 0x008f680001307983 */ /* 0x000f280000300a00 */
[----:B------:R-:W-:Y:S04]  /*7a8a0*/  STL.64 [R1+0x8ed0], R54 ;  /* 0x008ed03601007387 */ /* 0x000fe80000100a00 */
[----:B------:R0:W-:Y:S04]  /*7a8b0*/  STL.64 [R1+0x8ec8], R52 ;  /* 0x008ec83401007387 */ /* 0x0001e80000100a00 */
[----:B0-----:R-:W4:Y:S04]  /*7a8c0*/  LDL.LU.64 R52, [R1+0x1e40] ;  /* 0x001e400001347983 */ /* 0x001f280000300a00 */
[----:B------:R-:W4:Y:S01]  /*7a8d0*/  LDL.LU.64 R54, [R1+0x1e48] ;  /* 0x001e480001367983 */ /* 0x000f220000300a00 */
[C---:B------:R-:W-:Y:S06]  /*7a8e0*/  HMMA.16816.F32 R20, R28.reuse, R46, R20 ;  /* 0x0000002e1c14723c */ /* 0x040fec0000001814 */
[C---:B--2---:R-:W-:Y:S06]  /*7a8f0*/  HMMA.16816.F32 R16, R28.reuse, R44, R16 ;  /* 0x0000002c1c10723c */ /* 0x044fec0000001810 */
[C---:B---3--:R-:W-:Y:S06]  /*7a900*/  HMMA.16816.F32 R12, R28.reuse, R42, R12 ;  /* 0x0000002a1c0c723c */ /* 0x048fec000000180c */
[----:B----4-:R-:W-:-:S15]  /*7a910*/  HMMA.16816.F32 R52, R28, R50, R52 ;  /* 0x000000321c34723c */ /* 0x010fde0000001834 */
[----:B------:R-:W-:-:S08]  /*7a920*/  NOP ;  /* 0x0000000000007918 */ /* 0x000fd00000000000 */
[----:B------:R-:W-:Y:S04]  /*7a930*/  STL.64 [R1+0xf90], R52 ;  /* 0x000f903401007387 */ /* 0x000fe80000100a00 */
[----:B------:R0:W-:Y:S02]  /*7a940*/  STL.64 [R1+0xf98], R54 ;  /* 0x000f983601007387 */ /* 0x0001e40000100a00 */
[----:B0-----:R-:W-:Y:S02]  /*7a950*/  HMMA.16816.F32 R52, R28, R48, R56 ;  /* 0x000000301c34723c */ /* 0x001fe40000001838 */
[----:B------:R-:W-:Y:S04]  /*7a960*/  STL.64 [R1+0x8eb0], R50 ;  /* 0x008eb03201007387 */ /* 0x000fe80000100a00 */
[----:B------:R0:W-:-:S15]  /*7a970*/  STL.64 [R1+0x8ea8], R48 ;  /* 0x008ea83001007387 */ /* 0x0001de0000100a00 */
[----:B------:R-:W-:-:S02]  /*7a980*/  NOP ;  /* 0x0000000000007918 */ /* 0x000fc40000000000 */
[----:B------:R-:W-:Y:S04]  /*7a990*/  STL.64 [R1+0xfa0], R52 ;  /* 0x000fa03401007387 */ /* 0x000fe80000100a00 */
[----:B------:R-:W-:Y:S04]  /*7a9a0*/  STL.64 [R1+0xfa8], R54 ;  /* 0x000fa83601007387 */ /* 0x000fe80000100a00 */
[----:B0-----:R-:W2:Y:S04]  /*7a9b0*/  LDL.LU.64 R48, [R1+0x1d80] ;  /* 0x001d800001307983 */ /* 0x001ea80000300a00 */
[----:B------:R0:W-:Y:S04]  /*7a9c0*/  STL.64 [R1+0xfc0], R20 ;  /* 0x000fc01401007387 */ /* 0x0001e80000100a00 */
[----:B------:R1:W-:Y:S04]  /*7a9d0*/  STL.64 [R1+0xfc8], R22 ;  /* 0x000fc81601007387 */ /* 0x0003e80000100a00 */
[----:B------:R-:W2:Y:S04]  /*7a9e0*/  LDL.LU.64 R50, [R1+0x1d88] ;  /* 0x001d880001327983 */ /* 0x000ea80000300a00 */
[----:B------:R-:W-:Y:S04]  /*7a9f0*/  STL.64 [R1+0x1020], R16 ;  /* 0x0010201001007387 */ /* 0x000fe80000100a00 */
[----:B------:R-:W-:Y:S04]  /*7aa00*/  STL.64 [R1+0x1028], R18 ;  /* 0x0010281201007387 */ /* 0x000fe80000100a00 */
[----:B------:R-:W-:Y:S04]  /*7aa10*/  STL.64 [R1+0x8ec0], R46 ;  /* 0x008ec02e01007387 */ /* 0x000fe80000100a00 */
[----:B------:R-:W-:Y:S04]  /*7aa20*/  STL.64 [R1+0x8eb8], R44 ;  /* 0x008eb82c01007387 */ /* 0x000fe80000100a00 */
[----:B0-----:R-:W3:Y:S04]  /*7aa30*/  LDL.LU.64 R20, [R1+0x1d70] ;  /* 0x001d700001147983 */ /* 0x001ee80000300a00 */
[----:B-1----:R-:W3:Y:S04]  /*7aa40*/  LDL.LU.64 R22, [R1+0x1d78] ;  /* 0x001d780001167983 */ /* 0x002ee80000300a00 */
[----:B------:R0:W-:Y:S04]  /*7aa50*/  STL.64 [R1+0x1050], R12 ;  /* 0x0010500c01007387 */ /* 0x0001e80000100a00 */
[----:B------:R1:W-:Y:S04]  /*7aa60*/  STL.64 [R1+0x1058], R14 ;  /* 0x0010580e01007387 */ /* 0x0003e80000100a00 */
[----:B0-----:R-:W4:Y:S04]  /*7aa70*/  LDL.LU.64 R12, [R1+0x1d60] ;  /* 0x001d6000010c7983 */ /* 0x001f280000300a00 */
[----:B-1----:R-:W4:Y:S01]  /*7aa80*/  LDL.LU.64 R14, [R1+0x1d68] ;  /* 0x001d6800010e7983 */ /* 0x002f220000300a00 */
[----:B------:R-:W-:-:S15]  /*7aa90*/  HMMA.16816.F32 R4, R28, R40, R4 ;  /* 0x000000281c04723c */ /* 0x000fde0000001804 */
[----:B------:R-:W-:-:S08]  /*7aaa0*/  NOP ;  /* 0x0000000000007918 */ /* 0x000fd00000000000 */
        /* <DEDUP_REMOVED lines=10> */
[----:B------:R-:W-:Y:S04]  /*7ab50*/  STL.64 [R1+0x8ef0], R42 ;  /* 0x008ef02a01007387 */ /* 0x000fe80000100a00 */
[----:B------:R2:W-:Y:S04]  /*7ab60*/  STL.64 [R1+0x8ee8], R40 ;  /* 0x008ee82801007387 */ /* 0x0005e80000100a00 */
[----:B------:R-:W4:Y:S04]  /*7ab70*/  LDL.LU R55, [R1+0x2f00] ;  /* 0x002f000001377983 */ /* 0x000f280000300800 */
[----:B------:R-:W4:Y:S01]  /*7ab80*/  LDL.LU R7, [R1+0x2efc] ;  /* 0x002efc0001077983 */ /* 0x000f220000300800 */
[C---:B--2---:R-:W-:Y:S06]  /*7ab90*/  HMMA.16816.F32 R40, R28.reuse, R38, R48 ;  /* 0x000000261c28723c */ /* 0x044fec0000001830 */
[----:B---3--:R-:W-:-:S15]  /*7aba0*/  HMMA.16816.F32 R20, R28, R36, R20 ;  /* 0x000000241c14723c */ /* 0x008fde0000001814 */
[----:B------:R-:W-:-:S02]  /*7abb0*/  NOP ;  /* 0x0000000000007918 */ /* 0x000fc40000000000 */
[----:B------:R-:W-:Y:S04]  /*7abc0*/  STL.64 [R1+0x10f0], R40 ;  /* 0x0010f02801007387 */ /* 0x000fe80000100a00 */
        /* <DEDUP_REMOVED lines=44> */
[----:B0-----:R-:W2:Y:S04]  /*7ae90*/  LDL.LU.64 R24, [R1+0x1cd0] ;  /* 0x001cd00001187983 */ /* 0x001ea80000300a00 */
[----:B------:R-:W2:Y:S01]  /*7aea0*/  LDL.LU.64 R26, [R1+0x1cd8] ;  /* 0x001cd800011a7983 */ /* 0x000ea20000300a00 */
[----:B----4-:R-:W-:-:S15]  /*7aeb0*/  HMMA.16816.F32 R16, R28, R22, R16 ;  /* 0x000000161c10723c */ /* 0x010fde0000001810 */
[----:B------:R-:W-:-:S08]  /*7aec0*/  NOP ;  /* 0x0000000000007918 */ /* 0x000fd00000000000 */
[----:B------:R-:W-:Y:S04]  /*7aed0*/  STL.64 [R1+0x11c0], R16 ;  /* 0x0011c01001007387 */ /* 0x000fe80000100a00 */
[----:B------:R0:W-:Y:S04]  /*7aee0*/  STL.64 [R1+0x11c8], R18 ;  /* 0x0011c81201007387 */ /* 0x0001e80000100a00 */
[----:B0-----:R-:W4:Y:S04]  /*7aef0*/  LDL.LU.64 R18, [R1+0x8f40] ;  /* 0x008f400001127983 */ /* 0x001f280000300a00 */
[----:B------:R-:W3:Y:S01]  /*7af00*/  LDL.LU.64 R16, [R1+0x8f38] ;  /* 0x008f380001107983 */ /* 0x000ee20000300a00 */
[----:B--2---:R-:W-:Y:S03]  /*7af10*/  HMMA.16816.F32 R24, R28, R20, R24 ;  /* 0x000000141c18723c */ /* 0x004fe60000001818 */
[----:B------:R-:W2:Y:S04]  /*7af20*/  LDL.64 R56, [R1+0x28] ;  /* 0x0000280001387983 */ /* 0x000ea80000100a00 */
[----:B------:R-:W-:-:S15]  /*7af30*/  STL.64 [R1+0x8f20], R22 ;  /* 0x008f201601007387 */ /* 0x000fde0000100a00 */
[----:B------:R-:W-:-:S01]  /*7af40*/  NOP ;  /* 0x0000000000007918 */ /* 0x000fc20000000000 */
[----:B------:R-:W-:Y:S04]  /*7af50*/  STL.64 [R1+0x11d0], R24 ;  /* 0x0011d01801007387 */ /* 0x000fe80000100a00 */
[----:B------:R0:W-:Y:S04]  /*7af60*/  STL.64 [R1+0x11d8], R26 ;  /* 0x0011d81a01007387 */ /* 0x0001e80000100a00 */
[----:B------:R4:W-:Y:S01]  /*7af70*/  STL.64 [R1+0x8f18], R20 ;  /* 0x008f181401007387 */ /* 0x0009e20000100a00 */
[----:B0-----:R-:W-:Y:S01]  /*7af80*/  HMMA.16816.F32 R24, R28, R14, R44 ;  /* 0x0000000e1c18723c */ /* 0x001fe2000000182c */
[----:B------:R-:W-:-:S02]  /*7af90*/  IMAD R5, R5, 0x100, R58 ;  /* 0x0000010005057824 */ /* 0x000fc400078e023a */
[----:B------:R-:W-:Y:S02]  /*7afa0*/  IMAD R6, R6, 0x100, R59 ;  /* 0x0000010006067824 */ /* 0x000fe400078e023b */
[----:B------:R-:W-:Y:S02]  /*7afb0*/  IMAD.MOV.U32 R58, RZ, RZ, R8 ;  /* 0x000000ffff3a7224 */ /* 0x000fe400078e0008 */
[----:B------:R-:W-:Y:S01]  /*7afc0*/  IMAD.MOV.U32 R59, RZ, RZ, R9 ;  /* 0x000000ffff3b7224 */ /* 0x000fe200078e0009 */
[C---:B----4-:R-:W-:Y:S06]  /*7afd0*/  HMMA.16816.F32 R20, R28.reuse, R18, R32 ;  /* 0x000000121c14723c */ /* 0x050fec0000001820 */
[----:B---3--:R-:W-:-:S15]  /*7afe0*/  HMMA.16816.F32 R32, R28, R16, R48 ;  /* 0x000000101c20723c */ /* 0x008fde0000001830 */
[----:B------:R-:W-:-:S02]  /*7aff0*/  NOP ;  /* 0x0000000000007918 */ /* 0x000fc40000000000 */
[----:B------:R-:W-:Y:S04]  /*7b000*/  STL.64 [R1+0x1210], R20 ;  /* 0x0012101401007387 */ /* 0x000fe80000100a00 */
[----:B------:R0:W-:Y:S02]  /*7b010*/  STL.64 [R1+0x1218], R22 ;  /* 0x0012181601007387 */ /* 0x0001e40000100a00 */
[C---:B0-----:R-:W-:Y:S02]  /*7b020*/  HMMA.16816.F32 R20, R28.reuse, R12, R40 ;  /* 0x0000000c1c14723c */ /* 0x041fe40000001828 */
[----:B------:R0:W-:Y:S04]  /*7b030*/  STL.64 [R1+0x1220], R32 ;  /* 0x0012202001007387 */ /* 0x0001e80000100a00 */
[----:B------:R1:W-:Y:S04]  /*7b040*/  STL.64 [R1+0x1228], R34 ;  /* 0x0012282201007387 */ /* 0x0003e80000100a00 */
[----:B------:R-:W-:Y:S04]  /*7b050*/  STL.64 [R1+0x1230], R24 ;  /* 0x0012301801007387 */ /* 0x000fe80000100a00 */
[----:B------:R-:W-:Y:S09]  /*7b060*/  STL.64 [R1+0x1238], R26 ;  /* 0x0012381a01007387 */ /* 0x000ff20000100a00 */
[----:B------:R-:W-:Y:S04]  /*7b070*/  STL.64 [R1+0x1280], R20 ;  /* 0x0012801401007387 */ /* 0x000fe80000100a00 */
[----:B------:R3:W-:Y:S04]  /*7b080*/  STL.64 [R1+0x1288], R22 ;  /* 0x0012881601007387 */ /* 0x0007e80000100a00 */
[----:B0-----:R-:W4:Y:S04]  /*7b090*/  LDL.LU.64 R32, [R1+0x21a0] ;  /* 0x0021a00001207983 */ /* 0x001f280000300a00 */
[----:B-1----:R-:W4:Y:S01]  /*7b0a0*/  LDL.LU.64 R34, [R1+0x21a8] ;  /* 0x0021a80001227983 */ /* 0x002f220000300a00 */
[----:B---3--:R-:W-:-:S15]  /*7b0b0*/  HMMA.16816.F32 R20, R28, R10, R36 ;  /* 0x0000000a1c14723c */ /* 0x008fde0000001824 */
[----:B------:R-:W-:-:S08]  /*7b0c0*/  NOP ;  /* 0x0000000000007918 */ /* 0x000fd00000000000 */
[----:B------:R0:W-:Y:S04]  /*7b0d0*/  STL.64 [R1+0x12a0], R20 ;  /* 0x0012a01401007387 */ /* 0x0001e80000100a00 */
[----:B------:R1:W-:Y:S04]  /*7b0e0*/  STL.64 [R1+0x12a8], R22 ;  /* 0x0012a81601007387 */ /* 0x0003e80000100a00 */
[----:B------:R-:W3:Y:S04]  /*7b0f0*/  LDL.LU.64 R24, [R1+0x21b0] ;  /* 0x0021b00001187983 */ /* 0x000ee80000300a00 */
[----:B------:R-:W3:Y:S04]  /*7b100*/  LDL.LU.64 R26, [R1+0x21b8] ;  /* 0x0021b800011a7983 */ /* 0x000ee80000300a00 */
[----:B------:R-:W4:Y:S04]  /*7b110*/  LDL.LU R8, [R1+0x8f34] ;  /* 0x008f340001087983 */ /* 0x000f280000300800 */
[----:B------:R-:W4:Y:S01]  /*7b120*/  LDL.LU R9, [R1+0x8f30] ;  /* 0x008f300001097983 */ /* 0x000f220000300800 */
[----:B------:R-:W-:-:S03]  /*7b130*/  IMAD.MOV.U32 R49, RZ, RZ, R2 ;  /* 0x000000ffff317224 */ /* 0x000fc600078e0002 */
[----:B0-----:R-:W2:Y:S01]  /*7b140*/  LDL.LU.64 R20, [R1+0x2190] ;  /* 0x0021900001147983 */ /* 0x001ea20000300a00 */
[----:B------:R-:W-:-:S03]  /*7b150*/  IMAD.MOV.U32 R38, RZ, RZ, R3 ;  /* 0x000000ffff267224 */ /* 0x000fc600078e0003 */
[----:B-1----:R-:W2:Y:S04]  /*7b160*/  LDL.LU.64 R22, [R1+0x2198] ;  /* 0x0021980001167983 */ /* 0x002ea80000300a00 */
[----:B------:R-:W2:Y:S04]  /*7b170*/  LDL R48, [R1+0x18] ;  /* 0x0000180001307983 */ /* 0x000ea80000100800 */
[----:B------:R-:W3:Y:S04]  /*7b180*/  LDL.LU R2, [R1+0x8f2c] ;  /* 0x008f2c0001027983 */ /* 0x000ee80000300800 */
[----:B------:R-:W2:Y:S04]  /*7b190*/  LDL.64 R50, [R1+0x10] ;  /* 0x0000100001327983 */ /* 0x000ea80000100a00 */
[----:B------:R-:W3:Y:S01]  /*7b1a0*/  LDL.LU R3, [R1+0x8f28] ;  /* 0x008f280001037983 */ /* 0x000ee20000300800 */
[----:B----4-:R-:W-:Y:S06]  /*7b1b0*/  HMMA.16816.F32 R32, R28, R8, R32 ;  /* 0x000000081c20723c */ /* 0x010fec0000001820 */
[----:B------:R-:W-:Y:S04]  /*7b1c0*/  STL [R1+0x8e8c], R8 ;  /* 0x008e8c0801007387 */ /* 0x000fe80000100800 */
[----:B------:R-:W-:-:S13]  /*7b1d0*/  STL [R1+0x8e88], R9 ;  /* 0x008e880901007387 */ /* 0x000fda0000100800 */
[----:B------:R0:W-:Y:S04]  /*7b1e0*/  STL.64 [R1+0x12f0], R32 ;  /* 0x0012f02001007387 */ /* 0x0001e80000100a00 */
[----:B------:R1:W-:Y:S04]  /*7b1f0*/  STL.64 [R1+0x12f8], R34 ;  /* 0x0012f82201007387 */ /* 0x0003e80000100a00 */
[----:B0-----:R-:W4:Y:S04]  /*7b200*/  LDL.LU.64 R32, [R1+0x2180] ;  /* 0x0021800001207983 */ /* 0x001f280000300a00 */
[----:B-1----:R-:W4:Y:S01]  /*7b210*/  LDL.LU.64 R34, [R1+0x2188] ;  /* 0x0021880001227983 */ /* 0x002f220000300a00 */
[C---:B---3--:R-:W-:Y:S06]  /*7b220*/  HMMA.16816.F32 R24, R28.reuse, R2, R24 ;  /* 0x000000021c18723c */ /* 0x048fec0000001818 */
[----:B--2---:R-:W-:Y:S01]  /*7b230*/  HMMA.16816.F32 R20, R28, R56, R20 ;  /* 0x000000381c14723c */ /* 0x004fe20000001814 */
[----:B------:R-:W-:-:S15]  /*7b240*/  IMAD R4, R4, 0x100, R54 ;  /* 0x0000010004047824 */ /* 0x000fde00078e0236 */
[----:B------:R-:W-:-:S01]  /*7b250*/  NOP ;  /* 0x0000000000007918 */ /* 0x000fc20000000000 */
[----:B------:R-:W-:Y:S04]  /*7b260*/  STL.64 [R1+0x1310], R24 ;  /* 0x0013101801007387 */ /* 0x000fe80000100a00 */
[----:B------:R-:W-:Y:S04]  /*7b270*/  STL.64 [R1+0x1318], R26 ;  /* 0x0013181a01007387 */ /* 0x000fe80000100a00 */
[----:B------:R-:W-:Y:S04]  /*7b280*/  STL [R1+0x8e84], R2 ;  /* 0x008e840201007387 */ /* 0x000fe80000100800 */
[----:B------:R-:W-:Y:S04]  /*7b290*/  STL [R1+0x8e80], R3 ;  /* 0x008e800301007387 */ /* 0x000fe80000100800 */
[----:B------:R0:W-:Y:S04]  /*7b2a0*/  STL.64 [R1+0x1300], R20 ;  /* 0x0013001401007387 */ /* 0x0001e80000100a00 */
[----:B------:R1:W-:Y:S04]  /*7b2b0*/  STL.64 [R1+0x1308], R22 ;  /* 0x0013081601007387 */ /* 0x0003e80000100a00 */
[----:B0-----:R-:W2:Y:S04]  /*7b2c0*/  LDL.LU.64 R20, [R1+0x2170] ;  /* 0x0021700001147983 */ /* 0x001ea80000300a00 */
[----:B-1----:R-:W2:Y:S04]  /*7b2d0*/  LDL.LU.64 R22, [R1+0x2178] ;  /* 0x0021780001167983 */ /* 0x002ea80000300a00 */
[----:B------:R-:W3:Y:S04]  /*7b2e0*/  LDL.LU.64 R44, [R1+0x2160] ;  /* 0x00216000012c7983 */ /* 0x000ee80000300a00 */
[----:B------:R-:W3:Y:S01]  /*7b2f0*/  LDL.LU.64 R46, [R1+0x2168] ;  /* 0x00216800012e7983 */ /* 0x000ee20000300a00 */
[----:B------:R-:W-:-:S03]  /*7b300*/  IMAD R7, R7, 0x100, R55 ;  /* 0x0000010007077824 */ /* 0x000fc600078e0237 */
[----:B------:R-:W3:Y:S01]  /*7b310*/  LDL.LU.64 R24, [R1+0x2150] ;  /* 0x0021500001187983 */ /* 0x000ee20000300a00 */
[----:B------:R-:W-:Y:S01]  /*7b320*/  F2FP.F16.E5M2.UNPACK_B R4, R4 ;  /* 0x00000004ff04723e */ /* 0x000fe200020004ff */
[----:B------:R-:W-:Y:S02]  /*7b330*/  IMAD.MOV.U32 R8, RZ, RZ, R56 ;  /* 0x000000ffff087224 */ /* 0x000fe400078e0038 */
[----:B------:R-:W3:Y:S01]  /*7b340*/  LDL.LU.64 R26, [R1+0x2158] ;  /* 0x00215800011a7983 */ /* 0x000ee20000300a00 */
[----:B------:R-:W-:Y:S01]  /*7b350*/  F2FP.F16.E5M2.UNPACK_B R5, R5 ;  /* 0x00000005ff05723e */ /* 0x000fe200020004ff */
[----:B------:R-:W-:Y:S01]  /*7b360*/  IMAD.MOV.U32 R9, RZ, RZ, R57 ;  /* 0x000000ffff097224 */ /* 0x000fe200078e0039 */
[----:B------:R-:W-:Y:S01]  /*7b370*/  F2FP.F16.E5M2.UNPACK_B R6, R6 ;  /* 0x00000006ff06723e */ /* 0x000fe200020004ff */
[----:B------:R-:W3:Y:S01]  /*7b380*/  LDL.LU.64 R40, [R1+0x2140] ;  /* 0x0021400001287983 */ /* 0x000ee20000300a00 */
[----:B------:R-:W-:-:S03]  /*7b390*/  F2FP.F16.E5M2.UNPACK_B R7, R7 ;  /* 0x00000007ff07723e */ /* 0x000fc600020004ff */
[----:B------:R-:W3:Y:S04]  /*7b3a0*/  LDL.LU.64 R42, [R1+0x2148] ;  /* 0x00214800012a7983 */ /* 0x000ee80000300a00 */
[----:B------:R-:W3:Y:S04]  /*7b3b0*/  LDL.64 R30, [R1] ;  /* 0x00000000011e7983 */ /* 0x000ee80000100a00 */
[----:B------:R-:W-:Y:S04]  /*7b3c0*/  STL [R1+0x8e94], R8 ;  /* 0x008e940801007387 */ /* 0x000fe80000100800 */
[----:B------:R-:W-:Y:S04]  /*7b3d0*/  STL [R1+0x8e90], R9 ;  /* 0x008e900901007387 */ /* 0x000fe80000100800 */
[----:B------:R-:W3:Y:S01]  /*7b3e0*/  LDL.LU.64 R56, [R1+0x2130] ;  /* 0x0021300001387983 */ /* 0x000ee20000300a00 */
[----:B----4-:R-:W-:Y:S03]  /*7b3f0*/  HMMA.16816.F32 R32, R4, R58, R32 ;  /* 0x0000003a0420723c */ /* 0x010fe60000001820 */
[----:B------:R-:W4:Y:S01]  /*7b400*/  LDL.LU.64 R58, [R1+0x2138] ;  /* 0x00213800013a7983 */ /* 0x000f220000300a00 */
[----:B------:R-:W-:-:S02]  /*7b410*/  IMAD.MOV.U32 R39, RZ, RZ, R0 ;  /* 0x000000ffff277224 */ /* 0x000fc400078e0000 */
[----:B------:R-:W-:Y:S02]  /*7b420*/  IMAD.MOV.U32 R2, RZ, RZ, R50 ;  /* 0x000000ffff027224 */ /* 0x000fe400078e0032 */
[----:B------:R-:W-:-:S15]  /*7b430*/  IMAD.MOV.U32 R3, RZ, RZ, R51 ;  /* 0x000000ffff037224 */ /* 0x000fde00078e0033 */
[----:B------:R0:W-:Y:S04]  /*7b440*/  STL.64 [R1+0x1330], R32 ;  /* 0x0013302001007387 */ /* 0x0001e80000100a00 */
[----:B------:R1:W-:Y:S04]  /*7b450*/  STL.64 [R1+0x1338], R34 ;  /* 0x0013382201007387 */ /* 0x0003e80000100a00 */
[----:B------:R-:W4:Y:S04]  /*7b460*/  LDL.LU.64 R52, [R1+0x2120] ;  /* 0x0021200001347983 */ /* 0x000f280000300a00 */
[----:B------:R-:W4:Y:S04]  /*7b470*/  LDL.LU.64 R54, [R1+0x2128] ;  /* 0x0021280001367983 */ /* 0x000f280000300a00 */
[----:B0-----:R-:W4:Y:S04]  /*7b480*/  LDL.LU.64 R32, [R1+0x2110] ;  /* 0x0021100001207983 */ /* 0x001f280000300a00 */
[----:B-1----:R-:W4:Y:S01]  /*7b490*/  LDL.LU.64 R34, [R1+0x2118] ;  /* 0x0021180001227983 */ /* 0x002f220000300a00 */
[C---:B--2---:R-:W-:Y:S06]  /*7b4a0*/  HMMA.16816.F32 R20, R4.reuse, R48, R20 ;  /* 0x000000300414723c */ /* 0x044fec0000001814 */
[C---:B---3--:R-:W-:Y:S06]  /*7b4b0*/  HMMA.16816.F32 R44, R4.reuse, R50, R44 ;  /* 0x00000032042c723c */ /* 0x048fec000000182c */
[C---:B------:R-:W-:Y:S06]  /*7b4c0*/  HMMA.16816.F32 R36, R4.reuse, R38, R24 ;  /* 0x000000260424723c */ /* 0x040fec0000001818 */
[----:B------:R-:W-:Y:S05]  /*7b4d0*/  HMMA.16816.F32 R40, R4, R30, R40 ;  /* 0x0000001e0428723c */ /* 0x000fea0000001828 */
        /* <DEDUP_REMOVED lines=8> */
[----:B------:R-:W3:Y:S04]  /*7b560*/  LDL.LU.64 R48, [R1+0x20f0] ;  /* 0x0020f00001307983 */ /* 0x000ee80000300a00 */
[----:B------:R-:W3:Y:S04]  /*7b570*/  LDL.LU.64 R50, [R1+0x20f8] ;  /* 0x0020f80001327983 */ /* 0x000ee80000300a00 */
[----:B------:R-:W3:Y:S04]  /*7b580*/  LDL.LU.64 R26, [R1+0x8f10] ;  /* 0x008f1000011a7983 */ /* 0x000ee80000300a00 */
[----:B------:R-:W3:Y:S04]  /*7b590*/  LDL.LU.64 R24, [R1+0x8f08] ;  /* 0x008f080001187983 */ /* 0x000ee80000300a00 */
[----:B------:R-:W-:Y:S04]  /*7b5a0*/  STL.64 [R1+0x1370], R36 ;  /* 0x0013702401007387 */ /* 0x000fe80000100a00 */
[----:B------:R0:W-:Y:S01]  /*7b5b0*/  STL.64 [R1+0x1378], R38 ;  /* 0x0013782601007387 */ /* 0x0001e20000100a00 */
[----:B------:R-:W-:-:S02]  /*7b5c0*/  IMAD.MOV.U32 R8, RZ, RZ, R30 ;  /* 0x000000ffff087224 */ /* 0x000fc400078e001e */
[----:B------:R-:W-:Y:S01]  /*7b5d0*/  IMAD.MOV.U32 R9, RZ, RZ, R31 ;  /* 0x000000ffff097224 */ /* 0x000fe200078e001f */
[----:B0-----:R-:W3:Y:S04]  /*7b5e0*/  LDL.LU.64 R38, [R1+0x8f00] ;  /* 0x008f000001267983 */ /* 0x001ee80000300a00 */
[----:B------:R-:W3:Y:S04]  /*7b5f0*/  LDL.LU.64 R36, [R1+0x8ef8] ;  /* 0x008ef80001247983 */ /* 0x000ee80000300a00 */
[----:B------:R-:W-:Y:S04]  /*7b600*/  STL.64 [R1+0x1380], R40 ;  /* 0x0013802801007387 */ /* 0x000fe80000100a00 */
[----:B------:R0:W-:Y:S04]  /*7b610*/  STL.64 [R1+0x1388], R42 ;  /* 0x0013882a01007387 */ /* 0x0001e80000100a00 */
[----:B0-----:R-:W3:Y:S04]  /*7b620*/  LDL.LU.64 R42, [R1+0x8ef0] ;  /* 0x008ef000012a7983 */ /* 0x001ee80000300a00 */
[----:B------:R-:W3:Y:S04]  /*7b630*/  LDL.LU.64 R40, [R1+0x8ee8] ;  /* 0x008ee80001287983 */ /* 0x000ee80000300a00 */
[----:B------:R-:W3:Y:S04]  /*7b640*/  LDL.LU.64 R28, [R1+0x20d0] ;  /* 0x0020d000011c7983 */ /* 0x000ee80000300a00 */
[----:B------:R-:W3:Y:S01]  /*7b650*/  LDL.LU.64 R30, [R1+0x20d8] ;  /* 0x0020d800011e7983 */ /* 0x000ee20000300a00 */
[----:B----4-:R-:W-:-:S15]  /*7b660*/  HMMA.16816.F32 R56, R4, R60, R56 ;  /* 0x0000003c0438723c */ /* 0x010fde0000001838 */
[----:B------:R-:W-:-:S08]  /*7b670*/  NOP ;  /* 0x0000000000007918 */ /* 0x000fd00000000000 */
[----:B------:R-:W-:Y:S04]  /*7b680*/  STL.64 [R1+0x13a0], R56 ;  /* 0x0013a03801007387 */ /* 0x000fe80000100a00 */
[----:B------:R0:W-:Y:S04]  /*7b690*/  STL.64 [R1+0x13a8], R58 ;  /* 0x0013a83a01007387 */ /* 0x0001e80000100a00 */
[----:B0-----:R-:W4:Y:S04]  /*7b6a0*/  LDL.LU.64 R58, [R1+0x8ee0] ;  /* 0x008ee000013a7983 */ /* 0x001f280000300a00 */
[----:B------:R-:W2:Y:S01]  /*7b6b0*/  LDL.LU.64 R56, [R1+0x8ed8] ;  /* 0x008ed80001387983 */ /* 0x000ea20000300a00 */
[----:B----4-:R-:W-:-:S15]  /*7b6c0*/  HMMA.16816.F32 R52, R4, R58, R52 ;  /* 0x0000003a0434723c */ /* 0x010fde0000001834 */
[----:B------:R-:W-:-:S08]  /*7b6d0*/  NOP ;  /* 0x0000000000007918 */ /* 0x000fd00000000000 */
[----:B------:R-:W-:Y:S04]  /*7b6e0*/  STL.64 [R1+0x13b0], R52 ;  /* 0x0013b03401007387 */ /* 0x000fe80000100a00 */
[----:B------:R0:W-:Y:S04]  /*7b6f0*/  STL.64 [R1+0x13b8], R54 ;  /* 0x0013b83601007387 */ /* 0x0001e80000100a00 */
[----:B0-----:R-:W4:Y:S04]  /*7b700*/  LDL.LU.64 R54, [R1+0x8ed0] ;  /* 0x008ed00001367983 */ /* 0x001f280000300a00 */
[----:B------:R-:W3:Y:S01]  /*7b710*/  LDL.LU.64 R52, [R1+0x8ec8] ;  /* 0x008ec80001347983 */ /* 0x000ee20000300a00 */
        /* <DEDUP_REMOVED lines=39> */
[----:B------:R-:W4:Y:S02]  /*7b990*/  LDL.LU.64 R50, [R1+0x20c8] ;  /* 0x0020c80001327983 */ /* 0x000f240000300a00 */
[----:B----4-:R-:W-:-:S15]  /*7b9a0*/  HMMA.16816.F32 R48, R4, R46, R48 ;  /* 0x0000002e0430723c */ /* 0x010fde0000001830 */
[----:B------:R-:W-:-:S08]  /*7b9b0*/  NOP ;  /* 0x0000000000007918 */ /* 0x000fd00000000000 */
[----:B------:R-:W-:Y:S04]  /*7b9c0*/  STL.64 [R1+0x1440], R48 ;  /* 0x0014403001007387 */ /* 0x000fe80000100a00 */
[----:B------:R0:W-:Y:S02]  /*7b9d0*/  STL.64 [R1+0x1448], R50 ;  /* 0x0014483201007387 */ /* 0x0001e40000100a00 */
[C---:B0-----:R-:W-:Y:S02]  /*7b9e0*/  HMMA.16816.F32 R48, R4.reuse, R44, R52 ;  /* 0x0000002c0430723c */ /* 0x041fe40000001834 */
[----:B------:R-:W-:Y:S04]  /*7b9f0*/  STL.64 [R1+0x8df8], R46 ;  /* 0x008df82e01007387 */ /* 0x000fe80000100a00 */
[----:B------:R0:W-:Y:S02]  /*7ba00*/  STL.64 [R1+0x8df0], R44 ;  /* 0x008df02c01007387 */ /* 0x0001e40000100a00 */
[----:B0-----:R-:W-:-:S15]  /*7ba10*/  HMMA.16816.F32 R44, R4, R42, R32 ;  /* 0x0000002a042c723c */ /* 0x001fde0000001820 */
[----:B------:R0:W-:Y:S04]  /*7ba20*/  STL.64 [R1+0x1460], R48 ;  /* 0x0014603001007387 */ /* 0x0001e80000100a00 */
[----:B------:R1:W-:Y:S04]  /*7ba30*/  STL.64 [R1+0x1468], R50 ;  /* 0x0014683201007387 */ /* 0x0003e80000100a00 */
[----:B------:R-:W4:Y:S04]  /*7ba40*/  LDL.LU.64 R32, [R1+0x1b60] ;  /* 0x001b600001207983 */ /* 0x000f280000300a00 */
[----:B------:R-:W4:Y:S01]  /*7ba50*/  LDL.LU.64 R34, [R1+0x1b68] ;  /* 0x001b680001227983 */ /* 0x000f220000300a00 */
[C---:B--2---:R-:W-:Y:S06]  /*7ba60*/  HMMA.16816.F32 R56, R4.reuse, R40, R56 ;  /* 0x000000280438723c */ /* 0x044fec0000001838 */
[C---:B---3--:R-:W-:Y:S01]  /*7ba70*/  HMMA.16816.F32 R28, R4.reuse, R38, R28 ;  /* 0x00000026041c723c */ /* 0x048fe2000000181c */
        /* <DEDUP_REMOVED lines=8> */
[----:B------:R-:W-:Y:S04]  /*7bb00*/  STL.64 [R1+0x1490], R56 ;  /* 0x0014903801007387 */ /* 0x000fe80000100a00 */
[----:B------:R-:W-:Y:S04]  /*7bb10*/  STL.64 [R1+0x1498], R58 ;  /* 0x0014983a01007387 */ /* 0x000fe80000100a00 */
[----:B------:R-:W-:Y:S04]  /*7bb20*/  STL.64 [R1+0x8e08], R42 ;  /* 0x008e082a01007387 */ /* 0x000fe80000100a00 */
[----:B------:R0:W-:Y:S04]  /*7bb30*/  STL.64 [R1+0x8e00], R40 ;  /* 0x008e002801007387 */ /* 0x0001e80000100a00 */
[----:B0-----:R-:W3:Y:S04]  /*7bb40*/  LDL.LU.64 R40, [R1+0x1a20] ;  /* 0x001a200001287983 */ /* 0x001ee80000300a00 */
[----:B------:R-:W3:Y:S04]  /*7bb50*/  LDL.LU.64 R42, [R1+0x1a28] ;  /* 0x001a2800012a7983 */ /* 0x000ee80000300a00 */
[----:B------:R0:W-:Y:S04]  /*7bb60*/  STL.64 [R1+0x14a0], R28 ;  /* 0x0014a01c01007387 */ /* 0x0001e80000100a00 */
[----:B------:R-:W-:Y:S04]  /*7bb70*/  STL.64 [R1+0x14a8], R30 ;  /* 0x0014a81e01007387 */ /* 0x000fe80000100a00 */
[----:B------:R-:W3:Y:S04]  /*7bb80*/  LDL.LU R57, [R1+0x2f08] ;  /* 0x002f080001397983 */ /* 0x000ee80000300800 */
[----:B0-----:R-:W3:Y:S04]  /*7bb90*/  LDL.LU R28, [R1+0x2f04] ;  /* 0x002f0400011c7983 */ /* 0x001ee80000300800 */
[----:B------:R-:W3:Y:S04]  /*7bba0*/  LDL.LU R58, [R1+0x2f10] ;  /* 0x002f1000013a7983 */ /* 0x000ee80000300800 */
[----:B------:R-:W3:Y:S01]  /*7bbb0*/  LDL.LU R29, [R1+0x2f0c] ;  /* 0x002f0c00011d7983 */ /* 0x000ee20000300800 */
[----:B----4-:R-:W-:-:S15]  /*7bbc0*/  HMMA.16816.F32 R32, R4, R36, R32 ;  /* 0x000000240420723c */ /* 0x010fde0000001820 */
[----:B------:R-:W-:-:S08]  /*7bbd0*/  NOP ;  /* 0x0000000000007918 */ /* 0x000fd00000000000 */
[----:B------:R-:W-:Y:S04]  /*7bbe0*/  STL.64 [R1+0x14c0], R32 ;  /* 0x0014c02001007387 */ /* 0x000fe80000100a00 */
[----:B------:R0:W-:Y:S04]  /*7bbf0*/  STL.64 [R1+0x14c8], R34 ;  /* 0x0014c82201007387 */ /* 0x0001e80000100a00 */
[----:B0-----:R-:W4:Y:S04]  /*7bc00*/  LDL.LU.64 R34, [R1+0x8ea0] ;  /* 0x008ea00001227983 */ /* 0x001f280000300a00 */
[----:B------:R-:W2:Y:S04]  /*7bc10*/  LDL.LU.64 R32, [R1+0x8e98] ;  /* 0x008e980001207983 */ /* 0x000ea80000300a00 */
[----:B------:R-:W-:Y:S04]  /*7bc20*/  STL.64 [R1+0x8e48], R38 ;  /* 0x008e482601007387 */ /* 0x000fe80000100a00 */
[----:B------:R2:W-:Y:S01]  /*7bc30*/  STL.64 [R1+0x8e40], R36 ;  /* 0x008e402401007387 */ /* 0x0005e20000100a00 */
[C---:B----4-:R-:W-:Y:S06]  /*7bc40*/  HMMA.16816.F32 R52, R4.reuse, R34, R52 ;  /* 0x000000220434723c */ /* 0x050fec0000001834 */
[----:B------:R-:W-:Y:S01]  /*7bc50*/  STL.64 [R1+0x8e58], R34 ;  /* 0x008e582201007387 */ /* 0x000fe20000100a00 */
[----:B--2---:R-:W-:-:S15]  /*7bc60*/  HMMA.16816.F32 R36, R4, R32, R48 ;  /* 0x000000200424723c */ /* 0x004fde0000001830 */
[----:B------:R-:W-:-:S01]  /*7bc70*/  NOP ;  /* 0x0000000000007918 */ /* 0x000fc20000000000 */
[----:B------:R-:W-:Y:S04]  /*7bc80*/  STL.64 [R1+0x14e0], R52 ;  /* 0x0014e03401007387 */ /* 0x000fe80000100a00 */
[----:B------:R-:W-:Y:S04]  /*7bc90*/  STL.64 [R1+0x14e8], R54 ;  /* 0x0014e83601007387 */ /* 0x000fe80000100a00 */
[----:B------:R0:W-:Y:S02]  /*7bca0*/  STL.64 [R1+0x8e50], R32 ;  /* 0x008e502001007387 */ /* 0x0001e40000100a00 */
[C---:B0-----:R-:W-:Y:S02]  /*7bcb0*/  HMMA.16816.F32 R32, R4.reuse, R26, R44 ;  /* 0x0000001a0420723c */ /* 0x041fe4000000182c */
[----:B------:R-:W-:Y:S04]  /*7bcc0*/  STL.64 [R1+0x14f0], R36 ;  /* 0x0014f02401007387 */ /* 0x000fe80000100a00 */
[----:B------:R-:W-:Y:S04]  /*7bcd0*/  STL.64 [R1+0x14f8], R38 ;  /* 0x0014f82601007387 */ /* 0x000fe80000100a00 */
[----:B------:R-:W2:Y:S04]  /*7bce0*/  LDL.LU.64 R52, [R1+0x1a00] ;  /* 0x001a000001347983 */ /* 0x000ea80000300a00 */
[----:B------:R-:W2:Y:S09]  /*7bcf0*/  LDL.LU.64 R54, [R1+0x1a08] ;  /* 0x001a080001367983 */ /* 0x000eb20000300a00 */
[----:B------:R-:W-:Y:S04]  /*7bd00*/  STL.64 [R1+0x1500], R32 ;  /* 0x0015002001007387 */ /* 0x000fe80000100a00 */
[----:B------:R3:W-:Y:S04]  /*7bd10*/  STL.64 [R1+0x1508], R34 ;  /* 0x0015082201007387 */ /* 0x0007e80000100a00 */
[----:B------:R-:W4:Y:S04]  /*7bd20*/  LDL.LU.64 R48, [R1+0x1980] ;  /* 0x0019800001307983 */ /* 0x000f280000300a00 */
[----:B------:R-:W4:Y:S01]  /*7bd30*/  LDL.LU.64 R50, [R1+0x1988] ;  /* 0x0019880001327983 */ /* 0x000f220000300a00 */
[----:B---3--:R-:W-:Y:S03]  /*7bd40*/  HMMA.16816.F32 R32, R4, R24, R40 ;  /* 0x000000180420723c */ /* 0x008fe60000001828 */
[----:B------:R-:W3:Y:S04]  /*7bd50*/  LDL.LU.64 R44, [R1+0x1940] ;  /* 0x00194000012c7983 */ /* 0x000ee80000300a00 */
[----:B------:R-:W3:-:S15]  /*7bd60*/  LDL.LU.64 R46, [R1+0x1948] ;  /* 0x00194800012e7983 */ /* 0x000ede0000300a00 */
[----:B------:R-:W-:-:S01]  /*7bd70*/  NOP ;  /* 0x0000000000007918 */ /* 0x000fc20000000000 */
[----:B------:R0:W-:Y:S04]  /*7bd80*/  STL.64 [R1+0x1510], R32 ;  /* 0x0015102001007387 */ /* 0x0001e80000100a00 */
[----:B------:R1:W-:Y:S04]  /*7bd90*/  STL.64 [R1+0x1518], R34 ;  /* 0x0015182201007387 */ /* 0x0003e80000100a00 */
[----:B------:R-:W3:Y:S04]  /*7bda0*/  LDL.LU.64 R40, [R1+0x1900] ;  /* 0x0019000001287983 */ /* 0x000ee80000300a00 */
[----:B------:R-:W3:Y:S04]  /*7bdb0*/  LDL.LU.64 R42, [R1+0x1908] ;  /* 0x00190800012a7983 */ /* 0x000ee80000300a00 */
[----:B------:R-:W3:Y:S04]  /*7bdc0*/  LDL.LU.64 R36, [R1+0x18c0] ;  /* 0x0018c00001247983 */ /* 0x000ee80000300a00 */
[----:B------:R-:W3:Y:S04]  /*7bdd0*/  LDL.LU.64 R38, [R1+0x18c8] ;  /* 0x0018c80001267983 */ /* 0x000ee80000300a00 */
[----:B0-----:R-:W3:Y:S04]  /*7bde0*/  LDL.LU.64 R32, [R1+0x18a0] ;  /* 0x0018a00001207983 */ /* 0x001ee80000300a00 */
[----:B-1----:R-:W3:Y:S04]  /*7bdf0*/  LDL.LU.64 R34, [R1+0x18a8] ;  /* 0x0018a80001227983 */ /* 0x002ee80000300a00 */
[----:B------:R-:W3:Y:S04]  /*7be00*/  LDL.LU R59, [R1+0x2f18] ;  /* 0x002f1800013b7983 */ /* 0x000ee80000300800 */
[----:B------:R-:W3:Y:S04]  /*7be10*/  LDL.LU R30, [R1+0x2f14] ;  /* 0x002f1400011e7983 */ /* 0x000ee80000300800 */
[----:B------:R-:W3:Y:S04]  /*7be20*/  LDL.LU R31, [R1+0x2f20] ;  /* 0x002f2000011f7983 */ /* 0x000ee80000300800 */
[----:B------:R-:W3:Y:S04]  /*7be30*/  LDL.LU R0, [R1+0x2f1c] ;  /* 0x002f1c0001007983 */ /* 0x000ee80000300800 */
[----:B------:R-:W-:Y:S04]  /*7be40*/  STL.64 [R1+0x8dd8], R26 ;  /* 0x008dd81a01007387 */ /* 0x000fe80000100a00 */
[----:B------:R0:W-:Y:S04]  /*7be50*/  STL.64 [R1+0x8dd0], R24 ;  /* 0x008dd01801007387 */ /* 0x0001e80000100a00 */
[----:B0-----:R-:W3:Y:S01]  /*7be60*/  LDL.LU.64 R24, [R1+0x1890] ;  /* 0x0018900001187983 */ /* 0x001ee20000300a00 */
[C---:B--2---:R-:W-:Y:S06]  /*7be70*/  HMMA.16816.F32 R52, R4.reuse, R22, R52 ;  /* 0x000000160434723c */ /* 0x044fec0000001834 */
[----:B----4-:R-:W-:-:S15]  /*7be80*/  HMMA.16816.F32 R48, R4, R20, R48 ;  /* 0x000000140430723c */ /* 0x010fde0000001830 */
[----:B------:R-:W-:-:S02]  /*7be90*/  NOP ;  /* 0x0000000000007918 */ /* 0x000fc40000000000 */
[----:B------:R-:W-:Y:S04]  /*7bea0*/  STL.64 [R1+0x1520], R52 ;  /* 0x0015203401007387 */ /* 0x000fe80000100a00 */
[----:B------:R-:W-:Y:S04]  /*7beb0*/  STL.64 [R1+0x1528], R54 ;  /* 0x0015283601007387 */ /* 0x000fe80000100a00 */
[----:B------:R-:W2:Y:S01]  /*7bec0*/  LDL.LU.64 R26, [R1+0x1898] ;  /* 0x00189800011a7983 */ /* 0x000ea20000300a00 */
[C---:B---3--:R-:W-:Y:S03]  /*7bed0*/  HMMA.16816.F32 R44, R4.reuse, R18, R44 ;  /* 0x00000012042c723c */ /* 0x048fe6000000182c */
[----:B------:R-:W-:Y:S04]  /*7bee0*/  STL.64 [R1+0x1530], R48 ;  /* 0x0015303001007387 */ /* 0x000fe80000100a00 */
[----:B------:R-:W-:Y:S04]  /*7bef0*/  STL.64 [R1+0x1538], R50 ;  /* 0x0015383201007387 */ /* 0x000fe80000100a00 */
[----:B------:R-:W-:Y:S04]  /*7bf00*/  STL.64 [R1+0x8de8], R22 ;  /* 0x008de81601007387 */ /* 0x000fe80000100a00 */
[----:B------:R0:W-:Y:S02]  /*7bf10*/  STL.64 [R1+0x8de0], R20 ;  /* 0x008de01401007387 */ /* 0x0001e40000100a00 */
[C---:B0-----:R-:W-:Y:S02]  /*7bf20*/  HMMA.16816.F32 R20, R4.reuse, R16, R40 ;  /* 0x000000100414723c */ /* 0x041fe40000001828 */
[----:B------:R-:W-:Y:S04]  /*7bf30*/  STL.64 [R1+0x8e68], R18 ;  /* 0x008e681201007387 */ /* 0x000fe80000100a00 */
[----:B------:R-:W-:Y:S04]  /*7bf40*/  STL.64 [R1+0x1540], R44 ;  /* 0x0015402c01007387 */ /* 0x000fe80000100a00 */
[----:B------:R-:W-:Y:S04]  /*7bf50*/  STL.64 [R1+0x1548], R46 ;  /* 0x0015482e01007387 */ /* 0x000fe80000100a00 */
[----:B------:R0:W-:Y:S09]  /*7bf60*/  STL.64 [R1+0x8e60], R16 ;  /* 0x008e601001007387 */ /* 0x0001f20000100a00 */
[----:B------:R-:W-:Y:S04]  /*7bf70*/  STL.64 [R1+0x1550], R20 ;  /* 0x0015501401007387 */ /* 0x000fe80000100a00 */
[----:B------:R1:W-:Y:S01]  /*7bf80*/  STL.64 [R1+0x1558], R22 ;  /* 0x0015581601007387 */ /* 0x0003e20000100a00 */
[C---:B0-----:R-:W-:Y:S06]  /*7bf90*/  HMMA.16816.F32 R16, R4.reuse, R12, R32 ;  /* 0x0000000c0410723c */ /* 0x041fec0000001820 */
[----:B-1----:R-:W-:Y:S06]  /*7bfa0*/  HMMA.16816.F32 R20, R4, R14, R36 ;  /* 0x0000000e0414723c */ /* 0x002fec0000001824 */
[----:B------:R-:W-:-:S15]  /*7bfb0*/  STL.64 [R1+0x8e78], R14 ;  /* 0x008e780e01007387 */ /* 0x000fde0000100a00 */
[----:B------:R-:W-:-:S02]  /*7bfc0*/  NOP ;  /* 0x0000000000007918 */ /* 0x000fc40000000000 */
[----:B------:R-:W-:Y:S04]  /*7bfd0*/  STL.64 [R1+0x1560], R20 ;  /* 0x0015601401007387 */ /* 0x000fe80000100a00 */
[----:B------:R0:W-:Y:S04]  /*7bfe0*/  STL.64 [R1+0x1568], R22 ;  /* 0x0015681601007387 */ /* 0x0001e80000100a00 */
[----:B------:R-:W-:Y:S04]  /*7bff0*/  STL.64 [R1+0x8e70], R12 ;  /* 0x008e700c01007387 */ /* 0x000fe80000100a00 */
[----:B------:R1:W-:Y:S04]  /*7c000*/  STL.64 [R1+0x1570], R16 ;  /* 0x0015701001007387 */ /* 0x0003e80000100a00 */
[----:B------:R3:W-:Y:S01]  /*7c010*/  STL.64 [R1+0x1578], R18 ;  /* 0x0015781201007387 */ /* 0x0007e20000100a00 */
[----:B0-----:R-:W-:-:S02]  /*7c020*/  IMAD.MOV.U32 R22, RZ, RZ, R8 ;  /* 0x000000ffff167224 */ /* 0x001fc400078e0008 */
[----:B------:R-:W-:Y:S01]  /*7c030*/  IMAD.MOV.U32 R23, RZ, RZ, R9 ;  /* 0x000000ffff177224 */ /* 0x000fe200078e0009 */
[----:B-1----:R-:W4:Y:S04]  /*7c040*/  LDL.LU.64 R16, [R1+0x2330] ;  /* 0x0023300001107983 */ /* 0x002f280000300a00 */
[----:B---3--:R-:W4:Y:S04]  /*7c050*/  LDL.LU.64 R18, [R1+0x2338] ;  /* 0x0023380001127983 */ /* 0x008f280000300a00 */
[----:B------:R-:W3:Y:S04]  /*7c060*/  LDL.LU R8, [R1+0x8e94] ;  /* 0x008e940001087983 */ /* 0x000ee80000300800 */
[----:B------:R-:W4:Y:S04]  /*7c070*/  LDL.LU R9, [R1+0x8e90] ;  /* 0x008e900001097983 */ /* 0x000f280000300800 */
[----:B------:R-:W4:Y:S04]  /*7c080*/  LDL.LU.64 R12, [R1+0x2350] ;  /* 0x00235000010c7983 */ /* 0x000f280000300a00 */
[----:B------:R-:W4:Y:S01]  /*7c090*/  LDL.LU.64 R14, [R1+0x2358] ;  /* 0x00235800010e7983 */ /* 0x000f220000300a00 */
[----:B------:R-:W-:-:S02]  /*7c0a0*/  IMAD.MOV.U32 R52, RZ, RZ, R2 ;  /* 0x000000ffff347224 */ /* 0x000fc400078e0002 */
[----:B------:R-:W-:Y:S01]  /*7c0b0*/  IMAD.MOV.U32 R53, RZ, RZ, R3 ;  /* 0x000000ffff357224 */ /* 0x000fe200078e0003 */
[----:B--2---:R-:W-:-:S15]  /*7c0c0*/  HMMA.16816.F32 R24, R4, R10, R24 ;  /* 0x0000000a0418723c */ /* 0x004fde0000001818 */
[----:B------:R-:W-:-:S08]  /*7c0d0*/  NOP ;  /* 0x0000000000007918 */ /* 0x000fd00000000000 */
[----:B------:R0:W-:Y:S04]  /*7c0e0*/  STL.64 [R1+0x1580], R24 ;  /* 0x0015801801007387 */ /* 0x0001e80000100a00 */
[----:B------:R1:W-:Y:S04]  /*7c0f0*/  STL.64 [R1+0x1588], R26 ;  /* 0x0015881a01007387 */ /* 0x0003e80000100a00 */
[----:B------:R-:W2:Y:S04]  /*7c100*/  LDL R54, [R1+0x8] ;  /* 0x0000080001367983 */ /* 0x000ea80000100800 */
[----:B------:R-:W2:Y:S01]  /*7c110*/  LDL R55, [R1+0xc] ;  /* 0x00000c0001377983 */ /* 0x000ea20000100800 */
[----:B---3--:R-:W-:-:S03]  /*7c120*/  IMAD.MOV.U32 R20, RZ, RZ, R8 ;  /* 0x000000ffff147224 */ /* 0x008fc600078e0008 */
[----:B------:R-:W3:Y:S01]  /*7c130*/  LDL.LU R8, [R1+0x8e8c] ;  /* 0x008e8c0001087983 */ /* 0x000ee20000300800 */
[----:B----4-:R-:W-:-:S03]  /*7c140*/  IMAD.MOV.U32 R21, RZ, RZ, R9 ;  /* 0x000000ffff157224 */ /* 0x010fc600078e0009 */
[----:B------:R-:W3:Y:S04]  /*7c150*/  LDL.LU R9, [R1+0x8e88] ;  /* 0x008e880001097983 */ /* 0x000ee80000300800 */
[----:B0-----:R-:W4:Y:S04]  /*7c160*/  LDL.64 R24, [R1+0x20] ;  /* 0x0000200001187983 */ /* 0x001f280000100a00 */
[----:B-1----:R-:W2:Y:S04]  /*7c170*/  LDL.64 R26, [R1+0x18] ;  /* 0x00001800011a7983 */ /* 0x002ea80000100a00 */
[----:B------:R-:W4:Y:S04]  /*7c180*/  LDL.LU R2, [R1+0x8e84] ;  /* 0x008e840001027983 */ /* 0x000f280000300800 */
[----:B------:R-:W4:Y:S01]  /*7c190*/  LDL.LU R3, [R1+0x8e80] ;  /* 0x008e800001037983 */ /* 0x000f220000300800 */
[----:B------:R-:W-:-:S02]  /*7c1a0*/  IMAD R28, R28, 0x100, R57 ;  /* 0x000001001c1c7824 */ /* 0x000fc400078e0239 */
[----:B------:R-:W-:Y:S02]  /*7c1b0*/  IMAD R29, R29, 0x100, R58 ;  /* 0x000001001d1d7824 */ /* 0x000fe400078e023a */
[----:B------:R-:W-:Y:S01]  /*7c1c0*/  IMAD R30, R30, 0x100, R59 ;  /* 0x000001001e1e7824 */ /* 0x000fe200078e023b */
[----:B---3--:R-:W-:Y:S06]  /*7c1d0*/  HMMA.16816.F32 R16, R4, R8, R16 ;  /* 0x000000080410723c */ /* 0x008fec0000001810 */
[----:B------:R-:W-:Y:S04]  /*7c1e0*/  STL [R1+0x8dc8], R8 ;  /* 0x008dc80801007387 */ /* 0x000fe80000100800 */
[----:B------:R-:W-:-:S13]  /*7c1f0*/  STL [R1+0x8dc4], R9 ;  /* 0x008dc40901007387 */ /* 0x000fda0000100800 */
[----:B------:R-:W-:Y:S04]  /*7c200*/  STL.64 [R1+0x1590], R16 ;  /* 0x0015901001007387 */ /* 0x000fe80000100a00 */
[----:B------:R4:W-:Y:S02]  /*7c210*/  STL.64 [R1+0x1598], R18 ;  /* 0x0015981201007387 */ /* 0x0009e40000100a00 */
[----:B----4-:R-:W-:Y:S02]  /*7c220*/  HMMA.16816.F32 R16, R4, R2, R12 ;  /* 0x000000020410723c */ /* 0x010fe4000000180c */
[----:B------:R-:W3:Y:S04]  /*7c230*/  LDL.LU.64 R12, [R1+0x2320] ;  /* 0x00232000010c7983 */ /* 0x000ee80000300a00 */
[----:B------:R-:W3:-:S15]  /*7c240*/  LDL.LU.64 R14, [R1+0x2328] ;  /* 0x00232800010e7983 */ /* 0x000ede0000300a00 */
        /* <DEDUP_REMOVED lines=13> */
[----:B------:R-:W-:Y:S01]  /*7c320*/  IMAD R31, R0, 0x100, R31 ;  /* 0x00000100001f7824 */ /* 0x000fe200078e021f */
[----:B------:R-:W-:-:S02]  /*7c330*/  F2FP.F16.E5M2.UNPACK_B R28, R28 ;  /* 0x0000001cff1c723e */ /* 0x000fc400020004ff */
[----:B------:R-:W-:Y:S01]  /*7c340*/  F2FP.F16.E5M2.UNPACK_B R29, R29 ;  /* 0x0000001dff1d723e */ /* 0x000fe200020004ff */
[----:B------:R-:W4:Y:S01]  /*7c350*/  LDL.LU.64 R44, [R1+0x22b0] ;  /* 0x0022b000012c7983 */ /* 0x000f220000300a00 */
[----:B------:R-:W-:Y:S02]  /*7c360*/  F2FP.F16.E5M2.UNPACK_B R30, R30 ;  /* 0x0000001eff1e723e */ /* 0x000fe400020004ff */
[----:B------:R-:W-:Y:S01]  /*7c370*/  F2FP.F16.E5M2.UNPACK_B R31, R31 ;  /* 0x0000001fff1f723e */ /* 0x000fe200020004ff */
[----:B------:R-:W4:Y:S04]  /*7c380*/  LDL.LU.64 R46, [R1+0x22b8] ;  /* 0x0022b800012e7983 */ /* 0x000f280000300a00 */
[----:B------:R-:W4:Y:S04]  /*7c390*/  LDL.LU.64 R40, [R1+0x22a0] ;  /* 0x0022a00001287983 */ /* 0x000f280000300a00 */
[----:B------:R-:W4:Y:S04]  /*7c3a0*/  LDL.LU.64 R42, [R1+0x22a8] ;  /* 0x0022a800012a7983 */ /* 0x000f280000300a00 */
[----:B------:R0:W-:Y:S04]  /*7c3b0*/  STL [R1+0x8dcc], R2 ;  /* 0x008dcc0201007387 */ /* 0x0001e80000100800 */
[----:B------:R1:W-:Y:S01]  /*7c3c0*/  STL [R1+0x8dc0], R3 ;  /* 0x008dc00301007387 */ /* 0x0003e20000100800 */
[----:B------:R-:W-:-:S02]  /*7c3d0*/  IMAD.MOV.U32 R8, RZ, RZ, R25 ;  /* 0x000000ffff087224 */ /* 0x000fc400078e0019 */
[----:B--2---:R-:W-:Y:S02]  /*7c3e0*/  IMAD.MOV.U32 R9, RZ, RZ, R26 ;  /* 0x000000ffff097224 */ /* 0x004fe400078e001a */
[----:B0-----:R-:W-:Y:S02]  /*7c3f0*/  IMAD.MOV.U32 R2, RZ, RZ, R24 ;  /* 0x000000ffff027224 */ /* 0x001fe400078e0018 */
[----:B-1----:R-:W-:Y:S01]  /*7c400*/  IMAD.MOV.U32 R3, RZ, RZ, R27 ;  /* 0x000000ffff037224 */ /* 0x002fe200078e001b */
[----:B---3--:R-:W-:Y:S01]  /*7c410*/  HMMA.16816.F32 R4, R4, R20, R12 ;  /* 0x000000140404723c */ /* 0x008fe2000000180c */
[----:B------:R-:W2:Y:S04]  /*7c420*/  LDL.LU.64 R14, [R1+0x8e78] ;  /* 0x008e7800010e7983 */ /* 0x000ea80000300a00 */
[----:B------:R-:W3:Y:S01]  /*7c430*/  LDL.LU.64 R12, [R1+0x8e70] ;  /* 0x008e7000010c7983 */ /* 0x000ee20000300a00 */
[C---:B----4-:R-:W-:Y:S06]  /*7c440*/  HMMA.16816.F32 R16, R28.reuse, R24, R16 ;  /* 0x000000181c10723c */ /* 0x050fec0000001810 */
[C---:B------:R-:W-:Y:S06]  /*7c450*/  HMMA.16816.F32 R32, R28.reuse, R26, R32 ;  /* 0x0000001a1c20723c */ /* 0x040fec0000001820 */
[C---:B------:R-:W-:Y:S05]  /*7c460*/  HMMA.16816.F32 R36, R28.reuse, R52, R36 ;  /* 0x000000341c24723c */ /* 0x040fea0000001824 */
[----:B------:R0:W-:Y:S04]  /*7c470*/  STL.64 [R1+0x15a0], R4 ;  /* 0x0015a00401007387 */ /* 0x0001e80000100a00 */
[----:B------:R1:W-:Y:S01]  /*7c480*/  STL.64 [R1+0x15a8], R6 ;  /* 0x0015a80601007387 */ /* 0x0003e20000100a00 */
[C---:B------:R-:W-:Y:S03]  /*7c490*/  HMMA.16816.F32 R52, R28.reuse, R54, R48 ;  /* 0x000000361c34723c */ /* 0x040fe60000001830 */
[----:B0-----:R-:W4:Y:S04]  /*7c4a0*/  LDL.LU.64 R4, [R1+0x22c0] ;  /* 0x0022c00001047983 */ /* 0x001f280000300a00 */
[----:B-1----:R-:W4:Y:S04]  /*7c4b0*/  LDL.LU.64 R6, [R1+0x22c8] ;  /* 0x0022c80001067983 */ /* 0x002f280000300a00 */
        /* <DEDUP_REMOVED lines=8> */
[----:B------:R-:W2:Y:S04]  /*7c540*/  LDL.LU.64 R24, [R1+0x2290] ;  /* 0x0022900001187983 */ /* 0x000ea80000300a00 */
[----:B------:R-:W2:Y:S04]  /*7c550*/  LDL.LU.64 R26, [R1+0x2298] ;  /* 0x00229800011a7983 */ /* 0x000ea80000300a00 */
[----:B------:R-:W-:Y:S04]  /*7c560*/  STL.64 [R1+0x15e0], R36 ;  /* 0x0015e02401007387 */ /* 0x000fe80000100a00 */
[----:B------:R0:W-:Y:S01]  /*7c570*/  STL.64 [R1+0x15e8], R38 ;  /* 0x0015e82601007387 */ /* 0x0001e20000100a00 */
[C---:B------:R-:W-:Y:S03]  /*7c580*/  HMMA.16816.F32 R20, R28.reuse, R22, R56 ;  /* 0x000000161c14723c */ /* 0x040fe60000001838 */
[----:B0-----:R-:W3:Y:S04]  /*7c590*/  LDL.LU.64 R38, [R1+0x8e48] ;  /* 0x008e480001267983 */ /* 0x001ee80000300a00 */
[----:B------:R-:W3:Y:S04]  /*7c5a0*/  LDL.LU.64 R36, [R1+0x8e40] ;  /* 0x008e400001247983 */ /* 0x000ee80000300a00 */
[----:B------:R-:W3:Y:S04]  /*7c5b0*/  LDL.LU.64 R50, [R1+0x8e38] ;  /* 0x008e380001327983 */ /* 0x000ee80000300a00 */
[----:B------:R-:W3:Y:S04]  /*7c5c0*/  LDL.LU.64 R48, [R1+0x8e30] ;  /* 0x008e300001307983 */ /* 0x000ee80000300a00 */
[----:B------:R-:W-:Y:S04]  /*7c5d0*/  STL.64 [R1+0x15f0], R52 ;  /* 0x0015f03401007387 */ /* 0x000fe80000100a00 */
[----:B------:R0:W-:Y:S04]  /*7c5e0*/  STL.64 [R1+0x15f8], R54 ;  /* 0x0015f83601007387 */ /* 0x0001e80000100a00 */
[----:B0-----:R-:W2:Y:S04]  /*7c5f0*/  LDL.LU.64 R54, [R1+0x8e28] ;  /* 0x008e280001367983 */ /* 0x001ea80000300a00 */
[----:B------:R-:W3:Y:S04]  /*7c600*/  LDL.LU.64 R52, [R1+0x8e20] ;  /* 0x008e200001347983 */ /* 0x000ee80000300a00 */
[----:B------:R-:W2:Y:S04]  /*7c610*/  LDL.LU.64 R58, [R1+0x8e18] ;  /* 0x008e1800013a7983 */ /* 0x000ea80000300a00 */
[----:B------:R-:W3:Y:S04]  /*7c620*/  LDL.LU.64 R56, [R1+0x8e10] ;  /* 0x008e100001387983 */ /* 0x000ee80000300a00 */
[----:B------:R0:W-:Y:S04]  /*7c630*/  STL.64 [R1+0x1600], R20 ;  /* 0x0016001401007387 */ /* 0x0001e80000100a00 */
[----:B------:R1:W-:Y:S04]  /*7c640*/  STL.64 [R1+0x1608], R22 ;  /* 0x0016081601007387 */ /* 0x0003e80000100a00 */
[----:B0-----:R-:W3:Y:S04]  /*7c650*/  LDL.LU.64 R20, [R1+0x2280] ;  /* 0x0022800001147983 */ /* 0x001ee80000300a00 */
[----:B-1----:R-:W3:Y:S01]  /*7c660*/  LDL.LU.64 R22, [R1+0x2288] ;  /* 0x0022880001167983 */ /* 0x002ee20000300a00 */
[----:B----4-:R-:W-:-:S15]  /*7c670*/  HMMA.16816.F32 R4, R28, R60, R4 ;  /* 0x0000003c1c04723c */ /* 0x010fde0000001804 */
[----:B------:R-:W-:-:S08]  /*7c680*/  NOP ;  /* 0x0000000000007918 */ /* 0x000fd00000000000 */
[----:B------:R-:W-:Y:S04]  /*7c690*/  STL.64 [R1+0x1610], R4 ;  /* 0x0016100401007387 */ /* 0x000fe80000100a00 */
[----:B------:R3:W-:Y:S01]  /*7c6a0*/  STL.64 [R1+0x1618], R6 ;  /* 0x0016180601007387 */ /* 0x0007e20000100a00 */
[C---:B--2---:R-:W-:Y:S06]  /*7c6b0*/  HMMA.16816.F32 R44, R28.reuse, R58, R44 ;  /* 0x0000003a1c2c723c */ /* 0x044fec000000182c */
[----:B---3--:R-:W-:Y:S01]  /*7c6c0*/  HMMA.16816.F32 R4, R28, R56, R40 ;  /* 0x000000381c04723c */ /* 0x008fe20000001828 */
[----:B------:R-:W2:-:S15]  /*7c6d0*/  LDL.LU.64 R40, [R1+0x2270] ;  /* 0x0022700001287983 */ /* 0x000e9e0000300a00 */
[----:B------:R-:W-:-:S01]  /*7c6e0*/  NOP ;  /* 0x0000000000007918 */ /* 0x000fc20000000000 */
[----:B------:R0:W-:Y:S04]  /*7c6f0*/  STL.64 [R1+0x1620], R44 ;  /* 0x0016202c01007387 */ /* 0x0001e80000100a00 */
[----:B------:R1:W-:Y:S04]  /*7c700*/  STL.64 [R1+0x1628], R46 ;  /* 0x0016282e01007387 */ /* 0x0003e80000100a00 */
[----:B------:R-:W2:Y:S04]  /*7c710*/  LDL.LU.64 R42, [R1+0x2278] ;  /* 0x00227800012a7983 */ /* 0x000ea80000300a00 */
[----:B------:R3:W-:Y:S04]  /*7c720*/  STL.64 [R1+0x1630], R4 ;  /* 0x0016300401007387 */ /* 0x0007e80000100a00 */
[----:B------:R4:W-:Y:S04]  /*7c730*/  STL.64 [R1+0x1638], R6 ;  /* 0x0016380601007387 */ /* 0x0009e80000100a00 */
[----:B0-----:R-:W2:Y:S04]  /*7c740*/  LDL.LU.64 R44, [R1+0x2260] ;  /* 0x00226000012c7983 */ /* 0x001ea80000300a00 */
[----:B-1----:R-:W2:Y:S01]  /*7c750*/  LDL.LU.64 R46, [R1+0x2268] ;  /* 0x00226800012e7983 */ /* 0x002ea20000300a00 */
[C---:B------:R-:W-:Y:S03]  /*7c760*/  HMMA.16816.F32 R24, R28.reuse, R54, R24 ;  /* 0x000000361c18723c */ /* 0x040fe60000001818 */
[----:B---3--:R-:W3:Y:S03]  /*7c770*/  LDL.LU.64 R4, [R1+0x1680] ;  /* 0x0016800001047983 */ /* 0x008ee60000300a00 */
[C---:B------:R-:W-:Y:S01]  /*7c780*/  HMMA.16816.F32 R20, R28.reuse, R52, R20 ;  /* 0x000000341c14723c */ /* 0x040fe20000001814 */
[----:B----4-:R-:W3:Y:S04]  /*7c790*/  LDL.LU.64 R6, [R1+0x1688] ;  /* 0x0016880001067983 */ /* 0x010ee80000300a00 */
        /* <DEDUP_REMOVED lines=8> */
[----:B------:R0:W-:Y:S04]  /*7c820*/  STL.64 [R1+0x1650], R20 ;  /* 0x0016501401007387 */ /* 0x0001e80000100a00 */
[----:B------:R1:W-:Y:S04]  /*7c830*/  STL.64 [R1+0x1658], R22 ;  /* 0x0016581601007387 */ /* 0x0003e80000100a00 */
[----:B0-----:R-:W4:Y:S04]  /*7c840*/  LDL.LU.64 R20, [R1+0x16c0] ;  /* 0x0016c00001147983 */ /* 0x001f280000300a00 */
[----:B-1----:R-:W4:Y:S04]  /*7c850*/  LDL.LU.64 R22, [R1+0x16c8] ;  /* 0x0016c80001167983 */ /* 0x002f280000300a00 */
[----:B------:R-:W-:Y:S04]  /*7c860*/  STL.64 [R1+0x8d58], R54 ;  /* 0x008d583601007387 */ /* 0x000fe80000100a00 */
[----:B------:R0:W-:Y:S04]  /*7c870*/  STL.64 [R1+0x8d50], R52 ;  /* 0x008d503401007387 */ /* 0x0001e80000100a00 */
[----:B0-----:R-:W4:Y:S04]  /*7c880*/  LDL.LU.64 R52, [R1+0x2250] ;  /* 0x0022500001347983 */ /* 0x001f280000300a00 */
[----:B------:R-:W4:Y:S01]  /*7c890*/  LDL.LU.64 R54, [R1+0x2258] ;  /* 0x0022580001367983 */ /* 0x000f220000300a00 */
[C---:B--2---:R-:W-:Y:S06]  /*7c8a0*/  HMMA.16816.F32 R40, R28.reuse, R50, R40 ;  /* 0x000000321c28723c */ /* 0x044fec0000001828 */
[----:B------:R-:W-:-:S15]  /*7c8b0*/  HMMA.16816.F32 R44, R28, R48, R44 ;  /* 0x000000301c2c723c */ /* 0x000fde000000182c */
        /* <DEDUP_REMOVED lines=10> */
[----:B------:R3:W-:Y:S02]  /*7c960*/  STL.64 [R1+0x8d70], R48 ;  /* 0x008d703001007387 */ /* 0x0007e40000100a00 */
[C---:B---3--:R-:W-:Y:S02]  /*7c970*/  HMMA.16816.F32 R48, R28.reuse, R46, R4 ;  /* 0x0000002e1c30723c */ /* 0x048fe40000001804 */
[----:B------:R-:W3:Y:S04]  /*7c980*/  LDL.LU.64 R4, [R1+0x2230] ;  /* 0x0022300001047983 */ /* 0x000ee80000300a00 */
[----:B------:R-:W3:Y:S01]  /*7c990*/  LDL.LU.64 R6, [R1+0x2238] ;  /* 0x0022380001067983 */ /* 0x000ee20000300a00 */
[----:B----4-:R-:W-:-:S15]  /*7c9a0*/  HMMA.16816.F32 R24, R28, R40, R24 ;  /* 0x000000281c18723c */ /* 0x010fde0000001818 */
[----:B------:R-:W-:-:S01]  /*7c9b0*/  NOP ;  /* 0x0000000000007918 */ /* 0x000fc20000000000 */
[----:B------:R-:W-:Y:S04]  /*7c9c0*/  STL.64 [R1+0x1680], R48 ;  /* 0x0016803001007387 */ /* 0x000fe80000100a00 */
[----:B------:R0:W-:Y:S04]  /*7c9d0*/  STL.64 [R1+0x1688], R50 ;  /* 0x0016883201007387 */ /* 0x0001e80000100a00 */
[----:B------:R-:W-:Y:S04]  /*7c9e0*/  STL.64 [R1+0x8d48], R46 ;  /* 0x008d482e01007387 */ /* 0x000fe80000100a00 */
[----:B--2---:R1:W-:Y:S01]  /*7c9f0*/  STL.64 [R1+0x8d40], R44 ;  /* 0x008d402c01007387 */ /* 0x0043e20000100a00 */
[C---:B0-----:R-:W-:Y:S06]  /*7ca00*/  HMMA.16816.F32 R48, R28.reuse, R44, R52 ;  /* 0x0000002c1c30723c */ /* 0x041fec0000001834 */
[----:B-1----:R-:W-:-:S15]  /*7ca10*/  HMMA.16816.F32 R44, R28, R42, R56 ;  /* 0x0000002a1c2c723c */ /* 0x002fde0000001838 */
[----:B------:R-:W-:-:S02]  /*7ca20*/  NOP ;  /* 0x0000000000007918 */ /* 0x000fc40000000000 */
[----:B------:R-:W-:Y:S04]  /*7ca30*/  STL.64 [R1+0x1690], R48 ;  /* 0x0016903001007387 */ /* 0x000fe80000100a00 */
[----:B------:R-:W-:Y:S04]  /*7ca40*/  STL.64 [R1+0x1698], R50 ;  /* 0x0016983201007387 */ /* 0x000fe80000100a00 */
[----:B------:R-:W-:Y:S04]  /*7ca50*/  STL.64 [R1+0x8d38], R42 ;  /* 0x008d382a01007387 */ /* 0x000fe80000100a00 */
        /* <DEDUP_REMOVED lines=22> */
[----:B------:R-:W-:Y:S04]  /*7cbc0*/  STL.64 [R1+0x16e8], R6 ;  /* 0x0016e80601007387 */ /* 0x000fe80000100a00 */
[----:B------:R-:W3:Y:S04]  /*7cbd0*/  LDL.LU R55, [R1+0x2f28] ;  /* 0x002f280001377983 */ /* 0x000ee80000300800 */
[----:B0-----:R-:W3:Y:S04]  /*7cbe0*/  LDL.LU R4, [R1+0x2f24] ;  /* 0x002f240001047983 */ /* 0x001ee80000300800 */
[----:B------:R-:W3:Y:S04]  /*7cbf0*/  LDL.LU R56, [R1+0x2f30] ;  /* 0x002f300001387983 */ /* 0x000ee80000300800 */
[----:B------:R-:W3:Y:S04]  /*7cc00*/  LDL.LU R5, [R1+0x2f2c] ;  /* 0x002f2c0001057983 */ /* 0x000ee80000300800 */
        /* <DEDUP_REMOVED lines=9> */
[----:B0-----:R-:W3:Y:S04]  /*7cca0*/  LDL.LU.64 R22, [R1+0x8de8] ;  /* 0x008de80001167983 */ /* 0x001ee80000300a00 */
[----:B------:R-:W2:Y:S04]  /*7ccb0*/  LDL.LU.64 R20, [R1+0x8de0] ;  /* 0x008de00001147983 */ /* 0x000ea80000300a00 */
[----:B------:R-:W-:Y:S04]  /*7ccc0*/  STL.64 [R1+0x1720], R24 ;  /* 0x0017201801007387 */ /* 0x000fe80000100a00 */
[----:B------:R0:W-:Y:S04]  /*7ccd0*/  STL.64 [R1+0x1728], R26 ;  /* 0x0017281a01007387 */ /* 0x0001e80000100a00 */
[----:B0-----:R-:W4:Y:S04]  /*7cce0*/  LDL.LU.64 R26, [R1+0x8dd8] ;  /* 0x008dd800011a7983 */ /* 0x001f280000300a00 */
[----:B------:R-:W3:Y:S04]  /*7ccf0*/  LDL.LU.64 R24, [R1+0x8dd0] ;  /* 0x008dd00001187983 */ /* 0x000ee80000300a00 */
[----:B------:R-:W-:Y:S04]  /*7cd00*/  STL.64 [R1+0x8d98], R34 ;  /* 0x008d982201007387 */ /* 0x000fe80000100a00 */
[----:B------:R3:W-:Y:S01]  /*7cd10*/  STL.64 [R1+0x8d90], R32 ;  /* 0x008d902001007387 */ /* 0x0007e20000100a00 */
[C---:B----4-:R-:W-:Y:S06]  /*7cd20*/  HMMA.16816.F32 R44, R28.reuse, R26, R44 ;  /* 0x0000001a1c2c723c */ /* 0x050fec000000182c */
[----:B---3--:R-:W-:-:S15]  /*7cd30*/  HMMA.16816.F32 R32, R28, R24, R40 ;  /* 0x000000181c20723c */ /* 0x008fde0000001828 */
[----:B------:R-:W-:-:S02]  /*7cd40*/  NOP ;  /* 0x0000000000007918 */ /* 0x000fc40000000000 */
        /* <DEDUP_REMOVED lines=9> */
[----:B------:R0:W-:Y:S02]  /*7cde0*/  STL.64 [R1+0x8da0], R24 ;  /* 0x008da01801007387 */ /* 0x0001e40000100a00 */
[----:B0-----:R-:W-:Y:S02]  /*7cdf0*/  HMMA.16816.F32 R24, R28, R22, R36 ;  /* 0x000000161c18723c */ /* 0x001fe40000001824 */
[----:B------:R-:W4:Y:S04]  /*7ce00*/  LDL.LU.64 R36, [R1+0x21e0] ;  /* 0x0021e00001247983 */ /* 0x000f280000300a00 */
[----:B------:R-:W4:-:S15]  /*7ce10*/  LDL.LU.64 R38, [R1+0x21e8] ;  /* 0x0021e80001267983 */ /* 0x000f1e0000300a00 */
[----:B------:R-:W-:-:S02]  /*7ce20*/  NOP ;  /* 0x0000000000007918 */ /* 0x000fc40000000000 */
        /* <DEDUP_REMOVED lines=12> */
[----:B------:R-:W2:Y:S04]  /*7cef0*/  LDL.LU R7, [R1+0x2f40] ;  /* 0x002f400001077983 */ /* 0x000ea80000300800 */
[----:B------:R-:W2:Y:S04]  /*7cf00*/  LDL.LU R0, [R1+0x2f3c] ;  /* 0x002f3c0001007983 */ /* 0x000ea80000300800 */
[----:B------:R-:W2:Y:S04]  /*7cf10*/  LDL.64 R58, [R1+0x28] ;  /* 0x00002800013a7983 */ /* 0x000ea80000100a00 */
[----:B------:R-:W-:Y:S04]  /*7cf20*/  STL.64 [R1+0x8db8], R22 ;  /* 0x008db81601007387 */ /* 0x000fe80000100a00 */
[----:B------:R4:W-:Y:S04]  /*7cf30*/  STL.64 [R1+0x8db0], R20 ;  /* 0x008db01401007387 */ /* 0x0009e80000100a00 */
[----:B------:R-:W-:Y:S01]  /*7cf40*/  STL.64 [R1+0x8d20], R18 ;  /* 0x008d201201007387 */ /* 0x000fe20000100a00 */
[C---:B---3--:R-:W-:Y:S06]  /*7cf50*/  HMMA.16816.F32 R44, R28.reuse, R18, R44 ;  /* 0x000000121c2c723c */ /* 0x048fec000000182c */
[----:B----4-:R-:W-:-:S15]  /*7cf60*/  HMMA.16816.F32 R20, R28, R16, R40 ;  /* 0x000000101c14723c */ /* 0x010fde0000001828 */
[----:B------:R-:W-:-:S02]  /*7cf70*/  NOP ;  /* 0x0000000000007918 */ /* 0x000fc40000000000 */
[----:B------:R-:W-:Y:S04]  /*7cf80*/  STL.64 [R1+0x17c0], R44 ;  /* 0x0017c02c01007387 */ /* 0x000fe80000100a00 */
[----:B------:R-:W-:Y:S04]  /*7cf90*/  STL.64 [R1+0x17c8], R46 ;  /* 0x0017c82e01007387 */ /* 0x000fe80000100a00 */
[----:B------:R0:W-:Y:S02]  /*7cfa0*/  STL.64 [R1+0x8d18], R16 ;  /* 0x008d181001007387 */ /* 0x0001e40000100a00 */
[C---:B0-----:R-:W-:Y:S02]  /*7cfb0*/  HMMA.16816.F32 R16, R28.reuse, R14, R36 ;  /* 0x0000000e1c10723c */ /* 0x041fe40000001824 */
[----:B------:R-:W-:Y:S04]  /*7cfc0*/  STL.64 [R1+0x17e0], R20 ;  /* 0x0017e01401007387 */ /* 0x000fe80000100a00 */
[----:B------:R-:W-:Y:S04]  /*7cfd0*/  STL.64 [R1+0x17e8], R22 ;  /* 0x0017e81601007387 */ /* 0x000fe80000100a00 */
[----:B------:R-:W-:Y:S04]  /*7cfe0*/  STL [R1+0x8d2c], R14 ;  /* 0x008d2c0e01007387 */ /* 0x000fe80000100800 */
[----:B------:R-:W-:Y:S09]  /*7cff0*/  STL [R1+0x8d28], R15 ;  /* 0x008d280f01007387 */ /* 0x000ff20000100800 */
[----:B------:R-:W-:Y:S04]  /*7d000*/  STL.64 [R1+0x1800], R16 ;  /* 0x0018001001007387 */ /* 0x000fe80000100a00 */
[----:B------:R0:W-:Y:S02]  /*7d010*/  STL.64 [R1+0x1808], R18 ;  /* 0x0018081201007387 */ /* 0x0001e40000100a00 */
[----:B0-----:R-:W-:-:S15]  /*7d020*/  HMMA.16816.F32 R16, R28, R12, R32 ;  /* 0x0000000c1c10723c */ /* 0x001fde0000001820 */
[----:B------:R-:W-:-:S08]  /*7d030*/  NOP ;  /* 0x0000000000007918 */ /* 0x000fd00000000000 */
[----:B------:R-:W-:Y:S04]  /*7d040*/  STL.64 [R1+0x1810], R16 ;  /* 0x0018101001007387 */ /* 0x000fe80000100a00 */
[----:B------:R2:W-:Y:S04]  /*7d050*/  STL.64 [R1+0x1818], R18 ;  /* 0x0018181201007387 */ /* 0x0005e80000100a00 */
[----:B------:R-:W3:Y:S01]  /*7d060*/  LDL.64 R48, [R1+0x8] ;  /* 0x0000080001307983 */ /* 0x000ee20000100a00 */
[----:B--2---:R-:W-:Y:S03]  /*7d070*/  HMMA.16816.F32 R16, R28, R10, R24 ;  /* 0x0000000a1c10723c */ /* 0x004fe60000001818 */
[----:B------:R-:W2:Y:S04]  /*7d080*/  LDL.LU.64 R24, [R1+0x2550] ;  /* 0x0025500001187983 */ /* 0x000ea80000300a00 */
[----:B------:R-:W2:Y:S01]  /*7d090*/  LDL.LU.64 R26, [R1+0x2558] ;  /* 0x00255800011a7983 */ /* 0x000ea20000300a00 */
[----:B------:R-:W-:-:S02]  /*7d0a0*/  IMAD.MOV.U32 R42, RZ, RZ, R2 ;  /* 0x000000ffff2a7224 */ /* 0x000fc400078e0002 */
[----:B------:R-:W-:Y:S02]  /*7d0b0*/  IMAD.MOV.U32 R43, RZ, RZ, R8 ;  /* 0x000000ffff2b7224 */ /* 0x000fe400078e0008 */
[----:B------:R-:W-:Y:S02]  /*7d0c0*/  IMAD.MOV.U32 R32, RZ, RZ, R9 ;  /* 0x000000ffff207224 */ /* 0x000fe400078e0009 */
[----:B------:R-:W-:-:S09]  /*7d0d0*/  IMAD.MOV.U32 R33, RZ, RZ, R3 ;  /* 0x000000ffff217224 */ /* 0x000fd200078e0003 */
[----:B------:R0:W-:Y:S04]  /*7d0e0*/  STL.64 [R1+0x1830], R16 ;  /* 0x0018301001007387 */ /* 0x0001e80000100a00 */
[----:B------:R1:W-:Y:S04]  /*7d0f0*/  STL.64 [R1+0x1838], R18 ;  /* 0x0018381201007387 */ /* 0x0003e80000100a00 */
[----:B------:R-:W4:Y:S04]  /*7d100*/  LDL.LU.64 R20, [R1+0x2570] ;  /* 0x0025700001147983 */ /* 0x000f280000300a00 */
[----:B------:R-:W4:Y:S04]  /*7d110*/  LDL.LU.64 R22, [R1+0x2578] ;  /* 0x0025780001167983 */ /* 0x000f280000300a00 */
[----:B0-----:R-:W3:Y:S04]  /*7d120*/  LDL.LU.64 R16, [R1+0x2540] ;  /* 0x0025400001107983 */ /* 0x001ee80000300a00 */
[----:B-1----:R-:W3:Y:S04]  /*7d130*/  LDL.LU.64 R18, [R1+0x2548] ;  /* 0x0025480001127983 */ /* 0x002ee80000300a00 */
[----:B------:R-:W4:Y:S04]  /*7d140*/  LDL R34, [R1+0x10] ;  /* 0x0000100001227983 */ /* 0x000f280000100800 */
[----:B------:R-:W4:Y:S04]  /*7d150*/  LDL R35, [R1+0x14] ;  /* 0x0000140001237983 */ /* 0x000f280000100800 */
[----:B------:R-:W4:Y:S04]  /*7d160*/  LDL.LU R2, [R1+0x8dcc] ;  /* 0x008dcc0001027983 */ /* 0x000f280000300800 */
[----:B------:R-:W2:Y:S04]  /*7d170*/  LDL.LU R8, [R1+0x8dc8] ;  /* 0x008dc80001087983 */ /* 0x000ea80000300800 */
[----:B------:R-:W2:Y:S04]  /*7d180*/  LDL.LU R9, [R1+0x8dc4] ;  /* 0x008dc40001097983 */ /* 0x000ea80000300800 */
[----:B------:R-:W4:Y:S04]  /*7d190*/  LDL.LU R3, [R1+0x8dc0] ;  /* 0x008dc00001037983 */ /* 0x000f280000300800 */
[----:B------:R-:W4:Y:S04]  /*7d1a0*/  LDL R50, [R1] ;  /* 0x0000000001327983 */ /* 0x000f280000100800 */
[----:B------:R-:W4:Y:S01]  /*7d1b0*/  LDL R51, [R1+0x4] ;  /* 0x0000040001337983 */ /* 0x000f220000100800 */
[----:B------:R-:W-:-:S02]  /*7d1c0*/  IMAD R5, R5, 0x100, R56 ;  /* 0x0000010005057824 */ /* 0x000fc400078e0238 */
[----:B------:R-:W-:Y:S02]  /*7d1d0*/  IMAD R6, R6, 0x100, R57 ;  /* 0x0000010006067824 */ /* 0x000fe400078e0239 */
[----:B------:R-:W-:Y:S02]  /*7d1e0*/  IMAD.MOV.U32 R14, RZ, RZ, R58 ;  /* 0x000000ffff0e7224 */ /* 0x000fe400078e003a */
[----:B------:R-:W-:Y:S01]  /*7d1f0*/  IMAD.MOV.U32 R15, RZ, RZ, R59 ;  /* 0x000000ffff0f7224 */ /* 0x000fe200078e003b */
[C---:B---3--:R-:W-:Y:S06]  /*7d200*/  HMMA.16816.F32 R16, R28.reuse, R58, R16 ;  /* 0x0000003a1c10723c */ /* 0x048fec0000001810 */
[C---:B--2---:R-:W-:Y:S06]  /*7d210*/  HMMA.16816.F32 R24, R28.reuse, R8, R24 ;  /* 0x000000081c18723c */ /* 0x044fec0000001818 */
[----:B----4-:R-:W-:-:S15]  /*7d220*/  HMMA.16816.F32 R20, R28, R2, R20 ;  /* 0x000000021c14723c */ /* 0x010fde0000001814 */
[----:B------:R-:W-:-:S02]  /*7d230*/  NOP ;  /* 0x0000000000007918 */ /* 0x000fc40000000000 */
[----:B------:R-:W-:Y:S04]  /*7d240*/  STL.64 [R1+0x1870], R24 ;  /* 0x0018701801007387 */ /* 0x000fe80000100a00 */
[----:B------:R-:W-:Y:S04]  /*7d250*/  STL.64 [R1+0x1878], R26 ;  /* 0x0018781a01007387 */ /* 0x000fe80000100a00 */
[----:B------:R-:W-:Y:S04]  /*7d260*/  STL [R1+0x8d10], R3 ;  /* 0x008d100301007387 */ /* 0x000fe80000100800 */
[----:B------:R0:W-:Y:S04]  /*7d270*/  STL.64 [R1+0x18a0], R20 ;  /* 0x0018a01401007387 */ /* 0x0001e80000100a00 */
[----:B------:R1:W-:Y:S04]  /*7d280*/  STL.64 [R1+0x18a8], R22 ;  /* 0x0018a81601007387 */ /* 0x0003e80000100a00 */
[----:B------:R2:W-:Y:S04]  /*7d290*/  STL.64 [R1+0x1890], R16 ;  /* 0x0018901001007387 */ /* 0x0005e80000100a00 */
[----:B------:R3:W-:Y:S04]  /*7d2a0*/  STL.64 [R1+0x1898], R18 ;  /* 0x0018981201007387 */ /* 0x0007e80000100a00 */
[----:B------:R-:W4:Y:S04]  /*7d2b0*/  LDL.LU.64 R28, [R1+0x2530] ;  /* 0x00253000011c7983 */ /* 0x000f280000300a00 */
[----:B------:R-:W4:Y:S04]  /*7d2c0*/  LDL.LU.64 R30, [R1+0x2538] ;  /* 0x00253800011e7983 */ /* 0x000f280000300a00 */
[----:B0-----:R-:W4:Y:S04]  /*7d2d0*/  LDL.LU.64 R20, [R1+0x2520] ;  /* 0x0025200001147983 */ /* 0x001f280000300a00 */
[----:B-1----:R-:W4:Y:S04]  /*7d2e0*/  LDL.LU.64 R22, [R1+0x2528] ;  /* 0x0025280001167983 */ /* 0x002f280000300a00 */
[----:B------:R-:W4:Y:S04]  /*7d2f0*/  LDL.LU.64 R24, [R1+0x2510] ;  /* 0x0025100001187983 */ /* 0x000f280000300a00 */
[----:B------:R-:W4:Y:S04]  /*7d300*/  LDL.LU.64 R26, [R1+0x2518] ;  /* 0x00251800011a7983 */ /* 0x000f280000300a00 */
[----:B--2---:R-:W2:Y:S04]  /*7d310*/  LDL.LU.64 R16, [R1+0x2500] ;  /* 0x0025000001107983 */ /* 0x004ea80000300a00 */
[----:B---3--:R-:W2:Y:S04]  /*7d320*/  LDL.LU.64 R18, [R1+0x2508] ;  /* 0x0025080001127983 */ /* 0x008ea80000300a00 */
[----:B------:R-:W3:Y:S04]  /*7d330*/  LDL.LU.64 R36, [R1+0x24f0] ;  /* 0x0024f00001247983 */ /* 0x000ee80000300a00 */
[----:B------:R-:W3:Y:S04]  /*7d340*/  LDL.LU.64 R38, [R1+0x24f8] ;  /* 0x0024f80001267983 */ /* 0x000ee80000300a00 */
[----:B------:R-:W3:Y:S04]  /*7d350*/  LDL.LU.64 R56, [R1+0x24e0] ;  /* 0x0024e00001387983 */ /* 0x000ee80000300a00 */
[----:B------:R-:W3:Y:S01]  /*7d360*/  LDL.LU.64 R58, [R1+0x24e8] ;  /* 0x0024e800013a7983 */ /* 0x000ee20000300a00 */
[----:B------:R-:W-:-:S02]  /*7d370*/  IMAD R4, R4, 0x100, R55 ;  /* 0x0000010004047824 */ /* 0x000fc400078e0237 */
[----:B------:R-:W-:Y:S01]  /*7d380*/  IMAD R7, R0, 0x100, R7 ;  /* 0x0000010000077824 */ /* 0x000fe200078e0207 */
[----:B------:R-:W-:Y:S01]  /*7d390*/  F2FP.F16.E5M2.UNPACK_B R5, R5 ;  /* 0x00000005ff05723e */ /* 0x000fe200020004ff */
[----:B------:R-:W3:Y:S01]  /*7d3a0*/  LDL.LU.64 R52, [R1+0x24d0] ;  /* 0x0024d00001347983 */ /* 0x000ee20000300a00 */
[----:B------:R-:W-:Y:S02]  /*7d3b0*/  F2FP.F16.E5M2.UNPACK_B R4, R4 ;  /* 0x00000004ff04723e */ /* 0x000fe400020004ff */
[----:B------:R-:W-:Y:S01]  /*7d3c0*/  F2FP.F16.E5M2.UNPACK_B R6, R6 ;  /* 0x00000006ff06723e */ /* 0x000fe200020004ff */
[----:B------:R-:W3:Y:S01]  /*7d3d0*/  LDL.LU.64 R54, [R1+0x24d8] ;  /* 0x0024d80001367983 */ /* 0x000ee20000300a00 */
[----:B------:R-:W-:Y:S01]  /*7d3e0*/  F2FP.F16.E5M2.UNPACK_B R7, R7 ;  /* 0x00000007ff07723e */ /* 0x000fe200020004ff */
[----:B------:R-:W-:Y:S02]  /*7d3f0*/  IMAD.MOV.U32 R3, RZ, RZ, R48 ;  /* 0x000000ffff037224 */ /* 0x000fe400078e0030 */
[----:B------:R-:W3:Y:S01]  /*7d400*/  LDL.LU.64 R44, [R1+0x24c0] ;  /* 0x0024c000012c7983 */ /* 0x000ee20000300a00 */
[----:B------:R-:W-:-:S03]  /*7d410*/  IMAD.MOV.U32 R0, RZ, RZ, R49 ;  /* 0x000000ffff007224 */ /* 0x000fc600078e0031 */
[----:B------:R-:W3:Y:S04]  /*7d420*/  LDL.LU.64 R46, [R1+0x24c8] ;  /* 0x0024c800012e7983 */ /* 0x000ee80000300a00 */
[----:B------:R-:W3:Y:S01]  /*7d430*/  LDL.LU.64 R40, [R1+0x24b0] ;  /* 0x0024b00001287983 */ /* 0x000ee20000300a00 */
[C---:B----4-:R-:W-:Y:S03]  /*7d440*/  HMMA.16816.F32 R28, R4.reuse, R42, R28 ;  /* 0x0000002a041c723c */ /* 0x050fe6000000181c */
[----:B------:R-:W4:Y:S03]  /*7d450*/  LDL.LU.64 R42, [R1+0x24b8] ;  /* 0x0024b800012a7983 */ /* 0x000f260000300a00 */
[C---:B------:R-:W-:Y:S06]  /*7d460*/  HMMA.16816.F32 R20, R4.reuse, R32, R20 ;  /* 0x000000200414723c */ /* 0x040fec0000001814 */
[C---:B------:R-:W-:Y:S06]  /*7d470*/  HMMA.16816.F32 R32, R4.reuse, R34, R24 ;  /* 0x000000220420723c */ /* 0x040fec0000001818 */
[C---:B--2---:R-:W-:Y:S05]  /*7d480*/  HMMA.16816.F32 R16, R4.reuse, R48, R16 ;  /* 0x000000300410723c */ /* 0x044fea0000001810 */
[----:B------:R0:W-:Y:S01]  /*7d490*/  STL.64 [R1+0x18c0], R28 ;  /* 0x0018c01c01007387 */ /* 0x0001e20000100a00 */
[C---:B---3--:R-:W-:Y:S03]  /*7d4a0*/  HMMA.16816.F32 R48, R4.reuse, R50, R36 ;  /* 0x000000320430723c */ /* 0x048fe60000001824 */
[----:B------:R1:W-:Y:S04]  /*7d4b0*/  STL.64 [R1+0x18c8], R30 ;  /* 0x0018c81e01007387 */ /* 0x0003e80000100a00 */
[----:B0-----:R-:W2:Y:S01]  /*7d4c0*/  LDL.LU.64 R28, [R1+0x24a0] ;  /* 0x0024a000011c7983 */ /* 0x001ea20000300a00 */
[C---:B------:R-:W-:Y:S03]  /*7d4d0*/  HMMA.16816.F32 R56, R4.reuse, R60, R56 ;  /* 0x0000003c0438723c */ /* 0x040fe60000001838 */
[----:B-1----:R-:W2:Y:S04]  /*7d4e0*/  LDL.LU.64 R30, [R1+0x24a8] ;  /* 0x0024a800011e7983 */ /* 0x002ea80000300a00 */
[----:B------:R-:W-:Y:S04]  /*7d4f0*/  STL.64 [R1+0x18e0], R20 ;  /* 0x0018e01401007387 */ /* 0x000fe80000100a00 */
[----:B------:R0:W-:Y:S04]  /*7d500*/  STL.64 [R1+0x18e8], R22 ;  /* 0x0018e81601007387 */ /* 0x0001e80000100a00 */
[----:B0-----:R-:W3:Y:S04]  /*7d510*/  LDL.LU.64 R22, [R1+0x8db8] ;  /* 0x008db80001167983 */ /* 0x001ee80000300a00 */
[----:B------:R-:W3:Y:S04]  /*7d520*/  LDL.LU.64 R20, [R1+0x8db0] ;  /* 0x008db00001147983 */ /* 0x000ee80000300a00 */
[----:B------:R-:W3:Y:S04]  /*7d530*/  LDL.LU.64 R26, [R1+0x8da8] ;  /* 0x008da800011a7983 */ /* 0x000ee80000300a00 */
[----:B------:R-:W3:Y:S04]  /*7d540*/  LDL.LU.64 R24, [R1+0x8da0] ;  /* 0x008da00001187983 */ /* 0x000ee80000300a00 */
[----:B------:R-:W-:Y:S04]  /*7d550*/  STL.64 [R1+0x1900], R32 ;  /* 0x0019002001007387 */ /* 0x000fe80000100a00 */
[----:B------:R0:W-:Y:S04]  /*7d560*/  STL.64 [R1+0x1908], R34 ;  /* 0x0019082201007387 */ /* 0x0001e80000100a00 */
[----:B0-----:R-:W3:Y:S04]  /*7d570*/  LDL.LU.64 R34, [R1+0x8d98] ;  /* 0x008d980001227983 */ /* 0x001ee80000300a00 */
[----:B------:R-:W3:Y:S04]  /*7d580*/  LDL.LU.64 R32, [R1+0x8d90] ;  /* 0x008d900001207983 */ /* 0x000ee80000300a00 */
[----:B------:R0:W-:Y:S04]  /*7d590*/  STL.64 [R1+0x1920], R16 ;  /* 0x0019201001007387 */ /* 0x0001e80000100a00 */
[----:B------:R1:W-:Y:S04]  /*7d5a0*/  STL.64 [R1+0x1928], R18 ;  /* 0x0019281201007387 */ /* 0x0003e80000100a00 */
[----:B0-----:R-:W4:Y:S04]  /*7d5b0*/  LDL.LU.64 R16, [R1+0x2490] ;  /* 0x0024900001107983 */ /* 0x001f280000300a00 */
[----:B-1----:R-:W4:Y:S04]  /*7d5c0*/  LDL.LU.64 R18, [R1+0x2498] ;  /* 0x0024980001127983 */ /* 0x002f280000300a00 */
[----:B------:R-:W3:Y:S04]  /*7d5d0*/  LDL.LU.64 R38, [R1+0x8d88] ;  /* 0x008d880001267983 */ /* 0x000ee80000300a00 */
[----:B------:R-:W3:Y:S04]  /*7d5e0*/  LDL.LU.64 R36, [R1+0x8d80] ;  /* 0x008d800001247983 */ /* 0x000ee80000300a00 */
[----:B------:R-:W-:Y:S04]  /*7d5f0*/  STL.64 [R1+0x1940], R48 ;  /* 0x0019403001007387 */ /* 0x000fe80000100a00 */
[----:B------:R0:W-:Y:S04]  /*7d600*/  STL.64 [R1+0x1948], R50 ;  /* 0x0019483201007387 */ /* 0x0001e80000100a00 */
[----:B0-----:R-:W4:Y:S04]  /*7d610*/  LDL.LU.64 R50, [R1+0x8d78] ;  /* 0x008d780001327983 */ /* 0x001f280000300a00 */
[----:B------:R-:W3:Y:S04]  /*7d620*/  LDL.LU.64 R48, [R1+0x8d70] ;  /* 0x008d700001307983 */ /* 0x000ee80000300a00 */
[----:B------:R-:W-:Y:S04]  /*7d630*/  STL.64 [R1+0x1960], R56 ;  /* 0x0019603801007387 */ /* 0x000fe80000100a00 */
[----:B------:R0:W-:Y:S04]  /*7d640*/  STL.64 [R1+0x1968], R58 ;  /* 0x0019683a01007387 */ /* 0x0001e80000100a00 */
[----:B0-----:R-:W2:Y:S04]  /*7d650*/  LDL.LU.64 R58, [R1+0x8d68] ;  /* 0x008d6800013a7983 */ /* 0x001ea80000300a00 */
[----:B------:R-:W4:Y:S01]  /*7d660*/  LDL.LU.64 R56, [R1+0x8d60] ;  /* 0x008d600001387983 */ /* 0x000f220000300a00 */
[C---:B--2---:R-:W-:Y:S06]  /*7d670*/  HMMA.16816.F32 R52, R4.reuse, R58, R52 ;  /* 0x0000003a0434723c */ /* 0x044fec0000001834 */
[----:B----4-:R-:W-:-:S15]  /*7d680*/  HMMA.16816.F32 R44, R4, R56, R44 ;  /* 0x00000038042c723c */ /* 0x010fde000000182c */
[----:B------:R-:W-:-:S02]  /*7d690*/  NOP ;  /* 0x0000000000007918 */ /* 0x000fc40000000000 */
[----:B------:R-:W-:Y:S04]  /*7d6a0*/  STL.64 [R1+0x1980], R52 ;  /* 0x0019803401007387 */ /* 0x000fe80000100a00 */
[----:B------:R0:W-:Y:S04]  /*7d6b0*/  STL.64 [R1+0x1988], R54 ;  /* 0x0019883601007387 */ /* 0x0001e80000100a00 */
[----:B0-----:R-:W2:Y:S04]  /*7d6c0*/  LDL.LU.64 R54, [R1+0x8d58] ;  /* 0x008d580001367983 */ /* 0x001ea80000300a00 */
[----:B------:R-:W4:Y:S04]  /*7d6d0*/  LDL.LU.64 R52, [R1+0x8d50] ;  /* 0x008d500001347983 */ /* 0x000f280000300a00 */
[----:B------:R0:W-:Y:S04]  /*7d6e0*/  STL.64 [R1+0x19a0], R44 ;  /* 0x0019a02c01007387 */ /* 0x0001e80000100a00 */
[----:B------:R1:W-:Y:S04]  /*7d6f0*/  STL.64 [R1+0x19a8], R46 ;  /* 0x0019a82e01007387 */ /* 0x0003e80000100a00 */
[----:B0-----:R-:W3:Y:S04]  /*7d700*/  LDL.LU.64 R44, [R1+0x2480] ;  /* 0x00248000012c7983 */ /* 0x001ee80000300a00 */
[----:B-1----:R-:W3:Y:S04]  /*7d710*/  LDL.LU.64 R46, [R1+0x2488] ;  /* 0x00248800012e7983 */ /* 0x002ee80000300a00 */
[----:B------:R-:W-:Y:S04]  /*7d720*/  STL.64 [R1+0x8cc8], R58 ;  /* 0x008cc83a01007387 */ /* 0x000fe80000100a00 */
[----:B------:R2:W-:Y:S01]  /*7d730*/  STL.64 [R1+0x8cc0], R56 ;  /* 0x008cc03801007387 */ /* 0x0005e20000100a00 */
[C---:B------:R-:W-:Y:S06]  /*7d740*/  HMMA.16816.F32 R16, R4.reuse, R50, R16 ;  /* 0x000000320410723c */ /* 0x040fec0000001810 */
[C---:B--2---:R-:W-:Y:S01]  /*7d750*/  HMMA.16816.F32 R56, R4.reuse, R54, R40 ;  /* 0x000000360438723c */ /* 0x044fe20000001828 */
[----:B------:R-:W2:Y:S05]  /*7d760*/  LDL.LU.64 R40, [R1+0x2470] ;  /* 0x0024700001287983 */ /* 0x000eaa0000300a00 */
[C---:B----4-:R-:W-:Y:S06]  /*7d770*/  HMMA.16816.F32 R28, R4.reuse, R52, R28 ;  /* 0x00000034041c723c */ /* 0x050fec000000181c */
[C---:B---3--:R-:W-:Y:S11]  /*7d780*/  HMMA.16816.F32 R44, R4.reuse, R48, R44 ;  /* 0x00000030042c723c */ /* 0x048ff6000000182c */
[----:B------:R0:W-:Y:S04]  /*7d790*/  STL.64 [R1+0x19c0], R56 ;  /* 0x0019c03801007387 */ /* 0x0001e80000100a00 */
[----:B------:R1:W-:Y:S04]  /*7d7a0*/  STL.64 [R1+0x19c8], R58 ;  /* 0x0019c83a01007387 */ /* 0x0003e80000100a00 */
[----:B------:R-:W2:Y:S04]  /*7d7b0*/  LDL.LU.64 R42, [R1+0x2478] ;  /* 0x00247800012a7983 */ /* 0x000ea80000300a00 */
[----:B------:R-:W-:Y:S04]  /*7d7c0*/  STL.64 [R1+0x19e0], R28 ;  /* 0x0019e01c01007387 */ /* 0x000fe80000100a00 */
[----:B------:R-:W-:Y:S04]  /*7d7d0*/  STL.64 [R1+0x19e8], R30 ;  /* 0x0019e81e01007387 */ /* 0x000fe80000100a00 */
        /* <DEDUP_REMOVED lines=8> */
[----:B------:R-:W4:Y:S04]  /*7d860*/  LDL.LU.64 R28, [R1+0x2430] ;  /* 0x00243000011c7983 */ /* 0x000f280000300a00 */
[----:B------:R-:W4:Y:S04]  /*7d870*/  LDL.LU.64 R30, [R1+0x2438] ;  /* 0x00243800011e7983 */ /* 0x000f280000300a00 */
        /* <DEDUP_REMOVED lines=16> */
[----:B---3--:R-:W-:Y:S03]  /*7d980*/  HMMA.16816.F32 R48, R4, R44, R48 ;  /* 0x0000002c0430723c */ /* 0x008fe60000001830 */
[----:B------:R-:W-:Y:S04]  /*7d990*/  STL.64 [R1+0x8cb8], R46 ;  /* 0x008cb82e01007387 */ /* 0x000fe80000100a00 */
[----:B------:R2:W-:-:S15]  /*7d9a0*/  STL.64 [R1+0x8cb0], R44 ;  /* 0x008cb02c01007387 */ /* 0x0005de0000100a00 */
[----:B------:R-:W-:-:S01]  /*7d9b0*/  NOP ;  /* 0x0000000000007918 */ /* 0x000fc20000000000 */
[----:B------:R-:W-:Y:S04]  /*7d9c0*/  STL.64 [R1+0x1a60], R48 ;  /* 0x001a603001007387 */ /* 0x000fe80000100a00 */
[----:B------:R4:W-:Y:S01]  /*7d9d0*/  STL.64 [R1+0x1a68], R50 ;  /* 0x001a683201007387 */ /* 0x0009e20000100a00 */
[C---:B--2---:R-:W-:Y:S03]  /*7d9e0*/  HMMA.16816.F32 R44, R4.reuse, R42, R56 ;  /* 0x0000002a042c723c */ /* 0x044fe60000001838 */
[----:B------:R-:W2:Y:S04]  /*7d9f0*/  LDL.LU.64 R56, [R1+0x2410] ;  /* 0x0024100001387983 */ /* 0x000ea80000300a00 */
[----:B------:R-:W2:Y:S01]  /*7da00*/  LDL.LU.64 R58, [R1+0x2418] ;  /* 0x00241800013a7983 */ /* 0x000ea20000300a00 */
[----:B----4-:R-:W-:-:S15]  /*7da10*/  HMMA.16816.F32 R48, R4, R40, R52 ;  /* 0x000000280430723c */ /* 0x010fde0000001834 */
[----:B------:R0:W-:Y:S04]  /*7da20*/  STL.64 [R1+0x1a80], R44 ;  /* 0x001a802c01007387 */ /* 0x0001e80000100a00 */
[----:B------:R1:W-:Y:S04]  /*7da30*/  STL.64 [R1+0x1a88], R46 ;  /* 0x001a882e01007387 */ /* 0x0003e80000100a00 */
[----:B0-----:R-:W3:Y:S04]  /*7da40*/  LDL.LU.64 R44, [R1+0x2400] ;  /* 0x00240000012c7983 */ /* 0x001ee80000300a00 */
[----:B-1----:R-:W3:Y:S04]  /*7da50*/  LDL.LU.64 R46, [R1+0x2408] ;  /* 0x00240800012e7983 */ /* 0x002ee80000300a00 */
[----:B------:R-:W-:Y:S04]  /*7da60*/  STL.64 [R1+0x8c98], R42 ;  /* 0x008c982a01007387 */ /* 0x000fe80000100a00 */
[----:B------:R0:W-:Y:S02]  /*7da70*/  STL.64 [R1+0x8c90], R40 ;  /* 0x008c902801007387 */ /* 0x0001e40000100a00 */
[C---:B0-----:R-:W-:Y:S02]  /*7da80*/  HMMA.16816.F32 R40, R4.reuse, R38, R28 ;  /* 0x000000260428723c */ /* 0x041fe4000000181c */
[----:B------:R-:W-:Y:S04]  /*7da90*/  STL.64 [R1+0x1aa0], R48 ;  /* 0x001aa03001007387 */ /* 0x000fe80000100a00 */
[----:B------:R0:W-:Y:S01]  /*7daa0*/  STL.64 [R1+0x1aa8], R50 ;  /* 0x001aa83201007387 */ /* 0x0001e20000100a00 */
[----:B------:R-:W-:Y:S03]  /*7dab0*/  HMMA.16816.F32 R28, R4, R36, R16 ;  /* 0x00000024041c723c */ /* 0x000fe60000001810 */
[----:B------:R-:W4:-:S13]  /*7dac0*/  LDL.LU.64 R16, [R1+0x23f0] ;  /* 0x0023f00001107983 */ /* 0x000f1a0000300a00 */
[----:B------:R-:W-:Y:S04]  /*7dad0*/  STL.64 [R1+0x1ac0], R40 ;  /* 0x001ac02801007387 */ /* 0x000fe80000100a00 */
[----:B------:R-:W-:Y:S04]  /*7dae0*/  STL.64 [R1+0x1ac8], R42 ;  /* 0x001ac82a01007387 */ /* 0x000fe80000100a00 */
[----:B------:R-:W4:Y:S04]  /*7daf0*/  LDL.LU.64 R18, [R1+0x23f8] ;  /* 0x0023f80001127983 */ /* 0x000f280000300a00 */
[----:B------:R1:W-:Y:S04]  /*7db00*/  STL.64 [R1+0x1ae0], R28 ;  /* 0x001ae01c01007387 */ /* 0x0003e80000100a00 */
[----:B------:R1:W-:Y:S04]  /*7db10*/  STL.64 [R1+0x1ae8], R30 ;  /* 0x001ae81e01007387 */ /* 0x0003e80000100a00 */
[----:B0-----:R-:W4:Y:S04]  /*7db20*/  LDL.LU R50, [R1+0x2f48] ;  /* 0x002f480001327983 */ /* 0x001f280000300800 */
[----:B-1----:R-:W4:Y:S04]  /*7db30*/  LDL.LU R28, [R1+0x2f44] ;  /* 0x002f4400011c7983 */ /* 0x002f280000300800 */
[----:B------:R-:W4:Y:S04]  /*7db40*/  LDL.LU R51, [R1+0x2f50] ;  /* 0x002f500001337983 */ /* 0x000f280000300800 */
[----:B------:R-:W4:Y:S04]  /*7db50*/  LDL.LU R29, [R1+0x2f4c] ;  /* 0x002f4c00011d7983 */ /* 0x000f280000300800 */
[----:B------:R-:W4:Y:S04]  /*7db60*/  LDL.LU R52, [R1+0x2f58] ;  /* 0x002f580001347983 */ /* 0x000f280000300800 */
[----:B------:R-:W4:Y:S04]  /*7db70*/  LDL.LU R30, [R1+0x2f54] ;  /* 0x002f5400011e7983 */ /* 0x000f280000300800 */
[----:B------:R-:W-:Y:S04]  /*7db80*/  STL.64 [R1+0x8ca8], R38 ;  /* 0x008ca82601007387 */ /* 0x000fe80000100a00 */
[----:B------:R3:W-:Y:S01]  /*7db90*/  STL.64 [R1+0x8ca0], R36 ;  /* 0x008ca02401007387 */ /* 0x0007e20000100a00 */
[C---:B--2---:R-:W-:Y:S03]  /*7dba0*/  HMMA.16816.F32 R40, R4.reuse, R34, R56 ;  /* 0x000000220428723c */ /* 0x044fe60000001838 */
[----:B------:R-:W2:Y:S03]  /*7dbb0*/  LDL.LU.64 R56, [R1+0x23d0] ;  /* 0x0023d00001387983 */ /* 0x000ea60000300a00 */
[----:B---3--:R-:W-:-:S15]  /*7dbc0*/  HMMA.16816.F32 R36, R4, R32, R44 ;  /* 0x000000200424723c */ /* 0x008fde000000182c */
[----:B------:R-:W-:-:S02]  /*7dbd0*/  NOP ;  /* 0x0000000000007918 */ /* 0x000fc40000000000 */
[----:B------:R-:W-:Y:S04]  /*7dbe0*/  STL.64 [R1+0x1b00], R40 ;  /* 0x001b002801007387 */ /* 0x000fe80000100a00 */
[----:B------:R-:W-:Y:S04]  /*7dbf0*/  STL.64 [R1+0x1b08], R42 ;  /* 0x001b082a01007387 */ /* 0x000fe80000100a00 */
[----:B------:R-:W2:Y:S04]  /*7dc00*/  LDL.LU.64 R58, [R1+0x23d8] ;  /* 0x0023d800013a7983 */ /* 0x000ea80000300a00 */
[----:B------:R-:W-:Y:S04]  /*7dc10*/  STL.64 [R1+0x1b20], R36 ;  /* 0x001b202401007387 */ /* 0x000fe80000100a00 */
[----:B------:R-:W-:Y:S04]  /*7dc20*/  STL.64 [R1+0x1b28], R38 ;  /* 0x001b282601007387 */ /* 0x000fe80000100a00 */
[----:B------:R-:W3:Y:S04]  /*7dc30*/  LDL.LU R53, [R1+0x2f60] ;  /* 0x002f600001357983 */ /* 0x000ee80000300800 */
[----:B------:R-:W3:Y:S04]  /*7dc40*/  LDL.LU R31, [R1+0x2f5c] ;  /* 0x002f5c00011f7983 */ /* 0x000ee80000300800 */
[----:B------:R-:W-:Y:S04]  /*7dc50*/  STL.64 [R1+0x8cf8], R34 ;  /* 0x008cf82201007387 */ /* 0x000fe80000100a00 */
[----:B------:R0:W-:Y:S04]  /*7dc60*/  STL.64 [R1+0x8cf0], R32 ;  /* 0x008cf02001007387 */ /* 0x0001e80000100a00 */
[----:B0-----:R-:W3:Y:S04]  /*7dc70*/  LDL.LU.64 R32, [R1+0x23e0] ;  /* 0x0023e00001207983 */ /* 0x001ee80000300a00 */
[----:B------:R-:W3:Y:S01]  /*7dc80*/  LDL.LU.64 R34, [R1+0x23e8] ;  /* 0x0023e80001227983 */ /* 0x000ee20000300a00 */
[----:B----4-:R-:W-:Y:S03]  /*7dc90*/  HMMA.16816.F32 R36, R4, R26, R16 ;  /* 0x0000001a0424723c */ /* 0x010fe60000001810 */
[----:B------:R-:W4:Y:S04]  /*7dca0*/  LDL.LU.64 R16, [R1+0x23c0] ;  /* 0x0023c00001107983 */ /* 0x000f280000300a00 */
[----:B------:R-:W4:Y:S01]  /*7dcb0*/  LDL.LU.64 R18, [R1+0x23c8] ;  /* 0x0023c80001127983 */ /* 0x000f220000300a00 */
[----:B------:R-:W-:-:S15]  /*7dcc0*/  IMAD.MOV.U32 R54, RZ, RZ, R14 ;  /* 0x000000ffff367224 */ /* 0x000fde00078e000e */
[----:B------:R0:W-:Y:S04]  /*7dcd0*/  STL.64 [R1+0x1b60], R36 ;  /* 0x001b602401007387 */ /* 0x0001e80000100a00 */
[----:B------:R1:W-:Y:S04]  /*7dce0*/  STL.64 [R1+0x1b68], R38 ;  /* 0x001b682601007387 */ /* 0x0003e80000100a00 */
[----:B------:R-:W4:Y:S04]  /*7dcf0*/  LDL.LU.64 R44, [R1+0x23a0] ;  /* 0x0023a000012c7983 */ /* 0x000f280000300a00 */
[----:B------:R-:W4:Y:S04]  /*7dd00*/  LDL.LU.64 R46, [R1+0x23a8] ;  /* 0x0023a800012e7983 */ /* 0x000f280000300a00 */
[----:B------:R-:W4:Y:S04]  /*7dd10*/  LDL.LU.64 R40, [R1+0x2390] ;  /* 0x0023900001287983 */ /* 0x000f280000300a00 */
[----:B------:R-:W4:Y:S04]  /*7dd20*/  LDL.LU.64 R42, [R1+0x2398] ;  /* 0x00239800012a7983 */ /* 0x000f280000300a00 */
[----:B0-----:R-:W4:Y:S04]  /*7dd30*/  LDL.LU.64 R36, [R1+0x2380] ;  /* 0x0023800001247983 */ /* 0x001f280000300a00 */
[----:B-1----:R-:W4:Y:S01]  /*7dd40*/  LDL.LU.64 R38, [R1+0x2388] ;  /* 0x0023880001267983 */ /* 0x002f220000300a00 */
[----:B------:R-:W-:Y:S01]  /*7dd50*/  IMAD.MOV.U32 R55, RZ, RZ, R15 ;  /* 0x000000ffff377224 */ /* 0x000fe200078e000f */
[C---:B--2---:R-:W-:Y:S06]  /*7dd60*/  HMMA.16816.F32 R56, R4.reuse, R22, R56 ;  /* 0x000000160438723c */ /* 0x044fec0000001838 */
[C---:B---3--:R-:W-:Y:S06]  /*7dd70*/  HMMA.16816.F32 R32, R4.reuse, R24, R32 ;  /* 0x000000180420723c */ /* 0x048fec0000001820 */
[----:B----4-:R-:W-:-:S15]  /*7dd80*/  HMMA.16816.F32 R16, R4, R20, R16 ;  /* 0x000000140410723c */ /* 0x010fde0000001810 */
        /* <DEDUP_REMOVED lines=8> */
[----:B------:R-:W3:Y:S04]  /*7de10*/  LDL.LU.64 R26, [R1+0x23b8] ;  /* 0x0023b800011a7983 */ /* 0x000ee80000300a00 */
[----:B------:R-:W4:Y:S04]  /*7de20*/  LDL.LU R14, [R1+0x8d2c] ;  /* 0x008d2c00010e7983 */ /* 0x000f280000300800 */
[----:B------:R0:W-:Y:S04]  /*7de30*/  STL.64 [R1+0x1bc0], R56 ;  /* 0x001bc03801007387 */ /* 0x0001e80000100a00 */
[----:B------:R1:W-:Y:S04]  /*7de40*/  STL.64 [R1+0x1bc8], R58 ;  /* 0x001bc83a01007387 */ /* 0x0003e80000100a00 */
[----:B------:R-:W4:Y:S04]  /*7de50*/  LDL.LU R15, [R1+0x8d28] ;  /* 0x008d2800010f7983 */ /* 0x000f280000300800 */
[----:B0-----:R-:W2:Y:S04]  /*7de60*/  LDL.LU.64 R56, [R1+0x20] ;  /* 0x0000200001387983 */ /* 0x001ea80000300a00 */
[----:B-1----:R-:W2:Y:S04]  /*7de70*/  LDL.LU.64 R58, [R1+0x18] ;  /* 0x00001800013a7983 */ /* 0x002ea80000300a00 */
[----:B------:R-:W-:Y:S04]  /*7de80*/  STL.64 [R1+0x1c10], R16 ;  /* 0x001c101001007387 */ /* 0x000fe80000100a00 */
[----:B------:R0:W-:Y:S04]  /*7de90*/  STL.64 [R1+0x1c18], R18 ;  /* 0x001c181201007387 */ /* 0x0001e80000100a00 */
[----:B0-----:R-:W3:Y:S04]  /*7dea0*/  LDL.LU.64 R18, [R1+0x8d20] ;  /* 0x008d200001127983 */ /* 0x001ee80000300a00 */
[----:B------:R-:W4:Y:S04]  /*7deb0*/  LDL.LU.64 R16, [R1+0x8d18] ;  /* 0x008d180001107983 */ /* 0x000f280000300a00 */
[----:B------:R-:W-:Y:S04]  /*7dec0*/  STL.64 [R1+0x8c88], R22 ;  /* 0x008c881601007387 */ /* 0x000fe80000100a00 */
[----:B------:R3:W-:Y:S01]  /*7ded0*/  STL.64 [R1+0x8c80], R20 ;  /* 0x008c801401007387 */ /* 0x0007e20000100a00 */
[----:B------:R-:W-:-:S02]  /*7dee0*/  IMAD R28, R28, 0x100, R50 ;  /* 0x000001001c1c7824 */ /* 0x000fc400078e0232 */
[----:B------:R-:W-:Y:S01]  /*7def0*/  IMAD.MOV.U32 R50, RZ, RZ, R3 ;  /* 0x000000ffff327224 */ /* 0x000fe200078e0003 */
[C---:B---3--:R-:W-:Y:S06]  /*7df00*/  HMMA.16816.F32 R20, R4.reuse, R18, R24 ;  /* 0x000000120414723c */ /* 0x048fec0000001818 */
[C---:B----4-:R-:W-:Y:S06]  /*7df10*/  HMMA.16816.F32 R44, R4.reuse, R16, R44 ;  /* 0x00000010042c723c */ /* 0x050fec000000182c */
[C---:B------:R-:W-:Y:S11]  /*7df20*/  HMMA.16816.F32 R24, R4.reuse, R14, R40 ;  /* 0x0000000e0418723c */ /* 0x040ff60000001828 */
[----:B------:R-:W-:Y:S04]  /*7df30*/  STL.64 [R1+0x1c50], R20 ;  /* 0x001c501401007387 */ /* 0x000fe80000100a00 */
[----:B------:R0:W-:Y:S02]  /*7df40*/  STL.64 [R1+0x1c58], R22 ;  /* 0x001c581601007387 */ /* 0x0001e40000100a00 */
[C---:B0-----:R-:W-:Y:S02]  /*7df50*/  HMMA.16816.F32 R20, R4.reuse, R12, R36 ;  /* 0x0000000c0414723c */ /* 0x041fe40000001824 */
[----:B------:R-:W-:Y:S04]  /*7df60*/  STL.64 [R1+0x1c80], R44 ;  /* 0x001c802c01007387 */ /* 0x000fe80000100a00 */
[----:B------:R-:W-:Y:S04]  /*7df70*/  STL.64 [R1+0x1c88], R46 ;  /* 0x001c882e01007387 */ /* 0x000fe80000100a00 */
[----:B------:R-:W-:Y:S04]  /*7df80*/  STL [R1+0x8c7c], R12 ;  /* 0x008c7c0c01007387 */ /* 0x000fe80000100800 */
[----:B------:R-:W-:Y:S04]  /*7df90*/  STL.64 [R1+0x1ca0], R24 ;  /* 0x001ca01801007387 */ /* 0x000fe80000100a00 */
[----:B------:R-:W-:Y:S04]  /*7dfa0*/  STL.64 [R1+0x1ca8], R26 ;  /* 0x001ca81a01007387 */ /* 0x000fe80000100a00 */
[----:B------:R-:W-:Y:S04]  /*7dfb0*/  STL [R1+0x8c78], R13 ;  /* 0x008c780d01007387 */ /* 0x000fe80000100800 */
[----:B------:R-:W-:Y:S04]  /*7dfc0*/  STL.64 [R1+0x1cd0], R20 ;  /* 0x001cd01401007387 */ /* 0x000fe80000100a00 */
[----:B------:R2:W-:Y:S04]  /*7dfd0*/  STL.64 [R1+0x1cd8], R22 ;  /* 0x001cd81601007387 */ /* 0x0005e80000100a00 */
[----:B------:R-:W3:Y:S04]  /*7dfe0*/  LDL.LU.64 R40, [R1+0x2770] ;  /* 0x0027700001287983 */ /* 0x000ee80000300a00 */
        /* <DEDUP_REMOVED lines=9> */
[----:B------:R-:W2:Y:S04]  /*7e080*/  LDL.LU.64 R24, [R1+0x2750] ;  /* 0x0027500001187983 */ /* 0x000ea80000300a00 */
[----:B------:R-:W2:Y:S04]  /*7e090*/  LDL.LU.64 R26, [R1+0x2758] ;  /* 0x00275800011a7983 */ /* 0x000ea80000300a00 */
[----:B0-----:R-:W2:Y:S04]  /*7e0a0*/  LDL.LU.64 R20, [R1+0x2740] ;  /* 0x0027400001147983 */ /* 0x001ea80000300a00 */
[----:B-1----:R-:W2:Y:S04]  /*7e0b0*/  LDL.LU.64 R22, [R1+0x2748] ;  /* 0x0027480001167983 */ /* 0x002ea80000300a00 */
[----:B------:R-:W2:Y:S01]  /*7e0c0*/  LDL.LU R3, [R1+0x8d10] ;  /* 0x008d100001037983 */ /* 0x000ea20000300800 */
[----:B------:R-:W-:-:S02]  /*7e0d0*/  IMAD R29, R29, 0x100, R51 ;  /* 0x000001001d1d7824 */ /* 0x000fc400078e0233 */
[----:B------:R-:W-:Y:S02]  /*7e0e0*/  IMAD R30, R30, 0x100, R52 ;  /* 0x000001001e1e7824 */ /* 0x000fe400078e0234 */
[----:B------:R-:W-:Y:S01]  /*7e0f0*/  IMAD R31, R31, 0x100, R53 ;  /* 0x000001001f1f7824 */ /* 0x000fe200078e0235 */
[----:B------:R-:W-:Y:S01]  /*7e100*/  F2FP.F16.E5M2.UNPACK_B R28, R28 ;  /* 0x0000001cff1c723e */ /* 0x000fe200020004ff */
[----:B------:R-:W2:Y:S01]  /*7e110*/  LDL.64 R48, [R1+0x10] ;  /* 0x0000100001307983 */ /* 0x000ea20000100a00 */
[----:B------:R-:W-:Y:S02]  /*7e120*/  F2FP.F16.E5M2.UNPACK_B R29, R29 ;  /* 0x0000001dff1d723e */ /* 0x000fe400020004ff */
[----:B------:R-:W-:Y:S02]  /*7e130*/  F2FP.F16.E5M2.UNPACK_B R30, R30 ;  /* 0x0000001eff1e723e */ /* 0x000fe400020004ff */
[----:B------:R-:W-:Y:S01]  /*7e140*/  F2FP.F16.E5M2.UNPACK_B R31, R31 ;  /* 0x0000001fff1f723e */ /* 0x000fe200020004ff */
[----:B------:R-:W-:Y:S04]  /*7e150*/  STL [R1+0x8c74], R8 ;  /* 0x008c740801007387 */ /* 0x000fe80000100800 */
[----:B------:R-:W-:Y:S01]  /*7e160*/  STL [R1+0x8c70], R9 ;  /* 0x008c700901007387 */ /* 0x000fe20000100800 */
[----:B------:R-:W-:-:S02]  /*7e170*/  IMAD.MOV.U32 R12, RZ, RZ, R58 ;  /* 0x000000ffff0c7224 */ /* 0x000fc400078e003a */
[----:B------:R-:W-:Y:S01]  /*7e180*/  IMAD.MOV.U32 R13, RZ, RZ, R59 ;  /* 0x000000ffff0d7224 */ /* 0x000fe200078e003b */
[----:B---3--:R-:W-:-:S15]  /*7e190*/  HMMA.16816.F32 R40, R4, R8, R40 ;  /* 0x000000080428723c */ /* 0x008fde0000001828 */
[----:B------:R-:W-:-:S08]  /*7e1a0*/  NOP ;  /* 0x0000000000007918 */ /* 0x000fd00000000000 */
[----:B------:R-:W-:Y:S04]  /*7e1b0*/  STL.64 [R1+0x1d80], R40 ;  /* 0x001d802801007387 */ /* 0x000fe80000100a00 */
[----:B------:R-:W-:Y:S01]  /*7e1c0*/  STL.64 [R1+0x1d88], R42 ;  /* 0x001d882a01007387 */ /* 0x000fe20000100a00 */
[----:B----4-:R-:W-:Y:S06]  /*7e1d0*/  HMMA.16816.F32 R32, R4, R54, R32 ;  /* 0x000000360420723c */ /* 0x010fec0000001820 */
[----:B--2---:R-:W-:Y:S06]  /*7e1e0*/  HMMA.16816.F32 R24, R28, R56, R24 ;  /* 0x000000381c18723c */ /* 0x004fec0000001818 */
[----:B------:R-:W-:Y:S01]  /*7e1f0*/  HMMA.16816.F32 R36, R4, R2, R36 ;  /* 0x000000020424723c */ /* 0x000fe20000001824 */
[----:B------:R-:W2:Y:S05]  /*7e200*/  LDL.64 R6, [R1] ;  /* 0x0000000001067983 */ /* 0x000eaa0000100a00 */
[----:B------:R-:W-:-:S15]  /*7e210*/  HMMA.16816.F32 R20, R28, R58, R20 ;  /* 0x0000003a1c14723c */ /* 0x000fde0000001814 */
[----:B------:R-:W-:-:S02]  /*7e220*/  NOP ;  /* 0x0000000000007918 */ /* 0x000fc40000000000 */
        /* <DEDUP_REMOVED lines=8> */
[----:B0-----:R-:W2:Y:S04]  /*7e2b0*/  LDL.LU.64 R24, [R1+0x2730] ;  /* 0x0027300001187983 */ /* 0x001ea80000300a00 */
[----:B-1----:R-:W2:Y:S04]  /*7e2c0*/  LDL.LU.64 R26, [R1+0x2738] ;  /* 0x00273800011a7983 */ /* 0x002ea80000300a00 */
[----:B------:R-:W2:Y:S04]  /*7e2d0*/  LDL.LU.64 R32, [R1+0x2720] ;  /* 0x0027200001207983 */ /* 0x000ea80000300a00 */
[----:B------:R-:W2:Y:S04]  /*7e2e0*/  LDL.LU.64 R34, [R1+0x2728] ;  /* 0x0027280001227983 */ /* 0x000ea80000300a00 */
[----:B------:R-:W2:Y:S04]  /*7e2f0*/  LDL.LU.64 R52, [R1+0x2710] ;  /* 0x0027100001347983 */ /* 0x000ea80000300a00 */
[----:B------:R-:W2:Y:S01]  /*7e300*/  LDL.LU.64 R54, [R1+0x2718] ;  /* 0x0027180001367983 */ /* 0x000ea20000300a00 */
[----:B------:R-:W-:-:S02]  /*7e310*/  IMAD.MOV.U32 R8, RZ, RZ, R56 ;  /* 0x000000ffff087224 */ /* 0x000fc400078e0038 */
[----:B------:R-:W-:Y:S02]  /*7e320*/  IMAD.MOV.U32 R9, RZ, RZ, R57 ;  /* 0x000000ffff097224 */ /* 0x000fe400078e0039 */
[----:B------:R-:W2:Y:S04]  /*7e330*/  LDL.LU.64 R56, [R1+0x2700] ;  /* 0x0027000001387983 */ /* 0x000ea80000300a00 */
[----:B------:R-:W2:Y:S01]  /*7e340*/  LDL.LU.64 R58, [R1+0x2708] ;  /* 0x00270800013a7983 */ /* 0x000ea20000300a00 */
[----:B------:R-:W-:Y:S02]  /*7e350*/  IMAD.MOV.U32 R51, RZ, RZ, R0 ;  /* 0x000000ffff337224 */ /* 0x000fe400078e0000 */
[----:B------:R-:W-:Y:S01]  /*7e360*/  IMAD.MOV.U32 R0, RZ, RZ, R49 ;  /* 0x000000ffff007224 */ /* 0x000fe200078e0031 */
[----:B------:R-:W2:Y:S04]  /*7e370*/  LDL.LU.64 R44, [R1+0x26f0] ;  /* 0x0026f000012c7983 */ /* 0x000ea80000300a00 */
[----:B------:R-:W2:Y:S04]  /*7e380*/  LDL.LU.64 R46, [R1+0x26f8] ;  /* 0x0026f800012e7983 */ /* 0x000ea80000300a00 */
[----:B------:R-:W2:Y:S04]  /*7e390*/  LDL.LU.64 R40, [R1+0x26e0] ;  /* 0x0026e00001287983 */ /* 0x000ea80000300a00 */
[----:B------:R-:W2:Y:S04]  /*7e3a0*/  LDL.LU.64 R42, [R1+0x26e8] ;  /* 0x0026e800012a7983 */ /* 0x000ea80000300a00 */
[----:B------:R-:W2:Y:S04]  /*7e3b0*/  LDL.LU.64 R36, [R1+0x26d0] ;  /* 0x0026d00001247983 */ /* 0x000ea80000300a00 */
[----:B------:R-:W2:Y:S04]  /*7e3c0*/  LDL.LU.64 R38, [R1+0x26d8] ;  /* 0x0026d80001267983 */ /* 0x000ea80000300a00 */
[----:B---3--:R-:W3:Y:S04]  /*7e3d0*/  LDL.LU.64 R20, [R1+0x26c0] ;  /* 0x0026c00001147983 */ /* 0x008ee80000300a00 */
[----:B----4-:R-:W3:Y:S01]  /*7e3e0*/  LDL.LU.64 R22, [R1+0x26c8] ;  /* 0x0026c80001167983 */ /* 0x010ee20000300a00 */
[C---:B--2---:R-:W-:Y:S06]  /*7e3f0*/  HMMA.16816.F32 R24, R28.reuse, R48, R24 ;  /* 0x000000301c18723c */ /* 0x044fec0000001818 */
[C---:B------:R-:W-:Y:S06]  /*7e400*/  HMMA.16816.F32 R48, R28.reuse, R50, R32 ;  /* 0x000000321c30723c */ /* 0x040fec0000001820 */
[C---:B------:R-:W-:Y:S06]  /*7e410*/  HMMA.16816.F32 R52, R28.reuse, R6, R52 ;  /* 0x000000061c34723c */ /* 0x040fec0000001834 */
[----:B------:R-:W-:Y:S05]  /*7e420*/  HMMA.16816.F32 R56, R28, R60, R56 ;  /* 0x0000003c1c38723c */ /* 0x000fea0000001838 */
[----:B------:R-:W-:Y:S04]  /*7e430*/  STL.64 [R1+0x1e40], R24 ;  /* 0x001e401801007387 */ /* 0x000fe80000100a00 */
[----:B------:R0:W-:Y:S04]  /*7e440*/  STL.64 [R1+0x1e48], R26 ;  /* 0x001e481a01007387 */ /* 0x0001e80000100a00 */
[----:B0-----:R-:W2:Y:S04]  /*7e450*/  LDL.LU.64 R26, [R1+0x8d08] ;  /* 0x008d0800011a7983 */ /* 0x001ea80000300a00 */
[----:B------:R-:W4:Y:S04]  /*7e460*/  LDL.LU.64 R24, [R1+0x8d00] ;  /* 0x008d000001187983 */ /* 0x000f280000300a00 */
[----:B------:R0:W-:Y:S04]  /*7e470*/  STL [R1+0x8c6c], R0 ;  /* 0x008c6c0001007387 */ /* 0x0001e80000100800 */
[----:B------:R-:W2:Y:S04]  /*7e480*/  LDL.LU.64 R34, [R1+0x8cf8] ;  /* 0x008cf80001227983 */ /* 0x000ea80000300a00 */
[----:B------:R-:W4:Y:S04]  /*7e490*/  LDL.LU.64 R32, [R1+0x8cf0] ;  /* 0x008cf00001207983 */ /* 0x000f280000300a00 */
[----:B------:R-:W-:Y:S04]  /*7e4a0*/  STL.64 [R1+0x1e80], R48 ;  /* 0x001e803001007387 */ /* 0x000fe80000100a00 */
[----:B------:R1:W-:Y:S01]  /*7e4b0*/  STL.64 [R1+0x1e88], R50 ;  /* 0x001e883201007387 */ /* 0x0003e20000100a00 */
[----:B0-----:R-:W-:-:S03]  /*7e4c0*/  IMAD.MOV.U32 R0, RZ, RZ, R7 ;  /* 0x000000ffff007224 */ /* 0x001fc600078e0007 */
[----:B-1----:R-:W2:Y:S04]  /*7e4d0*/  LDL.LU.64 R50, [R1+0x8ce8] ;  /* 0x008ce80001327983 */ /* 0x002ea80000300a00 */
[----:B------:R-:W4:Y:S04]  /*7e4e0*/  LDL.LU.64 R48, [R1+0x8ce0] ;  /* 0x008ce00001307983 */ /* 0x000f280000300a00 */
[----:B------:R-:W-:Y:S04]  /*7e4f0*/  STL.64 [R1+0x1ea0], R52 ;  /* 0x001ea03401007387 */ /* 0x000fe80000100a00 */
[----:B------:R0:W-:Y:S04]  /*7e500*/  STL.64 [R1+0x1ea8], R54 ;  /* 0x001ea83601007387 */ /* 0x0001e80000100a00 */
[----:B0-----:R-:W3:Y:S04]  /*7e510*/  LDL.LU.64 R54, [R1+0x8cd8] ;  /* 0x008cd80001367983 */ /* 0x001ee80000300a00 */
[----:B------:R-:W2:Y:S04]  /*7e520*/  LDL.LU.64 R52, [R1+0x8cd0] ;  /* 0x008cd00001347983 */ /* 0x000ea80000300a00 */
[----:B------:R-:W4:Y:S04]  /*7e530*/  LDL.LU.64 R4, [R1+0x26b0] ;  /* 0x0026b00001047983 */ /* 0x000f280000300a00 */
[----:B------:R-:W4:Y:S04]  /*7e540*/  LDL.LU.64 R6, [R1+0x26b8] ;  /* 0x0026b80001067983 */ /* 0x000f280000300a00 */
[----:B------:R-:W-:Y:S04]  /*7e550*/  STL.64 [R1+0x1ef0], R56 ;  /* 0x001ef03801007387 */ /* 0x000fe80000100a00 */
[----:B------:R0:W-:Y:S04]  /*7e560*/  STL.64 [R1+0x1ef8], R58 ;  /* 0x001ef83a01007387 */ /* 0x0001e80000100a00 */
[----:B0-----:R-:W3:Y:S04]  /*7e570*/  LDL.LU.64 R58, [R1+0x8cc8] ;  /* 0x008cc800013a7983 */ /* 0x001ee80000300a00 */
[----:B------:R-:W2:Y:S01]  /*7e580*/  LDL.LU.64 R56, [R1+0x8cc0] ;  /* 0x008cc00001387983 */ /* 0x000ea20000300a00 */
        /* <DEDUP_REMOVED lines=12> */
[C---:B------:R-:W-:Y:S06]  /*7e650*/  HMMA.16816.F32 R20, R28.reuse, R52, R20 ;  /* 0x000000341c14723c */ /* 0x040fec0000001814 */
[C---:B----4-:R-:W-:Y:S11]  /*7e660*/  HMMA.16816.F32 R4, R28.reuse, R50, R4 ;  /* 0x000000321c04723c */ /* 0x050ff60000001804 */
        /* <DEDUP_REMOVED lines=64> */
[----:B------:R-:W-:Y:S04]  /*7ea70*/  STL.64 [R1+0x21d0], R40 ;  /* 0x0021d02801007387 */ /* 0x000fe80000100a00 */
[----:B------:R-:W-:Y:S04]  /*7ea80*/  STL.64 [R1+0x21d8], R42 ;  /* 0x0021d82a01007387 */ /* 0x000fe80000100a00 */
[----:B------:R-:W2:-:S13]  /*7ea90*/  LDL.LU.64 R20, [R1+0x2610] ;  /* 0x0026100001147983 */ /* 0x000e9a0000300a00 */
        /* <DEDUP_REMOVED lines=9> */
[----:B------:R-:W2:Y:S04]  /*7eb30*/  LDL.LU.64 R44, [R1+0x25d0] ;  /* 0x0025d000012c7983 */ /* 0x000ea80000300a00 */
[----:B------:R-:W2:Y:S04]  /*7eb40*/  LDL.LU.64 R46, [R1+0x25d8] ;  /* 0x0025d800012e7983 */ /* 0x000ea80000300a00 */
[----:B------:R-:W2:Y:S04]  /*7eb50*/  LDL.LU.64 R40, [R1+0x25c0] ;  /* 0x0025c00001287983 */ /* 0x000ea80000300a00 */
[----:B------:R-:W2:Y:S04]  /*7eb60*/  LDL.LU.64 R42, [R1+0x25c8] ;  /* 0x0025c800012a7983 */ /* 0x000ea80000300a00 */
[----:B------:R-:W2:Y:S04]  /*7eb70*/  LDL.LU R50, [R1+0x2f68] ;  /* 0x002f680001327983 */ /* 0x000ea80000300800 */
[----:B---3--:R-:W3:Y:S04]  /*7eb80*/  LDL.LU R4, [R1+0x2f64] ;  /* 0x002f640001047983 */ /* 0x008ee80000300800 */
[----:B------:R-:W3:Y:S04]  /*7eb90*/  LDL.LU R51, [R1+0x2f70] ;  /* 0x002f700001337983 */ /* 0x000ee80000300800 */
[----:B------:R-:W3:Y:S04]  /*7eba0*/  LDL.LU R5, [R1+0x2f6c] ;  /* 0x002f6c0001057983 */ /* 0x000ee80000300800 */
[----:B------:R-:W3:Y:S04]  /*7ebb0*/  LDL.LU R52, [R1+0x2f78] ;  /* 0x002f780001347983 */ /* 0x000ee80000300800 */
[----:B----4-:R-:W4:Y:S04]  /*7ebc0*/  LDL.LU R6, [R1+0x2f74] ;  /* 0x002f740001067983 */ /* 0x010f280000300800 */
        /* <DEDUP_REMOVED lines=10> */
[----:B0-----:R-:W3:Y:S04]  /*7ec70*/  LDL.LU.64 R22, [R1+0x8c88] ;  /* 0x008c880001167983 */ /* 0x001ee80000300a00 */
[----:B------:R-:W2:Y:S01]  /*7ec80*/  LDL.LU.64 R20, [R1+0x8c80] ;  /* 0x008c800001147983 */ /* 0x000ea20000300a00 */
[----:B------:R-:W-:-:S15]  /*7ec90*/  HMMA.16816.F32 R36, R28, R24, R36 ;  /* 0x000000181c24723c */ /* 0x000fde0000001824 */
[----:B------:R-:W-:-:S08]  /*7eca0*/  NOP ;  /* 0x0000000000007918 */ /* 0x000fd00000000000 */
[----:B------:R0:W-:Y:S04]  /*7ecb0*/  STL.64 [R1+0x22b0], R36 ;  /* 0x0022b02401007387 */ /* 0x0001e80000100a00 */
[----:B------:R1:W-:Y:S04]  /*7ecc0*/  STL.64 [R1+0x22b8], R38 ;  /* 0x0022b82601007387 */ /* 0x0003e80000100a00 */
[----:B0-----:R-:W4:Y:S04]  /*7ecd0*/  LDL.LU.64 R36, [R1+0x25b0] ;  /* 0x0025b00001247983 */ /* 0x001f280000300a00 */
[----:B-1----:R-:W4:Y:S04]  /*7ece0*/  LDL.LU.64 R38, [R1+0x25b8] ;  /* 0x0025b80001267983 */ /* 0x002f280000300a00 */
[----:B------:R-:W-:Y:S04]  /*7ecf0*/  STL.64 [R1+0x8bc8], R26 ;  /* 0x008bc81a01007387 */ /* 0x000fe80000100a00 */
[----:B------:R2:W-:Y:S01]  /*7ed00*/  STL.64 [R1+0x8bc0], R24 ;  /* 0x008bc01801007387 */ /* 0x0005e20000100a00 */
[C---:B---3--:R-:W-:Y:S06]  /*7ed10*/  HMMA.16816.F32 R32, R28.reuse, R22, R32 ;  /* 0x000000161c20723c */ /* 0x048fec0000001820 */
[----:B--2---:R-:W-:-:S15]  /*7ed20*/  HMMA.16816.F32 R24, R28, R20, R56 ;  /* 0x000000141c18723c */ /* 0x004fde0000001838 */
[----:B------:R-:W-:-:S02]  /*7ed30*/  NOP ;  /* 0x0000000000007918 */ /* 0x000fc40000000000 */
[----:B------:R0:W-:Y:S04]  /*7ed40*/  STL.64 [R1+0x22e0], R32 ;  /* 0x0022e02001007387 */ /* 0x0001e80000100a00 */
[----:B------:R1:W-:Y:S04]  /*7ed50*/  STL.64 [R1+0x22e8], R34 ;  /* 0x0022e82201007387 */ /* 0x0003e80000100a00 */
[----:B0-----:R-:W2:Y:S04]  /*7ed60*/  LDL.LU.64 R32, [R1+0x25a0] ;  /* 0x0025a00001207983 */ /* 0x001ea80000300a00 */
[----:B-1----:R-:W2:Y:S04]  /*7ed70*/  LDL.LU.64 R34, [R1+0x25a8] ;  /* 0x0025a80001227983 */ /* 0x002ea80000300a00 */
[----:B------:R0:W-:Y:S04]  /*7ed80*/  STL.64 [R1+0x2320], R24 ;  /* 0x0023201801007387 */ /* 0x0001e80000100a00 */
[----:B------:R1:W-:Y:S04]  /*7ed90*/  STL.64 [R1+0x2328], R26 ;  /* 0x0023281a01007387 */ /* 0x0003e80000100a00 */
[----:B------:R-:W-:Y:S04]  /*7eda0*/  STL.64 [R1+0x8bb8], R22 ;  /* 0x008bb81601007387 */ /* 0x000fe80000100a00 */
[----:B------:R3:W-:Y:S04]  /*7edb0*/  STL.64 [R1+0x8bb0], R20 ;  /* 0x008bb01401007387 */ /* 0x0007e80000100a00 */
[----:B0-----:R-:W2:Y:S04]  /*7edc0*/  LDL.LU.64 R24, [R1+0x2590] ;  /* 0x0025900001187983 */ /* 0x001ea80000300a00 */
[----:B-1----:R-:W2:Y:S01]  /*7edd0*/  LDL.LU.64 R26, [R1+0x2598] ;  /* 0x00259800011a7983 */ /* 0x002ea20000300a00 */
[----:B---3--:R-:W-:-:S15]  /*7ede0*/  HMMA.16816.F32 R20, R28, R18, R44 ;  /* 0x000000121c14723c */ /* 0x008fde000000182c */
[----:B------:R-:W-:-:S08]  /*7edf0*/  NOP ;  /* 0x0000000000007918 */ /* 0x000fd00000000000 */
[----:B------:R-:W-:Y:S04]  /*7ee00*/  STL.64 [R1+0x2350], R20 ;  /* 0x0023501401007387 */ /* 0x000fe80000100a00 */
[----:B------:R0:W-:Y:S02]  /*7ee10*/  STL.64 [R1+0x2358], R22 ;  /* 0x0023581601007387 */ /* 0x0001e40000100a00 */
[----:B0-----:R-:W-:Y:S01]  /*7ee20*/  HMMA.16816.F32 R20, R28, R16, R40 ;  /* 0x000000101c14723c */ /* 0x001fe20000001828 */
[----:B------:R-:W-:Y:S02]  /*7ee30*/  IMAD.MOV.U32 R58, RZ, RZ, R12 ;  /* 0x000000ffff3a7224 */ /* 0x000fe400078e000c */
[----:B------:R-:W2:Y:S01]  /*7ee40*/  LDL.LU R12, [R1+0x8c7c] ;  /* 0x008c7c00010c7983 */ /* 0x000ea20000300800 */
[----:B------:R-:W-:-:S15]  /*7ee50*/  IMAD.MOV.U32 R59, RZ, RZ, R13 ;  /* 0x000000ffff3b7224 */ /* 0x000fde00078e000d */
[----:B------:R-:W-:-:S04]  /*7ee60*/  NOP ;  /* 0x0000000000007918 */ /* 0x000fc80000000000 */
[----:B------:R0:W-:Y:S04]  /*7ee70*/  STL.64 [R1+0x2390], R20 ;  /* 0x0023901401007387 */ /* 0x0001e80000100a00 */
[----:B------:R1:W-:Y:S04]  /*7ee80*/  STL.64 [R1+0x2398], R22 ;  /* 0x0023981601007387 */ /* 0x0003e80000100a00 */
[----:B------:R-:W2:Y:S04]  /*7ee90*/  LDL.LU R13, [R1+0x8c78] ;  /* 0x008c7800010d7983 */ /* 0x000ea80000300800 */
[----:B------:R-:W-:Y:S04]  /*7eea0*/  STL.64 [R1+0x8b98], R18 ;  /* 0x008b981201007387 */ /* 0x000fe80000100a00 */
[----:B------:R4:W-:Y:S04]  /*7eeb0*/  STL.64 [R1+0x8b90], R16 ;  /* 0x008b901001007387 */ /* 0x0009e80000100a00 */
[----:B0-----:R-:W3:Y:S01]  /*7eec0*/  LDL.LU.64 R20, [R1+0x27b0] ;  /* 0x0027b00001147983 */ /* 0x001ee20000300a00 */
[----:B------:R-:W-:-:S03]  /*7eed0*/  IMAD.MOV.U32 R56, RZ, RZ, R8 ;  /* 0x000000ffff387224 */ /* 0x000fc600078e0008 */
[----:B-1----:R-:W3:Y:S01]  /*7eee0*/  LDL.LU.64 R22, [R1+0x27b8] ;  /* 0x0027b80001167983 */ /* 0x002ee20000300a00 */
[----:B----4-:R-:W-:Y:S01]  /*7eef0*/  HMMA.16816.F32 R16, R28, R14, R36 ;  /* 0x0000000e1c10723c */ /* 0x010fe20000001824 */
[----:B------:R-:W-:-:S15]  /*7ef00*/  IMAD.MOV.U32 R57, RZ, RZ, R9 ;  /* 0x000000ffff397224 */ /* 0x000fde00078e0009 */
[----:B------:R-:W-:-:S07]  /*7ef10*/  NOP ;  /* 0x0000000000007918 */ /* 0x000fce0000000000 */
[----:B------:R-:W-:Y:S04]  /*7ef20*/  STL.64 [R1+0x23c0], R16 ;  /* 0x0023c01001007387 */ /* 0x000fe80000100a00 */
[----:B------:R2:W-:Y:S04]  /*7ef30*/  STL.64 [R1+0x23c8], R18 ;  /* 0x0023c81201007387 */ /* 0x0005e80000100a00 */
[----:B------:R-:W4:Y:S04]  /*7ef40*/  LDL.LU.64 R54, [R1+0x28] ;  /* 0x0000280001367983 */ /* 0x000f280000300a00 */
[----:B------:R-:W3:Y:S04]  /*7ef50*/  LDL.LU R8, [R1+0x8c74] ;  /* 0x008c740001087983 */ /* 0x000ee80000300800 */
[----:B------:R-:W3:Y:S04]  /*7ef60*/  LDL.LU R9, [R1+0x8c70] ;  /* 0x008c700001097983 */ /* 0x000ee80000300800 */
[----:B------:R-:W-:Y:S01]  /*7ef70*/  STL.64 [R1+0x8b88], R14 ;  /* 0x008b880e01007387 */ /* 0x000fe20000100a00 */
[C---:B--2---:R-:W-:Y:S06]  /*7ef80*/  HMMA.16816.F32 R16, R28.reuse, R12, R32 ;  /* 0x0000000c1c10723c */ /* 0x044fec0000001820 */
[----:B------:R0:W-:Y:S02]  /*7ef90*/  STL.64 [R1+0x8b80], R12 ;  /* 0x008b800c01007387 */ /* 0x0001e40000100a00 */
[----:B0-----:R-:W-:-:S15]  /*7efa0*/  HMMA.16816.F32 R12, R28, R10, R24 ;  /* 0x0000000a1c0c723c */ /* 0x001fde0000001818 */
[----:B------:R0:W-:Y:S04]  /*7efb0*/  STL.64 [R1+0x2400], R16 ;  /* 0x0024001001007387 */ /* 0x0001e80000100a00 */
[----:B------:R1:W-:Y:S04]  /*7efc0*/  STL.64 [R1+0x2408], R18 ;  /* 0x0024081201007387 */ /* 0x0003e80000100a00 */
[----:B0-----:R-:W2:Y:S04]  /*7efd0*/  LDL.LU.64 R16, [R1+0x27c0] ;  /* 0x0027c00001107983 */ /* 0x001ea80000300a00 */
[----:B------:R0:W-:Y:S01]  /*7efe0*/  STL.64 [R1+0x2430], R12 ;  /* 0x0024300c01007387 */ /* 0x0001e20000100a00 */
[----:B---3--:R-:W-:Y:S03]  /*7eff0*/  HMMA.16816.F32 R20, R28, R8, R20 ;  /* 0x000000081c14723c */ /* 0x008fe60000001814 */
[----:B------:R3:W-:Y:S04]  /*7f000*/  STL.64 [R1+0x2438], R14 ;  /* 0x0024380e01007387 */ /* 0x0007e80000100a00 */
[----:B-1----:R-:W2:Y:S04]  /*7f010*/  LDL.LU.64 R18, [R1+0x27c8] ;  /* 0x0027c80001127983 */ /* 0x002ea80000300a00 */
[----:B0-----:R-:W4:Y:S04]  /*7f020*/  LDL.LU.64 R12, [R1+0x27a0] ;  /* 0x0027a000010c7983 */ /* 0x001f280000300a00 */
[----:B---3--:R-:W4:Y:S08]  /*7f030*/  LDL.LU.64 R14, [R1+0x27a8] ;  /* 0x0027a800010e7983 */ /* 0x008f300000300a00 */
[----:B------:R0:W-:Y:S04]  /*7f040*/  STL.64 [R1+0x2490], R20 ;  /* 0x0024901401007387 */ /* 0x0001e80000100a00 */
[----:B------:R1:W-:Y:S04]  /*7f050*/  STL.64 [R1+0x2498], R22 ;  /* 0x0024981601007387 */ /* 0x0003e80000100a00 */
[----:B------:R-:W3:Y:S04]  /*7f060*/  LDL.LU.64 R24, [R1+0x2780] ;  /* 0x0027800001187983 */ /* 0x000ee80000300a00 */
[----:B------:R-:W3:Y:S04]  /*7f070*/  LDL.LU.64 R26, [R1+0x2788] ;  /* 0x00278800011a7983 */ /* 0x000ee80000300a00 */
[----:B0-----:R-:W3:Y:S04]  /*7f080*/  LDL.LU.64 R20, [R1+0x2580] ;  /* 0x0025800001147983 */ /* 0x001ee80000300a00 */
[----:B-1----:R-:W3:Y:S04]  /*7f090*/  LDL.LU.64 R22, [R1+0x2588] ;  /* 0x0025880001167983 */ /* 0x002ee80000300a00 */
[----:B------:R-:W2:Y:S01]  /*7f0a0*/  LDL.LU R34, [R1] ;  /* 0x0000000001227983 */ /* 0x000ea20000300800 */
[----:B------:R-:W-:-:S03]  /*7f0b0*/  IMAD.MOV.U32 R35, RZ, RZ, R0 ;  /* 0x000000ffff237224 */ /* 0x000fc600078e0000 */
[----:B------:R-:W3:Y:S04]  /*7f0c0*/  LDL.LU R0, [R1+0x8c6c] ;  /* 0x008c6c0001007983 */ /* 0x000ee80000300800 */
[----:B--2---:R-:W-:Y:S04]  /*7f0d0*/  STL.64 [R1+0x8c48], R34 ;  /* 0x008c482201007387 */ /* 0x004fe80000100a00 */
[----:B------:R-:W-:Y:S04]  /*7f0e0*/  STL.64 [R1+0x8ba8], R10 ;  /* 0x008ba80a01007387 */ /* 0x000fe80000100a00 */
[----:B------:R0:W-:Y:S04]  /*7f0f0*/  STL.64 [R1+0x8ba0], R8 ;  /* 0x008ba00801007387 */ /* 0x0001e80000100a00 */
[----:B------:R-:W2:Y:S01]  /*7f100*/  LDL.LU R32, [R1+0x8] ;  /* 0x0000080001207983 */ /* 0x000ea20000300800 */
[----:B0-----:R-:W-:-:S15]  /*7f110*/  HMMA.16816.F32 R8, R28, R2, R16 ;  /* 0x000000021c08723c */ /* 0x001fde0000001810 */
[----:B------:R-:W-:-:S08]  /*7f120*/  NOP ;  /* 0x0000000000007918 */ /* 0x000fd00000000000 */
[----:B------:R-:W-:Y:S04]  /*7f130*/  STL.64 [R1+0x2520], R8 ;  /* 0x0025200801007387 */ /* 0x000fe80000100a00 */
[----:B------:R4:W-:Y:S04]  /*7f140*/  STL.64 [R1+0x2528], R10 ;  /* 0x0025280a01007387 */ /* 0x0009e80000100a00 */
[----:B------:R-:W2:Y:S01]  /*7f150*/  LDL.LU R33, [R1+0xc] ;  /* 0x00000c0001217983 */ /* 0x000ea20000300800 */
[----:B----4-:R-:W-:Y:S01]  /*7f160*/  HMMA.16816.F32 R8, R28, R54, R12 ;  /* 0x000000361c08723c */ /* 0x010fe2000000180c */
[----:B------:R-:W-:-:S02]  /*7f170*/  IMAD R4, R4, 0x100, R50 ;  /* 0x0000010004047824 */ /* 0x000fc400078e0232 */
[----:B------:R-:W-:Y:S02]  /*7f180*/  IMAD R5, R5, 0x100, R51 ;  /* 0x0000010005057824 */ /* 0x000fe400078e0233 */
[----:B------:R-:W-:Y:S02]  /*7f190*/  IMAD R6, R6, 0x100, R52 ;  /* 0x0000010006067824 */ /* 0x000fe400078e0234 */
[----:B------:R-:W-:Y:S01]  /*7f1a0*/  IMAD R7, R7, 0x100, R53 ;  /* 0x0000010007077824 */ /* 0x000fe200078e0235 */
[----:B------:R-:W-:Y:S01]  /*7f1b0*/  F2FP.F16.E5M2.UNPACK_B R4, R4 ;  /* 0x00000004ff04723e */ /* 0x000fe200020004ff */
[----:B------:R-:W-:Y:S01]  /*7f1c0*/  IMAD.MOV.U32 R13, RZ, RZ, R54 ;  /* 0x000000ffff0d7224 */ /* 0x000fe200078e0036 */
[----:B------:R-:W-:Y:S01]  /*7f1d0*/  F2FP.F16.E5M2.UNPACK_B R5, R5 ;  /* 0x00000005ff05723e */ /* 0x000fe200020004ff */
[----:B------:R-:W-:Y:S01]  /*7f1e0*/  IMAD.MOV.U32 R12, RZ, RZ, R55 ;  /* 0x000000ffff0c7224 */ /* 0x000fe200078e0037 */
[----:B------:R-:W-:Y:S02]  /*7f1f0*/  F2FP.F16.E5M2.UNPACK_B R6, R6 ;  /* 0x00000006ff06723e */ /* 0x000fe400020004ff */
[----:B------:R-:W-:Y:S01]  /*7f200*/  F2FP.F16.E5M2.UNPACK_B R7, R7 ;  /* 0x00000007ff07723e */ /* 0x000fe200020004ff */
[----:B---3--:R-:W-:Y:S01]  /*7f210*/  IMAD.MOV.U32 R19, RZ, RZ, R0 ;  /* 0x000000ffff137224 */ /* 0x008fe200078e0000 */
[----:B--2---:R0:W-:Y:S04]  /*7f220*/  STL.64 [R1+0x8c60], R32 ;  /* 0x008c602001007387 */ /* 0x0041e80000100a00 */
[----:B------:R-:W2:Y:S04]  /*7f230*/  LDL.LU R18, [R1+0x10] ;  /* 0x0000100001127983 */ /* 0x000ea80000300800 */
[----:B------:R-:W3:Y:S04]  /*7f240*/  LDL.LU R0, [R1+0x8c68] ;  /* 0x008c680001007983 */ /* 0x000ee80000300800 */
[----:B------:R-:W-:Y:S04]  /*7f250*/  STL.64 [R1+0x2510], R8 ;  /* 0x0025100801007387 */ /* 0x000fe80000100a00 */
[----:B------:R1:W-:Y:S04]  /*7f260*/  STL.64 [R1+0x2518], R10 ;  /* 0x0025180a01007387 */ /* 0x0003e80000100a00 */
[----:B------:R4:W-:Y:S04]  /*7f270*/  STL.64 [R1+0x8c40], R12 ;  /* 0x008c400c01007387 */ /* 0x0009e80000100a00 */
[----:B0-----:R-:W2:Y:S01]  /*7f280*/  LDL.LU.64 R32, [R1+0x2560] ;  /* 0x0025600001207983 */ /* 0x001ea20000300a00 */
[C---:B-1----:R-:W-:Y:S06]  /*7f290*/  HMMA.16816.F32 R8, R4.reuse, R58, R20 ;  /* 0x0000003a0408723c */ /* 0x042fec0000001814 */
[----:B----4-:R-:W-:-:S15]  /*7f2a0*/  HMMA.16816.F32 R12, R4, R56, R24 ;  /* 0x00000038040c723c */ /* 0x010fde0000001818 */
[----:B------:R-:W-:-:S08]  /*7f2b0*/  NOP ;  /* 0x0000000000007918 */ /* 0x000fd00000000000 */
[----:B------:R0:W-:Y:S04]  /*7f2c0*/  STL.64 [R1+0x2500], R12 ;  /* 0x0025000c01007387 */ /* 0x0001e80000100a00 */
[----:B------:R1:W-:Y:S04]  /*7f2d0*/  STL.64 [R1+0x2508], R14 ;  /* 0x0025080e01007387 */ /* 0x0003e80000100a00 */
[----:B------:R-:W2:Y:S04]  /*7f2e0*/  LDL.LU.64 R34, [R1+0x2568] ;  /* 0x0025680001227983 */ /* 0x000ea80000300a00 */
[----:B------:R-:W-:Y:S04]  /*7f2f0*/  STL.64 [R1+0x24f0], R8 ;  /* 0x0024f00801007387 */ /* 0x000fe80000100a00 */
[----:B------:R-:W-:Y:S04]  /*7f300*/  STL.64 [R1+0x24f8], R10 ;  /* 0x0024f80a01007387 */ /* 0x000fe80000100a00 */
[----:B0-----:R-:W4:Y:S04]  /*7f310*/  LDL.LU.64 R12, [R1+0x2340] ;  /* 0x00234000010c7983 */ /* 0x001f280000300a00 */
[----:B-1----:R-:W3:Y:S04]  /*7f320*/  LDL.LU.64 R14, [R1+0x2348] ;  /* 0x00234800010e7983 */ /* 0x002ee80000300a00 */
[----:B---3--:R-:W-:Y:S04]  /*7f330*/  STL.64 [R1+0x8c58], R14 ;  /* 0x008c580e01007387 */ /* 0x008fe80000100a00 */
[----:B----4-:R0:W-:Y:S04]  /*7f340*/  STL.64 [R1+0x8c50], R12 ;  /* 0x008c500c01007387 */ /* 0x0101e80000100a00 */
[----:B0-----:R-:W3:Y:S04]  /*7f350*/  LDL.LU.64 R12, [R1+0x2360] ;  /* 0x00236000010c7983 */ /* 0x001ee80000300a00 */
[----:B------:R-:W3:Y:S04]  /*7f360*/  LDL.LU.64 R14, [R1+0x2368] ;  /* 0x00236800010e7983 */ /* 0x000ee80000300a00 */
[----:B------:R-:W4:Y:S04]  /*7f370*/  LDL.LU.64 R56, [R1+0x1c30] ;  /* 0x001c300001387983 */ /* 0x000f280000300a00 */
        /* <DEDUP_REMOVED lines=15> */
[C---:B--2---:R-:W-:Y:S03]  /*7f470*/  HMMA.16816.F32 R16, R4.reuse, R18, R32 ;  /* 0x000000120410723c */ /* 0x044fe60000001820 */
[----:B------:R-:W2:Y:S04]  /*7f480*/  LDL.LU.64 R20, [R1+0x1ad0] ;  /* 0x001ad00001147983 */ /* 0x000ea80000300a00 */
[----:B------:R-:W2:Y:S04]  /*7f490*/  LDL.LU.64 R22, [R1+0x1ad8] ;  /* 0x001ad80001167983 */ /* 0x000ea80000300a00 */
[----:B------:R-:W2:Y:S04]  /*7f4a0*/  LDL.LU.64 R8, [R1+0x1ab0] ;  /* 0x001ab00001087983 */ /* 0x000ea80000300a00 */
[----:B------:R-:W2:Y:S04]  /*7f4b0*/  LDL.LU.64 R10, [R1+0x1ab8] ;  /* 0x001ab800010a7983 */ /* 0x000ea80000300a00 */
[----:B------:R-:W3:Y:S04]  /*7f4c0*/  LDL.LU.64 R32, [R1+0x8c60] ;  /* 0x008c600001207983 */ /* 0x000ee80000300a00 */
[----:B------:R0:W-:Y:S04]  /*7f4d0*/  STL.64 [R1+0x24e0], R16 ;  /* 0x0024e01001007387 */ /* 0x0001e80000100a00 */
[----:B------:R1:W-:Y:S04]  /*7f4e0*/  STL.64 [R1+0x24e8], R18 ;  /* 0x0024e81201007387 */ /* 0x0003e80000100a00 */
[----:B0-----:R-:W2:Y:S04]  /*7f4f0*/  LDL.LU.64 R16, [R1+0x1a90] ;  /* 0x001a900001107983 */ /* 0x001ea80000300a00 */
[----:B-1----:R-:W2:Y:S01]  /*7f500*/  LDL.LU.64 R18, [R1+0x1a98] ;  /* 0x001a980001127983 */ /* 0x002ea20000300a00 */
[----:B---3--:R-:W-:Y:S03]  /*7f510*/  HMMA.16816.F32 R32, R4, R32, R12 ;  /* 0x000000200420723c */ /* 0x008fe6000000180c */
[----:B------:R-:W3:Y:S04]  /*7f520*/  LDL.LU.64 R14, [R1+0x8c58] ;  /* 0x008c5800010e7983 */ /* 0x000ee80000300a00 */
[----:B------:R-:W3:-:S15]  /*7f530*/  LDL.LU.64 R12, [R1+0x8c50] ;  /* 0x008c5000010c7983 */ /* 0x000ede0000300a00 */
[----:B------:R-:W-:-:S01]  /*7f540*/  NOP ;  /* 0x0000000000007918 */ /* 0x000fc20000000000 */
[----:B------:R-:W-:Y:S04]  /*7f550*/  STL.64 [R1+0x24d0], R32 ;  /* 0x0024d02001007387 */ /* 0x000fe80000100a00 */
[----:B------:R0:W-:Y:S04]  /*7f560*/  STL.64 [R1+0x24d8], R34 ;  /* 0x0024d82201007387 */ /* 0x0001e80000100a00 */
[----:B0-----:R-:W3:Y:S01]  /*7f570*/  LDL.LU.64 R34, [R1+0x8c48] ;  /* 0x008c480001227983 */ /* 0x001ee20000300a00 */
[C---:B----4-:R-:W-:Y:S06]  /*7f580*/  HMMA.16816.F32 R56, R4.reuse, R60, R56 ;  /* 0x0000003c0438723c */ /* 0x050fec0000001838 */
[----:B---3--:R-:W-:Y:S01]  /*7f590*/  HMMA.16816.F32 R32, R4, R34, R12 ;  /* 0x000000220420723c */ /* 0x008fe2000000180c */
[----:B------:R-:W3:-:S15]  /*7f5a0*/  LDL.LU.64 R12, [R1+0x8c40] ;  /* 0x008c4000010c7983 */ /* 0x000ede0000300a00 */
[----:B------:R-:W-:-:S07]  /*7f5b0*/  NOP ;  /* 0x0000000000007918 */ /* 0x000fce0000000000 */
[----:B------:R-:W-:Y:S04]  /*7f5c0*/  STL.64 [R1+0x24c0], R32 ;  /* 0x0024c02001007387 */ /* 0x000fe80000100a00 */
[----:B------:R0:W-:Y:S04]  /*7f5d0*/  STL.64 [R1+0x24c8], R34 ;  /* 0x0024c82201007387 */ /* 0x0001e80000100a00 */
[----:B0-----:R-:W4:Y:S04]  /*7f5e0*/  LDL.LU.64 R34, [R1+0x8c38] ;  /* 0x008c380001227983 */ /* 0x001f280000300a00 */
[----:B------:R-:W4:Y:S04]  /*7f5f0*/  LDL.LU.64 R32, [R1+0x8c30] ;  /* 0x008c300001207983 */ /* 0x000f280000300a00 */
        /* <DEDUP_REMOVED lines=11> */
[----:B------:R-:W4:Y:S04]  /*7f6b0*/  LDL.LU.64 R54, [R1+0x8c08] ;  /* 0x008c080001367983 */ /* 0x000f280000300a00 */
[----:B------:R-:W2:Y:S04]  /*7f6c0*/  LDL.LU.64 R52, [R1+0x8c00] ;  /* 0x008c000001347983 */ /* 0x000ea80000300a00 */
[----:B------:R0:W-:Y:S04]  /*7f6d0*/  STL.64 [R1+0x2420], R56 ;  /* 0x0024203801007387 */ /* 0x0001e80000100a00 */
[----:B------:R1:W-:Y:S04]  /*7f6e0*/  STL.64 [R1+0x2428], R58 ;  /* 0x0024283a01007387 */ /* 0x0003e80000100a00 */
[----:B0-----:R-:W3:Y:S04]  /*7f6f0*/  LDL.LU.64 R56, [R1+0x1b40] ;  /* 0x001b400001387983 */ /* 0x001ee80000300a00 */
[----:B-1----:R-:W3:Y:S01]  /*7f700*/  LDL.LU.64 R58, [R1+0x1b48] ;  /* 0x001b4800013a7983 */ /* 0x002ee20000300a00 */
[C---:B----4-:R-:W-:Y:S06]  /*7f710*/  HMMA.16816.F32 R40, R4.reuse, R54, R40 ;  /* 0x000000360428723c */ /* 0x050fec0000001828 */
[----:B--2---:R-:W-:-:S15]  /*7f720*/  HMMA.16816.F32 R52, R4, R52, R48 ;  /* 0x000000340434723c */ /* 0x004fde0000001830 */
[----:B------:R-:W-:-:S02]  /*7f730*/  NOP ;  /* 0x0000000000007918 */ /* 0x000fc40000000000 */
[----:B------:R-:W-:Y:S04]  /*7f740*/  STL.64 [R1+0x23f0], R40 ;  /* 0x0023f02801007387 */ /* 0x000fe80000100a00 */
[----:B------:R0:W-:Y:S04]  /*7f750*/  STL.64 [R1+0x23f8], R42 ;  /* 0x0023f82a01007387 */ /* 0x0001e80000100a00 */
[----:B0-----:R-:W2:Y:S04]  /*7f760*/  LDL.LU.64 R42, [R1+0x8bf8] ;  /* 0x008bf800012a7983 */ /* 0x001ea80000300a00 */
[----:B------:R-:W4:Y:S04]  /*7f770*/  LDL.LU.64 R40, [R1+0x8bf0] ;  /* 0x008bf00001287983 */ /* 0x000f280000300a00 */
[----:B------:R-:W3:Y:S04]  /*7f780*/  LDL.LU.64 R50, [R1+0x8be8] ;  /* 0x008be80001327983 */ /* 0x000ee80000300a00 */
[----:B------:R-:W2:Y:S04]  /*7f790*/  LDL.LU.64 R48, [R1+0x8be0] ;  /* 0x008be00001307983 */ /* 0x000ea80000300a00 */
[----:B------:R0:W-:Y:S04]  /*7f7a0*/  STL.64 [R1+0x23b0], R52 ;  /* 0x0023b03401007387 */ /* 0x0001e80000100a00 */
[----:B------:R1:W-:Y:S04]  /*7f7b0*/  STL.64 [R1+0x23b8], R54 ;  /* 0x0023b83601007387 */ /* 0x0003e80000100a00 */
[----:B0-----:R-:W2:Y:S04]  /*7f7c0*/  LDL.LU.64 R52, [R1+0x1b50] ;  /* 0x001b500001347983 */ /* 0x001ea80000300a00 */
[----:B-1----:R-:W2:Y:S01]  /*7f7d0*/  LDL.LU.64 R54, [R1+0x1b58] ;  /* 0x001b580001367983 */ /* 0x002ea20000300a00 */
[----:B---3--:R-:W-:-:S15]  /*7f7e0*/  HMMA.16816.F32 R44, R4, R50, R44 ;  /* 0x00000032042c723c */ /* 0x008fde000000182c */
[----:B------:R-:W-:-:S08]  /*7f7f0*/  NOP ;  /* 0x0000000000007918 */ /* 0x000fd00000000000 */
[----:B------:R-:W-:Y:S04]  /*7f800*/  STL.64 [R1+0x2380], R44 ;  /* 0x0023802c01007387 */ /* 0x000fe80000100a00 */
[----:B------:R0:W-:Y:S04]  /*7f810*/  STL.64 [R1+0x2388], R46 ;  /* 0x0023882e01007387 */ /* 0x0001e80000100a00 */
[----:B0-----:R-:W3:Y:S04]  /*7f820*/  LDL.LU.64 R46, [R1+0x8bd8] ;  /* 0x008bd800012e7983 */ /* 0x001ee80000300a00 */
[----:B------:R-:W4:Y:S01]  /*7f830*/  LDL.LU.64 R44, [R1+0x8bd0] ;  /* 0x008bd000012c7983 */ /* 0x000f220000300a00 */
[C---:B--2---:R-:W-:Y:S06]  /*7f840*/  HMMA.16816.F32 R52, R4.reuse, R48, R52 ;  /* 0x000000300434723c */ /* 0x044fec0000001834 */
[----:B------:R-:W-:-:S15]  /*7f850*/  HMMA.16816.F32 R16, R4, R36, R16 ;  /* 0x000000240410723c */ /* 0x000fde0000001810 */
[----:B------:R-:W-:-:S02]  /*7f860*/  NOP ;  /* 0x0000000000007918 */ /* 0x000fc40000000000 */
[----:B------:R-:W-:Y:S04]  /*7f870*/  STL.64 [R1+0x2340], R52 ;  /* 0x0023403401007387 */ /* 0x000fe80000100a00 */
[----:B------:R-:W-:Y:S01]  /*7f880*/  STL.64 [R1+0x2348], R54 ;  /* 0x0023483601007387 */ /* 0x000fe20000100a00 */
[C---:B---3--:R-:W-:Y:S06]  /*7f890*/  HMMA.16816.F32 R48, R4.reuse, R46, R56 ;  /* 0x0000002e0430723c */ /* 0x048fec0000001838 */
[C---:B----4-:R-:W-:Y:S06]  /*7f8a0*/  HMMA.16816.F32 R44, R4.reuse, R44, R28 ;  /* 0x0000002c042c723c */ /* 0x050fec000000181c */
[C---:B------:R-:W-:Y:S06]  /*7f8b0*/  HMMA.16816.F32 R28, R4.reuse, R42, R24 ;  /* 0x0000002a041c723c */ /* 0x040fec0000001818 */
[C---:B------:R-:W-:Y:S05]  /*7f8c0*/  HMMA.16816.F32 R24, R4.reuse, R40, R20 ;  /* 0x000000280418723c */ /* 0x040fea0000001814 */
[----:B------:R0:W-:Y:S04]  /*7f8d0*/  STL.64 [R1+0x2310], R48 ;  /* 0x0023103001007387 */ /* 0x0001e80000100a00 */
[----:B------:R-:W-:Y:S01]  /*7f8e0*/  STL.64 [R1+0x2318], R50 ;  /* 0x0023183201007387 */ /* 0x000fe20000100a00 */
[----:B------:R-:W-:Y:S03]  /*7f8f0*/  HMMA.16816.F32 R20, R4, R38, R8 ;  /* 0x000000260414723c */ /* 0x000fe60000001808 */
[----:B------:R-:W-:Y:S04]  /*7f900*/  STL.64 [R1+0x22d0], R44 ;  /* 0x0022d02c01007387 */ /* 0x000fe80000100a00 */
[----:B------:R-:W-:Y:S04]  /*7f910*/  STL.64 [R1+0x22d8], R46 ;  /* 0x0022d82e01007387 */ /* 0x000fe80000100a00 */
[----:B------:R1:W-:Y:S04]  /*7f920*/  STL.64 [R1+0x22a0], R28 ;  /* 0x0022a01c01007387 */ /* 0x0003e80000100a00 */
[----:B------:R2:W-:Y:S04]  /*7f930*/  STL.64 [R1+0x22a8], R30 ;  /* 0x0022a81e01007387 */ /* 0x0005e80000100a00 */
[----:B------:R-:W3:Y:S04]  /*7f940*/  LDL.LU.64 R8, [R1+0x1a50] ;  /* 0x001a500001087983 */ /* 0x000ee80000300a00 */
[----:B------:R4:W-:Y:S04]  /*7f950*/  STL.64 [R1+0x2260], R24 ;  /* 0x0022601801007387 */ /* 0x0009e80000100a00 */
[----:B------:R4:W-:Y:S04]  /*7f960*/  STL.64 [R1+0x2268], R26 ;  /* 0x0022681a01007387 */ /* 0x0009e80000100a00 */
[----:B------:R-:W3:Y:S04]  /*7f970*/  LDL.LU.64 R10, [R1+0x1a58] ;  /* 0x001a5800010a7983 */ /* 0x000ee80000300a00 */
[----:B------:R4:W-:Y:S04]  /*7f980*/  STL.64 [R1+0x2230], R20 ;  /* 0x0022301401007387 */ /* 0x0009e80000100a00 */
[----:B------:R4:W-:Y:S04]  /*7f990*/  STL.64 [R1+0x2238], R22 ;  /* 0x0022381601007387 */ /* 0x0009e80000100a00 */
[----:B0-----:R-:W3:Y:S04]  /*7f9a0*/  LDL.LU R48, [R1+0x2f88] ;  /* 0x002f880001307983 */ /* 0x001ee80000300800 */
[----:B-1----:R-:W3:Y:S04]  /*7f9b0*/  LDL.LU R28, [R1+0x2f84] ;  /* 0x002f8400011c7983 */ /* 0x002ee80000300800 */
[----:B------:R0:W-:Y:S04]  /*7f9c0*/  STL.64 [R1+0x21f0], R16 ;  /* 0x0021f01001007387 */ /* 0x0001e80000100a00 */
[----:B------:R1:W-:Y:S04]  /*7f9d0*/  STL.64 [R1+0x21f8], R18 ;  /* 0x0021f81201007387 */ /* 0x0003e80000100a00 */
[----:B------:R-:W3:Y:S04]  /*7f9e0*/  LDL.LU R49, [R1+0x2f90] ;  /* 0x002f900001317983 */ /* 0x000ee80000300800 */
[----:B------:R-:W3:Y:S04]  /*7f9f0*/  LDL.LU R29, [R1+0x2f8c] ;  /* 0x002f8c00011d7983 */ /* 0x000ee80000300800 */
[----:B------:R-:W3:Y:S04]  /*7fa00*/  LDL.LU R50, [R1+0x2f98] ;  /* 0x002f980001327983 */ /* 0x000ee80000300800 */
[----:B--2---:R-:W2:Y:S04]  /*7fa10*/  LDL.LU R30, [R1+0x2f94] ;  /* 0x002f9400011e7983 */ /* 0x004ea80000300800 */
[----:B------:R-:W2:Y:S04]  /*7fa20*/  LDL.LU R51, [R1+0x2fa0] ;  /* 0x002fa00001337983 */ /* 0x000ea80000300800 */
[----:B------:R-:W2:Y:S04]  /*7fa30*/  LDL.LU R31, [R1+0x2f9c] ;  /* 0x002f9c00011f7983 */ /* 0x000ea80000300800 */
[----:B----4-:R-:W4:Y:S04]  /*7fa40*/  LDL.LU.64 R24, [R1+0x19d0] ;  /* 0x0019d00001187983 */ /* 0x010f280000300a00 */
[----:B------:R-:W4:Y:S01]  /*7fa50*/  LDL.LU.64 R26, [R1+0x19d8] ;  /* 0x0019d800011a7983 */ /* 0x000f220000300a00 */
[----:B------:R-:W-:-:S02]  /*7fa60*/  IMAD.MOV.U32 R54, RZ, RZ, R13 ;  /* 0x000000ffff367224 */ /* 0x000fc400078e000d */
[----:B------:R-:W-:Y:S01]  /*7fa70*/  IMAD.MOV.U32 R55, RZ, RZ, R12 ;  /* 0x000000ffff377224 */ /* 0x000fe200078e000c */
[----:B------:R-:W2:Y:S04]  /*7fa80*/  LDL.LU R52, [R1+0x2c50] ;  /* 0x002c500001347983 */ /* 0x000ea80000300800 */
[----:B------:R-:W2:Y:S04]  /*7fa90*/  LDL.LU R53, [R1+0x2c54] ;  /* 0x002c540001357983 */ /* 0x000ea80000300800 */
[----:B------:R-:W2:Y:S04]  /*7faa0*/  LDL.LU R60, [R1+0x2c60] ;  /* 0x002c6000013c7983 */ /* 0x000ea80000300800 */
[----:B------:R-:W2:Y:S04]  /*7fab0*/  LDL.LU R61, [R1+0x2c64] ;  /* 0x002c6400013d7983 */ /* 0x000ea80000300800 */
[----:B------:R-:W2:Y:S04]  /*7fac0*/  LDL.LU R56, [R1+0x27f0] ;  /* 0x0027f00001387983 */ /* 0x000ea80000300800 */
[----:B------:R-:W2:Y:S04]  /*7fad0*/  LDL.LU R57, [R1+0x27f4] ;  /* 0x0027f40001397983 */ /* 0x000ea80000300800 */
[----:B------:R-:W2:Y:S04]  /*7fae0*/  LDL.LU R58, [R1+0x27f8] ;  /* 0x0027f800013a7983 */ /* 0x000ea80000300800 */
[----:B------:R-:W2:Y:S04]  /*7faf0*/  LDL.LU.64 R20, [R1+0x19b0] ;  /* 0x0019b00001147983 */ /* 0x000ea80000300a00 */
[----:B------:R-:W2:Y:S01]  /*7fb00*/  LDL.LU.64 R22, [R1+0x19b8] ;  /* 0x0019b80001167983 */ /* 0x000ea20000300a00 */
[----:B---3--:R-:W-:Y:S03]  /*7fb10*/  HMMA.16816.F32 R12, R4, R34, R8 ;  /* 0x00000022040c723c */ /* 0x008fe60000001808 */
[----:B------:R-:W3:Y:S04]  /*7fb20*/  LDL.LU.64 R8, [R1+0x1930] ;  /* 0x0019300001087983 */ /* 0x000ee80000300a00 */
[----:B------:R-:W3:-:S15]  /*7fb30*/  LDL.LU.64 R10, [R1+0x1938] ;  /* 0x00193800010a7983 */ /* 0x000ede0000300a00 */
[----:B------:R-:W-:-:S01]  /*7fb40*/  NOP ;  /* 0x0000000000007918 */ /* 0x000fc20000000000 */
[----:B------:R1:W-:Y:S04]  /*7fb50*/  STL.64 [R1+0x21c0], R12 ;  /* 0x0021c00c01007387 */ /* 0x0003e80000100a00 */
[----:B------:R1:W-:Y:S04]  /*7fb60*/  STL.64 [R1+0x21c8], R14 ;  /* 0x0021c80e01007387 */ /* 0x0003e80000100a00 */
[----:B0-----:R-:W3:Y:S04]  /*7fb70*/  LDL.LU.64 R16, [R1+0x1840] ;  /* 0x0018400001107983 */ /* 0x001ee80000300a00 */
[----:B-1----:R-:W3:Y:S04]  /*7fb80*/  LDL.LU.64 R18, [R1+0x1848] ;  /* 0x0018480001127983 */ /* 0x002ee80000300a00 */
[----:B------:R-:W3:Y:S04]  /*7fb90*/  LDL.LU.64 R12, [R1+0x1820] ;  /* 0x00182000010c7983 */ /* 0x000ee80000300a00 */
[----:B------:R-:W3:Y:S04]  /*7fba0*/  LDL.LU.64 R14, [R1+0x1828] ;  /* 0x00182800010e7983 */ /* 0x000ee80000300a00 */
[----:B------:R-:W3:Y:S04]  /*7fbb0*/  LDL.LU.64 R44, [R1+0x1710] ;  /* 0x00171000012c7983 */ /* 0x000ee80000300a00 */
[----:B------:R-:W3:Y:S04]  /*7fbc0*/  LDL.LU.64 R46, [R1+0x1718] ;  /* 0x00171800012e7983 */ /* 0x000ee80000300a00 */
[----:B------:R-:W3:Y:S01]  /*7fbd0*/  LDL.LU.64 R40, [R1+0x16f0] ;  /* 0x0016f00001287983 */ /* 0x000ee20000300a00 */
[C---:B----4-:R-:W-:Y:S03]  /*7fbe0*/  HMMA.16816.F32 R32, R4.reuse, R32, R24 ;  /* 0x000000200420723c */ /* 0x050fe60000001818 */
[----:B------:R-:W4:Y:S04]  /*7fbf0*/  LDL.LU.64 R42, [R1+0x16f8] ;  /* 0x0016f800012a7983 */ /* 0x000f280000300a00 */
[----:B------:R-:W4:Y:S04]  /*7fc00*/  LDL.LU.64 R36, [R1+0x1390] ;  /* 0x0013900001247983 */ /* 0x000f280000300a00 */
[----:B------:R-:W4:Y:S04]  /*7fc10*/  LDL.LU.64 R38, [R1+0x1398] ;  /* 0x0013980001267983 */ /* 0x000f280000300a00 */
[----:B------:R-:W2:Y:S04]  /*7fc20*/  LDL.LU.64 R26, [R1+0x8bc8] ;  /* 0x008bc800011a7983 */ /* 0x000ea80000300a00 */
[----:B------:R-:W3:Y:S04]  /*7fc30*/  LDL.LU.64 R24, [R1+0x8bc0] ;  /* 0x008bc00001187983 */ /* 0x000ee80000300a00 */
[----:B------:R0:W-:Y:S04]  /*7fc40*/  STL.64 [R1+0x2180], R32 ;  /* 0x0021802001007387 */ /* 0x0001e80000100a00 */
[----:B------:R1:W-:Y:S04]  /*7fc50*/  STL.64 [R1+0x2188], R34 ;  /* 0x0021882201007387 */ /* 0x0003e80000100a00 */
[----:B0-----:R-:W3:Y:S04]  /*7fc60*/  LDL.LU.64 R32, [R1+0x1970] ;  /* 0x0019700001207983 */ /* 0x001ee80000300a00 */
[----:B-1----:R-:W3:Y:S01]  /*7fc70*/  LDL.LU.64 R34, [R1+0x1978] ;  /* 0x0019780001227983 */ /* 0x002ee20000300a00 */
[----:B--2---:R-:W-:-:S15]  /*7fc80*/  HMMA.16816.F32 R20, R4, R26, R20 ;  /* 0x0000001a0414723c */ /* 0x004fde0000001814 */
[----:B------:R-:W-:-:S08]  /*7fc90*/  NOP ;  /* 0x0000000000007918 */ /* 0x000fd00000000000 */
[----:B------:R-:W-:Y:S04]  /*7fca0*/  STL.64 [R1+0x2150], R20 ;  /* 0x0021501401007387 */ /* 0x000fe80000100a00 */
[----:B------:R0:W-:Y:S04]  /*7fcb0*/  STL.64 [R1+0x2158], R22 ;  /* 0x0021581601007387 */ /* 0x0001e80000100a00 */
[----:B0-----:R-:W2:Y:S04]  /*7fcc0*/  LDL.LU.64 R22, [R1+0x8bb8] ;  /* 0x008bb80001167983 */ /* 0x001ea80000300a00 */
[----:B------:R-:W4:Y:S01]  /*7fcd0*/  LDL.LU.64 R20, [R1+0x8bb0] ;  /* 0x008bb00001147983 */ /* 0x000f220000300a00 */
[----:B---3--:R-:W-:Y:S03]  /*7fce0*/  HMMA.16816.F32 R32, R4, R24, R32 ;  /* 0x000000180420723c */ /* 0x008fe60000001820 */
[----:B------:R-:W3:Y:S04]  /*7fcf0*/  LDL.LU.64 R24, [R1+0x1790] ;  /* 0x0017900001187983 */ /* 0x000ee80000300a00 */
[----:B------:R-:W3:-:S15]  /*7fd00*/  LDL.LU.64 R26, [R1+0x1798] ;  /* 0x00179800011a7983 */ /* 0x000ede0000300a00 */
[----:B------:R-:W-:-:S01]  /*7fd10*/  NOP ;  /* 0x0000000000007918 */ /* 0x000fc20000000000 */
[----:B------:R0:W-:Y:S04]  /*7fd20*/  STL.64 [R1+0x2110], R32 ;  /* 0x0021102001007387 */ /* 0x0001e80000100a00 */
[----:B------:R1:W-:Y:S04]  /*7fd30*/  STL.64 [R1+0x2118], R34 ;  /* 0x0021182201007387 */ /* 0x0003e80000100a00 */
[----:B0-----:R-:W3:Y:S04]  /*7fd40*/  LDL.LU.64 R32, [R1+0x12e0] ;  /* 0x0012e00001207983 */ /* 0x001ee80000300a00 */
[----:B-1----:R-:W3:Y:S01]  /*7fd50*/  LDL.LU.64 R34, [R1+0x12e8] ;  /* 0x0012e80001227983 */ /* 0x002ee20000300a00 */
[C---:B--2---:R-:W-:Y:S06]  /*7fd60*/  HMMA.16816.F32 R8, R4.reuse, R22, R8 ;  /* 0x000000160408723c */ /* 0x044fec0000001808 */
[----:B----4-:R-:W-:-:S15]  /*7fd70*/  HMMA.16816.F32 R20, R4, R20, R16 ;  /* 0x000000140414723c */ /* 0x010fde0000001810 */
        /* <DEDUP_REMOVED lines=17> */
[----:B--2---:R-:W-:Y:S01]  /*7fe90*/  HMMA.16816.F32 R16, R4, R16, R20 ;  /* 0x000000100410723c */ /* 0x004fe20000001814 */
[----:B------:R-:W-:-:S05]  /*7fea0*/  IMAD.MOV.U32 R59, RZ, RZ, R0 ;  /* 0x000000ffff3b7224 */ /* 0x000fca00078e0000 */
[----:B---3--:R-:W-:-:S15]  /*7feb0*/  HMMA.16816.F32 R20, R4, R14, R24 ;  /* 0x0000000e0414723c */ /* 0x008fde0000001818 */
[----:B------:R-:W-:-:S08]  /*7fec0*/  NOP ;  /* 0x0000000000007918 */ /* 0x000fd00000000000 */
[----:B------:R-:W-:Y:S04]  /*7fed0*/  STL.64 [R1+0x2000], R20 ;  /* 0x0020001401007387 */ /* 0x000fe80000100a00 */
[----:B------:R0:W-:Y:S04]  /*7fee0*/  STL.64 [R1+0x2030], R16 ;  /* 0x0020301001007387 */ /* 0x0001e80000100a00 */
[----:B------:R1:W-:Y:S04]  /*7fef0*/  STL.64 [R1+0x2038], R18 ;  /* 0x0020381201007387 */ /* 0x0003e80000100a00 */
[----:B------:R4:W-:Y:S04]  /*7ff00*/  STL [R1+0x2008], R22 ;  /* 0x0020081601007387 */ /* 0x0009e80000100800 */
[----:B0-----:R-:W2:Y:S04]  /*7ff10*/  LDL.LU.64 R16, [R1+0x12b0] ;  /* 0x0012b00001107983 */ /* 0x001ea80000300a00 */
[----:B-1----:R-:W2:Y:S01]  /*7ff20*/  LDL.LU.64 R18, [R1+0x12b8] ;  /* 0x0012b80001127983 */ /* 0x002ea20000300a00 */
[----:B------:R-:W-:-:S02]  /*7ff30*/  IMAD.MOV.U32 R0, RZ, RZ, R23 ;  /* 0x000000ffff007224 */ /* 0x000fc400078e0017 */
[C---:B----4-:R-:W-:Y:S06]  /*7ff40*/  HMMA.16816.F32 R20, R4.reuse, R12, R44 ;  /* 0x0000000c0414723c */ /* 0x050fec000000182c */
[C---:B------:R-:W-:Y:S06]  /*7ff50*/  HMMA.16816.F32 R12, R4.reuse, R10, R40 ;  /* 0x0000000a040c723c */ /* 0x040fec0000001828 */
[C---:B------:R-:W-:Y:S01]  /*7ff60*/  HMMA.16816.F32 R8, R4.reuse, R8, R36 ;  /* 0x000000080408723c */ /* 0x040fe20000001824 */
[----:B------:R-:W-:Y:S10]  /*7ff70*/  STL [R1+0x7be0], R0 ;  /* 0x007be00001007387 */ /* 0x000ff40000100800 */
[----:B------:R-:W-:Y:S04]  /*7ff80*/  STL.64 [R1+0x1fc0], R20 ;  /* 0x001fc01401007387 */ /* 0x000fe80000100a00 */
[----:B------:R-:W-:Y:S04]  /*7ff90*/  STL.64 [R1+0x1fc8], R22 ;  /* 0x001fc81601007387 */ /* 0x000fe80000100a00 */
[----:B------:R-:W-:Y:S04]  /*7ffa0*/  STL.64 [R1+0x1f90], R12 ;  /* 0x001f900c01007387 */ /* 0x000fe80000100a00 */
[----:B------:R-:W-:Y:S04]  /*7ffb0*/  STL.64 [R1+0x1f98], R14 ;  /* 0x001f980e01007387 */ /* 0x000fe80000100a00 */
[----:B------:R-:W-:Y:S04]  /*7ffc0*/  STL.64 [R1+0x1f50], R8 ;  /* 0x001f500801007387 */ /* 0x000fe80000100a00 */
[----:B------:R0:W-:Y:S02]  /*7ffd0*/  STL.64 [R1+0x1f58], R10 ;  /* 0x001f580a01007387 */ /* 0x0001e40000100a00 */
[----:B0-----:R-:W-:Y:S01]  /*7ffe0*/  HMMA.16816.F32 R8, R4, R2, R32 ;  /* 0x000000020408723c */ /* 0x001fe20000001820 */
[----:B------:R-:W-:-:S02]  /*7fff0*/  IMAD R28, R28, 0x100, R48 ;  /* 0x000001001c1c7824 */ /* 0x000fc400078e0230 */
[----:B------:R-:W-:Y:S02]  /*80000*/  IMAD R29, R29, 0x100, R49 ;  /* 0x000001001d1d7824 */ /* 0x000fe400078e0231 */
[----:B------:R-:W-:Y:S02]  /*80010*/  IMAD R30, R30, 0x100, R50 ;  /* 0x000001001e1e7824 */ /* 0x000fe400078e0232 */
[----:B------:R-:W-:Y:S01]  /*80020*/  IMAD R31, R31, 0x100, R51 ;  /* 0x000001001f1f7824 */ /* 0x000fe200078e0233 */
[----:B------:R-:W-:Y:S02]  /*80030*/  F2FP.F16.E5M2.UNPACK_B R28, R28 ;  /* 0x0000001cff1c723e */ /* 0x000fe400020004ff */
[----:B------:R-:W-:Y:S02]  /*80040*/  F2FP.F16.E5M2.UNPACK_B R29, R29 ;  /* 0x0000001dff1d723e */ /* 0x000fe400020004ff */
[----:B------:R-:W-:Y:S02]  /*80050*/  F2FP.F16.E5M2.UNPACK_B R30, R30 ;  /* 0x0000001eff1e723e */ /* 0x000fe400020004ff */
[----:B------:R-:W-:-:S09]  /*80060*/  F2FP.F16.E5M2.UNPACK_B R31, R31 ;  /* 0x0000001fff1f723e */ /* 0x000fd200020004ff */
[----:B------:R-:W-:Y:S04]  /*80070*/  STL.64 [R1+0x1f30], R8 ;  /* 0x001f300801007387 */ /* 0x000fe80000100a00 */
[----:B------:R0:W-:Y:S02]  /*80080*/  STL.64 [R1+0x1f38], R10 ;  /* 0x001f380a01007387 */ /* 0x0001e40000100a00 */
[----:B0-----:R-:W-:Y:S02]  /*80090*/  F2FP.F16.E5M2.UNPACK_B R10, R52.H1 ;  /* 0x00000034ff0a723e */ /* 0x001fe400030004ff */
[----:B------:R-:W-:-:S03]  /*800a0*/  F2FP.F16.E5M2.UNPACK_B R11, R53.H1 ;  /* 0x00000035ff0b723e */ /* 0x000fc600030004ff */
[----:B------:R-:W-:Y:S01]  /*800b0*/  STL [R1+0x30], R10 ;  /* 0x0000300a01007387 */ /* 0x000fe20000100800 */
[----:B------:R-:W-:Y:S02]  /*800c0*/  F2FP.F16.E5M2.UNPACK_B R8, R60.H1 ;  /* 0x0000003cff08723e */ /* 0x000fe400030004ff */
[----:B------:R-:W-:Y:S01]  /*800d0*/  F2FP.F16.E5M2.UNPACK_B R9, R61.H1 ;  /* 0x0000003dff09723e */ /* 0x000fe200030004ff */
[----:B--2---:R-:W-:-:S15]  /*800e0*/  HMMA.16816.F32 R4, R4, R54, R16 ;  /* 0x000000360404723c */ /* 0x004fde0000001810 */
[----:B------:R-:W-:-:S08]  /*800f0*/  NOP ;  /* 0x0000000000007918 */ /* 0x000fd00000000000 */
[----:B------:R-:W-:Y:S04]  /*80100*/  STL.64 [R1+0x1f20], R4 ;  /* 0x001f200401007387 */ /* 0x000fe80000100a00 */
[----:B------:R0:W-:Y:S02]  /*80110*/  STL.64 [R1+0x1f28], R6 ;  /* 0x001f280601007387 */ /* 0x0001e40000100a00 */
[----:B0-----:R-:W-:Y:S06]  /*80120*/  HMMA.16816.F32 R4, R28, R10, R56 ;  /* 0x0000000a1c04723c */ /* 0x001fec0000001838 */
[----:B------:R0:W-:-:S15]  /*80130*/  STL [R1+0x34], R11 ;  /* 0x0000340b01007387 */ /* 0x0001de0000100800 */
[----:B------:R-:W-:-:S02]  /*80140*/  NOP ;  /* 0x0000000000007918 */ /* 0x000fc40000000000 */
[----:B------:R-:W-:Y:S04]  /*80150*/  STL.64 [R1+0x1f80], R4 ;  /* 0x001f800401007387 */ /* 0x000fe80000100a00 */
[----:B------:R-:W-:Y:S04]  /*80160*/  STL [R1+0x1f88], R6 ;  /* 0x001f880601007387 */ /* 0x000fe80000100800 */
[----:B------:R-:W-:Y:S04]  /*80170*/  STL [R1+0x18], R8 ;  /* 0x0000180801007387 */ /* 0x000fe80000100800 */
[----:B------:R-:W2:Y:S04]  /*80180*/  LDL.LU R44, [R1+0x28d0] ;  /* 0x0028d000012c7983 */ /* 0x000ea80000300800 */
[----:B------:R1:W-:Y:S04]  /*80190*/  STL [R1+0x1c], R9 ;  /* 0x00001c0901007387 */ /* 0x0003e80000100800 */
[----:B------:R-:W2:Y:S04]  /*801a0*/  LDL.LU R45, [R1+0x28d4] ;  /* 0x0028d400012d7983 */ /* 0x000ea80000300800 */
[----:B------:R-:W2:Y:S04]  /*801b0*/  LDL.LU R46, [R1+0x28d8] ;  /* 0x0028d800012e7983 */ /* 0x000ea80000300800 */
[----:B------:R-:W2:Y:S04]  /*801c0*/  LDL.LU R47, [R1+0x28dc] ;  /* 0x0028dc00012f7983 */ /* 0x000ea80000300800 */
[----:B------:R-:W3:Y:S04]  /*801d0*/  LDL.LU R36, [R1+0x2890] ;  /* 0x0028900001247983 */ /* 0x000ee80000300800 */
[----:B------:R-:W3:Y:S04]  /*801e0*/  LDL.LU R37, [R1+0x2894] ;  /* 0x0028940001257983 */ /* 0x000ee80000300800 */
[----:B------:R-:W3:Y:S04]  /*801f0*/  LDL.LU R38, [R1+0x2898] ;  /* 0x0028980001267983 */ /* 0x000ee80000300800 */
[----:B------:R-:W3:Y:S04]  /*80200*/  LDL.LU R39, [R1+0x289c] ;  /* 0x00289c0001277983 */ /* 0x000ee80000300800 */
[----:B------:R-:W4:Y:S04]  /*80210*/  LDL.LU R60, [R1+0x2ca0] ;  /* 0x002ca000013c7983 */ /* 0x000f280000300800 */
[----:B------:R-:W2:Y:S04]  /*80220*/  LDL.LU R32, [R1+0x2860] ;  /* 0x0028600001207983 */ /* 0x000ea80000300800 */
[----:B------:R-:W2:Y:S04]  /*80230*/  LDL.LU R33, [R1+0x2864] ;  /* 0x0028640001217983 */ /* 0x000ea80000300800 */
[----:B------:R-:W2:Y:S04]  /*80240*/  LDL.LU R34, [R1+0x2868] ;  /* 0x0028680001227983 */ /* 0x000ea80000300800 */
[----:B------:R-:W2:Y:S04]  /*80250*/  LDL.LU R35, [R1+0x286c] ;  /* 0x00286c0001237983 */ /* 0x000ea80000300800 */
[----:B------:R-:W1:Y:S04]  /*80260*/  LDL.LU R12, [R1+0x2810] ;  /* 0x00281000010c7983 */ /* 0x000e680000300800 */
[----:B------:R-:W1:Y:S04]  /*80270*/  LDL.LU R13, [R1+0x2814] ;  /* 0x00281400010d7983 */ /* 0x000e680000300800 */
[----:B------:R-:W1:Y:S04]  /*80280*/  LDL.LU R14, [R1+0x2818] ;  /* 0x00281800010e7983 */ /* 0x000e680000300800 */
[----:B------:R-:W1:Y:S04]  /*80290*/  LDL.LU R15, [R1+0x281c] ;  /* 0x00281c00010f7983 */ /* 0x000e680000300800 */
[----:B------:R-:W3:Y:S04]  /*802a0*/  LDL.LU R10, [R1+0x2c70] ;  /* 0x002c7000010a7983 */ /* 0x000ee80000300800 */
[----:B0-----:R-:W4:Y:S04]  /*802b0*/  LDL.LU R11, [R1+0x2c74] ;  /* 0x002c7400010b7983 */ /* 0x001f280000300800 */
        /* <DEDUP_REMOVED lines=28> */
[----:B------:R-:W2:Y:S01]  /*80480*/  LDL.LU R51, [R1+0x28fc] ;  /* 0x0028fc0001337983 */ /* 0x000ea20000300800 */
[----:B------:R-:W-:-:S05]  /*80490*/  IMAD.MOV.U32 R0, RZ, RZ, R7 ;  /* 0x000000ffff007224 */ /* 0x000fca00078e0007 */
[----:B------:R-:W-:Y:S01]  /*804a0*/  STL [R1+0x7ce8], R0 ;  /* 0x007ce80001007387 */ /* 0x000fe20000100800 */
[----:B---3--:R-:W-:Y:S02]  /*804b0*/  F2FP.F16.E5M2.UNPACK_B R2, R10.H1 ;  /* 0x0000000aff02723e */ /* 0x008fe400030004ff */
[----:B----4-:R-:W-:Y:S02]  /*804c0*/  F2FP.F16.E5M2.UNPACK_B R3, R11.H1 ;  /* 0x0000000bff03723e */ /* 0x010fe400030004ff */
[----:B-1----:R-:W-:Y:S01]  /*804d0*/  HMMA.16816.F32 R8, R28, R8, R12 ;  /* 0x000000081c08723c */ /* 0x002fe2000000180c */
[----:B------:R-:W-:Y:S01]  /*804e0*/  STL [R1+0x10], R2 ;  /* 0x0000100201007387 */ /* 0x000fe20000100800 */
[----:B--2---:R-:W-:-:S15]  /*804f0*/  F2FP.F16.E5M2.UNPACK_B R4, R20.H1 ;  /* 0x00000014ff04723e */ /* 0x004fde00030004ff */
[----:B------:R-:W-:-:S06]  /*80500*/  NOP ;  /* 0x0000000000007918 */ /* 0x000fcc0000000000 */
[----:B------:R-:W-:Y:S04]  /*80510*/  STL.64 [R1+0x1ff0], R8 ;  /* 0x001ff00801007387 */ /* 0x000fe80000100a00 */
[----:B------:R0:W-:Y:S02]  /*80520*/  STL.64 [R1+0x1ff8], R10 ;  /* 0x001ff80a01007387 */ /* 0x0001e40000100a00 */
[----:B0-----:R-:W-:Y:S01]  /*80530*/  HMMA.16816.F32 R8, R28, R2, R16 ;  /* 0x000000021c08723c */ /* 0x001fe20000001810 */
[----:B------:R-:W-:-:S05]  /*80540*/  F2FP.F16.E5M2.UNPACK_B R5, R21.H1 ;  /* 0x00000015ff05723e */ /* 0x000fca00030004ff */
[----:B------:R-:W-:Y:S01]  /*80550*/  IMAD.MOV.U32 R0, RZ, RZ, R3 ;  /* 0x000000ffff007224 */ /* 0x000fe200078e0003 */
[----:B------:R-:W-:Y:S04]  /*80560*/  STL [R1+0x14], R3 ;  /* 0x0000140301007387 */ /* 0x000fe80000100800 */
[----:B------:R-:W-:-:S12]  /*80570*/  STL [R1+0x8], R4 ;  /* 0x0000080401007387 */ /* 0x000fd80000100800 */
[----:B------:R-:W-:Y:S04]  /*80580*/  STL.64 [R1+0x2060], R8 ;  /* 0x0020600801007387 */ /* 0x000fe80000100a00 */
[----:B------:R-:W-:Y:S04]  /*80590*/  STL.64 [R1+0x2068], R10 ;  /* 0x0020680a01007387 */ /* 0x000fe80000100a00 */
[----:B------:R-:W-:Y:S04]  /*805a0*/  STL [R1+0x8b78], R0 ;  /* 0x008b780001007387 */ /* 0x000fe80000100800 */
[----:B------:R0:W-:Y:S02]  /*805b0*/  STL [R1+0xc], R5 ;  /* 0x00000c0501007387 */ /* 0x0001e40000100800 */
[----:B0-----:R-:W-:Y:S01]  /*805c0*/  HMMA.16816.F32 R4, R28, R4, R24 ;  /* 0x000000041c04723c */ /* 0x001fe20000001818 */
[----:B------:R-:W-:-:S02]  /*805d0*/  F2FP.F16.E5M2.UNPACK_B R2, R22.H1 ;  /* 0x00000016ff02723e */ /* 0x000fc400030004ff */
[----:B------:R-:W-:-:S03]  /*805e0*/  F2FP.F16.E5M2.UNPACK_B R3, R23.H1 ;  /* 0x00000017ff03723e */ /* 0x000fc600030004ff */
[----:B------:R-:W-:-:S15]  /*805f0*/  STL [R1], R2 ;  /* 0x0000000201007387 */ /* 0x000fde0000100800 */
[----:B------:R-:W-:-:S02]  /*80600*/  NOP ;  /* 0x0000000000007918 */ /* 0x000fc40000000000 */
[----:B------:R-:W-:Y:S04]  /*80610*/  STL.64 [R1+0x20d0], R4 ;  /* 0x0020d00401007387 */ /* 0x000fe80000100a00 */
[----:B------:R0:W-:Y:S02]  /*80620*/  STL.64 [R1+0x20d8], R6 ;  /* 0x0020d80601007387 */ /* 0x0001e40000100a00 */
[----:B0-----:R-:W-:Y:S01]  /*80630*/  HMMA.16816.F32 R4, R28, R2, R32 ;  /* 0x000000021c04723c */ /* 0x001fe20000001820 */
[----:B------:R-:W-:Y:S02]  /*80640*/  F2FP.F16.E5M2.UNPACK_B R60, R60.H1 ;  /* 0x0000003cff3c723e */ /* 0x000fe400030004ff */
[----:B------:R-:W-:-:S03]  /*80650*/  F2FP.F16.E5M2.UNPACK_B R61, R61.H1 ;  /* 0x0000003dff3d723e */ /* 0x000fc600030004ff */
[----:B------:R-:W-:-:S15]  /*80660*/  STL [R1+0x4], R3 ;  /* 0x0000040301007387 */ /* 0x000fde0000100800 */
[----:B------:R-:W-:-:S02]  /*80670*/  NOP ;  /* 0x0000000000007918 */ /* 0x000fc40000000000 */
[----:B------:R-:W-:Y:S04]  /*80680*/  STL.64 [R1+0x2140], R4 ;  /* 0x0021400401007387 */ /* 0x000fe80000100a00 */
[----:B------:R0:W-:Y:S02]  /*80690*/  STL.64 [R1+0x2148], R6 ;  /* 0x0021480601007387 */ /* 0x0001e40000100a00 */
[----:B0-----:R-:W-:Y:S01]  /*806a0*/  HMMA.16816.F32 R4, R28, R60, R36 ;  /* 0x0000003c1c04723c */ /* 0x001fe20000001824 */
[----:B------:R-:W-:Y:S02]  /*806b0*/  F2FP.F16.E5M2.UNPACK_B R58, R58.H1 ;  /* 0x0000003aff3a723e */ /* 0x000fe400030004ff */
[----:B------:R-:W-:-:S03]  /*806c0*/  F2FP.F16.E5M2.UNPACK_B R59, R59.H1 ;  /* 0x0000003bff3b723e */ /* 0x000fc600030004ff */
[----:B------:R-:W-:-:S15]  /*806d0*/  STL.64 [R1+0x8b68], R60 ;  /* 0x008b683c01007387 */ /* 0x000fde0000100a00 */
[----:B------:R-:W-:-:S02]  /*806e0*/  NOP ;  /* 0x0000000000007918 */ /* 0x000fc40000000000 */
[----:B------:R-:W-:Y:S04]  /*806f0*/  STL.64 [R1+0x21b0], R4 ;  /* 0x0021b00401007387 */ /* 0x000fe80000100a00 */
[----:B------:R0:W-:Y:S02]  /*80700*/  STL.64 [R1+0x21b8], R6 ;  /* 0x0021b80601007387 */ /* 0x0001e40000100a00 */
[----:B0-----:R-:W-:Y:S01]  /*80710*/  HMMA.16816.F32 R4, R28, R58, R40 ;  /* 0x0000003a1c04723c */ /* 0x001fe20000001828 */
[----:B------:R-:W-:Y:S02]  /*80720*/  F2FP.F16.E5M2.UNPACK_B R56, R56.H1 ;  /* 0x00000038ff38723e */ /* 0x000fe400030004ff */
[----:B------:R-:W-:-:S15]  /*80730*/  F2FP.F16.E5M2.UNPACK_B R57, R57.H1 ;  /* 0x00000039ff39723e */ /* 0x000fde00030004ff */
[----:B------:R-:W-:-:S05]  /*80740*/  NOP ;  /* 0x0000000000007918 */ /* 0x000fca0000000000 */
[----:B------:R-:W-:Y:S04]  /*80750*/  STL.64 [R1+0x2220], R4 ;  /* 0x0022200401007387 */ /* 0x000fe80000100a00 */
[----:B------:R0:W-:Y:S02]  /*80760*/  STL.64 [R1+0x2228], R6 ;  /* 0x0022280601007387 */ /* 0x0001e40000100a00 */
[----:B0-----:R-:W-:Y:S01]  /*80770*/  HMMA.16816.F32 R4, R28, R56, R44 ;  /* 0x000000381c04723c */ /* 0x001fe2000000182c */
[----:B------:R-:W-:Y:S02]  /*80780*/  F2FP.F16.E5M2.UNPACK_B R54, R54.H1 ;  /* 0x00000036ff36723e */ /* 0x000fe400030004ff */
[----:B------:R-:W-:Y:S01]  /*80790*/  F2FP.F16.E5M2.UNPACK_B R55, R55.H1 ;  /* 0x00000037ff37723e */ /* 0x000fe200030004ff */
[----:B------:R-:W-:Y:S04]  /*807a0*/  STL.64 [R1+0x8af0], R58 ;  /* 0x008af03a01007387 */ /* 0x000fe80000100a00 */
[----:B------:R-:W-:-:S15]  /*807b0*/  STL.64 [R1+0x8ae8], R56 ;  /* 0x008ae83801007387 */ /* 0x000fde0000100a00 */
[----:B------:R-:W-:Y:S04]  /*807c0*/  STL.64 [R1+0x2290], R4 ;  /* 0x0022900401007387 */ /* 0x000fe80000100a00 */
[----:B------:R0:W-:Y:S04]  /*807d0*/  STL.64 [R1+0x2298], R6 ;  /* 0x0022980601007387 */ /* 0x0001e80000100a00 */
[----:B------:R-:W2:Y:S01]  /*807e0*/  LDL.LU R24, [R1+0x29d0] ;  /* 0x0029d00001187983 */ /* 0x000ea20000300800 */
[----:B0-----:R-:W-:-:S15]  /*807f0*/  HMMA.16816.F32 R4, R28, R54, R48 ;  /* 0x000000361c04723c */ /* 0x001fde0000001830 */
[----:B------:R-:W-:-:S08]  /*80800*/  NOP ;  /* 0x0000000000007918 */ /* 0x000fd00000000000 */
[----:B------:R0:W-:Y:S04]  /*80810*/  STL.64 [R1+0x2300], R4 ;  /* 0x0023000401007387 */ /* 0x0001e80000100a00 */
[----:B------:R1:W-:Y:S04]  /*80820*/  STL.64 [R1+0x2308], R6 ;  /* 0x0023080601007387 */ /* 0x0003e80000100a00 */
        /* <DEDUP_REMOVED lines=8> */
[----:B------:R-:W4:Y:S04]  /*808b0*/  LDL.LU R9, [R1+0x2954] ;  /* 0x0029540001097983 */ /* 0x000f280000300800 */
[----:B------:R-:W4:Y:S04]  /*808c0*/  LDL.LU R10, [R1+0x2958] ;  /* 0x00295800010a7983 */ /* 0x000f280000300800 */
[----:B------:R-:W4:Y:S04]  /*808d0*/  LDL.LU R11, [R1+0x295c] ;  /* 0x00295c00010b7983 */ /* 0x000f280000300800 */
[----:B------:R-:W2:Y:S04]  /*808e0*/  LDL.LU R56, [R1+0x2910] ;  /* 0x0029100001387983 */ /* 0x000ea80000300800 */
[----:B------:R-:W2:Y:S04]  /*808f0*/  LDL.LU R57, [R1+0x2914] ;  /* 0x0029140001397983 */ /* 0x000ea80000300800 */
[----:B------:R-:W2:Y:S04]  /*80900*/  LDL.LU R58, [R1+0x2918] ;  /* 0x00291800013a7983 */ /* 0x000ea80000300800 */
[----:B------:R-:W2:Y:S04]  /*80910*/  LDL.LU R59, [R1+0x291c] ;  /* 0x00291c00013b7983 */ /* 0x000ea80000300800 */
[----:B------:R-:W3:Y:S04]  /*80920*/  LDL.LU R50, [R1+0x2cf0] ;  /* 0x002cf00001327983 */ /* 0x000ee80000300800 */
[----:B------:R-:W4:Y:S04]  /*80930*/  LDL.LU R51, [R1+0x2cf4] ;  /* 0x002cf40001337983 */ /* 0x000f280000300800 */
[----:B0-----:R-:W2:Y:S04]  /*80940*/  LDL.LU R4, [R1+0x2930] ;  /* 0x0029300001047983 */ /* 0x001ea80000300800 */
[----:B------:R-:W2:Y:S04]  /*80950*/  LDL.LU R5, [R1+0x2934] ;  /* 0x0029340001057983 */ /* 0x000ea80000300800 */
        /* <DEDUP_REMOVED lines=26> */
[----:B------:R-:W-:-:S02]  /*80b00*/  F2FP.F16.E5M2.UNPACK_B R52, R52.H1 ;  /* 0x00000034ff34723e */ /* 0x000fc400030004ff */
[----:B------:R-:W-:Y:S01]  /*80b10*/  F2FP.F16.E5M2.UNPACK_B R53, R53.H1 ;  /* 0x00000035ff35723e */ /* 0x000fe200030004ff */
[----:B------:R-:W2:Y:S04]  /*80b20*/  LDL.LU R36, [R1+0x2d60] ;  /* 0x002d600001247983 */ /* 0x000ea80000300800 */
[----:B------:R-:W2:Y:S04]  /*80b30*/  LDL.LU R37, [R1+0x2d64] ;  /* 0x002d640001257983 */ /* 0x000ea80000300800 */
[----:B------:R-:W-:Y:S04]  /*80b40*/  STL.64 [R1+0x8ad0], R54 ;  /* 0x008ad03601007387 */ /* 0x000fe80000100a00 */
[----:B------:R-:W-:Y:S01]  /*80b50*/  STL.64 [R1+0x8ac8], R52 ;  /* 0x008ac83401007387 */ /* 0x000fe20000100a00 */
[----:B---3--:R-:W-:-:S02]  /*80b60*/  F2FP.F16.E5M2.UNPACK_B R50, R50.H1 ;  /* 0x00000032ff32723e */ /* 0x008fc400030004ff */
[----:B----4-:R-:W-:Y:S01]  /*80b70*/  F2FP.F16.E5M2.UNPACK_B R51, R51.H1 ;  /* 0x00000033ff33723e */ /* 0x010fe200030004ff */
[C---:B--2---:R-:W-:Y:S06]  /*80b80*/  HMMA.16816.F32 R56, R28.reuse, R52, R56 ;  /* 0x000000341c38723c */ /* 0x044fec0000001838 */
[----:B------:R-:W-:Y:S01]  /*80b90*/  HMMA.16816.F32 R4, R28, R50, R4 ;  /* 0x000000321c04723c */ /* 0x000fe20000001804 */
[----:B------:R-:W-:Y:S02]  /*80ba0*/  F2FP.F16.E5M2.UNPACK_B R48, R48.H1 ;  /* 0x00000030ff30723e */ /* 0x000fe400030004ff */
[----:B------:R-:W-:-:S14]  /*80bb0*/  F2FP.F16.E5M2.UNPACK_B R49, R49.H1 ;  /* 0x00000031ff31723e */ /* 0x000fdc00030004ff */
[----:B------:R-:W-:Y:S04]  /*80bc0*/  STL.64 [R1+0x2370], R56 ;  /* 0x0023703801007387 */ /* 0x000fe80000100a00 */
[----:B------:R-:W-:Y:S04]  /*80bd0*/  STL.64 [R1+0x2378], R58 ;  /* 0x0023783a01007387 */ /* 0x000fe80000100a00 */
[----:B------:R-:W-:Y:S04]  /*80be0*/  STL.64 [R1+0x23e0], R4 ;  /* 0x0023e00401007387 */ /* 0x000fe80000100a00 */
[----:B------:R0:W-:Y:S02]  /*80bf0*/  STL.64 [R1+0x23e8], R6 ;  /* 0x0023e80601007387 */ /* 0x0001e40000100a00 */
[----:B0-----:R-:W-:Y:S01]  /*80c00*/  HMMA.16816.F32 R4, R28, R48, R8 ;  /* 0x000000301c04723c */ /* 0x001fe20000001808 */
[----:B------:R-:W-:-:S02]  /*80c10*/  F2FP.F16.E5M2.UNPACK_B R46, R46.H1 ;  /* 0x0000002eff2e723e */ /* 0x000fc400030004ff */
[----:B------:R-:W-:Y:S01]  /*80c20*/  F2FP.F16.E5M2.UNPACK_B R47, R47.H1 ;  /* 0x0000002fff2f723e */ /* 0x000fe200030004ff */
[----:B------:R-:W-:Y:S04]  /*80c30*/  STL.64 [R1+0x8ac0], R50 ;  /* 0x008ac03201007387 */ /* 0x000fe80000100a00 */
[----:B------:R-:W-:-:S15]  /*80c40*/  STL.64 [R1+0x8ab8], R48 ;  /* 0x008ab83001007387 */ /* 0x000fde0000100a00 */
        /* <DEDUP_REMOVED lines=83> */
[----:B------:R0:W-:Y:S01]  /*81180*/  STL.64 [R1+0x8b08], R36 ;  /* 0x008b082401007387 */ /* 0x0001e20000100a00 */
[----:B---3--:R-:W-:-:S02]  /*81190*/  F2FP.F16.E5M2.UNPACK_B R34, R34.H1 ;  /* 0x00000022ff22723e */ /* 0x008fc400030004ff */
[----:B----4-:R-:W-:Y:S01]  /*811a0*/  F2FP.F16.E5M2.UNPACK_B R35, R35.H1 ;  /* 0x00000023ff23723e */ /* 0x010fe200030004ff */
[C---:B--2---:R-:W-:Y:S06]  /*811b0*/  HMMA.16816.F32 R40, R28.reuse, R36, R40 ;  /* 0x000000241c28723c */ /* 0x044fec0000001828 */
[----:B0-----:R-:W-:Y:S01]  /*811c0*/  HMMA.16816.F32 R36, R28, R34, R44 ;  /* 0x000000221c24723c */ /* 0x001fe2000000182c */
[----:B------:R-:W-:Y:S02]  /*811d0*/  F2FP.F16.E5M2.UNPACK_B R32, R32.H1 ;  /* 0x00000020ff20723e */ /* 0x000fe400030004ff */
[----:B------:R-:W-:-:S14]  /*811e0*/  F2FP.F16.E5M2.UNPACK_B R33, R33.H1 ;  /* 0x00000021ff21723e */ /* 0x000fdc00030004ff */
[----:B------:R-:W-:Y:S01]  /*811f0*/  STL.64 [R1+0x2610], R40 ;  /* 0x0026102801007387 */ /* 0x000fe20000100a00 */
[----:B------:R-:W-:-:S03]  /*81200*/  F2FP.F16.E5M2.UNPACK_B R26, R26.H1 ;  /* 0x0000001aff1a723e */ /* 0x000fc600030004ff */
[----:B------:R-:W-:Y:S01]  /*81210*/  STL.64 [R1+0x2618], R42 ;  /* 0x0026182a01007387 */ /* 0x000fe20000100a00 */
[----:B------:R-:W-:-:S03]  /*81220*/  F2FP.F16.E5M2.UNPACK_B R27, R27.H1 ;  /* 0x0000001bff1b723e */ /* 0x000fc600030004ff */
[----:B------:R-:W-:Y:S04]  /*81230*/  STL.64 [R1+0x2640], R36 ;  /* 0x0026402401007387 */ /* 0x000fe80000100a00 */
[----:B------:R0:W-:Y:S04]  /*81240*/  STL.64 [R1+0x2648], R38 ;  /* 0x0026482601007387 */ /* 0x0001e80000100a00 */
[----:B------:R-:W-:Y:S04]  /*81250*/  STL.64 [R1+0x8aa0], R34 ;  /* 0x008aa02201007387 */ /* 0x000fe80000100a00 */
[----:B------:R1:W-:Y:S01]  /*81260*/  STL.64 [R1+0x8a98], R32 ;  /* 0x008a982001007387 */ /* 0x0003e20000100a00 */
[C---:B0-----:R-:W-:Y:S06]  /*81270*/  HMMA.16816.F32 R36, R28.reuse, R32, R48 ;  /* 0x000000201c24723c */ /* 0x041fec0000001830 */
[----:B-1----:R-:W-:Y:S01]  /*81280*/  HMMA.16816.F32 R32, R28, R26, R52 ;  /* 0x0000001a1c20723c */ /* 0x002fe20000001834 */
[----:B------:R-:W-:-:S02]  /*81290*/  F2FP.F16.E5M2.UNPACK_B R24, R24.H1 ;  /* 0x00000018ff18723e */ /* 0x000fc400030004ff */
[----:B------:R-:W-:Y:S02]  /*812a0*/  F2FP.F16.E5M2.UNPACK_B R25, R25.H1 ;  /* 0x00000019ff19723e */ /* 0x000fe400030004ff */
[----:B------:R-:W-:Y:S02]  /*812b0*/  F2FP.F16.E5M2.UNPACK_B R22, R22.H1 ;  /* 0x00000016ff16723e */ /* 0x000fe400030004ff */
[----:B------:R-:W-:-:S10]  /*812c0*/  F2FP.F16.E5M2.UNPACK_B R23, R23.H1 ;  /* 0x00000017ff17723e */ /* 0x000fd400030004ff */
[----:B------:R-:W-:Y:S04]  /*812d0*/  STL.64 [R1+0x2670], R36 ;  /* 0x0026702401007387 */ /* 0x000fe80000100a00 */
[----:B------:R-:W-:Y:S04]  /*812e0*/  STL.64 [R1+0x2678], R38 ;  /* 0x0026782601007387 */ /* 0x000fe80000100a00 */
[----:B------:R-:W-:Y:S01]  /*812f0*/  STL.64 [R1+0x26a0], R32 ;  /* 0x0026a02001007387 */ /* 0x000fe20000100a00 */
[C---:B------:R-:W-:Y:S03]  /*81300*/  HMMA.16816.F32 R4, R28.reuse, R22, R4 ;  /* 0x000000161c04723c */ /* 0x040fe60000001804 */
[----:B------:R0:W-:Y:S03]  /*81310*/  STL.64 [R1+0x26a8], R34 ;  /* 0x0026a82201007387 */ /* 0x0001e60000100a00 */
[----:B0-----:R-:W-:Y:S01]  /*81320*/  HMMA.16816.F32 R32, R28, R24, R56 ;  /* 0x000000181c20723c */ /* 0x001fe20000001838 */
[----:B------:R-:W-:Y:S01]  /*81330*/  F2FP.F16.E5M2.UNPACK_B R20, R20.H1 ;  /* 0x00000014ff14723e */ /* 0x000fe200030004ff */
[----:B------:R-:W-:Y:S01]  /*81340*/  STL.64 [R1+0x8a80], R26 ;  /* 0x008a801a01007387 */ /* 0x000fe20000100a00 */
[----:B------:R-:W-:-:S03]  /*81350*/  F2FP.F16.E5M2.UNPACK_B R21, R21.H1 ;  /* 0x00000015ff15723e */ /* 0x000fc600030004ff */
[----:B------:R-:W-:-:S15]  /*81360*/  STL.64 [R1+0x8a78], R24 ;  /* 0x008a781801007387 */ /* 0x000fde0000100a00 */
[----:B------:R-:W-:-:S02]  /*81370*/  NOP ;  /* 0x0000000000007918 */ /* 0x000fc40000000000 */
        /* <DEDUP_REMOVED lines=34> */
[----:B------:R-:W2:Y:S04]  /*815a0*/  LDL.LU R5, [R1+0x2fac] ;  /* 0x002fac0001057983 */ /* 0x000ea80000300800 */
[----:B------:R-:W2:Y:S04]  /*815b0*/  LDL.LU R46, [R1+0x2fb8] ;  /* 0x002fb800012e7983 */ /* 0x000ea80000300800 */
[----:B-1----:R-:W2:Y:S04]  /*815c0*/  LDL.LU R6, [R1+0x2fb4] ;  /* 0x002fb40001067983 */ /* 0x002ea80000300800 */
[----:B------:R-:W2:Y:S04]  /*815d0*/  LDL.LU R10, [R1+0x2e10] ;  /* 0x002e1000010a7983 */ /* 0x000ea80000300800 */
[----:B------:R-:W2:Y:S04]  /*815e0*/  LDL.LU R11, [R1+0x2e14] ;  /* 0x002e1400010b7983 */ /* 0x000ea80000300800 */
[----:B------:R-:W2:Y:S04]  /*815f0*/  LDL.LU R48, [R1+0x2b80] ;  /* 0x002b800001307983 */ /* 0x000ea80000300800 */
[----:B------:R-:W2:Y:S04]  /*81600*/  LDL.LU R49, [R1+0x2b84] ;  /* 0x002b840001317983 */ /* 0x000ea80000300800 */
[----:B------:R-:W2:Y:S04]  /*81610*/  LDL.LU R50, [R1+0x2b88] ;  /* 0x002b880001327983 */ /* 0x000ea80000300800 */
[----:B------:R-:W2:Y:S01]  /*81620*/  LDL.LU R51, [R1+0x2b8c] ;  /* 0x002b8c0001337983 */ /* 0x000ea20000300800 */
[----:B------:R-:W-:-:S03]  /*81630*/  F2FP.F16.E5M2.UNPACK_B R16, R16.H1 ;  /* 0x00000010ff10723e */ /* 0x000fc600030004ff */
[----:B------:R-:W2:Y:S01]  /*81640*/  LDL.LU R47, [R1+0x2fc0] ;  /* 0x002fc000012f7983 */ /* 0x000ea20000300800 */
[----:B------:R-:W-:-:S03]  /*81650*/  F2FP.F16.E5M2.UNPACK_B R17, R17.H1 ;  /* 0x00000011ff11723e */ /* 0x000fc600030004ff */
[----:B------:R-:W2:Y:S04]  /*81660*/  LDL.LU R7, [R1+0x2fbc] ;  /* 0x002fbc0001077983 */ /* 0x000ea80000300800 */
[----:B------:R-:W2:Y:S04]  /*81670*/  LDL.LU R8, [R1+0x2e20] ;  /* 0x002e200001087983 */ /* 0x000ea80000300800 */
[----:B------:R-:W2:Y:S04]  /*81680*/  LDL.LU R9, [R1+0x2e24] ;  /* 0x002e240001097983 */ /* 0x000ea80000300800 */
[----:B------:R-:W2:Y:S04]  /*81690*/  LDL.LU R52, [R1+0x2ba0] ;  /* 0x002ba00001347983 */ /* 0x000ea80000300800 */
[----:B------:R-:W2:Y:S04]  /*816a0*/  LDL.LU R53, [R1+0x2ba4] ;  /* 0x002ba40001357983 */ /* 0x000ea80000300800 */
[----:B------:R-:W2:Y:S04]  /*816b0*/  LDL.LU R54, [R1+0x2ba8] ;  /* 0x002ba80001367983 */ /* 0x000ea80000300800 */
[----:B------:R-:W2:Y:S01]  /*816c0*/  LDL.LU R55, [R1+0x2bac] ;  /* 0x002bac0001377983 */ /* 0x000ea20000300800 */
[----:B------:R-:W-:-:S03]  /*816d0*/  IMAD.MOV.U32 R0, RZ, RZ, R3 ;  /* 0x000000ffff007224 */ /* 0x000fc600078e0003 */
[----:B------:R-:W2:Y:S04]  /*816e0*/  LDL.LU R2, [R1+0x2e30] ;  /* 0x002e300001027983 */ /* 0x000ea80000300800 */
[----:B------:R-:W2:Y:S04]  /*816f0*/  LDL.LU R3, [R1+0x2e34] ;  /* 0x002e340001037983 */ /* 0x000ea80000300800 */
[----:B------:R-:W2:Y:S04]  /*81700*/  LDL.LU R60, [R1+0x2e40] ;  /* 0x002e4000013c7983 */ /* 0x000ea80000300800 */
[----:B------:R-:W2:Y:S01]  /*81710*/  LDL.LU R61, [R1+0x2e44] ;  /* 0x002e4400013d7983 */ /* 0x000ea20000300800 */
[----:B---3--:R-:W-:Y:S03]  /*81720*/  HMMA.16816.F32 R20, R28, R16, R56 ;  /* 0x000000101c14723c */ /* 0x008fe60000001838 */
[----:B------:R-:W3:-:S15]  /*81730*/  LDL.LU R56, [R1+0x2b90] ;  /* 0x002b900001387983 */ /* 0x000ede0000300800 */
[----:B------:R-:W-:-:S05]  /*81740*/  NOP ;  /* 0x0000000000007918 */ /* 0x000fca0000000000 */
[----:B------:R-:W-:Y:S04]  /*81750*/  STL.64 [R1+0x2790], R20 ;  /* 0x0027901401007387 */ /* 0x000fe80000100a00 */
[----:B------:R-:W-:Y:S04]  /*81760*/  STL.64 [R1+0x2798], R22 ;  /* 0x0027981601007387 */ /* 0x000fe80000100a00 */
[----:B------:R-:W3:Y:S04]  /*81770*/  LDL.LU R57, [R1+0x2b94] ;  /* 0x002b940001397983 */ /* 0x000ee80000300800 */
[----:B------:R-:W3:Y:S04]  /*81780*/  LDL.LU R58, [R1+0x2b98] ;  /* 0x002b9800013a7983 */ /* 0x000ee80000300800 */
[----:B------:R-:W3:Y:S01]  /*81790*/  LDL.LU R59, [R1+0x2b9c] ;  /* 0x002b9c00013b7983 */ /* 0x000ee20000300800 */
[----:B----4-:R-:W-:-:S02]  /*817a0*/  F2FP.F16.E5M2.UNPACK_B R14, R14.H1 ;  /* 0x0000000eff0e723e */ /* 0x010fc400030004ff */
[----:B--2---:R-:W-:Y:S01]  /*817b0*/  F2FP.F16.E5M2.UNPACK_B R15, R15.H1 ;  /* 0x0000000fff0f723e */ /* 0x004fe200030004ff */
[----:B------:R-:W-:Y:S04]  /*817c0*/  STL.64 [R1+0x8a70], R18 ;  /* 0x008a701201007387 */ /* 0x000fe80000100a00 */
[----:B------:R0:W-:Y:S02]  /*817d0*/  STL.64 [R1+0x8a68], R16 ;  /* 0x008a681001007387 */ /* 0x0001e40000100a00 */
[----:B0-----:R-:W-:Y:S01]  /*817e0*/  HMMA.16816.F32 R16, R28, R14, R36 ;  /* 0x0000000e1c10723c */ /* 0x001fe20000001824 */
[----:B------:R-:W-:Y:S02]  /*817f0*/  F2FP.F16.E5M2.UNPACK_B R12, R12.H1 ;  /* 0x0000000cff0c723e */ /* 0x000fe400030004ff */
[----:B------:R-:W-:-:S02]  /*81800*/  F2FP.F16.E5M2.UNPACK_B R13, R13.H1 ;  /* 0x0000000dff0d723e */ /* 0x000fc400030004ff */
[----:B------:R-:W-:Y:S02]  /*81810*/  F2FP.F16.E5M2.UNPACK_B R10, R10.H1 ;  /* 0x0000000aff0a723e */ /* 0x000fe400030004ff */
[----:B------:R-:W-:-:S15]  /*81820*/  F2FP.F16.E5M2.UNPACK_B R11, R11.H1 ;  /* 0x0000000bff0b723e */ /* 0x000fde00030004ff */
[----:B------:R-:W-:-:S01]  /*81830*/  NOP ;  /* 0x0000000000007918 */ /* 0x000fc20000000000 */
[----:B------:R-:W-:Y:S04]  /*81840*/  STL.64 [R1+0x27c0], R16 ;  /* 0x0027c01001007387 */ /* 0x000fe80000100a00 */
[----:B------:R0:W-:Y:S04]  /*81850*/  STL.64 [R1+0x27c8], R18 ;  /* 0x0027c81201007387 */ /* 0x0001e80000100a00 */
[----:B------:R-:W-:Y:S04]  /*81860*/  STL.64 [R1+0x8a90], R14 ;  /* 0x008a900e01007387 */ /* 0x000fe80000100a00 */
[----:B------:R1:W-:Y:S01]  /*81870*/  STL.64 [R1+0x8a88], R12 ;  /* 0x008a880c01007387 */ /* 0x0003e20000100a00 */
[C---:B0-----:R-:W-:Y:S06]  /*81880*/  HMMA.16816.F32 R16, R28.reuse, R12, R40 ;  /* 0x0000000c1c10723c */ /* 0x041fec0000001828 */
[----:B-1----:R-:W-:Y:S01]  /*81890*/  HMMA.16816.F32 R12, R28, R10, R48 ;  /* 0x0000000a1c0c723c */ /* 0x002fe20000001830 */
[----:B------:R-:W-:-:S02]  /*818a0*/  F2FP.F16.E5M2.UNPACK_B R8, R8.H1 ;  /* 0x00000008ff08723e */ /* 0x000fc400030004ff */
[----:B------:R-:W-:-:S14]  /*818b0*/  F2FP.F16.E5M2.UNPACK_B R9, R9.H1 ;  /* 0x00000009ff09723e */ /* 0x000fdc00030004ff */
[----:B------:R-:W-:Y:S04]  /*818c0*/  STL.64 [R1+0x27f0], R16 ;  /* 0x0027f01001007387 */ /* 0x000fe80000100a00 */
[----:B------:R-:W-:Y:S04]  /*818d0*/  STL.64 [R1+0x27f8], R18 ;  /* 0x0027f81201007387 */ /* 0x000fe80000100a00 */
[----:B------:R-:W-:Y:S04]  /*818e0*/  STL.64 [R1+0x2820], R12 ;  /* 0x0028200c01007387 */ /* 0x000fe80000100a00 */
[----:B------:R0:W-:Y:S02]  /*818f0*/  STL.64 [R1+0x2828], R14 ;  /* 0x0028280e01007387 */ /* 0x0001e40000100a00 */
[----:B0-----:R-:W-:Y:S01]  /*81900*/  HMMA.16816.F32 R12, R28, R8, R52 ;  /* 0x000000081c0c723c */ /* 0x001fe20000001834 */
[----:B------:R-:W-:-:S05]  /*81910*/  F2FP.F16.E5M2.UNPACK_B R60, R60.H1 ;  /* 0x0000003cff3c723e */ /* 0x000fca00030004ff */
[----:B------:R-:W-:Y:S01]  /*81920*/  STL [R1+0x8a54], R8 ;  /* 0x008a540801007387 */ /* 0x000fe20000100800 */
[----:B------:R-:W-:Y:S02]  /*81930*/  F2FP.F16.E5M2.UNPACK_B R2, R2.H1 ;  /* 0x00000002ff02723e */ /* 0x000fe400030004ff */
[----:B------:R-:W-:Y:S01]  /*81940*/  F2FP.F16.E5M2.UNPACK_B R3, R3.H1 ;  /* 0x00000003ff03723e */ /* 0x000fe200030004ff */
[----:B------:R-:W-:-:S13]  /*81950*/  STL [R1+0x20], R60 ;  /* 0x0000203c01007387 */ /* 0x000fda0000100800 */
[----:B------:R-:W-:Y:S04]  /*81960*/  STL.64 [R1+0x2c40], R12 ;  /* 0x002c400c01007387 */ /* 0x000fe80000100a00 */
[----:B------:R-:W-:Y:S04]  /*81970*/  STL.64 [R1+0x2c48], R14 ;  /* 0x002c480e01007387 */ /* 0x000fe80000100a00 */
[----:B------:R-:W-:Y:S04]  /*81980*/  STL [R1+0x8a50], R9 ;  /* 0x008a500901007387 */ /* 0x000fe80000100800 */
[----:B------:R3:W-:Y:S01]  /*81990*/  STL.64 [R1+0x8b70], R10 ;  /* 0x008b700a01007387 */ /* 0x0007e20000100a00 */
[----:B------:R-:W-:-:S05]  /*819a0*/  F2FP.F16.E5M2.UNPACK_B R61, R61.H1 ;  /* 0x0000003dff3d723e */ /* 0x000fca00030004ff */
[----:B------:R-:W-:Y:S04]  /*819b0*/  STL [R1+0x24], R61 ;  /* 0x0000243d01007387 */ /* 0x000fe80000100800 */
[----:B------:R-:W2:Y:S01]  /*819c0*/  LDL.LU R32, [R1+0x2980] ;  /* 0x0029800001207983 */ /* 0x000ea20000300800 */
[----:B---3--:R-:W-:-:S15]  /*819d0*/  HMMA.16816.F32 R8, R28, R2, R56 ;  /* 0x000000021c08723c */ /* 0x008fde0000001838 */
[----:B------:R-:W-:-:S08]  /*819e0*/  NOP ;  /* 0x0000000000007918 */ /* 0x000fd00000000000 */
[----:B------:R-:W-:Y:S04]  /*819f0*/  STL.64 [R1+0x2c30], R8 ;  /* 0x002c300801007387 */ /* 0x000fe80000100a00 */
[----:B------:R-:W-:Y:S04]  /*81a00*/  STL.64 [R1+0x2c38], R10 ;  /* 0x002c380a01007387 */ /* 0x000fe80000100a00 */
[----:B------:R-:W2:Y:S04]  /*81a10*/  LDL.LU R33, [R1+0x2984] ;  /* 0x0029840001217983 */ /* 0x000ea80000300800 */
[----:B------:R-:W3:Y:S04]  /*81a20*/  LDL.LU R34, [R1+0x2988] ;  /* 0x0029880001227983 */ /* 0x000ee80000300800 */
[----:B------:R-:W3:Y:S04]  /*81a30*/  LDL.LU R35, [R1+0x298c] ;  /* 0x00298c0001237983 */ /* 0x000ee80000300800 */
[----:B---3--:R-:W-:Y:S04]  /*81a40*/  STL.64 [R1+0x8b20], R34 ;  /* 0x008b202201007387 */ /* 0x008fe80000100a00 */
[----:B--2---:R-:W-:Y:S04]  /*81a50*/  STL.64 [R1+0x8b18], R32 ;  /* 0x008b182001007387 */ /* 0x004fe80000100a00 */
[----:B------:R-:W2:Y:S04]  /*81a60*/  LDL.LU R20, [R1+0x29c0] ;  /* 0x0029c00001147983 */ /* 0x000ea80000300800 */
[----:B------:R-:W2:Y:S04]  /*81a70*/  LDL.LU R21, [R1+0x29c4] ;  /* 0x0029c40001157983 */ /* 0x000ea80000300800 */
[----:B------:R-:W3:Y:S04]  /*81a80*/  LDL.LU R22, [R1+0x29c8] ;  /* 0x0029c80001167983 */ /* 0x000ee80000300800 */
[----:B------:R-:W3:Y:S04]  /*81a90*/  LDL.LU R23, [R1+0x29cc] ;  /* 0x0029cc0001177983 */ /* 0x000ee80000300800 */
[----:B---3--:R-:W-:Y:S04]  /*81aa0*/  STL.64 [R1+0x8b30], R22 ;  /* 0x008b301601007387 */ /* 0x008fe80000100a00 */
[----:B--2---:R0:W-:Y:S04]  /*81ab0*/  STL.64 [R1+0x8b28], R20 ;  /* 0x008b281401007387 */ /* 0x0041e80000100a00 */
[----:B------:R-:W2:Y:S04]  /*81ac0*/  LDL.LU R12, [R1+0x2a00] ;  /* 0x002a0000010c7983 */ /* 0x000ea80000300800 */
        /* <DEDUP_REMOVED lines=9> */
[----:B---3--:R1:W-:Y:S04]  /*81b60*/  STL.64 [R1+0x8b50], R54 ;  /* 0x008b503601007387 */ /* 0x0083e80000100a00 */
[----:B--2---:R-:W-:Y:S04]  /*81b70*/  STL.64 [R1+0x8b48], R52 ;  /* 0x008b483401007387 */ /* 0x004fe80000100a00 */
[----:B------:R-:W2:Y:S04]  /*81b80*/  LDL.LU R56, [R1+0x2ac0] ;  /* 0x002ac00001387983 */ /* 0x000ea80000300800 */
[----:B------:R-:W2:Y:S04]  /*81b90*/  LDL.LU R57, [R1+0x2ac4] ;  /* 0x002ac40001397983 */ /* 0x000ea80000300800 */
[----:B------:R-:W3:Y:S04]  /*81ba0*/  LDL.LU R58, [R1+0x2ac8] ;  /* 0x002ac800013a7983 */ /* 0x000ee80000300800 */
[----:B------:R-:W3:Y:S01]  /*81bb0*/  LDL.LU R59, [R1+0x2acc] ;  /* 0x002acc00013b7983 */ /* 0x000ee20000300800 */
[----:B------:R-:W-:-:S03]  /*81bc0*/  IMAD.MOV.U32 R43, RZ, RZ, R0 ;  /* 0x000000ffff2b7224 */ /* 0x000fc600078e0000 */
[----:B---3--:R-:W-:Y:S04]  /*81bd0*/  STL.64 [R1+0x8b60], R58 ;  /* 0x008b603a01007387 */ /* 0x008fe80000100a00 */
[----:B--2---:R2:W-:Y:S04]  /*81be0*/  STL.64 [R1+0x8b58], R56 ;  /* 0x008b583801007387 */ /* 0x0045e80000100a00 */
[----:B------:R-:W3:Y:S04]  /*81bf0*/  LDL R42, [R1] ;  /* 0x00000000012a7983 */ /* 0x000ee80000100800 */
[----:B------:R-:W4:Y:S04]  /*81c00*/  LDL.LU R0, [R1+0x8b78] ;  /* 0x008b780001007983 */ /* 0x000f280000300800 */
[----:B------:R-:W3:Y:S04]  /*81c10*/  LDL.LU R36, [R1+0x2ae0] ;  /* 0x002ae00001247983 */ /* 0x000ee80000300800 */
[----:B------:R-:W3:Y:S04]  /*81c20*/  LDL.LU R37, [R1+0x2ae4] ;  /* 0x002ae40001257983 */ /* 0x000ee80000300800 */
[----:B------:R-:W3:Y:S04]  /*81c30*/  LDL.LU R38, [R1+0x2ae8] ;  /* 0x002ae80001267983 */ /* 0x000ee80000300800 */
[----:B------:R-:W3:Y:S04]  /*81c40*/  LDL.LU R39, [R1+0x2aec] ;  /* 0x002aec0001277983 */ /* 0x000ee80000300800 */
[----:B------:R-:W3:Y:S04]  /*81c50*/  LDL R40, [R1+0x8] ;  /* 0x0000080001287983 */ /* 0x000ee80000100800 */
[----:B------:R-:W3:Y:S04]  /*81c60*/  LDL R41, [R1+0xc] ;  /* 0x00000c0001297983 */ /* 0x000ee80000100800 */
[----:B0-----:R-:W3:Y:S04]  /*81c70*/  LDL.64 R20, [R1+0x18] ;  /* 0x0000180001147983 */ /* 0x001ee80000100a00 */
[----:B------:R-:W3:Y:S04]  /*81c80*/  LDL R22, [R1+0x10] ;  /* 0x0000100001167983 */ /* 0x000ee80000100800 */
[----:B------:R-:W3:Y:S04]  /*81c90*/  LDL.LU R8, [R1+0x2b70] ;  /* 0x002b700001087983 */ /* 0x000ee80000300800 */
[----:B------:R-:W3:Y:S04]  /*81ca0*/  LDL.LU R9, [R1+0x2b74] ;  /* 0x002b740001097983 */ /* 0x000ee80000300800 */
[----:B------:R-:W3:Y:S04]  /*81cb0*/  LDL.LU R10, [R1+0x2b78] ;  /* 0x002b7800010a7983 */ /* 0x000ee80000300800 */
[----:B------:R-:W3:Y:S04]  /*81cc0*/  LDL.LU R11, [R1+0x2b7c] ;  /* 0x002b7c00010b7983 */ /* 0x000ee80000300800 */
[----:B-1----:R-:W3:Y:S04]  /*81cd0*/  LDL R54, [R1+0x30] ;  /* 0x0000300001367983 */ /* 0x002ee80000100800 */
[----:B------:R-:W3:Y:S04]  /*81ce0*/  LDL R55, [R1+0x34] ;  /* 0x0000340001377983 */ /* 0x000ee80000100800 */
[----:B--2---:R-:W2:Y:S04]  /*81cf0*/  LDL.LU R56, [R1+0x2b60] ;  /* 0x002b600001387983 */ /* 0x004ea80000300800 */
[----:B------:R-:W2:Y:S04]  /*81d00*/  LDL.LU R57, [R1+0x2b64] ;  /* 0x002b640001397983 */ /* 0x000ea80000300800 */
[----:B------:R-:W2:Y:S04]  /*81d10*/  LDL.LU R58, [R1+0x2b68] ;  /* 0x002b6800013a7983 */ /* 0x000ea80000300800 */
[----:B------:R-:W2:Y:S04]  /*81d20*/  LDL.LU R59, [R1+0x2b6c] ;  /* 0x002b6c00013b7983 */ /* 0x000ea80000300800 */
[----:B------:R-:W2:Y:S04]  /*81d30*/  LDL.LU R12, [R1+0x2b20] ;  /* 0x002b2000010c7983 */ /* 0x000ea80000300800 */
[----:B------:R-:W2:Y:S04]  /*81d40*/  LDL.LU R13, [R1+0x2b24] ;  /* 0x002b2400010d7983 */ /* 0x000ea80000300800 */
[----:B------:R-:W2:Y:S04]  /*81d50*/  LDL.LU R14, [R1+0x2b28] ;  /* 0x002b2800010e7983 */ /* 0x000ea80000300800 */
[----:B------:R-:W2:Y:S01]  /*81d60*/  LDL.LU R15, [R1+0x2b2c] ;  /* 0x002b2c00010f7983 */ /* 0x000ea20000300800 */
[----:B------:R-:W-:-:S03]  /*81d70*/  IMAD R4, R4, 0x100, R44 ;  /* 0x0000010004047824 */ /* 0x000fc600078e022c */
[----:B------:R-:W2:Y:S01]  /*81d80*/  LDL.LU R32, [R1+0x2b00] ;  /* 0x002b000001207983 */ /* 0x000ea20000300800 */
[----:B------:R-:W-:-:S03]  /*81d90*/  IMAD R5, R5, 0x100, R45 ;  /* 0x0000010005057824 */ /* 0x000fc600078e022d */
[----:B------:R-:W2:Y:S01]  /*81da0*/  LDL.LU R33, [R1+0x2b04] ;  /* 0x002b040001217983 */ /* 0x000ea20000300800 */
[----:B------:R-:W-:-:S03]  /*81db0*/  IMAD R6, R6, 0x100, R46 ;  /* 0x0000010006067824 */ /* 0x000fc600078e022e */
[----:B------:R-:W2:Y:S01]  /*81dc0*/  LDL.LU R34, [R1+0x2b08] ;  /* 0x002b080001227983 */ /* 0x000ea20000300800 */
[----:B------:R-:W-:-:S03]  /*81dd0*/  IMAD R7, R7, 0x100, R47 ;  /* 0x0000010007077824 */ /* 0x000fc600078e022f */
        /* <DEDUP_REMOVED lines=17> */
[----:B------:R-:W-:-:S02]  /*81ef0*/  F2FP.F16.E5M2.UNPACK_B R4, R4 ;  /* 0x00000004ff04723e */ /* 0x000fc400020004ff */
[----:B------:R-:W-:Y:S02]  /*81f00*/  F2FP.F16.E5M2.UNPACK_B R5, R5 ;  /* 0x00000005ff05723e */ /* 0x000fe400020004ff */
[----:B------:R-:W-:Y:S02]  /*81f10*/  F2FP.F16.E5M2.UNPACK_B R6, R6 ;  /* 0x00000006ff06723e */ /* 0x000fe400020004ff */
[----:B------:R-:W-:Y:S01]  /*81f20*/  F2FP.F16.E5M2.UNPACK_B R7, R7 ;  /* 0x00000007ff07723e */ /* 0x000fe200020004ff */
[----:B----4-:R-:W-:Y:S02]  /*81f30*/  IMAD.MOV.U32 R23, RZ, RZ, R0 ;  /* 0x000000ffff177224 */ /* 0x010fe400078e0000 */
[----:B------:R-:W-:Y:S01]  /*81f40*/  IMAD.MOV.U32 R0, RZ, RZ, R61 ;  /* 0x000000ffff007224 */ /* 0x000fe200078e003d */
[----:B---3--:R-:W-:Y:S01]  /*81f50*/  HMMA.16816.F32 R28, R28, R60, R8 ;  /* 0x0000003c1c1c723c */ /* 0x008fe20000001808 */
[----:B------:R-:W3:Y:S06]  /*81f60*/  LDL.LU.64 R10, [R1+0x8b70] ;  /* 0x008b7000010a7983 */ /* 0x000eec0000300a00 */
[----:B------:R-:W-:-:S15]  /*81f70*/  IMAD.MOV.U32 R9, RZ, RZ, R60 ;  /* 0x000000ffff097224 */ /* 0x000fde00078e003c */
[----:B------:R-:W-:-:S01]  /*81f80*/  NOP ;  /* 0x0000000000007918 */ /* 0x000fc20000000000 */
[----:B------:R0:W-:Y:S04]  /*81f90*/  STL.64 [R1+0x2860], R28 ;  /* 0x0028601c01007387 */ /* 0x0001e80000100a00 */
[----:B------:R1:W-:Y:S04]  /*81fa0*/  STL.64 [R1+0x2868], R30 ;  /* 0x0028681e01007387 */ /* 0x0003e80000100a00 */
[----:B------:R-:W4:Y:S04]  /*81fb0*/  LDL.LU.64 R60, [R1+0x8b68] ;  /* 0x008b6800013c7983 */ /* 0x000f280000300a00 */
[----:B0-----:R-:W3:Y:S04]  /*81fc0*/  LDL.LU R28, [R1+0x2b40] ;  /* 0x002b4000011c7983 */ /* 0x001ee80000300800 */
[----:B------:R-:W3:Y:S04]  /*81fd0*/  LDL.LU R29, [R1+0x2b44] ;  /* 0x002b4400011d7983 */ /* 0x000ee80000300800 */
[----:B-1----:R-:W3:Y:S04]  /*81fe0*/  LDL.LU R30, [R1+0x2b48] ;  /* 0x002b4800011e7983 */ /* 0x002ee80000300800 */
[----:B------:R-:W3:Y:S01]  /*81ff0*/  LDL.LU R31, [R1+0x2b4c] ;  /* 0x002b4c00011f7983 */ /* 0x000ee20000300800 */
[C---:B--2---:R-:W-:Y:S03]  /*82000*/  HMMA.16816.F32 R52, R4.reuse, R54, R56 ;  /* 0x000000360434723c */ /* 0x044fe60000001838 */
[----:B------:R-:W4:Y:S04]  /*82010*/  LDL.LU.64 R58, [R1+0x8b60] ;  /* 0x008b6000013a7983 */ /* 0x000f280000300a00 */
[----:B------:R-:W4:Y:S01]  /*82020*/  LDL.LU.64 R56, [R1+0x8b58] ;  /* 0x008b580001387983 */ /* 0x000f220000300a00 */
[----:B------:R-:W-:Y:S01]  /*82030*/  IMAD.MOV.U32 R8, RZ, RZ, R20 ;  /* 0x000000ffff087224 */ /* 0x000fe200078e0014 */
[----:B------:R-:W-:-:S14]  /*82040*/  HMMA.16816.F32 R32, R4, R40, R32 ;  /* 0x000000280420723c */ /* 0x000fdc0000001820 */
[----:B------:R-:W-:Y:S04]  /*82050*/  STL.64 [R1+0x2c00], R52 ;  /* 0x002c003401007387 */ /* 0x000fe80000100a00 */
[----:B------:R0:W-:Y:S04]  /*82060*/  STL.64 [R1+0x2c08], R54 ;  /* 0x002c083601007387 */ /* 0x0001e80000100a00 */
[----:B0-----:R-:W2:Y:S04]  /*82070*/  LDL.LU.64 R54, [R1+0x8b50] ;  /* 0x008b500001367983 */ /* 0x001ea80000300a00 */
[----:B------:R-:W2:Y:S01]  /*82080*/  LDL.LU.64 R52, [R1+0x8b48] ;  /* 0x008b480001347983 */ /* 0x000ea20000300a00 */
[C---:B------:R-:W-:Y:S06]  /*82090*/  HMMA.16816.F32 R40, R4.reuse, R42, R36 ;  /* 0x0000002a0428723c */ /* 0x040fec0000001824 */
[----:B---3--:R-:W-:-:S15]  /*820a0*/  HMMA.16816.F32 R28, R4, R20, R28 ;  /* 0x00000014041c723c */ /* 0x008fde000000181c */
[----:B------:R-:W-:-:S08]  /*820b0*/  NOP ;  /* 0x0000000000007918 */ /* 0x000fd00000000000 */
[----:B------:R-:W-:Y:S04]  /*820c0*/  STL.64 [R1+0x2bf0], R28 ;  /* 0x002bf01c01007387 */ /* 0x000fe80000100a00 */
[----:B------:R0:W-:Y:S02]  /*820d0*/  STL.64 [R1+0x2bf8], R30 ;  /* 0x002bf81e01007387 */ /* 0x0001e40000100a00 */
[----:B0-----:R-:W-:Y:S02]  /*820e0*/  IMAD.MOV.U32 R31, RZ, RZ, R21 ;  /* 0x000000ffff1f7224 */ /* 0x001fe400078e0015 */
[C---:B------:R-:W-:Y:S01]  /*820f0*/  HMMA.16816.F32 R20, R4.reuse, R22, R12 ;  /* 0x000000160414723c */ /* 0x040fe2000000180c */
[----:B------:R-:W-:Y:S05]  /*82100*/  STL.64 [R1+0x8ab0], R10 ;  /* 0x008ab00a01007387 */ /* 0x000fea0000100a00 */
[C---:B----4-:R-:W-:Y:S01]  /*82110*/  HMMA.16816.F32 R56, R4.reuse, R60, R56 ;  /* 0x0000003c0438723c */ /* 0x050fe20000001838 */
[----:B------:R0:W-:Y:S04]  /*82120*/  STL.64 [R1+0x8aa8], R8 ;  /* 0x008aa80801007387 */ /* 0x0001e80000100a00 */
[----:B0-----:R-:W3:Y:S04]  /*82130*/  LDL.LU R8, [R1+0x2a20] ;  /* 0x002a200001087983 */ /* 0x001ee80000300800 */
[----:B------:R-:W3:Y:S04]  /*82140*/  LDL.LU R9, [R1+0x2a24] ;  /* 0x002a240001097983 */ /* 0x000ee80000300800 */
[----:B------:R-:W3:Y:S04]  /*82150*/  LDL.LU R10, [R1+0x2a28] ;  /* 0x002a2800010a7983 */ /* 0x000ee80000300800 */
[----:B------:R-:W3:Y:S04]  /*82160*/  LDL.LU R11, [R1+0x2a2c] ;  /* 0x002a2c00010b7983 */ /* 0x000ee80000300800 */
        /* <DEDUP_REMOVED lines=18> */
[----:B0-----:R-:W2:Y:S04]  /*82290*/  LDL.LU.64 R58, [R1+0x8af0] ;  /* 0x008af000013a7983 */ /* 0x001ea80000300a00 */
[----:B------:R-:W3:Y:S04]  /*822a0*/  LDL.LU.64 R56, [R1+0x8ae8] ;  /* 0x008ae80001387983 */ /* 0x000ee80000300a00 */
        /* <DEDUP_REMOVED lines=14> */
[----:B0-----:R-:W2:Y:S04]  /*82390*/  LDL.LU R56, [R1+0x2a40] ;  /* 0x002a400001387983 */ /* 0x001ea80000300800 */
[----:B------:R-:W2:Y:S04]  /*823a0*/  LDL.LU R57, [R1+0x2a44] ;  /* 0x002a440001397983 */ /* 0x000ea80000300800 */
        /* <DEDUP_REMOVED lines=8> */
[----:B--2---:R-:W-:Y:S03]  /*82430*/  HMMA.16816.F32 R56, R4, R52, R56 ;  /* 0x000000340438723c */ /* 0x004fe60000001838 */
[----:B------:R-:W-:Y:S04]  /*82440*/  STL.64 [R1+0x8a00], R54 ;  /* 0x008a003601007387 */ /* 0x000fe80000100a00 */
[----:B------:R4:W-:-:S15]  /*82450*/  STL.64 [R1+0x89f8], R52 ;  /* 0x0089f83401007387 */ /* 0x0009de0000100a00 */
[----:B------:R-:W-:-:S01]  /*82460*/  NOP ;  /* 0x0000000000007918 */ /* 0x000fc20000000000 */
[----:B------:R-:W-:Y:S04]  /*82470*/  STL.64 [R1+0x2b70], R56 ;  /* 0x002b703801007387 */ /* 0x000fe80000100a00 */
[----:B------:R-:W-:Y:S01]  /*82480*/  STL.64 [R1+0x2b78], R58 ;  /* 0x002b783a01007387 */ /* 0x000fe20000100a00 */
[C---:B----4-:R-:W-:Y:S06]  /*82490*/  HMMA.16816.F32 R52, R4.reuse, R50, R8 ;  /* 0x000000320434723c */ /* 0x050fec0000001808 */
[C---:B---3--:R-:W-:Y:S01]  /*824a0*/  HMMA.16816.F32 R8, R4.reuse, R48, R12 ;  /* 0x000000300408723c */ /* 0x048fe2000000180c */
[----:B------:R-:W-:Y:S05]  /*824b0*/  STL.64 [R1+0x8a10], R50 ;  /* 0x008a103201007387 */ /* 0x000fea0000100a00 */
[C---:B------:R-:W-:Y:S11]  /*824c0*/  HMMA.16816.F32 R12, R4.reuse, R46, R16 ;  /* 0x0000002e040c723c */ /* 0x040ff60000001810 */
[----:B------:R-:W-:Y:S04]  /*824d0*/  STL.64 [R1+0x2b60], R52 ;  /* 0x002b603401007387 */ /* 0x000fe80000100a00 */
[----:B------:R-:W-:Y:S04]  /*824e0*/  STL.64 [R1+0x2b68], R54 ;  /* 0x002b683601007387 */ /* 0x000fe80000100a00 */
[----:B------:R-:W-:Y:S04]  /*824f0*/  STL.64 [R1+0x8a08], R48 ;  /* 0x008a083001007387 */ /* 0x000fe80000100a00 */
[----:B------:R-:W-:Y:S04]  /*82500*/  STL.64 [R1+0x2b50], R8 ;  /* 0x002b500801007387 */ /* 0x000fe80000100a00 */
[----:B------:R0:W-:Y:S02]  /*82510*/  STL.64 [R1+0x2b58], R10 ;  /* 0x002b580a01007387 */ /* 0x0001e40000100a00 */
[C---:B0-----:R-:W-:Y:S02]  /*82520*/  HMMA.16816.F32 R8, R4.reuse, R44, R20 ;  /* 0x0000002c0408723c */ /* 0x041fe40000001814 */
[----:B------:R-:W-:Y:S04]  /*82530*/  STL.64 [R1+0x89d0], R46 ;  /* 0x0089d02e01007387 */ /* 0x000fe80000100a00 */
[----:B------:R-:W-:Y:S04]  /*82540*/  STL.64 [R1+0x2b40], R12 ;  /* 0x002b400c01007387 */ /* 0x000fe80000100a00 */
[----:B------:R0:W-:Y:S04]  /*82550*/  STL.64 [R1+0x2b48], R14 ;  /* 0x002b480e01007387 */ /* 0x0001e80000100a00 */
[----:B------:R-:W-:Y:S01]  /*82560*/  STL.64 [R1+0x89c8], R44 ;  /* 0x0089c82c01007387 */ /* 0x000fe20000100a00 */
[C---:B0-----:R-:W-:Y:S08]  /*82570*/  HMMA.16816.F32 R12, R4.reuse, R42, R24 ;  /* 0x0000002a040c723c */ /* 0x041ff00000001818 */
[----:B------:R-:W-:Y:S04]  /*82580*/  STL.64 [R1+0x2b30], R8 ;  /* 0x002b300801007387 */ /* 0x000fe80000100a00 */
[----:B------:R0:W-:Y:S04]  /*82590*/  STL.64 [R1+0x2b38], R10 ;  /* 0x002b380a01007387 */ /* 0x0001e80000100a00 */
[----:B------:R-:W2:Y:S01]  /*825a0*/  LDL.LU R48, [R1+0x2800] ;  /* 0x0028000001307983 */ /* 0x000ea20000300800 */
[----:B0-----:R-:W-:Y:S06]  /*825b0*/  HMMA.16816.F32 R8, R4, R40, R32 ;  /* 0x000000280408723c */ /* 0x001fec0000001820 */
[----:B------:R-:W-:Y:S04]  /*825c0*/  STL.64 [R1+0x2b20], R12 ;  /* 0x002b200c01007387 */ /* 0x000fe80000100a00 */
[----:B------:R-:W-:-:S13]  /*825d0*/  STL.64 [R1+0x2b28], R14 ;  /* 0x002b280e01007387 */ /* 0x000fda0000100a00 */
        /* <DEDUP_REMOVED lines=13> */
[----:B0-----:R-:W2:Y:S04]  /*826b0*/  LDL.LU R8, [R1+0x2960] ;  /* 0x0029600001087983 */ /* 0x001ea80000300800 */
[----:B------:R-:W2:Y:S04]  /*826c0*/  LDL.LU R9, [R1+0x2964] ;  /* 0x0029640001097983 */ /* 0x000ea80000300800 */
[----:B-1----:R-:W2:Y:S04]  /*826d0*/  LDL.LU R10, [R1+0x2968] ;  /* 0x00296800010a7983 */ /* 0x002ea80000300800 */
[----:B------:R-:W2:Y:S04]  /*826e0*/  LDL.LU R11, [R1+0x296c] ;  /* 0x00296c00010b7983 */ /* 0x000ea80000300800 */
        /* <DEDUP_REMOVED lines=26> */
[----:B------:R-:W-:Y:S04]  /*82890*/  STL.64 [R1+0x89b0], R42 ;  /* 0x0089b02a01007387 */ /* 0x000fe80000100a00 */
[----:B------:R0:W-:Y:S04]  /*828a0*/  STL.64 [R1+0x89a8], R40 ;  /* 0x0089a82801007387 */ /* 0x0001e80000100a00 */
[----:B0-----:R-:W3:Y:S04]  /*828b0*/  LDL.LU R40, [R1+0x2840] ;  /* 0x0028400001287983 */ /* 0x001ee80000300800 */
[----:B------:R-:W3:Y:S04]  /*828c0*/  LDL.LU R41, [R1+0x2844] ;  /* 0x0028440001297983 */ /* 0x000ee80000300800 */
[----:B------:R-:W3:Y:S04]  /*828d0*/  LDL.LU R42, [R1+0x2848] ;  /* 0x00284800012a7983 */ /* 0x000ee80000300800 */
[----:B------:R-:W3:Y:S01]  /*828e0*/  LDL.LU R43, [R1+0x284c] ;  /* 0x00284c00012b7983 */ /* 0x000ee20000300800 */
[C---:B----4-:R-:W-:Y:S06]  /*828f0*/  HMMA.16816.F32 R32, R4.reuse, R36, R32 ;  /* 0x000000240420723c */ /* 0x050fec0000001820 */
[----:B--2---:R-:W-:-:S15]  /*82900*/  HMMA.16816.F32 R8, R4, R38, R8 ;  /* 0x000000260408723c */ /* 0x004fde0000001808 */
[----:B------:R-:W-:-:S08]  /*82910*/  NOP ;  /* 0x0000000000007918 */ /* 0x000fd00000000000 */
        /* <DEDUP_REMOVED lines=9> */
[----:B------:R0:W-:Y:S04]  /*829b0*/  STL.64 [R1+0x8988], R36 ;  /* 0x0089882401007387 */ /* 0x0001e80000100a00 */
[----:B0-----:R-:W4:Y:S04]  /*829c0*/  LDL.LU R36, [R1+0x2870] ;  /* 0x0028700001247983 */ /* 0x001f280000300800 */
[----:B------:R-:W4:Y:S04]  /*829d0*/  LDL.LU R37, [R1+0x2874] ;  /* 0x0028740001257983 */ /* 0x000f280000300800 */
[----:B------:R-:W4:Y:S04]  /*829e0*/  LDL.LU R38, [R1+0x2878] ;  /* 0x0028780001267983 */ /* 0x000f280000300800 */
[----:B------:R-:W4:Y:S01]  /*829f0*/  LDL.LU R39, [R1+0x287c] ;  /* 0x00287c0001277983 */ /* 0x000f220000300800 */
[C---:B---3--:R-:W-:Y:S06]  /*82a00*/  HMMA.16816.F32 R12, R4.reuse, R34, R12 ;  /* 0x00000022040c723c */ /* 0x048fec000000180c */
[----:B--2---:R-:W-:-:S15]  /*82a10*/  HMMA.16816.F32 R24, R4, R32, R24 ;  /* 0x000000200418723c */ /* 0x004fde0000001818 */
        /* <DEDUP_REMOVED lines=28> */
[----:B0-----:R-:W3:Y:S04]  /*82be0*/  LDL.LU R24, [R1+0x28a0] ;  /* 0x0028a00001187983 */ /* 0x001ee80000300800 */
[----:B------:R-:W3:Y:S04]  /*82bf0*/  LDL.LU R25, [R1+0x28a4] ;  /* 0x0028a40001197983 */ /* 0x000ee80000300800 */
[----:B------:R-:W3:Y:S04]  /*82c00*/  LDL.LU R26, [R1+0x28a8] ;  /* 0x0028a800011a7983 */ /* 0x000ee80000300800 */
[----:B------:R-:W3:Y:S02]  /*82c10*/  LDL.LU R27, [R1+0x28ac] ;  /* 0x0028ac00011b7983 */ /* 0x000ee40000300800 */
[----:B---3--:R-:W-:-:S15]  /*82c20*/  HMMA.16816.F32 R24, R4, R22, R24 ;  /* 0x000000160418723c */ /* 0x008fde0000001818 */
[----:B------:R-:W-:-:S08]  /*82c30*/  NOP ;  /* 0x0000000000007918 */ /* 0x000fd00000000000 */
[----:B------:R-:W-:Y:S04]  /*82c40*/  STL.64 [R1+0x2aa0], R24 ;  /* 0x002aa01801007387 */ /* 0x000fe80000100a00 */
[----:B------:R2:W-:Y:S02]  /*82c50*/  STL.64 [R1+0x2aa8], R26 ;  /* 0x002aa81a01007387 */ /* 0x0005e40000100a00 */
[C---:B--2---:R-:W-:Y:S02]  /*82c60*/  HMMA.16816.F32 R24, R4.reuse, R20, R32 ;  /* 0x000000140418723c */ /* 0x044fe40000001820 */
[----:B------:R-:W-:Y:S04]  /*82c70*/  STL.64 [R1+0x89a0], R22 ;  /* 0x0089a01601007387 */ /* 0x000fe80000100a00 */
[----:B------:R4:W-:Y:S02]  /*82c80*/  STL.64 [R1+0x8998], R20 ;  /* 0x0089981401007387 */ /* 0x0009e40000100a00 */
[----:B----4-:R-:W-:-:S15]  /*82c90*/  HMMA.16816.F32 R20, R4, R16, R40 ;  /* 0x000000100414723c */ /* 0x010fde0000001828 */
        /* <DEDUP_REMOVED lines=18> */
[----:B------:R-:W-:Y:S04]  /*82dc0*/  STL.64 [R1+0x2a50], R16 ;  /* 0x002a501001007387 */ /* 0x000fe80000100a00 */
[----:B------:R-:W-:Y:S04]  /*82dd0*/  STL.64 [R1+0x2a58], R18 ;  /* 0x002a581201007387 */ /* 0x000fe80000100a00 */
[----:B------:R-:W-:Y:S04]  /*82de0*/  STL [R1+0x8934], R10 ;  /* 0x0089340a01007387 */ /* 0x000fe80000100800 */
[----:B------:R-:W-:Y:S09]  /*82df0*/  STL [R1+0x8930], R11 ;  /* 0x0089300b01007387 */ /* 0x000ff20000100800 */
[----:B------:R0:W-:Y:S04]  /*82e00*/  STL.64 [R1+0x2a40], R12 ;  /* 0x002a400c01007387 */ /* 0x0001e80000100a00 */
[----:B------:R1:W-:Y:S04]  /*82e10*/  STL.64 [R1+0x2a48], R14 ;  /* 0x002a480e01007387 */ /* 0x0003e80000100a00 */
[----:B------:R-:W2:Y:S04]  /*82e20*/  LDL.LU R40, [R1+0x10c0] ;  /* 0x0010c00001287983 */ /* 0x000ea80000300800 */
[----:B------:R-:W2:Y:S04]  /*82e30*/  LDL.LU R41, [R1+0x10c4] ;  /* 0x0010c40001297983 */ /* 0x000ea80000300800 */
[----:B------:R-:W3:Y:S04]  /*82e40*/  LDL.LU R42, [R1+0x10c8] ;  /* 0x0010c800012a7983 */ /* 0x000ee80000300800 */
[----:B------:R-:W3:Y:S04]  /*82e50*/  LDL.LU R43, [R1+0x10cc] ;  /* 0x0010cc00012b7983 */ /* 0x000ee80000300800 */
[----:B---3--:R-:W-:Y:S04]  /*82e60*/  STL.64 [R1+0x8a28], R42 ;  /* 0x008a282a01007387 */ /* 0x008fe80000100a00 */
[----:B--2---:R2:W-:Y:S04]  /*82e70*/  STL.64 [R1+0x8a20], R40 ;  /* 0x008a202801007387 */ /* 0x0045e80000100a00 */
[----:B------:R-:W3:Y:S04]  /*82e80*/  LDL.LU R32, [R1+0x1100] ;  /* 0x0011000001207983 */ /* 0x000ee80000300800 */
[----:B------:R-:W3:Y:S04]  /*82e90*/  LDL.LU R33, [R1+0x1104] ;  /* 0x0011040001217983 */ /* 0x000ee80000300800 */
[----:B------:R-:W4:Y:S04]  /*82ea0*/  LDL.LU R34, [R1+0x1108] ;  /* 0x0011080001227983 */ /* 0x000f280000300800 */
[----:B------:R-:W4:Y:S04]  /*82eb0*/  LDL.LU R35, [R1+0x110c] ;  /* 0x00110c0001237983 */ /* 0x000f280000300800 */
[----:B----4-:R-:W-:Y:S04]  /*82ec0*/  STL.64 [R1+0x8a38], R34 ;  /* 0x008a382201007387 */ /* 0x010fe80000100a00 */
[----:B---3--:R-:W-:Y:S04]  /*82ed0*/  STL.64 [R1+0x8a30], R32 ;  /* 0x008a302001007387 */ /* 0x008fe80000100a00 */
[----:B0-----:R-:W3:Y:S04]  /*82ee0*/  LDL.LU R12, [R1+0x1180] ;  /* 0x00118000010c7983 */ /* 0x001ee80000300800 */
[----:B------:R-:W3:Y:S04]  /*82ef0*/  LDL.LU R13, [R1+0x1184] ;  /* 0x00118400010d7983 */ /* 0x000ee80000300800 */
[----:B-1----:R-:W4:Y:S04]  /*82f00*/  LDL.LU R14, [R1+0x1188] ;  /* 0x00118800010e7983 */ /* 0x002f280000300800 */
[----:B------:R-:W4:Y:S01]  /*82f10*/  LDL.LU R15, [R1+0x118c] ;  /* 0x00118c00010f7983 */ /* 0x000f220000300800 */
[----:B------:R-:W-:-:S02]  /*82f20*/  IMAD R29, R29, 0x100, R60 ;  /* 0x000001001d1d7824 */ /* 0x000fc400078e023c */
[----:B------:R-:W-:Y:S02]  /*82f30*/  IMAD.MOV.U32 R54, RZ, RZ, R8 ;  /* 0x000000ffff367224 */ /* 0x000fe400078e0008 */
[----:B------:R-:W-:Y:S02]  /*82f40*/  IMAD.MOV.U32 R60, RZ, RZ, R9 ;  /* 0x000000ffff3c7224 */ /* 0x000fe400078e0009 */
[----:B------:R-:W-:Y:S02]  /*82f50*/  IMAD R28, R28, 0x100, R55 ;  /* 0x000001001c1c7824 */ /* 0x000fe400078e0237 */
[----:B------:R-:W-:Y:S02]  /*82f60*/  IMAD R30, R30, 0x100, R61 ;  /* 0x000001001e1e7824 */ /* 0x000fe400078e023d */
[----:B------:R-:W-:Y:S02]  /*82f70*/  IMAD.MOV.U32 R55, RZ, RZ, R31 ;  /* 0x000000ffff377224 */ /* 0x000fe400078e001f */
[----:B------:R-:W-:Y:S01]  /*82f80*/  IMAD.MOV.U32 R61, RZ, RZ, R0 ;  /* 0x000000ffff3d7224 */ /* 0x000fe200078e0000 */
[----:B----4-:R-:W-:Y:S04]  /*82f90*/  STL.64 [R1+0x8a48], R14 ;  /* 0x008a480e01007387 */ /* 0x010fe80000100a00 */
[----:B---3--:R0:W-:Y:S04]  /*82fa0*/  STL.64 [R1+0x8a40], R12 ;  /* 0x008a400c01007387 */ /* 0x0081e80000100a00 */
[----:B------:R-:W3:Y:S04]  /*82fb0*/  LDL.LU R56, [R1+0x1190] ;  /* 0x0011900001387983 */ /* 0x000ee80000300800 */
[----:B------:R-:W3:Y:S04]  /*82fc0*/  LDL.LU R57, [R1+0x1194] ;  /* 0x0011940001397983 */ /* 0x000ee80000300800 */
[----:B------:R-:W3:Y:S04]  /*82fd0*/  LDL.LU R58, [R1+0x1198] ;  /* 0x00119800013a7983 */ /* 0x000ee80000300800 */
[----:B------:R-:W3:Y:S04]  /*82fe0*/  LDL.LU R59, [R1+0x119c] ;  /* 0x00119c00013b7983 */ /* 0x000ee80000300800 */
[----:B------:R-:W4:Y:S04]  /*82ff0*/  LDL.LU R8, [R1+0x8a54] ;  /* 0x008a540001087983 */ /* 0x000f280000300800 */
[----:B------:R-:W4:Y:S04]  /*83000*/  LDL.LU R9, [R1+0x8a50] ;  /* 0x008a500001097983 */ /* 0x000f280000300800 */
[----:B--2---:R-:W2:Y:S04]  /*83010*/  LDL.LU R40, [R1+0x1200] ;  /* 0x0012000001287983 */ /* 0x004ea80000300800 */
[----:B------:R-:W2:Y:S04]  /*83020*/  LDL.LU R41, [R1+0x1204] ;  /* 0x0012040001297983 */ /* 0x000ea80000300800 */
[----:B------:R-:W2:Y:S04]  /*83030*/  LDL.LU R42, [R1+0x1208] ;  /* 0x00120800012a7983 */ /* 0x000ea80000300800 */
[----:B------:R-:W2:Y:S04]  /*83040*/  LDL.LU R43, [R1+0x120c] ;  /* 0x00120c00012b7983 */ /* 0x000ea80000300800 */
[----:B------:R-:W3:Y:S04]  /*83050*/  LDL.LU R31, [R1+0x2fe0] ;  /* 0x002fe000011f7983 */ /* 0x000ee80000300800 */
[----:B------:R-:W3:Y:S04]  /*83060*/  LDL.LU R0, [R1+0x2fdc] ;  /* 0x002fdc0001007983 */ /* 0x000ee80000300800 */
[----:B0-----:R-:W4:Y:S04]  /*83070*/  LDL.LU R12, [R1+0x2c10] ;  /* 0x002c1000010c7983 */ /* 0x001f280000300800 */
[----:B------:R-:W4:Y:S04]  /*83080*/  LDL.LU R13, [R1+0x2c14] ;  /* 0x002c1400010d7983 */ /* 0x000f280000300800 */
[----:B------:R-:W4:Y:S04]  /*83090*/  LDL.LU R14, [R1+0x2c18] ;  /* 0x002c1800010e7983 */ /* 0x000f280000300800 */
[----:B------:R-:W4:Y:S04]  /*830a0*/  LDL.LU R15, [R1+0x2c1c] ;  /* 0x002c1c00010f7983 */ /* 0x000f280000300800 */
[----:B------:R-:W2:Y:S04]  /*830b0*/  LDL.LU R32, [R1+0x27d0] ;  /* 0x0027d00001207983 */ /* 0x000ea80000300800 */
[----:B------:R-:W2:Y:S04]  /*830c0*/  LDL.LU R33, [R1+0x27d4] ;  /* 0x0027d40001217983 */ /* 0x000ea80000300800 */
[----:B------:R-:W2:Y:S04]  /*830d0*/  LDL.LU R34, [R1+0x27d8] ;  /* 0x0027d80001227983 */ /* 0x000ea80000300800 */
[----:B------:R-:W2:Y:S04]  /*830e0*/  LDL.LU R35, [R1+0x27dc] ;  /* 0x0027dc0001237983 */ /* 0x000ea80000300800 */
[----:B------:R-:W3:Y:S04]  /*830f0*/  LDL.64 R52, [R1+0x30] ;  /* 0x0000300001347983 */ /* 0x000ee80000100a00 */
[----:B------:R-:W3:Y:S04]  /*83100*/  LDL.LU R48, [R1+0x11e0] ;  /* 0x0011e00001307983 */ /* 0x000ee80000300800 */
[----:B------:R-:W3:Y:S04]  /*83110*/  LDL.LU R49, [R1+0x11e4] ;  /* 0x0011e40001317983 */ /* 0x000ee80000300800 */
[----:B------:R-:W3:Y:S04]  /*83120*/  LDL.LU R50, [R1+0x11e8] ;  /* 0x0011e80001327983 */ /* 0x000ee80000300800 */
[----:B------:R-:W3:Y:S04]  /*83130*/  LDL.LU R51, [R1+0x11ec] ;  /* 0x0011ec0001337983 */ /* 0x000ee80000300800 */
[----:B------:R-:W3:Y:S04]  /*83140*/  LDL.64 R10, [R1+0x10] ;  /* 0x00001000010a7983 */ /* 0x000ee80000100a00 */
[----:B------:R-:W3:Y:S04]  /*83150*/  LDL.64 R20, [R1+0x8] ;  /* 0x0000080001147983 */ /* 0x000ee80000100a00 */
[----:B------:R-:W3:Y:S04]  /*83160*/  LDL.LU R16, [R1+0x1170] ;  /* 0x0011700001107983 */ /* 0x000ee80000300800 */
[----:B------:R-:W3:Y:S04]  /*83170*/  LDL.LU R17, [R1+0x1174] ;  /* 0x0011740001117983 */ /* 0x000ee80000300800 */
[----:B------:R-:W3:Y:S04]  /*83180*/  LDL.LU R18, [R1+0x1178] ;  /* 0x0011780001127983 */ /* 0x000ee80000300800 */
[----:B------:R-:W3:Y:S04]  /*83190*/  LDL.LU R19, [R1+0x117c] ;  /* 0x00117c0001137983 */ /* 0x000ee80000300800 */
[----:B------:R-:W3:Y:S04]  /*831a0*/  LDL.64 R22, [R1] ;  /* 0x0000000001167983 */ /* 0x000ee80000100a00 */
        /* <DEDUP_REMOVED lines=12> */
[C---:B----4-:R-:W-:Y:S06]  /*83270*/  HMMA.16816.F32 R12, R4.reuse, R8, R12 ;  /* 0x00000008040c723c */ /* 0x050fec000000180c */
[C---:B--2---:R-:W-:Y:S06]  /*83280*/  HMMA.16816.F32 R32, R4.reuse, R2, R32 ;  /* 0x000000020420723c */ /* 0x044fec0000001820 */
[----:B------:R-:W-:Y:S11]  /*83290*/  HMMA.16816.F32 R4, R4, R60, R40 ;  /* 0x0000003c0404723c */ /* 0x000ff60000001828 */
[----:B------:R-:W-:Y:S04]  /*832a0*/  STL.64 [R1+0x2c20], R12 ;  /* 0x002c200c01007387 */ /* 0x000fe80000100a00 */
[----:B------:R0:W-:Y:S04]  /*832b0*/  STL.64 [R1+0x2c28], R14 ;  /* 0x002c280e01007387 */ /* 0x0001e80000100a00 */
[----:B0-----:R-:W2:Y:S04]  /*832c0*/  LDL.LU.64 R14, [R1+0x8a48] ;  /* 0x008a4800010e7983 */ /* 0x001ea80000300a00 */
[----:B------:R-:W2:Y:S04]  /*832d0*/  LDL.LU.64 R12, [R1+0x8a40] ;  /* 0x008a4000010c7983 */ /* 0x000ea80000300a00 */
[----:B------:R-:W-:Y:S04]  /*832e0*/  STL [R1+0x8918], R9 ;  /* 0x0089180901007387 */ /* 0x000fe80000100800 */
[----:B------:R-:W-:Y:S04]  /*832f0*/  STL.64 [R1+0x2c10], R32 ;  /* 0x002c102001007387 */ /* 0x000fe80000100a00 */
[----:B------:R0:W-:Y:S04]  /*83300*/  STL.64 [R1+0x2c18], R34 ;  /* 0x002c182201007387 */ /* 0x0001e80000100a00 */
[----:B0-----:R-:W4:Y:S04]  /*83310*/  LDL.LU.64 R34, [R1+0x8a38] ;  /* 0x008a380001227983 */ /* 0x001f280000300a00 */
[----:B------:R-:W4:Y:S04]  /*83320*/  LDL.LU.64 R32, [R1+0x8a30] ;  /* 0x008a300001207983 */ /* 0x000f280000300a00 */
[----:B------:R-:W4:Y:S04]  /*83330*/  LDL.LU.64 R42, [R1+0x8a28] ;  /* 0x008a2800012a7983 */ /* 0x000f280000300a00 */
[----:B------:R-:W4:Y:S04]  /*83340*/  LDL.LU.64 R40, [R1+0x8a20] ;  /* 0x008a200001287983 */ /* 0x000f280000300a00 */
[----:B------:R-:W4:Y:S04]  /*83350*/  LDL.LU.64 R60, [R1+0x8a18] ;  /* 0x008a1800013c7983 */ /* 0x000f280000300a00 */
[----:B------:R0:W-:Y:S04]  /*83360*/  STL.64 [R1+0x2a30], R4 ;  /* 0x002a300401007387 */ /* 0x0001e80000100a00 */
[----:B------:R1:W-:Y:S04]  /*83370*/  STL.64 [R1+0x2a38], R6 ;  /* 0x002a380601007387 */ /* 0x0003e80000100a00 */
[----:B0-----:R-:W2:Y:S04]  /*83380*/  LDL.LU R4, [R1+0x11f0] ;  /* 0x0011f00001047983 */ /* 0x001ea80000300800 */
[----:B------:R-:W2:Y:S04]  /*83390*/  LDL.LU R5, [R1+0x11f4] ;  /* 0x0011f40001057983 */ /* 0x000ea80000300800 */
[----:B-1----:R-:W2:Y:S04]  /*833a0*/  LDL.LU R6, [R1+0x11f8] ;  /* 0x0011f80001067983 */ /* 0x002ea80000300800 */
[----:B------:R-:W2:Y:S01]  /*833b0*/  LDL.LU R7, [R1+0x11fc] ;  /* 0x0011fc0001077983 */ /* 0x000ea20000300800 */
[----:B---3--:R-:W-:Y:S01]  /*833c0*/  IMAD R31, R0, 0x100, R31 ;  /* 0x00000100001f7824 */ /* 0x008fe200078e021f */
[----:B------:R-:W-:-:S02]  /*833d0*/  F2FP.F16.E5M2.UNPACK_B R28, R28 ;  /* 0x0000001cff1c723e */ /* 0x000fc400020004ff */
[----:B------:R-:W-:Y:S02]  /*833e0*/  F2FP.F16.E5M2.UNPACK_B R29, R29 ;  /* 0x0000001dff1d723e */ /* 0x000fe400020004ff */
[----:B------:R-:W-:Y:S02]  /*833f0*/  F2FP.F16.E5M2.UNPACK_B R30, R30 ;  /* 0x0000001eff1e723e */ /* 0x000fe400020004ff */
[----:B------:R-:W-:Y:S01]  /*83400*/  F2FP.F16.E5M2.UNPACK_B R31, R31 ;  /* 0x0000001fff1f723e */ /* 0x000fe200020004ff */
[----:B------:R-:W-:-:S06]  /*83410*/  IMAD.MOV.U32 R0, RZ, RZ, R53 ;  /* 0x000000ffff007224 */ /* 0x000fcc00078e0035 */
[C---:B------:R-:W-:Y:S06]  /*83420*/  HMMA.16816.F32 R56, R28.reuse, R10, R56 ;  /* 0x0000000a1c38723c */ /* 0x040fec0000001838 */
[----:B--2---:R-:W-:-:S15]  /*83430*/  HMMA.16816.F32 R4, R28, R52, R4 ;  /* 0x000000341c04723c */ /* 0x004fde0000001804 */
[----:B------:R-:W-:-:S08]  /*83440*/  NOP ;  /* 0x0000000000007918 */ /* 0x000fd00000000000 */
[----:B------:R0:W-:Y:S02]  /*83450*/  STL.64 [R1+0x2a20], R4 ;  /* 0x002a200401007387 */ /* 0x0001e40000100a00 */
[----:B0-----:R-:W-:Y:S02]  /*83460*/  IMAD.MOV.U32 R4, RZ, RZ, R52 ;  /* 0x000000ffff047224 */ /* 0x001fe400078e0034 */
[----:B------:R-:W-:Y:S01]  /*83470*/  HMMA.16816.F32 R52, R28, R54, R48 ;  /* 0x000000361c34723c */ /* 0x000fe20000001830 */
[----:B------:R-:W-:Y:S04]  /*83480*/  STL.64 [R1+0x2a28], R6 ;  /* 0x002a280601007387 */ /* 0x000fe80000100a00 */
[----:B------:R-:W2:Y:S04]  /*83490*/  LDL.LU.64 R50, [R1+0x8a10] ;  /* 0x008a100001327983 */ /* 0x000ea80000300a00 */
[----:B------:R-:W3:-:S14]  /*834a0*/  LDL.LU.64 R48, [R1+0x8a08] ;  /* 0x008a080001307983 */ /* 0x000edc0000300a00 */
[----:B------:R-:W-:Y:S04]  /*834b0*/  STL.64 [R1+0x2a10], R52 ;  /* 0x002a103401007387 */ /* 0x000fe80000100a00 */
[----:B------:R0:W-:Y:S04]  /*834c0*/  STL.64 [R1+0x2a18], R54 ;  /* 0x002a183601007387 */ /* 0x0001e80000100a00 */
[----:B0-----:R-:W2:Y:S04]  /*834d0*/  LDL.LU.64 R54, [R1+0x8a00] ;  /* 0x008a000001367983 */ /* 0x001ea80000300a00 */
[----:B------:R-:W3:Y:S04]  /*834e0*/  LDL.LU.64 R52, [R1+0x89f8] ;  /* 0x0089f80001347983 */ /* 0x000ee80000300a00 */
[----:B------:R-:W-:Y:S04]  /*834f0*/  STL.64 [R1+0x2a00], R56 ;  /* 0x002a003801007387 */ /* 0x000fe80000100a00 */
[----:B------:R0:W-:Y:S04]  /*83500*/  STL.64 [R1+0x2a08], R58 ;  /* 0x002a083a01007387 */ /* 0x0001e80000100a00 */
[----:B0-----:R-:W2:Y:S04]  /*83510*/  LDL.LU.64 R58, [R1+0x89f0] ;  /* 0x0089f000013a7983 */ /* 0x001ea80000300a00 */
[----:B------:R-:W3:Y:S01]  /*83520*/  LDL.LU.64 R56, [R1+0x89e8] ;  /* 0x0089e80001387983 */ /* 0x000ee20000300a00 */
[----:B------:R-:W-:Y:S01]  /*83530*/  HMMA.16816.F32 R12, R28, R20, R12 ;  /* 0x000000141c0c723c */ /* 0x000fe2000000180c */
[----:B------:R-:W-:-:S05]  /*83540*/  IMAD.MOV.U32 R6, RZ, RZ, R10 ;  /* 0x000000ffff067224 */ /* 0x000fca00078e000a */
[----:B------:R-:W-:Y:S02]  /*83550*/  IMAD.MOV.U32 R7, RZ, RZ, R21 ;  /* 0x000000ffff077224 */ /* 0x000fe400078e0015 */
[----:B------:R-:W-:-:S15]  /*83560*/  IMAD.MOV.U32 R5, RZ, RZ, R11 ;  /* 0x000000ffff057224 */ /* 0x000fde00078e000b */
[----:B------:R-:W-:Y:S04]  /*83570*/  STL.64 [R1+0x29f0], R12 ;  /* 0x0029f00c01007387 */ /* 0x000fe80000100a00 */
[----:B------:R-:W-:Y:S04]  /*83580*/  STL.64 [R1+0x29f8], R14 ;  /* 0x0029f80e01007387 */ /* 0x000fe80000100a00 */
[----:B------:R-:W-:Y:S04]  /*83590*/  STL.64 [R1+0x89e0], R6 ;  /* 0x0089e00601007387 */ /* 0x000fe80000100a00 */
[----:B------:R0:W-:Y:S02]  /*835a0*/  STL.64 [R1+0x89d8], R4 ;  /* 0x0089d80401007387 */ /* 0x0001e40000100a00 */
[C---:B0-----:R-:W-:Y:S06]  /*835b0*/  HMMA.16816.F32 R4, R28.reuse, R22, R16 ;  /* 0x000000161c04723c */ /* 0x041fec0000001810 */
[----:B----4-:R-:W-:-:S15]  /*835c0*/  HMMA.16816.F32 R16, R28, R60, R24 ;  /* 0x0000003c1c10723c */ /* 0x010fde0000001818 */
[----:B------:R-:W-:-:S02]  /*835d0*/  NOP ;  /* 0x0000000000007918 */ /* 0x000fc40000000000 */
[----:B------:R-:W-:Y:S04]  /*835e0*/  STL.64 [R1+0x29e0], R4 ;  /* 0x0029e00401007387 */ /* 0x000fe80000100a00 */
[----:B------:R3:W-:Y:S04]  /*835f0*/  STL.64 [R1+0x29e8], R6 ;  /* 0x0029e80601007387 */ /* 0x0007e80000100a00 */
[----:B------:R-:W-:Y:S04]  /*83600*/  STL.64 [R1+0x29d0], R16 ;  /* 0x0029d01001007387 */ /* 0x000fe80000100a00 */
[----:B------:R-:W-:Y:S01]  /*83610*/  STL.64 [R1+0x29d8], R18 ;  /* 0x0029d81201007387 */ /* 0x000fe20000100a00 */
[C---:B--2---:R-:W-:Y:S06]  /*83620*/  HMMA.16816.F32 R12, R28.reuse, R58, R32 ;  /* 0x0000003a1c0c723c */ /* 0x044fec0000001820 */
[----:B---3--:R-:W-:Y:S01]  /*83630*/  HMMA.16816.F32 R4, R28, R56, R36 ;  /* 0x000000381c04723c */ /* 0x008fe20000001824 */
[----:B------:R-:W-:-:S15]  /*83640*/  STL.64 [R1+0x8910], R58 ;  /* 0x0089103a01007387 */ /* 0x000fde0000100a00 */
[----:B------:R-:W-:-:S01]  /*83650*/  NOP ;  /* 0x0000000000007918 */ /* 0x000fc20000000000 */
[----:B------:R-:W-:Y:S04]  /*83660*/  STL.64 [R1+0x29c0], R12 ;  /* 0x0029c00c01007387 */ /* 0x000fe80000100a00 */
[----:B------:R0:W-:Y:S04]  /*83670*/  STL.64 [R1+0x29c8], R14 ;  /* 0x0029c80e01007387 */ /* 0x0001e80000100a00 */
[----:B------:R1:W-:Y:S04]  /*83680*/  STL.64 [R1+0x8908], R56 ;  /* 0x0089083801007387 */ /* 0x0003e80000100a00 */
[----:B------:R-:W-:Y:S01]  /*83690*/  STL.64 [R1+0x29b0], R4 ;  /* 0x0029b00401007387 */ /* 0x000fe20000100a00 */
[C---:B0-----:R-:W-:Y:S03]  /*836a0*/  HMMA.16816.F32 R12, R28.reuse, R54, R40 ;  /* 0x000000361c0c723c */ /* 0x041fe60000001828 */
[----:B------:R0:W-:Y:S04]  /*836b0*/  STL.64 [R1+0x29b8], R6 ;  /* 0x0029b80601007387 */ /* 0x0001e80000100a00 */
[----:B-1----:R-:W2:Y:S01]  /*836c0*/  LDL.LU R56, [R1+0xf50] ;  /* 0x000f500001387983 */ /* 0x002ea20000300800 */
[----:B0-----:R-:W-:-:S15]  /*836d0*/  HMMA.16816.F32 R4, R28, R52, R44 ;  /* 0x000000341c04723c */ /* 0x001fde000000182c */
[----:B------:R0:W-:Y:S04]  /*836e0*/  STL.64 [R1+0x29a0], R12 ;  /* 0x0029a00c01007387 */ /* 0x0001e80000100a00 */
[----:B------:R1:W-:Y:S04]  /*836f0*/  STL.64 [R1+0x29a8], R14 ;  /* 0x0029a80e01007387 */ /* 0x0003e80000100a00 */
[----:B------:R3:W-:Y:S04]  /*83700*/  STL.64 [R1+0x2990], R4 ;  /* 0x0029900401007387 */ /* 0x0007e80000100a00 */
[----:B------:R4:W-:Y:S04]  /*83710*/  STL.64 [R1+0x2998], R6 ;  /* 0x0029980601007387 */ /* 0x0009e80000100a00 */
        /* <DEDUP_REMOVED lines=11> */
[----:B---3--:R-:W3:Y:S04]  /*837d0*/  LDL.LU R4, [R1+0x10a0] ;  /* 0x0010a00001047983 */ /* 0x008ee80000300800 */
[----:B------:R-:W3:Y:S04]  /*837e0*/  LDL.LU R5, [R1+0x10a4] ;  /* 0x0010a40001057983 */ /* 0x000ee80000300800 */
[----:B----4-:R-:W3:Y:S04]  /*837f0*/  LDL.LU R6, [R1+0x10a8] ;  /* 0x0010a80001067983 */ /* 0x010ee80000300800 */
        /* <DEDUP_REMOVED lines=8> */
[----:B------:R-:W4:Y:S01]  /*83880*/  LDL.LU R19, [R1+0x108c] ;  /* 0x00108c0001137983 */ /* 0x000f220000300800 */
[----:B------:R-:W-:-:S03]  /*83890*/  IMAD.MOV.U32 R9, RZ, RZ, R20 ;  /* 0x000000ffff097224 */ /* 0x000fc600078e0014 */
[----:B------:R-:W4:Y:S04]  /*838a0*/  LDL.LU R36, [R1+0x1010] ;  /* 0x0010100001247983 */ /* 0x000f280000300800 */
[----:B------:R-:W4:Y:S01]  /*838b0*/  LDL.LU R37, [R1+0x1014] ;  /* 0x0010140001257983 */ /* 0x000f220000300800 */
[----:B------:R-:W-:-:S03]  /*838c0*/  IMAD.MOV.U32 R11, RZ, RZ, R22 ;  /* 0x000000ffff0b7224 */ /* 0x000fc600078e0016 */
[----:B------:R-:W4:Y:S01]  /*838d0*/  LDL.LU R38, [R1+0x1018] ;  /* 0x0010180001267983 */ /* 0x000f220000300800 */
[----:B------:R-:W-:-:S03]  /*838e0*/  IMAD.MOV.U32 R10, RZ, RZ, R23 ;  /* 0x000000ffff0a7224 */ /* 0x000fc600078e0017 */
        /* <DEDUP_REMOVED lines=15> */
[----:B0-----:R-:W4:Y:S04]  /*839e0*/  LDL.LU R52, [R1+0xf60] ;  /* 0x000f600001347983 */ /* 0x001f280000300800 */
[----:B------:R-:W4:Y:S04]  /*839f0*/  LDL.LU R53, [R1+0xf64] ;  /* 0x000f640001357983 */ /* 0x000f280000300800 */
[----:B------:R-:W4:Y:S04]  /*83a00*/  LDL.LU R54, [R1+0xf68] ;  /* 0x000f680001367983 */ /* 0x000f280000300800 */
[----:B------:R-:W4:Y:S01]  /*83a10*/  LDL.LU R55, [R1+0xf6c] ;  /* 0x000f6c0001377983 */ /* 0x000f220000300800 */
[C---:B--2---:R-:W-:Y:S06]  /*83a20*/  HMMA.16816.F32 R44, R28.reuse, R48, R44 ;  /* 0x000000301c2c723c */ /* 0x044fec000000182c */
[----:B---3--:R-:W-:-:S15]  /*83a30*/  HMMA.16816.F32 R4, R28, R50, R4 ;  /* 0x000000321c04723c */ /* 0x008fde0000001804 */
[----:B------:R-:W-:-:S08]  /*83a40*/  NOP ;  /* 0x0000000000007918 */ /* 0x000fd00000000000 */
        /* <DEDUP_REMOVED lines=64> */
[----:B------:R-:W3:Y:S01]  /*83e50*/  LDL.LU R39, [R1+0xfec] ;  /* 0x000fec0001277983 */ /* 0x000ee20000300800 */
[C---:B------:R-:W-:Y:S06]  /*83e60*/  HMMA.16816.F32 R12, R28.reuse, R18, R12 ;  /* 0x000000121c0c723c */ /* 0x040fec000000180c */
        /* <DEDUP_REMOVED lines=16> */
[----:B------:R-:W-:Y:S04]  /*83f70*/  STL.64 [R1+0x28d0], R32 ;  /* 0x0028d02001007387 */ /* 0x000fe80000100a00 */
[----:B------:R1:W-:Y:S01]  /*83f80*/  STL.64 [R1+0x28d8], R34 ;  /* 0x0028d82201007387 */ /* 0x0003e20000100a00 */
[C---:B0-----:R-:W-:Y:S06]  /*83f90*/  HMMA.16816.F32 R24, R28.reuse, R20, R56 ;  /* 0x000000141c18723c */ /* 0x041fec0000001838 */
[----:B-1----:R-:W-:Y:S06]  /*83fa0*/  HMMA.16816.F32 R32, R28, R22, R52 ;  /* 0x000000161c20723c */ /* 0x002fec0000001834 */
[----:B------:R-:W-:-:S15]  /*83fb0*/  STL.64 [R1+0x88f0], R22 ;  /* 0x0088f01601007387 */ /* 0x000fde0000100a00 */
[----:B------:R-:W-:-:S02]  /*83fc0*/  NOP ;  /* 0x0000000000007918 */ /* 0x000fc40000000000 */
[----:B------:R-:W-:Y:S04]  /*83fd0*/  STL.64 [R1+0x28c0], R32 ;  /* 0x0028c02001007387 */ /* 0x000fe80000100a00 */
[----:B------:R-:W-:Y:S04]  /*83fe0*/  STL.64 [R1+0x28c8], R34 ;  /* 0x0028c82201007387 */ /* 0x000fe80000100a00 */
[----:B------:R-:W-:Y:S04]  /*83ff0*/  STL.64 [R1+0x88e8], R20 ;  /* 0x0088e81401007387 */ /* 0x000fe80000100a00 */
[----:B------:R0:W-:Y:S04]  /*84000*/  STL.64 [R1+0x28b0], R24 ;  /* 0x0028b01801007387 */ /* 0x0001e80000100a00 */
[----:B------:R1:W-:Y:S04]  /*84010*/  STL.64 [R1+0x28b8], R26 ;  /* 0x0028b81a01007387 */ /* 0x0003e80000100a00 */
[----:B------:R-:W-:Y:S04]  /*84020*/  STL.64 [R1+0x28a0], R12 ;  /* 0x0028a00c01007387 */ /* 0x000fe80000100a00 */
[----:B------:R-:W-:Y:S04]  /*84030*/  STL.64 [R1+0x28a8], R14 ;  /* 0x0028a80e01007387 */ /* 0x000fe80000100a00 */
[----:B------:R-:W2:Y:S04]  /*84040*/  LDL.LU R44, [R1+0xdf0] ;  /* 0x000df000012c7983 */ /* 0x000ea80000300800 */
[----:B------:R-:W2:Y:S04]  /*84050*/  LDL.LU R45, [R1+0xdf4] ;  /* 0x000df400012d7983 */ /* 0x000ea80000300800 */
[----:B------:R-:W3:Y:S04]  /*84060*/  LDL.LU R46, [R1+0xdf8] ;  /* 0x000df800012e7983 */ /* 0x000ee80000300800 */
[----:B------:R-:W3:Y:S01]  /*84070*/  LDL.LU R47, [R1+0xdfc] ;  /* 0x000dfc00012f7983 */ /* 0x000ee20000300800 */
[----:B------:R-:W-:-:S02]  /*84080*/  IMAD.MOV.U32 R50, RZ, RZ, R11 ;  /* 0x000000ffff327224 */ /* 0x000fc400078e000b */
[----:B------:R-:W-:Y:S02]  /*84090*/  IMAD.MOV.U32 R51, RZ, RZ, R10 ;  /* 0x000000ffff337224 */ /* 0x000fe400078e000a */
[----:B------:R-:W-:Y:S02]  /*840a0*/  IMAD.MOV.U32 R48, RZ, RZ, R9 ;  /* 0x000000ffff307224 */ /* 0x000fe400078e0009 */
[----:B------:R-:W-:Y:S01]  /*840b0*/  IMAD.MOV.U32 R49, RZ, RZ, R7 ;  /* 0x000000ffff317224 */ /* 0x000fe200078e0007 */
[----:B---3--:R-:W-:Y:S04]  /*840c0*/  STL.64 [R1+0x8928], R46 ;  /* 0x0089282e01007387 */ /* 0x008fe80000100a00 */
[----:B--2---:R2:W-:Y:S04]  /*840d0*/  STL.64 [R1+0x8920], R44 ;  /* 0x0089202c01007387 */ /* 0x0045e80000100a00 */
[----:B------:R-:W-:Y:S04]  /*840e0*/  STL.64 [R1+0x8940], R50 ;  /* 0x0089403201007387 */ /* 0x000fe80000100a00 */
[----:B------:R-:W-:Y:S04]  /*840f0*/  STL.64 [R1+0x8938], R48 ;  /* 0x0089383001007387 */ /* 0x000fe80000100a00 */
[----:B------:R-:W3:Y:S04]  /*84100*/  LDL.LU R40, [R1+0xe00] ;  /* 0x000e000001287983 */ /* 0x000ee80000300800 */
[----:B------:R-:W3:Y:S04]  /*84110*/  LDL.LU R41, [R1+0xe04] ;  /* 0x000e040001297983 */ /* 0x000ee80000300800 */
[----:B------:R-:W4:Y:S04]  /*84120*/  LDL.LU R42, [R1+0xe08] ;  /* 0x000e0800012a7983 */ /* 0x000f280000300800 */
[----:B------:R-:W4:Y:S04]  /*84130*/  LDL.LU R43, [R1+0xe0c] ;  /* 0x000e0c00012b7983 */ /* 0x000f280000300800 */
[----:B----4-:R-:W-:Y:S04]  /*84140*/  STL.64 [R1+0x8950], R42 ;  /* 0x0089502a01007387 */ /* 0x010fe80000100a00 */
[----:B---3--:R3:W-:Y:S04]  /*84150*/  STL.64 [R1+0x8948], R40 ;  /* 0x0089482801007387 */ /* 0x0087e80000100a00 */
[----:B0-----:R-:W4:Y:S04]  /*84160*/  LDL.LU R24, [R1+0xe50] ;  /* 0x000e500001187983 */ /* 0x001f280000300800 */
[----:B------:R-:W4:Y:S04]  /*84170*/  LDL.LU R25, [R1+0xe54] ;  /* 0x000e540001197983 */ /* 0x000f280000300800 */
[----:B-1----:R-:W4:Y:S04]  /*84180*/  LDL.LU R26, [R1+0xe58] ;  /* 0x000e5800011a7983 */ /* 0x002f280000300800 */
[----:B------:R-:W4:Y:S04]  /*84190*/  LDL.LU R27, [R1+0xe5c] ;  /* 0x000e5c00011b7983 */ /* 0x000f280000300800 */
[----:B--2---:R-:W2:Y:S04]  /*841a0*/  LDL.LU R44, [R1+0xf00] ;  /* 0x000f0000012c7983 */ /* 0x004ea80000300800 */
[----:B------:R-:W2:Y:S04]  /*841b0*/  LDL.LU R45, [R1+0xf04] ;  /* 0x000f0400012d7983 */ /* 0x000ea80000300800 */
[----:B------:R-:W2:Y:S04]  /*841c0*/  LDL.LU R46, [R1+0xf08] ;  /* 0x000f0800012e7983 */ /* 0x000ea80000300800 */
[----:B------:R-:W2:Y:S04]  /*841d0*/  LDL.LU R47, [R1+0xf0c] ;  /* 0x000f0c00012f7983 */ /* 0x000ea80000300800 */
[----:B------:R-:W4:Y:S04]  /*841e0*/  LDL.LU R12, [R1+0xf30] ;  /* 0x000f3000010c7983 */ /* 0x000f280000300800 */
[----:B------:R-:W4:Y:S04]  /*841f0*/  LDL.LU R13, [R1+0xf34] ;  /* 0x000f3400010d7983 */ /* 0x000f280000300800 */
[----:B------:R-:W4:Y:S04]  /*84200*/  LDL.LU R14, [R1+0xf38] ;  /* 0x000f3800010e7983 */ /* 0x000f280000300800 */
[----:B------:R-:W4:Y:S04]  /*84210*/  LDL.LU R15, [R1+0xf3c] ;  /* 0x000f3c00010f7983 */ /* 0x000f280000300800 */
[----:B---3--:R-:W3:Y:S04]  /*84220*/  LDL.LU R40, [R1+0xf20] ;  /* 0x000f200001287983 */ /* 0x008ee80000300800 */
[----:B------:R-:W3:Y:S04]  /*84230*/  LDL.LU R41, [R1+0xf24] ;  /* 0x000f240001297983 */ /* 0x000ee80000300800 */
[----:B------:R-:W3:Y:S04]  /*84240*/  LDL.LU R42, [R1+0xf28] ;  /* 0x000f2800012a7983 */ /* 0x000ee80000300800 */
[----:B------:R-:W3:Y:S04]  /*84250*/  LDL.LU R43, [R1+0xf2c] ;  /* 0x000f2c00012b7983 */ /* 0x000ee80000300800 */
[----:B------:R-:W2:Y:S01]  /*84260*/  LDL.LU R48, [R1+0xf10] ;  /* 0x000f100001307983 */ /* 0x000ea20000300800 */
[----:B------:R-:W-:-:S03]  /*84270*/  IMAD.MOV.U32 R22, RZ, RZ, R4 ;  /* 0x000000ffff167224 */ /* 0x000fc600078e0004 */
[----:B------:R-:W2:Y:S04]  /*84280*/  LDL.LU R49, [R1+0xf14] ;  /* 0x000f140001317983 */ /* 0x000ea80000300800 */
[----:B------:R-:W2:Y:S01]  /*84290*/  LDL.LU R50, [R1+0xf18] ;  /* 0x000f180001327983 */ /* 0x000ea20000300800 */
[----:B------:R-:W-:-:S03]  /*842a0*/  IMAD.MOV.U32 R39, RZ, RZ, R5 ;  /* 0x000000ffff277224 */ /* 0x000fc600078e0005 */
[----:B------:R-:W2:Y:S04]  /*842b0*/  LDL.LU R51, [R1+0xf1c] ;  /* 0x000f1c0001337983 */ /* 0x000ea80000300800 */
[----:B------:R-:W3:Y:S01]  /*842c0*/  LDL.LU R10, [R1+0x2fe8] ;  /* 0x002fe800010a7983 */ /* 0x000ee20000300800 */
[----:B------:R-:W-:-:S03]  /*842d0*/  IMAD.MOV.U32 R38, RZ, RZ, R6 ;  /* 0x000000ffff267224 */ /* 0x000fc600078e0006 */
[----:B------:R-:W3:Y:S04]  /*842e0*/  LDL.LU R4, [R1+0x2fe4] ;  /* 0x002fe40001047983 */ /* 0x000ee80000300800 */
[----:B------:R-:W2:Y:S01]  /*842f0*/  LDL.LU R11, [R1+0x2ff0] ;  /* 0x002ff000010b7983 */ /* 0x000ea20000300800 */
[----:B------:R-:W-:-:S03]  /*84300*/  IMAD.MOV.U32 R23, RZ, RZ, R0 ;  /* 0x000000ffff177224 */ /* 0x000fc600078e0000 */
        /* <DEDUP_REMOVED lines=9> */
[----:B------:R-:W2:Y:S04]  /*843a0*/  LDL.64 R20, [R1+0x20] ;  /* 0x0000200001147983 */ /* 0x000ea80000100a00 */
[----:B------:R-:W2:Y:S04]  /*843b0*/  LDL.64 R36, [R1+0x18] ;  /* 0x0000180001247983 */ /* 0x000ea80000100a00 */
        /* <DEDUP_REMOVED lines=13> */
[----:B------:R-:W4:Y:S04]  /*84490*/  LDL.LU.64 R12, [R1+0x8958] ;  /* 0x00895800010c7983 */ /* 0x000f280000300a00 */
[----:B------:R-:W-:Y:S04]  /*844a0*/  STL.64 [R1+0x8870], R18 ;  /* 0x0088701201007387 */ /* 0x000fe80000100a00 */
[----:B------:R0:W-:Y:S04]  /*844b0*/  STL.64 [R1+0x8868], R16 ;  /* 0x0088681001007387 */ /* 0x0001e80000100a00 */
[----:B0-----:R-:W4:Y:S04]  /*844c0*/  LDL.LU R16, [R1+0xe60] ;  /* 0x000e600001107983 */ /* 0x001f280000300800 */
[----:B------:R-:W4:Y:S04]  /*844d0*/  LDL.LU R17, [R1+0xe64] ;  /* 0x000e640001117983 */ /* 0x000f280000300800 */
[----:B------:R-:W4:Y:S04]  /*844e0*/  LDL.LU R18, [R1+0xe68] ;  /* 0x000e680001127983 */ /* 0x000f280000300800 */
[----:B------:R-:W4:Y:S01]  /*844f0*/  LDL.LU R19, [R1+0xe6c] ;  /* 0x000e6c0001137983 */ /* 0x000f220000300800 */
[----:B---3--:R-:W-:-:S02]  /*84500*/  IMAD R4, R4, 0x100, R10 ;  /* 0x0000010004047824 */ /* 0x008fc400078e020a */
[----:B--2---:R-:W-:Y:S01]  /*84510*/  IMAD R5, R5, 0x100, R11 ;  /* 0x0000010005057824 */ /* 0x004fe200078e020b */
[C---:B----4-:R-:W-:Y:S06]  /*84520*/  HMMA.16816.F32 R40, R28.reuse, R14, R40 ;  /* 0x0000000e1c28723c */ /* 0x050fec0000001828 */
[----:B------:R-:W-:-:S15]  /*84530*/  HMMA.16816.F32 R48, R28, R12, R48 ;  /* 0x0000000c1c30723c */ /* 0x000fde0000001830 */
[----:B------:R-:W-:-:S02]  /*84540*/  NOP ;  /* 0x0000000000007918 */ /* 0x000fc40000000000 */
[----:B------:R-:W-:Y:S04]  /*84550*/  STL.64 [R1+0x2880], R40 ;  /* 0x0028802801007387 */ /* 0x000fe80000100a00 */
[----:B------:R0:W-:Y:S04]  /*84560*/  STL.64 [R1+0x2888], R42 ;  /* 0x0028882a01007387 */ /* 0x0001e80000100a00 */
[----:B0-----:R-:W2:Y:S04]  /*84570*/  LDL.LU.64 R42, [R1+0x8950] ;  /* 0x00895000012a7983 */ /* 0x001ea80000300a00 */
[----:B------:R-:W2:Y:S04]  /*84580*/  LDL.LU.64 R40, [R1+0x8948] ;  /* 0x0089480001287983 */ /* 0x000ea80000300a00 */
        /* <DEDUP_REMOVED lines=9> */
[----:B------:R-:W4:Y:S04]  /*84620*/  LDL.LU R15, [R1+0xe7c] ;  /* 0x000e7c00010f7983 */ /* 0x000f280000300800 */
[----:B------:R-:W3:Y:S04]  /*84630*/  LDL.LU R10, [R1+0x8934] ;  /* 0x00893400010a7983 */ /* 0x000ee80000300800 */
[----:B------:R-:W3:Y:S01]  /*84640*/  LDL.LU R11, [R1+0x8930] ;  /* 0x00893000010b7983 */ /* 0x000ee20000300800 */
[----:B------:R-:W-:Y:S01]  /*84650*/  IMAD R6, R6, 0x100, R9 ;  /* 0x0000010006067824 */ /* 0x000fe200078e0209 */
[----:B---3--:R-:W-:-:S15]  /*84660*/  HMMA.16816.F32 R44, R28, R10, R44 ;  /* 0x0000000a1c2c723c */ /* 0x008fde000000182c */
[----:B------:R-:W-:-:S08]  /*84670*/  NOP ;  /* 0x0000000000007918 */ /* 0x000fd00000000000 */
[----:B------:R-:W-:Y:S04]  /*84680*/  STL.64 [R1+0x2850], R44 ;  /* 0x0028502c01007387 */ /* 0x000fe80000100a00 */
[----:B------:R0:W-:Y:S04]  /*84690*/  STL.64 [R1+0x2858], R46 ;  /* 0x0028582e01007387 */ /* 0x0001e80000100a00 */
[----:B0-----:R-:W3:Y:S04]  /*846a0*/  LDL.LU.64 R46, [R1+0x8928] ;  /* 0x00892800012e7983 */ /* 0x001ee80000300a00 */
[----:B------:R-:W3:Y:S04]  /*846b0*/  LDL.LU.64 R44, [R1+0x8920] ;  /* 0x00892000012c7983 */ /* 0x000ee80000300a00 */
[----:B------:R-:W2:Y:S02]  /*846c0*/  LDL.LU R9, [R1+0x8918] ;  /* 0x0089180001097983 */ /* 0x000ea40000300800 */
[----:B--2---:R-:W-:-:S15]  /*846d0*/  HMMA.16816.F32 R56, R28, R8, R56 ;  /* 0x000000081c38723c */ /* 0x004fde0000001838 */
[----:B------:R-:W-:-:S08]  /*846e0*/  NOP ;  /* 0x0000000000007918 */ /* 0x000fd00000000000 */
[----:B------:R-:W-:Y:S04]  /*846f0*/  STL.64 [R1+0x2840], R56 ;  /* 0x0028403801007387 */ /* 0x000fe80000100a00 */
[----:B------:R0:W-:Y:S04]  /*84700*/  STL.64 [R1+0x2848], R58 ;  /* 0x0028483a01007387 */ /* 0x0001e80000100a00 */
[----:B0-----:R-:W2:Y:S04]  /*84710*/  LDL.LU.64 R58, [R1+0x8910] ;  /* 0x00891000013a7983 */ /* 0x001ea80000300a00 */
[----:B------:R-:W2:Y:S04]  /*84720*/  LDL.LU.64 R56, [R1+0x8908] ;  /* 0x0089080001387983 */ /* 0x000ea80000300a00 */
[----:B------:R-:W-:Y:S04]  /*84730*/  STL.64 [R1+0x8830], R10 ;  /* 0x0088300a01007387 */ /* 0x000fe80000100a00 */
[----:B------:R0:W-:Y:S04]  /*84740*/  STL.64 [R1+0x8828], R8 ;  /* 0x0088280801007387 */ /* 0x0001e80000100a00 */
[----:B0-----:R-:W3:Y:S04]  /*84750*/  LDL.LU R8, [R1+0xee0] ;  /* 0x000ee00001087983 */ /* 0x001ee80000300800 */
[----:B------:R-:W3:Y:S04]  /*84760*/  LDL.LU R9, [R1+0xee4] ;  /* 0x000ee40001097983 */ /* 0x000ee80000300800 */
[----:B------:R-:W3:Y:S04]  /*84770*/  LDL.LU R10, [R1+0xee8] ;  /* 0x000ee800010a7983 */ /* 0x000ee80000300800 */
[----:B------:R-:W3:Y:S01]  /*84780*/  LDL.LU R11, [R1+0xeec] ;  /* 0x000eec00010b7983 */ /* 0x000ee20000300800 */
[----:B------:R-:W-:Y:S01]  /*84790*/  IMAD R7, R0, 0x100, R7 ;  /* 0x0000010000077824 */ /* 0x000fe200078e0207 */
[----:B------:R-:W-:-:S02]  /*847a0*/  F2FP.F16.E5M2.UNPACK_B R4, R4 ;  /* 0x00000004ff04723e */ /* 0x000fc400020004ff */
[----:B------:R-:W-:Y:S02]  /*847b0*/  F2FP.F16.E5M2.UNPACK_B R5, R5 ;  /* 0x00000005ff05723e */ /* 0x000fe400020004ff */
[----:B------:R-:W-:Y:S02]  /*847c0*/  F2FP.F16.E5M2.UNPACK_B R6, R6 ;  /* 0x00000006ff06723e */ /* 0x000fe400020004ff */
[----:B------:R-:W-:Y:S01]  /*847d0*/  F2FP.F16.E5M2.UNPACK_B R7, R7 ;  /* 0x00000007ff07723e */ /* 0x000fe200020004ff */
[----:B----4-:R-:W-:Y:S06]  /*847e0*/  HMMA.16816.F32 R12, R28, R20, R12 ;  /* 0x000000141c0c723c */ /* 0x010fec000000180c */
[----:B------:R-:W-:Y:S01]  /*847f0*/  HMMA.16816.F32 R16, R4, R22, R16 ;  /* 0x000000160410723c */ /* 0x000fe20000001810 */
[----:B------:R-:W-:-:S05]  /*84800*/  IMAD.MOV.U32 R0, RZ, RZ, R21 ;  /* 0x000000ffff007224 */ /* 0x000fca00078e0015 */
[----:B---3--:R-:W-:-:S15]  /*84810*/  HMMA.16816.F32 R8, R28, R2, R8 ;  /* 0x000000021c08723c */ /* 0x008fde0000001808 */
[----:B------:R-:W-:-:S08]  /*84820*/  NOP ;  /* 0x0000000000007918 */ /* 0x000fd00000000000 */
[----:B------:R-:W-:Y:S04]  /*84830*/  STL.64 [R1+0x2830], R8 ;  /* 0x0028300801007387 */ /* 0x000fe80000100a00 */
[----:B------:R-:W-:Y:S04]  /*84840*/  STL.64 [R1+0x2838], R10 ;  /* 0x0028380a01007387 */ /* 0x000fe80000100a00 */
[----:B------:R-:W-:Y:S04]  /*84850*/  STL.64 [R1+0x2810], R12 ;  /* 0x0028100c01007387 */ /* 0x000fe80000100a00 */
[----:B------:R0:W-:Y:S04]  /*84860*/  STL.64 [R1+0x2818], R14 ;  /* 0x0028180e01007387 */ /* 0x0001e80000100a00 */
[----:B------:R-:W-:Y:S04]  /*84870*/  STL.64 [R1+0x2800], R16 ;  /* 0x0028001001007387 */ /* 0x000fe80000100a00 */
[----:B------:R1:W-:Y:S01]  /*84880*/  STL.64 [R1+0x2808], R18 ;  /* 0x0028081201007387 */ /* 0x0003e20000100a00 */
[C---:B0-----:R-:W-:Y:S06]  /*84890*/  HMMA.16816.F32 R12, R4.reuse, R36, R24 ;  /* 0x00000024040c723c */ /* 0x041fec0000001818 */
[----:B-1----:R-:W-:Y:S01]  /*848a0*/  HMMA.16816.F32 R16, R4, R38, R32 ;  /* 0x000000260410723c */ /* 0x002fe20000001820 */
[----:B------:R-:W-:-:S05]  /*848b0*/  IMAD.MOV.U32 R8, RZ, RZ, R20 ;  /* 0x000000ffff087224 */ /* 0x000fca00078e0014 */
[C---:B------:R-:W-:Y:S11]  /*848c0*/  HMMA.16816.F32 R20, R4.reuse, R50, R44 ;  /* 0x000000320414723c */ /* 0x040ff6000000182c */
[----:B------:R-:W-:Y:S04]  /*848d0*/  STL.64 [R1+0x27e0], R12 ;  /* 0x0027e00c01007387 */ /* 0x000fe80000100a00 */
[----:B------:R0:W-:Y:S04]  /*848e0*/  STL.64 [R1+0x27e8], R14 ;  /* 0x0027e80e01007387 */ /* 0x0001e80000100a00 */
[----:B------:R-:W-:Y:S04]  /*848f0*/  STL.64 [R1+0x27d0], R16 ;  /* 0x0027d01001007387 */ /* 0x000fe80000100a00 */
[----:B------:R1:W-:Y:S01]  /*84900*/  STL.64 [R1+0x27d8], R18 ;  /* 0x0027d81201007387 */ /* 0x0003e20000100a00 */
[C---:B0-----:R-:W-:Y:S06]  /*84910*/  HMMA.16816.F32 R12, R4.reuse, R48, R40 ;  /* 0x00000030040c723c */ /* 0x041fec0000001828 */
[----:B-1----:R-:W-:-:S15]  /*84920*/  HMMA.16816.F32 R16, R4, R60, R52 ;  /* 0x0000003c0410723c */ /* 0x002fde0000001834 */
[----:B------:R-:W-:-:S02]  /*84930*/  NOP ;  /* 0x0000000000007918 */ /* 0x000fc40000000000 */
[----:B------:R0:W-:Y:S04]  /*84940*/  STL.64 [R1+0x27b0], R12 ;  /* 0x0027b00c01007387 */ /* 0x0001e80000100a00 */
[----:B------:R1:W-:Y:S04]  /*84950*/  STL.64 [R1+0x27b8], R14 ;  /* 0x0027b80e01007387 */ /* 0x0003e80000100a00 */
[----:B0-----:R-:W3:Y:S04]  /*84960*/  LDL.LU R12, [R1+0xae0] ;  /* 0x000ae000010c7983 */ /* 0x001ee80000300800 */
[----:B------:R-:W-:Y:S04]  /*84970*/  STL.64 [R1+0x27a0], R20 ;  /* 0x0027a01401007387 */ /* 0x000fe80000100a00 */
[----:B------:R-:W-:Y:S04]  /*84980*/  STL.64 [R1+0x27a8], R22 ;  /* 0x0027a81601007387 */ /* 0x000fe80000100a00 */
[----:B------:R0:W-:Y:S04]  /*84990*/  STL.64 [R1+0x2780], R16 ;  /* 0x0027801001007387 */ /* 0x0001e80000100a00 */
[----:B------:R4:W-:Y:S04]  /*849a0*/  STL.64 [R1+0x2788], R18 ;  /* 0x0027881201007387 */ /* 0x0009e80000100a00 */
[----:B------:R-:W3:Y:S04]  /*849b0*/  LDL.LU R13, [R1+0xae4] ;  /* 0x000ae400010d7983 */ /* 0x000ee80000300800 */
[----:B-1----:R-:W3:Y:S04]  /*849c0*/  LDL.LU R14, [R1+0xae8] ;  /* 0x000ae800010e7983 */ /* 0x002ee80000300800 */
[----:B------:R-:W3:Y:S04]  /*849d0*/  LDL.LU R15, [R1+0xaec] ;  /* 0x000aec00010f7983 */ /* 0x000ee80000300800 */
[----:B------:R-:W3:Y:S04]  /*849e0*/  LDL.LU R28, [R1+0xaf0] ;  /* 0x000af000011c7983 */ /* 0x000ee80000300800 */
[----:B------:R-:W3:Y:S04]  /*849f0*/  LDL.LU R29, [R1+0xaf4] ;  /* 0x000af400011d7983 */ /* 0x000ee80000300800 */
[----:B------:R-:W3:Y:S04]  /*84a00*/  LDL.LU R30, [R1+0xaf8] ;  /* 0x000af800011e7983 */ /* 0x000ee80000300800 */
[----:B------:R-:W3:Y:S04]  /*84a10*/  LDL.LU R31, [R1+0xafc] ;  /* 0x000afc00011f7983 */ /* 0x000ee80000300800 */
[----:B------:R-:W2:Y:S04]  /*84a20*/  LDL.LU R52, [R1+0xdd0] ;  /* 0x000dd00001347983 */ /* 0x000ea80000300800 */
[----:B------:R-:W2:Y:S04]  /*84a30*/  LDL.LU R53, [R1+0xdd4] ;  /* 0x000dd40001357983 */ /* 0x000ea80000300800 */
[----:B------:R-:W2:Y:S04]  /*84a40*/  LDL.LU R54, [R1+0xdd8] ;  /* 0x000dd80001367983 */ /* 0x000ea80000300800 */
[----:B------:R-:W2:Y:S01]  /*84a50*/  LDL.LU R55, [R1+0xddc] ;  /* 0x000ddc0001377983 */ /* 0x000ea20000300800 */
[----:B------:R-:W-:-:S02]  /*84a60*/  IMAD.MOV.U32 R10, RZ, RZ, R36 ;  /* 0x000000ffff0a7224 */ /* 0x000fc400078e0024 */
[----:B------:R-:W-:Y:S01]  /*84a70*/  IMAD.MOV.U32 R9, RZ, RZ, R37 ;  /* 0x000000ffff097224 */ /* 0x000fe200078e0025 */
[----:B------:R-:W3:Y:S04]  /*84a80*/  LDL.LU R36, [R1+0xdc0] ;  /* 0x000dc00001247983 */ /* 0x000ee80000300800 */
[----:B------:R-:W3:Y:S04]  /*84a90*/  LDL.LU R37, [R1+0xdc4] ;  /* 0x000dc40001257983 */ /* 0x000ee80000300800 */
[----:B------:R-:W3:Y:S04]  /*84aa0*/  LDL.LU R38, [R1+0xdc8] ;  /* 0x000dc80001267983 */ /* 0x000ee80000300800 */
[----:B------:R-:W3:Y:S04]  /*84ab0*/  LDL.LU R39, [R1+0xdcc] ;  /* 0x000dcc0001277983 */ /* 0x000ee80000300800 */
[----:B0-----:R-:W3:Y:S04]  /*84ac0*/  LDL.LU R16, [R1+0xad0] ;  /* 0x000ad00001107983 */ /* 0x001ee80000300800 */
[----:B------:R-:W3:Y:S04]  /*84ad0*/  LDL.LU R17, [R1+0xad4] ;  /* 0x000ad40001117983 */ /* 0x000ee80000300800 */
[----:B----4-:R-:W4:Y:S04]  /*84ae0*/  LDL.LU R18, [R1+0xad8] ;  /* 0x000ad80001127983 */ /* 0x010f280000300800 */
        /* <DEDUP_REMOVED lines=25> */
[----:B------:R-:W-:Y:S01]  /*84c80*/  STL.64 [R1+0x87f0], R60 ;  /* 0x0087f03c01007387 */ /* 0x000fe20000100a00 */
[----:B--2---:R-:W-:-:S15]  /*84c90*/  HMMA.16816.F32 R52, R4, R58, R52 ;  /* 0x0000003a0434723c */ /* 0x004fde0000001834 */
[----:B------:R-:W-:-:S08]  /*84ca0*/  NOP ;  /* 0x0000000000007918 */ /* 0x000fd00000000000 */
[----:B------:R-:W-:Y:S04]  /*84cb0*/  STL.64 [R1+0x2770], R52 ;  /* 0x0027703401007387 */ /* 0x000fe80000100a00 */
[----:B------:R0:W-:Y:S04]  /*84cc0*/  STL.64 [R1+0x2778], R54 ;  /* 0x0027783601007387 */ /* 0x0001e80000100a00 */
[----:B0-----:R-:W4:Y:S04]  /*84cd0*/  LDL.LU.64 R54, [R1+0x8900] ;  /* 0x0089000001367983 */ /* 0x001f280000300a00 */
[----:B------:R-:W2:Y:S01]  /*84ce0*/  LDL.LU.64 R52, [R1+0x88f8] ;  /* 0x0088f80001347983 */ /* 0x000ea20000300a00 */
[----:B---3--:R-:W-:-:S15]  /*84cf0*/  HMMA.16816.F32 R36, R4, R56, R36 ;  /* 0x000000380424723c */ /* 0x008fde0000001824 */
[----:B------:R-:W-:-:S08]  /*84d00*/  NOP ;  /* 0x0000000000007918 */ /* 0x000fd00000000000 */
[----:B------:R0:W-:Y:S04]  /*84d10*/  STL.64 [R1+0x2750], R36 ;  /* 0x0027502401007387 */ /* 0x0001e80000100a00 */
[----:B------:R1:W-:Y:S04]  /*84d20*/  STL.64 [R1+0x2758], R38 ;  /* 0x0027582601007387 */ /* 0x0003e80000100a00 */
[----:B0-----:R-:W3:Y:S04]  /*84d30*/  LDL.LU R36, [R1+0xb40] ;  /* 0x000b400001247983 */ /* 0x001ee80000300800 */
[----:B------:R-:W3:Y:S04]  /*84d40*/  LDL.LU R37, [R1+0xb44] ;  /* 0x000b440001257983 */ /* 0x000ee80000300800 */
[----:B-1----:R-:W3:Y:S04]  /*84d50*/  LDL.LU R38, [R1+0xb48] ;  /* 0x000b480001267983 */ /* 0x002ee80000300800 */
        /* <DEDUP_REMOVED lines=54> */
[----:B0-----:R-:W2:Y:S04]  /*850c0*/  LDL.LU R44, [R1+0xb30] ;  /* 0x000b3000012c7983 */ /* 0x001ea80000300800 */
[----:B------:R-:W2:Y:S04]  /*850d0*/  LDL.LU R45, [R1+0xb34] ;  /* 0x000b3400012d7983 */ /* 0x000ea80000300800 */
[----:B------:R-:W2:Y:S04]  /*850e0*/  LDL.LU R46, [R1+0xb38] ;  /* 0x000b3800012e7983 */ /* 0x000ea80000300800 */
[----:B------:R-:W2:Y:S01]  /*850f0*/  LDL.LU R47, [R1+0xb3c] ;  /* 0x000b3c00012f7983 */ /* 0x000ea20000300800 */
[----:B---3--:R-:W-:-:S15]  /*85100*/  HMMA.16816.F32 R36, R4, R42, R36 ;  /* 0x0000002a0424723c */ /* 0x008fde0000001824 */
[----:B------:R-:W-:-:S08]  /*85110*/  NOP ;  /* 0x0000000000007918 */ /* 0x000fd00000000000 */
[----:B------:R-:W-:Y:S04]  /*85120*/  STL.64 [R1+0x26b0], R36 ;  /* 0x0026b02401007387 */ /* 0x000fe80000100a00 */
[----:B------:R0:W-:Y:S04]  /*85130*/  STL.64 [R1+0x26b8], R38 ;  /* 0x0026b82601007387 */ /* 0x0001e80000100a00 */
[----:B0-----:R-:W3:Y:S04]  /*85140*/  LDL.LU.64 R38, [R1+0x8890] ;  /* 0x0088900001267983 */ /* 0x001ee80000300a00 */
[----:B------:R-:W3:Y:S01]  /*85150*/  LDL.LU.64 R36, [R1+0x8888] ;  /* 0x0088880001247983 */ /* 0x000ee20000300a00 */
[----:B--2---:R-:W-:Y:S03]  /*85160*/  HMMA.16816.F32 R44, R4, R40, R44 ;  /* 0x00000028042c723c */ /* 0x004fe6000000182c */
[----:B------:R-:W-:Y:S04]  /*85170*/  STL.64 [R1+0x8798], R42 ;  /* 0x0087982a01007387 */ /* 0x000fe80000100a00 */
[----:B------:R-:W-:-:S15]  /*85180*/  STL.64 [R1+0x8790], R40 ;  /* 0x0087902801007387 */ /* 0x000fde0000100a00 */
[----:B------:R-:W-:-:S01]  /*85190*/  NOP ;  /* 0x0000000000007918 */ /* 0x000fc20000000000 */
[----:B------:R-:W-:Y:S04]  /*851a0*/  STL.64 [R1+0x2690], R44 ;  /* 0x0026902c01007387 */ /* 0x000fe80000100a00 */
[----:B------:R3:W-:Y:S01]  /*851b0*/  STL.64 [R1+0x2698], R46 ;  /* 0x0026982e01007387 */ /* 0x0007e20000100a00 */
[C---:B----4-:R-:W-:Y:S06]  /*851c0*/  HMMA.16816.F32 R28, R4.reuse, R32, R28 ;  /* 0x00000020041c723c */ /* 0x050fec000000181c */
[C---:B---3--:R-:W-:Y:S06]  /*851d0*/  HMMA.16816.F32 R44, R4.reuse, R38, R48 ;  /* 0x00000026042c723c */ /* 0x048fec0000001830 */
        /* <DEDUP_REMOVED lines=9> */
[----:B------:R-:W-:-:S13]  /*85270*/  STL.64 [R1+0x87d8], R34 ;  /* 0x0087d82201007387 */ /* 0x000fda0000100a00 */
[----:B------:R-:W-:Y:S04]  /*85280*/  STL.64 [R1+0x2650], R36 ;  /* 0x0026502401007387 */ /* 0x000fe80000100a00 */
[----:B------:R-:W-:Y:S04]  /*85290*/  STL.64 [R1+0x2658], R38 ;  /* 0x0026582601007387 */ /* 0x000fe80000100a00 */
[----:B------:R-:W-:Y:S04]  /*852a0*/  STL.64 [R1+0x87d0], R32 ;  /* 0x0087d02001007387 */ /* 0x000fe80000100a00 */
[----:B------:R-:W-:Y:S04]  /*852b0*/  STL.64 [R1+0x2630], R28 ;  /* 0x0026301c01007387 */ /* 0x000fe80000100a00 */
[----:B------:R0:W-:Y:S04]  /*852c0*/  STL.64 [R1+0x2638], R30 ;  /* 0x0026381e01007387 */ /* 0x0001e80000100a00 */
[----:B------:R-:W2:Y:S01]  /*852d0*/  LDL.LU R56, [R1+0xa20] ;  /* 0x000a200001387983 */ /* 0x000ea20000300800 */
[C---:B0-----:R-:W-:Y:S06]  /*852e0*/  HMMA.16816.F32 R28, R4.reuse, R26, R12 ;  /* 0x0000001a041c723c */ /* 0x041fec000000180c */
[----:B------:R-:W-:-:S15]  /*852f0*/  HMMA.16816.F32 R12, R4, R24, R16 ;  /* 0x00000018040c723c */ /* 0x000fde0000001810 */
[----:B------:R-:W-:-:S02]  /*85300*/  NOP ;  /* 0x0000000000007918 */ /* 0x000fc40000000000 */
[----:B------:R-:W-:Y:S04]  /*85310*/  STL.64 [R1+0x2620], R28 ;  /* 0x0026201c01007387 */ /* 0x000fe80000100a00 */
[----:B------:R-:W-:Y:S04]  /*85320*/  STL.64 [R1+0x2628], R30 ;  /* 0x0026281e01007387 */ /* 0x000fe80000100a00 */
[----:B------:R-:W-:Y:S04]  /*85330*/  STL.64 [R1+0x2600], R12 ;  /* 0x0026000c01007387 */ /* 0x000fe80000100a00 */
[----:B------:R-:W-:Y:S04]  /*85340*/  STL.64 [R1+0x2608], R14 ;  /* 0x0026080e01007387 */ /* 0x000fe80000100a00 */
        /* <DEDUP_REMOVED lines=14> */
[----:B------:R-:W3:Y:S01]  /*85430*/  LDL.LU R39, [R1+0xa5c] ;  /* 0x000a5c0001277983 */ /* 0x000ee20000300800 */
[----:B------:R-:W-:-:S02]  /*85440*/  IMAD.MOV.U32 R42, RZ, RZ, R8 ;  /* 0x000000ffff2a7224 */ /* 0x000fc400078e0008 */
[----:B------:R-:W-:Y:S02]  /*85450*/  IMAD.MOV.U32 R55, RZ, RZ, R9 ;  /* 0x000000ffff377224 */ /* 0x000fe400078e0009 */
[----:B------:R-:W-:Y:S01]  /*85460*/  IMAD.MOV.U32 R54, RZ, RZ, R10 ;  /* 0x000000ffff367224 */ /* 0x000fe200078e000a */
[----:B---3--:R-:W-:Y:S04]  /*85470*/  STL.64 [R1+0x8880], R38 ;  /* 0x0088802601007387 */ /* 0x008fe80000100a00 */
[----:B--2---:R1:W-:Y:S04]  /*85480*/  STL.64 [R1+0x8878], R36 ;  /* 0x0088782401007387 */ /* 0x0043e80000100a00 */
[----:B------:R-:W2:Y:S04]  /*85490*/  LDL.LU R8, [R1+0xa70] ;  /* 0x000a700001087983 */ /* 0x000ea80000300800 */
[----:B------:R-:W2:Y:S04]  /*854a0*/  LDL.LU R9, [R1+0xa74] ;  /* 0x000a740001097983 */ /* 0x000ea80000300800 */
[----:B------:R-:W2:Y:S04]  /*854b0*/  LDL.LU R10, [R1+0xa78] ;  /* 0x000a7800010a7983 */ /* 0x000ea80000300800 */
[----:B------:R-:W2:Y:S04]  /*854c0*/  LDL.LU R11, [R1+0xa7c] ;  /* 0x000a7c00010b7983 */ /* 0x000ea80000300800 */
[----:B0-----:R-:W3:Y:S04]  /*854d0*/  LDL.LU R56, [R1+0xa80] ;  /* 0x000a800001387983 */ /* 0x001ee80000300800 */
[----:B------:R-:W3:Y:S04]  /*854e0*/  LDL.LU R57, [R1+0xa84] ;  /* 0x000a840001397983 */ /* 0x000ee80000300800 */
[----:B------:R-:W3:Y:S04]  /*854f0*/  LDL.LU R58, [R1+0xa88] ;  /* 0x000a8800013a7983 */ /* 0x000ee80000300800 */
[----:B------:R-:W3:Y:S04]  /*85500*/  LDL.LU R59, [R1+0xa8c] ;  /* 0x000a8c00013b7983 */ /* 0x000ee80000300800 */
[----:B------:R-:W4:Y:S04]  /*85510*/  LDL.LU R16, [R1+0xab0] ;  /* 0x000ab00001107983 */ /* 0x000f280000300800 */
[----:B------:R-:W4:Y:S04]  /*85520*/  LDL.LU R17, [R1+0xab4] ;  /* 0x000ab40001117983 */ /* 0x000f280000300800 */
[----:B------:R-:W4:Y:S04]  /*85530*/  LDL.LU R18, [R1+0xab8] ;  /* 0x000ab80001127983 */ /* 0x000f280000300800 */
[----:B------:R-:W4:Y:S04]  /*85540*/  LDL.LU R19, [R1+0xabc] ;  /* 0x000abc0001137983 */ /* 0x000f280000300800 */
[----:B-1----:R-:W2:Y:S04]  /*85550*/  LDL.LU R36, [R1+0xac0] ;  /* 0x000ac00001247983 */ /* 0x002ea80000300800 */
[----:B------:R-:W2:Y:S04]  /*85560*/  LDL.LU R37, [R1+0xac4] ;  /* 0x000ac40001257983 */ /* 0x000ea80000300800 */
[----:B------:R-:W2:Y:S04]  /*85570*/  LDL.LU R38, [R1+0xac8] ;  /* 0x000ac80001267983 */ /* 0x000ea80000300800 */
        /* <DEDUP_REMOVED lines=11> */
[----:B------:R-:W-:-:S03]  /*85630*/  IMAD.MOV.U32 R43, RZ, RZ, R0 ;  /* 0x000000ffff2b7224 */ /* 0x000fc600078e0000 */
        /* <DEDUP_REMOVED lines=9> */
[----:B------:R-:W3:Y:S04]  /*856d0*/  LDL.64 R52, [R1+0x30] ;  /* 0x0000300001347983 */ /* 0x000ee80000100a00 */
[----:B------:R-:W3:Y:S04]  /*856e0*/  LDL.LU R48, [R1+0xa30] ;  /* 0x000a300001307983 */ /* 0x000ee80000300800 */
[----:B------:R-:W3:Y:S04]  /*856f0*/  LDL.LU R49, [R1+0xa34] ;  /* 0x000a340001317983 */ /* 0x000ee80000300800 */
[----:B------:R-:W3:Y:S04]  /*85700*/  LDL.LU R50, [R1+0xa38] ;  /* 0x000a380001327983 */ /* 0x000ee80000300800 */
[----:B------:R-:W3:Y:S04]  /*85710*/  LDL.LU R51, [R1+0xa3c] ;  /* 0x000a3c0001337983 */ /* 0x000ee80000300800 */
[----:B------:R-:W3:Y:S04]  /*85720*/  LDL.64 R60, [R1+0x10] ;  /* 0x00001000013c7983 */ /* 0x000ee80000100a00 */
        /* <DEDUP_REMOVED lines=15> */
[----:B0-----:R-:W3:Y:S04]  /*85820*/  LDL.LU.64 R18, [R1+0x8870] ;  /* 0x0088700001127983 */ /* 0x001ee80000300a00 */
[----:B------:R-:W4:Y:S04]  /*85830*/  LDL.LU.64 R16, [R1+0x8868] ;  /* 0x0088680001107983 */ /* 0x000f280000300a00 */
[----:B------:R-:W-:Y:S04]  /*85840*/  STL.64 [R1+0x8768], R22 ;  /* 0x0087681601007387 */ /* 0x000fe80000100a00 */
[----:B------:R0:W-:Y:S04]  /*85850*/  STL.64 [R1+0x8760], R20 ;  /* 0x0087601401007387 */ /* 0x0001e80000100a00 */
[----:B0-----:R-:W2:Y:S04]  /*85860*/  LDL.LU R20, [R1+0xa60] ;  /* 0x000a600001147983 */ /* 0x001ea80000300800 */
[----:B------:R-:W2:Y:S04]  /*85870*/  LDL.LU R21, [R1+0xa64] ;  /* 0x000a640001157983 */ /* 0x000ea80000300800 */
[----:B------:R-:W2:Y:S04]  /*85880*/  LDL.LU R22, [R1+0xa68] ;  /* 0x000a680001167983 */ /* 0x000ea80000300800 */
[----:B------:R-:W2:Y:S01]  /*85890*/  LDL.LU R23, [R1+0xa6c] ;  /* 0x000a6c0001177983 */ /* 0x000ea20000300800 */
[C---:B---3--:R-:W-:Y:S06]  /*858a0*/  HMMA.16816.F32 R44, R4.reuse, R18, R44 ;  /* 0x00000012042c723c */ /* 0x048fec000000182c */
[----:B----4-:R-:W-:-:S15]  /*858b0*/  HMMA.16816.F32 R12, R4, R16, R12 ;  /* 0x00000010040c723c */ /* 0x010fde000000180c */
[----:B------:R-:W-:-:S02]  /*858c0*/  NOP ;  /* 0x0000000000007918 */ /* 0x000fc40000000000 */
[----:B------:R-:W-:Y:S04]  /*858d0*/  STL.64 [R1+0x25c0], R44 ;  /* 0x0025c02c01007387 */ /* 0x000fe80000100a00 */
[----:B------:R0:W-:Y:S04]  /*858e0*/  STL.64 [R1+0x25c8], R46 ;  /* 0x0025c82e01007387 */ /* 0x0001e80000100a00 */
[----:B0-----:R-:W3:Y:S04]  /*858f0*/  LDL.LU.64 R46, [R1+0x8860] ;  /* 0x00886000012e7983 */ /* 0x001ee80000300a00 */
[----:B------:R-:W3:Y:S04]  /*85900*/  LDL.LU.64 R44, [R1+0x8858] ;  /* 0x00885800012c7983 */ /* 0x000ee80000300a00 */
[----:B------:R-:W-:Y:S04]  /*85910*/  STL.64 [R1+0x25a0], R12 ;  /* 0x0025a00c01007387 */ /* 0x000fe80000100a00 */
[----:B------:R0:W-:Y:S04]  /*85920*/  STL.64 [R1+0x25a8], R14 ;  /* 0x0025a80e01007387 */ /* 0x0001e80000100a00 */
[----:B0-----:R-:W4:Y:S04]  /*85930*/  LDL.LU.64 R14, [R1+0x8850] ;  /* 0x00885000010e7983 */ /* 0x001f280000300a00 */
[----:B------:R-:W2:Y:S04]  /*85940*/  LDL.LU.64 R12, [R1+0x8848] ;  /* 0x00884800010c7983 */ /* 0x000ea80000300a00 */
[----:B------:R0:W-:Y:S04]  /*85950*/  STL.64 [R1+0x8748], R18 ;  /* 0x0087481201007387 */ /* 0x0001e80000100a00 */
[----:B0-----:R-:W3:Y:S04]  /*85960*/  LDL.LU R19, [R1+0x3014] ;  /* 0x0030140001137983 */ /* 0x001ee80000300800 */
[----:B------:R-:W-:Y:S01]  /*85970*/  STL.64 [R1+0x8740], R16 ;  /* 0x0087401001007387 */ /* 0x000fe20000100a00 */
[C---:B----4-:R-:W-:Y:S06]  /*85980*/  HMMA.16816.F32 R56, R4.reuse, R14, R56 ;  /* 0x0000000e0438723c */ /* 0x050fec0000001838 */
[----:B--2---:R-:W-:-:S15]  /*85990*/  HMMA.16816.F32 R8, R4, R12, R8 ;  /* 0x0000000c0408723c */ /* 0x004fde0000001808 */
[----:B------:R-:W-:-:S02]  /*859a0*/  NOP ;  /* 0x0000000000007918 */ /* 0x000fc40000000000 */
        /* <DEDUP_REMOVED lines=8> */
[----:B------:R-:W-:Y:S04]  /*85a30*/  STL.64 [R1+0x8758], R14 ;  /* 0x0087580e01007387 */ /* 0x000fe80000100a00 */
[----:B------:R4:W-:Y:S01]  /*85a40*/  STL.64 [R1+0x8750], R12 ;  /* 0x0087500c01007387 */ /* 0x0009e20000100a00 */
[----:B---3--:R-:W-:-:S02]  /*85a50*/  IMAD R28, R28, 0x100, R19 ;  /* 0x000001001c1c7824 */ /* 0x008fc400078e0213 */
[----:B------:R-:W-:Y:S02]  /*85a60*/  IMAD R29, R29, 0x100, R40 ;  /* 0x000001001d1d7824 */ /* 0x000fe400078e0228 */
[----:B------:R-:W-:Y:S02]  /*85a70*/  IMAD R30, R30, 0x100, R41 ;  /* 0x000001001e1e7824 */ /* 0x000fe400078e0229 */
[----:B------:R-:W-:Y:S01]  /*85a80*/  IMAD R31, R0, 0x100, R31 ;  /* 0x00000100001f7824 */ /* 0x000fe200078e021f */
[----:B------:R-:W-:Y:S02]  /*85a90*/  F2FP.F16.E5M2.UNPACK_B R28, R28 ;  /* 0x0000001cff1c723e */ /* 0x000fe400020004ff */
[----:B------:R-:W-:Y:S02]  /*85aa0*/  F2FP.F16.E5M2.UNPACK_B R29, R29 ;  /* 0x0000001dff1d723e */ /* 0x000fe400020004ff */
[----:B------:R-:W-:Y:S02]  /*85ab0*/  F2FP.F16.E5M2.UNPACK_B R30, R30 ;  /* 0x0000001eff1e723e */ /* 0x000fe400020004ff */
[----:B------:R-:W-:Y:S01]  /*85ac0*/  F2FP.F16.E5M2.UNPACK_B R31, R31 ;  /* 0x0000001fff1f723e */ /* 0x000fe200020004ff */
[----:B------:R-:W-:Y:S01]  /*85ad0*/  IMAD.MOV.U32 R0, RZ, RZ, R53 ;  /* 0x000000ffff007224 */ /* 0x000fe200078e0035 */
[----:B----4-:R-:W-:-:S15]  /*85ae0*/  HMMA.16816.F32 R12, R4, R10, R20 ;  /* 0x0000000a040c723c */ /* 0x010fde0000001814 */
[----:B------:R-:W-:-:S08]  /*85af0*/  NOP ;  /* 0x0000000000007918 */ /* 0x000fd00000000000 */
[----:B------:R-:W-:Y:S04]  /*85b00*/  STL.64 [R1+0x2560], R12 ;  /* 0x0025600c01007387 */ /* 0x000fe80000100a00 */
[----:B------:R2:W-:Y:S02]  /*85b10*/  STL.64 [R1+0x2568], R14 ;  /* 0x0025680e01007387 */ /* 0x0005e40000100a00 */
[C---:B--2---:R-:W-:Y:S02]  /*85b20*/  HMMA.16816.F32 R12, R4.reuse, R8, R24 ;  /* 0x00000008040c723c */ /* 0x044fe40000001818 */
[----:B------:R-:W-:Y:S04]  /*85b30*/  STL.64 [R1+0x8778], R10 ;  /* 0x0087780a01007387 */ /* 0x000fe80000100a00 */
[----:B------:R0:W-:Y:S02]  /*85b40*/  STL.64 [R1+0x8770], R8 ;  /* 0x0087700801007387 */ /* 0x0001e40000100a00 */
[----:B0-----:R-:W-:-:S15]  /*85b50*/  HMMA.16816.F32 R8, R4, R42, R36 ;  /* 0x0000002a0408723c */ /* 0x001fde0000001824 */
[----:B------:R-:W-:Y:S04]  /*85b60*/  STL.64 [R1+0x2550], R12 ;  /* 0x0025500c01007387 */ /* 0x000fe80000100a00 */
[----:B------:R0:W-:Y:S02]  /*85b70*/  STL.64 [R1+0x2558], R14 ;  /* 0x0025580e01007387 */ /* 0x0001e40000100a00 */
[----:B0-----:R-:W-:Y:S06]  /*85b80*/  HMMA.16816.F32 R12, R4, R2, R32 ;  /* 0x00000002040c723c */ /* 0x001fec0000001820 */
[----:B------:R-:W-:-:S15]  /*85b90*/  HMMA.16816.F32 R4, R28, R52, R44 ;  /* 0x000000341c04723c */ /* 0x000fde000000182c */
[----:B------:R-:W-:-:S02]  /*85ba0*/  NOP ;  /* 0x0000000000007918 */ /* 0x000fc40000000000 */
[----:B------:R-:W-:Y:S04]  /*85bb0*/  STL.64 [R1+0x2530], R12 ;  /* 0x0025300c01007387 */ /* 0x000fe80000100a00 */
[----:B------:R-:W-:Y:S04]  /*85bc0*/  STL.64 [R1+0x2538], R14 ;  /* 0x0025380e01007387 */ /* 0x000fe80000100a00 */
[----:B------:R-:W-:Y:S04]  /*85bd0*/  STL.64 [R1+0x24a0], R8 ;  /* 0x0024a00801007387 */ /* 0x000fe80000100a00 */
[----:B------:R0:W-:Y:S04]  /*85be0*/  STL.64 [R1+0x24a8], R10 ;  /* 0x0024a80a01007387 */ /* 0x0001e80000100a00 */
[----:B------:R-:W-:Y:S04]  /*85bf0*/  STL [R1+0x8738], R0 ;  /* 0x0087380001007387 */ /* 0x000fe80000100800 */
[----:B------:R-:W-:Y:S01]  /*85c00*/  STL.64 [R1+0x2470], R4 ;  /* 0x0024700401007387 */ /* 0x000fe20000100a00 */
[C---:B0-----:R-:W-:Y:S03]  /*85c10*/  HMMA.16816.F32 R8, R28.reuse, R54, R48 ;  /* 0x000000361c08723c */ /* 0x041fe60000001830 */
[----:B------:R0:W-:Y:S03]  /*85c20*/  STL.64 [R1+0x2478], R6 ;  /* 0x0024780601007387 */ /* 0x0001e60000100a00 */
[----:B0-----:R-:W-:-:S15]  /*85c30*/  HMMA.16816.F32 R4, R28, R60, R56 ;  /* 0x0000003c1c04723c */ /* 0x001fde0000001838 */
[----:B------:R-:W-:-:S02]  /*85c40*/  NOP ;  /* 0x0000000000007918 */ /* 0x000fc40000000000 */
[----:B------:R0:W-:Y:S04]  /*85c50*/  STL.64 [R1+0x2440], R8 ;  /* 0x0024400801007387 */ /* 0x0001e80000100a00 */
[----:B------:R1:W-:Y:S04]  /*85c60*/  STL.64 [R1+0x2448], R10 ;  /* 0x0024480a01007387 */ /* 0x0003e80000100a00 */
[----:B------:R-:W2:Y:S04]  /*85c70*/  LDL.LU R16, [R1+0x920] ;  /* 0x0009200001107983 */ /* 0x000ea80000300800 */
[----:B------:R3:W-:Y:S04]  /*85c80*/  STL.64 [R1+0x2410], R4 ;  /* 0x0024100401007387 */ /* 0x0007e80000100a00 */
[----:B------:R4:W-:Y:S04]  /*85c90*/  STL.64 [R1+0x2418], R6 ;  /* 0x0024180601007387 */ /* 0x0009e80000100a00 */
[----:B------:R-:W2:Y:S04]  /*85ca0*/  LDL.LU R17, [R1+0x924] ;  /* 0x0009240001117983 */ /* 0x000ea80000300800 */
[----:B------:R-:W3:Y:S04]  /*85cb0*/  LDL.LU R18, [R1+0x928] ;  /* 0x0009280001127983 */ /* 0x000ee80000300800 */
[----:B------:R-:W3:Y:S04]  /*85cc0*/  LDL.LU R19, [R1+0x92c] ;  /* 0x00092c0001137983 */ /* 0x000ee80000300800 */
[----:B---3--:R3:W-:Y:S04]  /*85cd0*/  STL.64 [R1+0x8810], R18 ;  /* 0x0088101201007387 */ /* 0x0087e80000100a00 */
[----:B--2---:R-:W-:Y:S04]  /*85ce0*/  STL.64 [R1+0x8808], R16 ;  /* 0x0088081001007387 */ /* 0x004fe80000100a00 */
[----:B0-----:R-:W2:Y:S04]  /*85cf0*/  LDL.LU R8, [R1+0x940] ;  /* 0x0009400001087983 */ /* 0x001ea80000300800 */
[----:B------:R-:W2:Y:S04]  /*85d00*/  LDL.LU R9, [R1+0x944] ;  /* 0x0009440001097983 */ /* 0x000ea80000300800 */
[----:B-1----:R-:W4:Y:S04]  /*85d10*/  LDL.LU R10, [R1+0x948] ;  /* 0x00094800010a7983 */ /* 0x002f280000300800 */
[----:B------:R-:W4:Y:S01]  /*85d20*/  LDL.LU R11, [R1+0x94c] ;  /* 0x00094c00010b7983 */ /* 0x000f220000300800 */
[----:B------:R-:W-:-:S03]  /*85d30*/  IMAD.MOV.U32 R0, RZ, RZ, R61 ;  /* 0x000000ffff007224 */ /* 0x000fc600078e003d */
[----:B----4-:R-:W-:Y:S04]  /*85d40*/  STL.64 [R1+0x8820], R10 ;  /* 0x0088200a01007387 */ /* 0x010fe80000100a00 */
[----:B--2---:R0:W-:Y:S04]  /*85d50*/  STL.64 [R1+0x8818], R8 ;  /* 0x0088180801007387 */ /* 0x0041e80000100a00 */
[----:B------:R-:W2:Y:S04]  /*85d60*/  LDL.LU R4, [R1+0x950] ;  /* 0x0009500001047983 */ /* 0x000ea80000300800 */
[----:B------:R-:W2:Y:S04]  /*85d70*/  LDL.LU R5, [R1+0x954] ;  /* 0x0009540001057983 */ /* 0x000ea80000300800 */
[----:B------:R-:W2:Y:S04]  /*85d80*/  LDL.LU R6, [R1+0x958] ;  /* 0x0009580001067983 */ /* 0x000ea80000300800 */
[----:B------:R-:W2:Y:S04]  /*85d90*/  LDL.LU R7, [R1+0x95c] ;  /* 0x00095c0001077983 */ /* 0x000ea80000300800 */
        /* <DEDUP_REMOVED lines=12> */
[----:B---3--:R-:W3:Y:S04]  /*85e60*/  LDL R18, [R1+0x8] ;  /* 0x0000080001127983 */ /* 0x008ee80000100800 */
[----:B------:R-:W3:Y:S04]  /*85e70*/  LDL R19, [R1+0xc] ;  /* 0x00000c0001137983 */ /* 0x000ee80000100800 */
[----:B0-----:R-:W3:Y:S04]  /*85e80*/  LDL.LU R8, [R1+0xa10] ;  /* 0x000a100001087983 */ /* 0x001ee80000300800 */
[----:B------:R-:W3:Y:S04]  /*85e90*/  LDL.LU R9, [R1+0xa14] ;  /* 0x000a140001097983 */ /* 0x000ee80000300800 */
[----:B------:R-:W3:Y:S04]  /*85ea0*/  LDL.LU R10, [R1+0xa18] ;  /* 0x000a1800010a7983 */ /* 0x000ee80000300800 */
[----:B------:R-:W3:Y:S04]  /*85eb0*/  LDL.LU R11, [R1+0xa1c] ;  /* 0x000a1c00010b7983 */ /* 0x000ee80000300800 */
[----:B------:R-:W4:Y:S04]  /*85ec0*/  LDL.64 R60, [R1] ;  /* 0x00000000013c7983 */ /* 0x000f280000100a00 */
        /* <DEDUP_REMOVED lines=28> */
[----:B------:R0:W-:Y:S01]  /*86090*/  STL [R1+0x873c], R0 ;  /* 0x00873c0001007387 */ /* 0x0001e20000100800 */
[C---:B---3--:R-:W-:Y:S03]  /*860a0*/  HMMA.16816.F32 R16, R28.reuse, R18, R8 ;  /* 0x000000121c10723c */ /* 0x048fe60000001808 */
[----:B------:R-:W3:Y:S04]  /*860b0*/  LDL.LU.64 R10, [R1+0x8820] ;  /* 0x00882000010a7983 */ /* 0x000ee80000300a00 */
[----:B------:R-:W3:Y:S01]  /*860c0*/  LDL.LU.64 R8, [R1+0x8818] ;  /* 0x0088180001087983 */ /* 0x000ee20000300a00 */
[----:B----4-:R-:W-:Y:S06]  /*860d0*/  HMMA.16816.F32 R24, R28, R60, R24 ;  /* 0x0000003c1c18723c */ /* 0x010fec0000001818 */
[----:B0-----:R-:W-:-:S09]  /*860e0*/  IMAD.MOV.U32 R0, RZ, RZ, R61 ;  /* 0x000000ffff007224 */ /* 0x001fd200078e003d */
        /* <DEDUP_REMOVED lines=8> */
[----:B------:R-:W2:Y:S02]  /*86170*/  LDL.LU.64 R60, [R1+0x87f0] ;  /* 0x0087f000013c7983 */ /* 0x000ea40000300a00 */
        /* <DEDUP_REMOVED lines=53> */
[----:B0-----:R-:W4:Y:S04]  /*864d0*/  LDL.LU R48, [R1+0x980] ;  /* 0x0009800001307983 */ /* 0x001f280000300800 */
[----:B------:R-:W4:Y:S04]  /*864e0*/  LDL.LU R49, [R1+0x984] ;  /* 0x0009840001317983 */ /* 0x000f280000300800 */
[----:B------:R-:W4:Y:S04]  /*864f0*/  LDL.LU R50, [R1+0x988] ;  /* 0x0009880001327983 */ /* 0x000f280000300800 */
[----:B------:R-:W4:Y:S01]  /*86500*/  LDL.LU R51, [R1+0x98c] ;  /* 0x00098c0001337983 */ /* 0x000f220000300800 */
[C---:B------:R-:W-:Y:S06]  /*86510*/  HMMA.16816.F32 R8, R28.reuse, R38, R8 ;  /* 0x000000261c08723c */ /* 0x040fec0000001808 */
[C---:B---3--:R-:W-:Y:S06]  /*86520*/  HMMA.16816.F32 R4, R28.reuse, R40, R4 ;  /* 0x000000281c04723c */ /* 0x048fec0000001804 */
[----:B----4-:R-:W-:-:S15]  /*86530*/  HMMA.16816.F32 R48, R28, R46, R48 ;  /* 0x0000002e1c30723c */ /* 0x010fde0000001830 */
[----:B------:R-:W-:-:S08]  /*86540*/  NOP ;  /* 0x0000000000007918 */ /* 0x000fd00000000000 */
        /* <DEDUP_REMOVED lines=25> */
[----:B------:R0:W-:Y:S04]  /*866e0*/  STL.64 [R1+0x2090], R8 ;  /* 0x0020900801007387 */ /* 0x0001e80000100a00 */
[----:B------:R1:W-:-:S13]  /*866f0*/  STL.64 [R1+0x2098], R10 ;  /* 0x0020980a01007387 */ /* 0x0003da0000100a00 */
[----:B------:R3:W-:Y:S04]  /*86700*/  STL.64 [R1+0x2050], R4 ;  /* 0x0020500401007387 */ /* 0x0007e80000100a00 */
[----:B------:R4:W-:Y:S04]  /*86710*/  STL.64 [R1+0x2058], R6 ;  /* 0x0020580601007387 */ /* 0x0009e80000100a00 */
        /* <DEDUP_REMOVED lines=43> */
[----:B------:R-:W-:Y:S04]  /*869d0*/  STL.64 [R1+0x8668], R34 ;  /* 0x0086682201007387 */ /* 0x000fe80000100a00 */
[----:B------:R0:W-:Y:S04]  /*869e0*/  STL.64 [R1+0x8660], R32 ;  /* 0x0086602001007387 */ /* 0x0001e80000100a00 */
[----:B0-----:R-:W3:Y:S04]  /*869f0*/  LDL.LU R32, [R1+0x8b0] ;  /* 0x0008b00001207983 */ /* 0x001ee80000300800 */
[----:B------:R-:W3:Y:S04]  /*86a00*/  LDL.LU R33, [R1+0x8b4] ;  /* 0x0008b40001217983 */ /* 0x000ee80000300800 */
[----:B------:R-:W3:Y:S04]  /*86a10*/  LDL.LU R34, [R1+0x8b8] ;  /* 0x0008b80001227983 */ /* 0x000ee80000300800 */
[----:B------:R-:W3:Y:S01]  /*86a20*/  LDL.LU R35, [R1+0x8bc] ;  /* 0x0008bc0001237983 */ /* 0x000ee20000300800 */
[C---:B--2---:R-:W-:Y:S06]  /*86a30*/  HMMA.16816.F32 R20, R28.reuse, R24, R20 ;  /* 0x000000181c14723c */ /* 0x044fec0000001814 */
[----:B------:R-:W-:-:S15]  /*86a40*/  HMMA.16816.F32 R8, R28, R26, R8 ;  /* 0x0000001a1c08723c */ /* 0x000fde0000001808 */
        /* <DEDUP_REMOVED lines=27> */
[----:B------:R2:W-:Y:S01]  /*86c00*/  STL.64 [R1+0x8620], R20 ;  /* 0x0086201401007387 */ /* 0x0005e20000100a00 */
[C---:B----4-:R-:W-:Y:S06]  /*86c10*/  HMMA.16816.F32 R24, R28.reuse, R18, R24 ;  /* 0x000000121c18723c */ /* 0x050fec0000001818 */
        /* <DEDUP_REMOVED lines=10> */
[----:B---3--:R-:W-:-:S15]  /*86cc0*/  HMMA.16816.F32 R16, R28, R12, R40 ;  /* 0x0000000c1c10723c */ /* 0x008fde0000001828 */
[----:B------:R-:W-:-:S01]  /*86cd0*/  NOP ;  /* 0x0000000000007918 */ /* 0x000fc20000000000 */
[----:B------:R-:W-:Y:S04]  /*86ce0*/  STL.64 [R1+0x1f00], R20 ;  /* 0x001f001401007387 */ /* 0x000fe80000100a00 */
[----:B------:R-:W-:Y:S04]  /*86cf0*/  STL.64 [R1+0x1f08], R22 ;  /* 0x001f081601007387 */ /* 0x000fe80000100a00 */
[----:B------:R0:W-:Y:S02]  /*86d00*/  STL.64 [R1+0x8650], R12 ;  /* 0x0086500c01007387 */ /* 0x0001e40000100a00 */
[----:B0-----:R-:W-:Y:S02]  /*86d10*/  HMMA.16816.F32 R12, R28, R10, R44 ;  /* 0x0000000a1c0c723c */ /* 0x001fe4000000182c */
[----:B------:R-:W-:Y:S04]  /*86d20*/  STL.64 [R1+0x1ee0], R16 ;  /* 0x001ee01001007387 */ /* 0x000fe80000100a00 */
[----:B------:R-:W-:-:S15]  /*86d30*/  STL.64 [R1+0x1ee8], R18 ;  /* 0x001ee81201007387 */ /* 0x000fde0000100a00 */
[----:B------:R-:W-:-:S02]  /*86d40*/  NOP ;  /* 0x0000000000007918 */ /* 0x000fc40000000000 */
[----:B------:R-:W-:Y:S04]  /*86d50*/  STL.64 [R1+0x1ed0], R12 ;  /* 0x001ed00c01007387 */ /* 0x000fe80000100a00 */
[----:B------:R0:W-:Y:S02]  /*86d60*/  STL.64 [R1+0x1ed8], R14 ;  /* 0x001ed80e01007387 */ /* 0x0001e40000100a00 */
[----:B0-----:R-:W-:Y:S06]  /*86d70*/  HMMA.16816.F32 R12, R28, R8, R52 ;  /* 0x000000081c0c723c */ /* 0x001fec0000001834 */
[----:B------:R-:W-:Y:S04]  /*86d80*/  STL [R1+0x861c], R8 ;  /* 0x00861c0801007387 */ /* 0x000fe80000100800 */
[----:B------:R-:W-:-:S13]  /*86d90*/  STL [R1+0x8618], R9 ;  /* 0x0086180901007387 */ /* 0x000fda0000100800 */
[----:B------:R-:W-:Y:S04]  /*86da0*/  STL.64 [R1+0x1ec0], R12 ;  /* 0x001ec00c01007387 */ /* 0x000fe80000100a00 */
[----:B------:R-:W-:Y:S04]  /*86db0*/  STL.64 [R1+0x1ec8], R14 ;  /* 0x001ec80e01007387 */ /* 0x000fe80000100a00 */
[----:B------:R0:W-:Y:S04]  /*86dc0*/  STL.64 [R1+0x8730], R10 ;  /* 0x0087300a01007387 */ /* 0x0001e80000100a00 */
[----:B------:R-:W2:Y:S01]  /*86dd0*/  LDL.LU R32, [R1+0x770] ;  /* 0x0007700001207983 */ /* 0x000ea20000300800 */
[----:B0-----:R-:W-:-:S15]  /*86de0*/  HMMA.16816.F32 R8, R28, R2, R56 ;  /* 0x000000021c08723c */ /* 0x001fde0000001838 */
        /* <DEDUP_REMOVED lines=42> */
[----:B------:R-:W3:Y:S01]  /*87090*/  LDL R22, [R1+0x10] ;  /* 0x0000100001167983 */ /* 0x000ee20000100800 */
[----:B----4-:R-:W-:-:S03]  /*870a0*/  IMAD.MOV.U32 R23, RZ, RZ, R0 ;  /* 0x000000ffff177224 */ /* 0x010fc600078e0000 */
[----:B------:R-:W4:Y:S04]  /*870b0*/  LDL.LU R0, [R1+0x8738] ;  /* 0x0087380001007983 */ /* 0x000f280000300800 */
[----:B------:R-:W3:Y:S04]  /*870c0*/  LDL.LU R8, [R1+0x870] ;  /* 0x0008700001087983 */ /* 0x000ee80000300800 */
[----:B------:R-:W3:Y:S04]  /*870d0*/  LDL.LU R9, [R1+0x874] ;  /* 0x0008740001097983 */ /* 0x000ee80000300800 */
[----:B------:R-:W3:Y:S04]  /*870e0*/  LDL.LU R10, [R1+0x878] ;  /* 0x00087800010a7983 */ /* 0x000ee80000300800 */
[----:B------:R-:W3:Y:S04]  /*870f0*/  LDL.LU R11, [R1+0x87c] ;  /* 0x00087c00010b7983 */ /* 0x000ee80000300800 */
[----:B-1----:R-:W3:Y:S04]  /*87100*/  LDL.64 R52, [R1+0x20] ;  /* 0x0000200001347983 */ /* 0x002ee80000100a00 */
[----:B------:R-:W4:Y:S04]  /*87110*/  LDL R54, [R1+0x30] ;  /* 0x0000300001367983 */ /* 0x000f280000100800 */
[----:B--2---:R-:W2:Y:S04]  /*87120*/  LDL.LU R56, [R1+0x860] ;  /* 0x0008600001387983 */ /* 0x004ea80000300800 */
        /* <DEDUP_REMOVED lines=35> */
[----:B---3--:R-:W-:Y:S01]  /*87360*/  HMMA.16816.F32 R28, R28, R52, R8 ;  /* 0x000000341c1c723c */ /* 0x008fe20000001808 */
[----:B------:R-:W3:-:S15]  /*87370*/  LDL.LU.64 R10, [R1+0x8730] ;  /* 0x00873000010a7983 */ /* 0x000ede0000300a00 */
[----:B------:R-:W-:-:S07]  /*87380*/  NOP ;  /* 0x0000000000007918 */ /* 0x000fce0000000000 */
[----:B------:R0:W-:Y:S04]  /*87390*/  STL.64 [R1+0x1e90], R28 ;  /* 0x001e901c01007387 */ /* 0x0001e80000100a00 */
[----:B------:R1:W-:Y:S04]  /*873a0*/  STL.64 [R1+0x1e98], R30 ;  /* 0x001e981e01007387 */ /* 0x0003e80000100a00 */
[----:B0-----:R-:W3:Y:S04]  /*873b0*/  LDL.LU R28, [R1+0x850] ;  /* 0x00085000011c7983 */ /* 0x001ee80000300800 */
[----:B------:R-:W3:Y:S04]  /*873c0*/  LDL.LU R29, [R1+0x854] ;  /* 0x00085400011d7983 */ /* 0x000ee80000300800 */
[----:B-1----:R-:W3:Y:S04]  /*873d0*/  LDL.LU R30, [R1+0x858] ;  /* 0x00085800011e7983 */ /* 0x002ee80000300800 */
[----:B------:R-:W3:Y:S01]  /*873e0*/  LDL.LU R31, [R1+0x85c] ;  /* 0x00085c00011f7983 */ /* 0x000ee20000300800 */
[----:B----4-:R-:W-:-:S02]  /*873f0*/  IMAD.MOV.U32 R55, RZ, RZ, R0 ;  /* 0x000000ffff377224 */ /* 0x010fc400078e0000 */
[----:B------:R-:W-:Y:S02]  /*87400*/  IMAD.MOV.U32 R9, RZ, RZ, R52 ;  /* 0x000000ffff097224 */ /* 0x000fe400078e0034 */
[----:B------:R-:W-:-:S03]  /*87410*/  IMAD.MOV.U32 R0, RZ, RZ, R53 ;  /* 0x000000ffff007224 */ /* 0x000fc600078e0035 */
[C---:B--2---:R-:W-:Y:S01]  /*87420*/  HMMA.16816.F32 R52, R4.reuse, R54, R56 ;  /* 0x000000360434723c */ /* 0x044fe20000001838 */
[----:B------:R-:W2:Y:S04]  /*87430*/  LDL.LU.64 R58, [R1+0x8728] ;  /* 0x00872800013a7983 */ /* 0x000ea80000300a00 */
[----:B------:R-:W2:Y:S01]  /*87440*/  LDL.LU.64 R56, [R1+0x8720] ;  /* 0x0087200001387983 */ /* 0x000ea20000300a00 */
[----:B------:R-:W-:Y:S01]  /*87450*/  IMAD.MOV.U32 R8, RZ, RZ, R20 ;  /* 0x000000ffff087224 */ /* 0x000fe200078e0014 */
[----:B------:R-:W-:-:S15]  /*87460*/  HMMA.16816.F32 R32, R4, R40, R32 ;  /* 0x000000280420723c */ /* 0x000fde0000001820 */
[----:B------:R-:W-:-:S01]  /*87470*/  NOP ;  /* 0x0000000000007918 */ /* 0x000fc20000000000 */
[----:B------:R-:W-:Y:S04]  /*87480*/  STL.64 [R1+0x1e70], R52 ;  /* 0x001e703401007387 */ /* 0x000fe80000100a00 */
[----:B------:R0:W-:Y:S04]  /*87490*/  STL.64 [R1+0x1e78], R54 ;  /* 0x001e783601007387 */ /* 0x0001e80000100a00 */
[----:B0-----:R-:W4:Y:S04]  /*874a0*/  LDL.LU.64 R54, [R1+0x8718] ;  /* 0x0087180001367983 */ /* 0x001f280000300a00 */
[----:B------:R-:W4:Y:S01]  /*874b0*/  LDL.LU.64 R52, [R1+0x8710] ;  /* 0x0087100001347983 */ /* 0x000f220000300a00 */
        /* <DEDUP_REMOVED lines=8> */
[C---:B--2---:R-:W-:Y:S01]  /*87540*/  HMMA.16816.F32 R56, R4.reuse, R60, R56 ;  /* 0x0000003c0438723c */ /* 0x044fe20000001838 */
[----:B------:R0:W-:Y:S04]  /*87550*/  STL.64 [R1+0x8670], R8 ;  /* 0x0086700801007387 */ /* 0x0001e80000100a00 */
[----:B0-----:R-:W2:Y:S04]  /*87560*/  LDL.LU R8, [R1+0x7c0] ;  /* 0x0007c00001087983 */ /* 0x001ea80000300800 */
[----:B------:R-:W2:Y:S04]  /*87570*/  LDL.LU R9, [R1+0x7c4] ;  /* 0x0007c40001097983 */ /* 0x000ea80000300800 */
[----:B------:R-:W2:Y:S04]  /*87580*/  LDL.LU R10, [R1+0x7c8] ;  /* 0x0007c800010a7983 */ /* 0x000ea80000300800 */
[----:B------:R-:W2:Y:S04]  /*87590*/  LDL.LU R11, [R1+0x7cc] ;  /* 0x0007cc00010b7983 */ /* 0x000ea80000300800 */
[----:B------:R-:W3:Y:S04]  /*875a0*/  LDL.LU.64 R14, [R1+0x8708] ;  /* 0x00870800010e7983 */ /* 0x000ee80000300a00 */
[----:B------:R-:W3:Y:S04]  /*875b0*/  LDL.LU.64 R12, [R1+0x8700] ;  /* 0x00870000010c7983 */ /* 0x000ee80000300a00 */
        /* <DEDUP_REMOVED lines=18> */
[----:B------:R-:W-:Y:S01]  /*876e0*/  STL.64 [R1+0x85e0], R60 ;  /* 0x0085e03c01007387 */ /* 0x000fe20000100a00 */
        /* <DEDUP_REMOVED lines=22> */
[----:B------:R-:W4:Y:S01]  /*87850*/  LDL.LU.64 R48, [R1+0x8680] ;  /* 0x0086800001307983 */ /* 0x000f220000300a00 */
[----:B--2---:R-:W-:Y:S03]  /*87860*/  HMMA.16816.F32 R56, R4, R52, R56 ;  /* 0x000000340438723c */ /* 0x004fe60000001838 */
[----:B------:R-:W-:Y:S04]  /*87870*/  STL.64 [R1+0x85c8], R54 ;  /* 0x0085c83601007387 */ /* 0x000fe80000100a00 */
[----:B------:R3:W-:-:S15]  /*87880*/  STL.64 [R1+0x85c0], R52 ;  /* 0x0085c03401007387 */ /* 0x0007de0000100a00 */
[----:B------:R-:W-:-:S01]  /*87890*/  NOP ;  /* 0x0000000000007918 */ /* 0x000fc20000000000 */
[----:B------:R-:W-:Y:S04]  /*878a0*/  STL.64 [R1+0x1d90], R56 ;  /* 0x001d903801007387 */ /* 0x000fe80000100a00 */
[----:B------:R-:W-:Y:S01]  /*878b0*/  STL.64 [R1+0x1d98], R58 ;  /* 0x001d983a01007387 */ /* 0x000fe20000100a00 */
[C---:B---3--:R-:W-:Y:S06]  /*878c0*/  HMMA.16816.F32 R52, R4.reuse, R50, R8 ;  /* 0x000000320434723c */ /* 0x048fec0000001808 */
[C---:B----4-:R-:W-:Y:S01]  /*878d0*/  HMMA.16816.F32 R8, R4.reuse, R48, R12 ;  /* 0x000000300408723c */ /* 0x050fe2000000180c */
        /* <DEDUP_REMOVED lines=138> */
[----:B------:R-:W-:Y:S01]  /*88180*/  HMMA.16816.F32 R16, R4, R12, R48 ;  /* 0x0000000c0410723c */ /* 0x000fe20000001830 */
[----:B------:R-:W-:-:S15]  /*88190*/  STL.64 [R1+0x8528], R14 ;  /* 0x0085280e01007387 */ /* 0x000fde0000100a00 */
        /* <DEDUP_REMOVED lines=145> */
[----:B------:R-:W-:Y:S04]  /*88ab0*/  STL.64 [R1+0x84d0], R56 ;  /* 0x0084d03801007387 */ /* 0x000fe80000100a00 */
[----:B------:R-:W-:Y:S04]  /*88ac0*/  STL.64 [R1+0x1af0], R4 ;  /* 0x001af00401007387 */ /* 0x000fe80000100a00 */
[----:B------:R1:W-:Y:S01]  /*88ad0*/  STL.64 [R1+0x1af8], R6 ;  /* 0x001af80601007387 */ /* 0x0003e20000100a00 */
[C---:B0-----:R-:W-:Y:S06]  /*88ae0*/  HMMA.16816.F32 R12, R28.reuse, R54, R40 ;  /* 0x000000361c0c723c */ /* 0x041fec0000001828 */
[----:B-1----:R-:W-:Y:S01]  /*88af0*/  HMMA.16816.F32 R4, R28, R52, R44 ;  /* 0x000000341c04723c */ /* 0x002fe2000000182c */
[----:B------:R-:W2:-:S15]  /*88b00*/  LDL.LU R56, [R1+0x510] ;  /* 0x0005100001387983 */ /* 0x000e9e0000300800 */
[----:B------:R-:W-:-:S01]  /*88b10*/  NOP ;  /* 0x0000000000007918 */ /* 0x000fc20000000000 */
        /* <DEDUP_REMOVED lines=184> */
[----:B------:R-:W2:Y:S04]  /*896a0*/  LDL.LU R48, [R1+0x4d0] ;  /* 0x0004d00001307983 */ /* 0x000ea80000300800 */
[----:B------:R-:W2:Y:S04]  /*896b0*/  LDL.LU R49, [R1+0x4d4] ;  /* 0x0004d40001317983 */ /* 0x000ea80000300800 */
[----:B------:R-:W2:Y:S04]  /*896c0*/  LDL.LU R50, [R1+0x4d8] ;  /* 0x0004d80001327983 */ /* 0x000ea80000300800 */
[----:B------:R-:W2:Y:S01]  /*896d0*/  LDL.LU R51, [R1+0x4dc] ;  /* 0x0004dc0001337983 */ /* 0x000ea20000300800 */
[----:B------:R-:W-:-:S03]  /*896e0*/  IMAD.MOV.U32 R22, RZ, RZ, R4 ;  /* 0x000000ffff167224 */ /* 0x000fc600078e0004 */
[----:B------:R-:W3:Y:S04]  /*896f0*/  LDL.LU R10, [R1+0x3078] ;  /* 0x00307800010a7983 */ /* 0x000ee80000300800 */
[----:B------:R-:W3:Y:S01]  /*89700*/  LDL.LU R4, [R1+0x3074] ;  /* 0x0030740001047983 */ /* 0x000ee20000300800 */
[----:B------:R-:W-:-:S03]  /*89710*/  IMAD.MOV.U32 R39, RZ, RZ, R5 ;  /* 0x000000ffff277224 */ /* 0x000fc600078e0005 */
[----:B------:R-:W2:Y:S04]  /*89720*/  LDL.LU R11, [R1+0x3080] ;  /* 0x00308000010b7983 */ /* 0x000ea80000300800 */
[----:B------:R-:W2:Y:S01]  /*89730*/  LDL.LU R5, [R1+0x307c] ;  /* 0x00307c0001057983 */ /* 0x000ea20000300800 */
[----:B------:R-:W-:-:S03]  /*89740*/  IMAD.MOV.U32 R38, RZ, RZ, R6 ;  /* 0x000000ffff267224 */ /* 0x000fc600078e0006 */
[----:B------:R-:W2:Y:S04]  /*89750*/  LDL.LU R9, [R1+0x3088] ;  /* 0x0030880001097983 */ /* 0x000ea80000300800 */
        /* <DEDUP_REMOVED lines=250> */
[----:B------:R0:W-:Y:S02]  /*8a700*/  STL.64 [R1+0x12e8], R30 ;  /* 0x0012e81e01007387 */ /* 0x0001e40000100a00 */
[C---:B0-----:R-:W-:Y:S06]  /*8a710*/  HMMA.16816.F32 R28, R4.reuse, R26, R12 ;  /* 0x0000001a041c723c */ /* 0x041fec000000180c */
[----:B------:R-:W-:-:S15]  /*8a720*/  HMMA.16816.F32 R12, R4, R24, R16 ;  /* 0x00000018040c723c */ /* 0x000fde0000001810 */
[----:B------:R-:W-:-:S02]  /*8a730*/  NOP ;  /* 0x0000000000007918 */ /* 0x000fc40000000000 */
[----:B------:R-:W-:Y:S04]  /*8a740*/  STL.64 [R1+0x12d0], R28 ;  /* 0x0012d01c01007387 */ /* 0x000fe80000100a00 */
[----:B------:R-:W-:Y:S04]  /*8a750*/  STL.64 [R1+0x12d8], R30 ;  /* 0x0012d81e01007387 */ /* 0x000fe80000100a00 */
        /* <DEDUP_REMOVED lines=10> */
[----:B------:R-:W3:Y:S04]  /*8a800*/  LDL.LU R46, [R1+0x2d8] ;  /* 0x0002d800012e7983 */ /* 0x000ee80000300800 */
[----:B------:R-:W3:Y:S04]  /*8a810*/  LDL.LU R47, [R1+0x2dc] ;  /* 0x0002dc00012f7983 */ /* 0x000ee80000300800 */
[----:B0-----:R-:W4:Y:S04]  /*8a820*/  LDL.LU R12, [R1+0x310] ;  /* 0x00031000010c7983 */ /* 0x001f280000300800 */
[----:B------:R-:W4:Y:S04]  /*8a830*/  LDL.LU R13, [R1+0x314] ;  /* 0x00031400010d7983 */ /* 0x000f280000300800 */
[----:B-1----:R-:W4:Y:S04]  /*8a840*/  LDL.LU R14, [R1+0x318] ;  /* 0x00031800010e7983 */ /* 0x002f280000300800 */
[----:B------:R-:W4:Y:S04]  /*8a850*/  LDL.LU R15, [R1+0x31c] ;  /* 0x00031c00010f7983 */ /* 0x000f280000300800 */
[----:B------:R-:W3:Y:S04]  /*8a860*/  LDL.LU R16, [R1+0x330] ;  /* 0x0003300001107983 */ /* 0x000ee80000300800 */
[----:B------:R-:W3:Y:S04]  /*8a870*/  LDL.LU R17, [R1+0x334] ;  /* 0x0003340001117983 */ /* 0x000ee80000300800 */
[----:B------:R-:W3:Y:S04]  /*8a880*/  LDL.LU R18, [R1+0x338] ;  /* 0x0003380001127983 */ /* 0x000ee80000300800 */
[----:B------:R-:W3:Y:S04]  /*8a890*/  LDL.LU R19, [R1+0x33c] ;  /* 0x00033c0001137983 */ /* 0x000ee80000300800 */
[----:B--2---:R-:W2:Y:S04]  /*8a8a0*/  LDL.LU R48, [R1+0x340] ;  /* 0x0003400001307983 */ /* 0x004ea80000300800 */
[----:B------:R-:W2:Y:S04]  /*8a8b0*/  LDL.LU R49, [R1+0x344] ;  /* 0x0003440001317983 */ /* 0x000ea80000300800 */
[----:B------:R-:W2:Y:S04]  /*8a8c0*/  LDL.LU R50, [R1+0x348] ;  /* 0x0003480001327983 */ /* 0x000ea80000300800 */
[----:B------:R-:W2:Y:S01]  /*8a8d0*/  LDL.LU R51, [R1+0x34c] ;  /* 0x00034c0001337983 */ /* 0x000ea20000300800 */
[----:B------:R-:W-:-:S02]  /*8a8e0*/  IMAD.MOV.U32 R52, RZ, RZ, R8 ;  /* 0x000000ffff347224 */ /* 0x000fc400078e0008 */
[----:B------:R-:W-:Y:S01]  /*8a8f0*/  IMAD.MOV.U32 R61, RZ, RZ, R9 ;  /* 0x000000ffff3d7224 */ /* 0x000fe200078e0009 */
        /* <DEDUP_REMOVED lines=22> */
[----:B------:R-:W4:Y:S04]  /*8aa60*/  LDL.64 R54, [R1+0x30] ;  /* 0x0000300001367983 */ /* 0x000f280000100a00 */
        /* <DEDUP_REMOVED lines=23> */
[----:B0-----:R-:W2:Y:S04]  /*8abe0*/  LDL.LU R20, [R1+0x2f0] ;  /* 0x0002f00001147983 */ /* 0x001ea80000300800 */
[----:B------:R-:W2:Y:S04]  /*8abf0*/  LDL.LU R21, [R1+0x2f4] ;  /* 0x0002f40001157983 */ /* 0x000ea80000300800 */
[----:B------:R-:W2:Y:S04]  /*8ac00*/  LDL.LU R22, [R1+0x2f8] ;  /* 0x0002f80001167983 */ /* 0x000ea80000300800 */
[----:B------:R-:W2:Y:S01]  /*8ac10*/  LDL.LU R23, [R1+0x2fc] ;  /* 0x0002fc0001177983 */ /* 0x000ea20000300800 */
        /* <DEDUP_REMOVED lines=13> */
[----:B0-----:R-:W2:Y:S04]  /*8acf0*/  LDL.LU R16, [R1+0x300] ;  /* 0x0003000001107983 */ /* 0x001ea80000300800 */
[----:B------:R-:W2:Y:S04]  /*8ad00*/  LDL.LU R17, [R1+0x304] ;  /* 0x0003040001117983 */ /* 0x000ea80000300800 */
[----:B------:R-:W2:Y:S04]  /*8ad10*/  LDL.LU R18, [R1+0x308] ;  /* 0x0003080001127983 */ /* 0x000ea80000300800 */
[----:B------:R-:W2:Y:S01]  /*8ad20*/  LDL.LU R19, [R1+0x30c] ;  /* 0x00030c0001137983 */ /* 0x000ea20000300800 */
        /* <DEDUP_REMOVED lines=9> */
[----:B--2---:R-:W-:-:S15]  /*8adc0*/  HMMA.16816.F32 R16, R4, R14, R16 ;  /* 0x0000000e0410723c */ /* 0x004fde0000001810 */
[----:B------:R-:W-:-:S08]  /*8add0*/  NOP ;  /* 0x0000000000007918 */ /* 0x000fd00000000000 */
[----:B------:R-:W-:Y:S04]  /*8ade0*/  STL.64 [R1+0x1250], R16 ;  /* 0x0012501001007387 */ /* 0x000fe80000100a00 */
[----:B------:R0:W-:Y:S04]  /*8adf0*/  STL.64 [R1+0x1258], R18 ;  /* 0x0012581201007387 */ /* 0x0001e80000100a00 */
[----:B------:R-:W-:Y:S04]  /*8ae00*/  STL.64 [R1+0x8330], R14 ;  /* 0x0083300e01007387 */ /* 0x000fe80000100a00 */
[----:B---3--:R1:W-:Y:S01]  /*8ae10*/  STL.64 [R1+0x8328], R12 ;  /* 0x0083280c01007387 */ /* 0x0083e20000100a00 */
[C---:B0-----:R-:W-:Y:S06]  /*8ae20*/  HMMA.16816.F32 R16, R4.reuse, R12, R20 ;  /* 0x0000000c0410723c */ /* 0x041fec0000001814 */
[----:B-1----:R-:W-:-:S15]  /*8ae30*/  HMMA.16816.F32 R12, R4, R10, R24 ;  /* 0x0000000a040c723c */ /* 0x002fde0000001818 */
[----:B------:R-:W-:-:S02]  /*8ae40*/  NOP ;  /* 0x0000000000007918 */ /* 0x000fc40000000000 */
[----:B------:R-:W-:Y:S04]  /*8ae50*/  STL.64 [R1+0x1240], R16 ;  /* 0x0012401001007387 */ /* 0x000fe80000100a00 */
[----:B------:R-:W-:Y:S04]  /*8ae60*/  STL.64 [R1+0x1248], R18 ;  /* 0x0012481201007387 */ /* 0x000fe80000100a00 */
[----:B------:R-:W-:Y:S04]  /*8ae70*/  STL.64 [R1+0x1200], R12 ;  /* 0x0012000c01007387 */ /* 0x000fe80000100a00 */
[----:B------:R4:W-:Y:S02]  /*8ae80*/  STL.64 [R1+0x1208], R14 ;  /* 0x0012080e01007387 */ /* 0x0009e40000100a00 */
[C---:B----4-:R-:W-:Y:S02]  /*8ae90*/  HMMA.16816.F32 R12, R4.reuse, R8, R36 ;  /* 0x00000008040c723c */ /* 0x050fe40000001824 */
        /* <DEDUP_REMOVED lines=11> */
[----:B------:R-:W-:Y:S04]  /*8af50*/  STL.64 [R1+0x11a8], R10 ;  /* 0x0011a80a01007387 */ /* 0x000fe80000100a00 */
[----:B------:R-:W-:Y:S04]  /*8af60*/  STL [R1+0x8310], R0 ;  /* 0x0083100001007387 */ /* 0x000fe80000100800 */
        /* <DEDUP_REMOVED lines=21> */
[----:B------:R-:W4:Y:S04]  /*8b0c0*/  LDL.LU R7, [R1+0x1cc] ;  /* 0x0001cc0001077983 */ /* 0x000f280000300800 */
        /* <DEDUP_REMOVED lines=10> */
[----:B------:R-:W3:Y:S04]  /*8b170*/  LDL R10, [R1] ;  /* 0x00000000010a7983 */ /* 0x000ee80000100800 */
[----:B------:R-:W3:Y:S04]  /*8b180*/  LDL R11, [R1+0x4] ;  /* 0x00000400010b7983 */ /* 0x000ee80000100800 */
[----:B--2---:R-:W3:Y:S04]  /*8b190*/  LDL.LU R20, [R1+0x280] ;  /* 0x0002800001147983 */ /* 0x004ee80000300800 */
[----:B------:R-:W3:Y:S04]  /*8b1a0*/  LDL.LU R21, [R1+0x284] ;  /* 0x0002840001157983 */ /* 0x000ee80000300800 */
[----:B------:R-:W3:Y:S04]  /*8b1b0*/  LDL.LU R22, [R1+0x288] ;  /* 0x0002880001167983 */ /* 0x000ee80000300800 */
[----:B------:R-:W3:Y:S04]  /*8b1c0*/  LDL.LU R23, [R1+0x28c] ;  /* 0x00028c0001177983 */ /* 0x000ee80000300800 */
[----:B------:R-:W2:Y:S04]  /*8b1d0*/  LDL R8, [R1+0x8] ;  /* 0x0000080001087983 */ /* 0x000ea80000100800 */
[----:B------:R-:W2:Y:S04]  /*8b1e0*/  LDL R9, [R1+0xc] ;  /* 0x00000c0001097983 */ /* 0x000ea80000100800 */
[----:B0-----:R-:W4:Y:S04]  /*8b1f0*/  LDL.LU R4, [R1+0x2a0] ;  /* 0x0002a00001047983 */ /* 0x001f280000300800 */
[----:B------:R-:W4:Y:S04]  /*8b200*/  LDL.LU R5, [R1+0x2a4] ;  /* 0x0002a40001057983 */ /* 0x000f280000300800 */
[----:B------:R-:W4:Y:S04]  /*8b210*/  LDL.LU R6, [R1+0x2a8] ;  /* 0x0002a80001067983 */ /* 0x000f280000300800 */
[----:B------:R-:W4:Y:S04]  /*8b220*/  LDL.LU R7, [R1+0x2ac] ;  /* 0x0002ac0001077983 */ /* 0x000f280000300800 */
[----:B------:R-:W4:Y:S04]  /*8b230*/  LDL.64 R60, [R1+0x10] ;  /* 0x00001000013c7983 */ /* 0x000f280000100a00 */
[----:B------:R-:W2:Y:S04]  /*8b240*/  LDL.LU R12, [R1+0x290] ;  /* 0x00029000010c7983 */ /* 0x000ea80000300800 */
        /* <DEDUP_REMOVED lines=31> */
[----:B----4-:R-:W-:Y:S06]  /*8b440*/  HMMA.16816.F32 R4, R28, R60, R4 ;  /* 0x0000003c1c04723c */ /* 0x010fec0000001804 */
[----:B------:R-:W-:-:S15]  /*8b450*/  IMAD.MOV.U32 R0, RZ, RZ, R61 ;  /* 0x000000ffff007224 */ /* 0x000fde00078e003d */
[----:B------:R-:W-:-:S02]  /*8b460*/  NOP ;  /* 0x0000000000007918 */ /* 0x000fc40000000000 */
        /* <DEDUP_REMOVED lines=8> */
[----:B------:R-:W-:Y:S04]  /*8b4f0*/  STL.64 [R1+0x1160], R12 ;  /* 0x0011600c01007387 */ /* 0x000fe80000100a00 */
[----:B------:R0:W-:Y:S04]  /*8b500*/  STL.64 [R1+0x1168], R14 ;  /* 0x0011680e01007387 */ /* 0x0001e80000100a00 */
[----:B0-----:R-:W2:Y:S04]  /*8b510*/  LDL.LU.64 R14, [R1+0x83f0] ;  /* 0x0083f000010e7983 */ /* 0x001ea80000300a00 */
[----:B------:R-:W2:Y:S04]  /*8b520*/  LDL.LU.64 R12, [R1+0x83e8] ;  /* 0x0083e800010c7983 */ /* 0x000ea80000300a00 */
[----:B------:R-:W3:Y:S04]  /*8b530*/  LDL.LU.64 R22, [R1+0x83e0] ;  /* 0x0083e00001167983 */ /* 0x000ee80000300a00 */
[----:B------:R-:W3:Y:S04]  /*8b540*/  LDL.LU.64 R20, [R1+0x83d8] ;  /* 0x0083d80001147983 */ /* 0x000ee80000300a00 */
[----:B------:R-:W-:Y:S04]  /*8b550*/  STL.64 [R1+0x1130], R8 ;  /* 0x0011300801007387 */ /* 0x000fe80000100a00 */
[----:B------:R0:W-:Y:S04]  /*8b560*/  STL.64 [R1+0x1138], R10 ;  /* 0x0011380a01007387 */ /* 0x0001e80000100a00 */
[----:B0-----:R-:W3:Y:S04]  /*8b570*/  LDL.LU.64 R10, [R1+0x83d0] ;  /* 0x0083d000010a7983 */ /* 0x001ee80000300a00 */
[----:B------:R-:W3:Y:S01]  /*8b580*/  LDL.LU.64 R8, [R1+0x83c8] ;  /* 0x0083c80001087983 */ /* 0x000ee20000300a00 */
[----:B----4-:R-:W-:-:S15]  /*8b590*/  HMMA.16816.F32 R56, R28, R60, R56 ;  /* 0x0000003c1c38723c */ /* 0x010fde0000001838 */
[----:B------:R-:W-:-:S08]  /*8b5a0*/  NOP ;  /* 0x0000000000007918 */ /* 0x000fd00000000000 */
        /* <DEDUP_REMOVED lines=64> */
[----:B------:R-:W-:-:S15]  /*8b9b0*/  STL.64 [R1+0x8288], R44 ;  /* 0x0082882c01007387 */ /* 0x000fde0000100a00 */
[----:B------:R-:W-:-:S01]  /*8b9c0*/  NOP ;  /* 0x0000000000007918 */ /* 0x000fc20000000000 */
[----:B------:R-:W-:Y:S04]  /*8b9d0*/  STL.64 [R1+0x1040], R48 ;  /* 0x0010403001007387 */ /* 0x000fe80000100a00 */
[----:B------:R3:W-:Y:S02]  /*8b9e0*/  STL.64 [R1+0x1048], R50 ;  /* 0x0010483201007387 */ /* 0x0007e40000100a00 */
[C---:B---3--:R-:W-:Y:S06]  /*8b9f0*/  HMMA.16816.F32 R48, R28.reuse, R42, R52 ;  /* 0x0000002a1c30723c */ /* 0x048fec0000001834 */
        /* <DEDUP_REMOVED lines=8> */
[----:B------:R-:W-:Y:S04]  /*8ba80*/  STL.64 [R1+0x1010], R44 ;  /* 0x0010102c01007387 */ /* 0x000fe80000100a00 */
[----:B------:R-:W-:Y:S04]  /*8ba90*/  STL.64 [R1+0x1018], R46 ;  /* 0x0010182e01007387 */ /* 0x000fe80000100a00 */
[----:B------:R-:W-:Y:S01]  /*8baa0*/  STL.64 [R1+0x82b0], R38 ;  /* 0x0082b02601007387 */ /* 0x000fe20000100a00 */
[C---:B------:R-:W-:Y:S07]  /*8bab0*/  HMMA.16816.F32 R12, R28.reuse, R34, R16 ;  /* 0x000000221c0c723c */ /* 0x040fee0000001810 */
[----:B------:R-:W-:Y:S04]  /*8bac0*/  STL.64 [R1+0x1000], R40 ;  /* 0x0010002801007387 */ /* 0x000fe80000100a00 */
[----:B------:R-:W-:Y:S04]  /*8bad0*/  STL.64 [R1+0x1008], R42 ;  /* 0x0010082a01007387 */ /* 0x000fe80000100a00 */
[----:B------:R-:W-:Y:S04]  /*8bae0*/  STL.64 [R1+0x82a8], R36 ;  /* 0x0082a82401007387 */ /* 0x000fe80000100a00 */
[----:B------:R-:W-:Y:S04]  /*8baf0*/  STL.64 [R1+0xff0], R4 ;  /* 0x000ff00401007387 */ /* 0x000fe80000100a00 */
[----:B------:R0:W-:Y:S04]  /*8bb00*/  STL.64 [R1+0xff8], R6 ;  /* 0x000ff80601007387 */ /* 0x0001e80000100a00 */
[----:B------:R-:W2:Y:S01]  /*8bb10*/  LDL.LU R48, [R1+0x100] ;  /* 0x0001000001307983 */ /* 0x000ea20000300800 */
[----:B0-----:R-:W-:Y:S03]  /*8bb20*/  HMMA.16816.F32 R4, R28, R32, R20 ;  /* 0x000000201c04723c */ /* 0x001fe60000001814 */
[----:B------:R0:W-:Y:S04]  /*8bb30*/  STL.64 [R1+0xfe0], R12 ;  /* 0x000fe00c01007387 */ /* 0x0001e80000100a00 */
[----:B------:R1:W-:-:S15]  /*8bb40*/  STL.64 [R1+0xfe8], R14 ;  /* 0x000fe80e01007387 */ /* 0x0003de0000100a00 */
[----:B------:R-:W-:-:S01]  /*8bb50*/  NOP ;  /* 0x0000000000007918 */ /* 0x000fc20000000000 */
        /* <DEDUP_REMOVED lines=30> */
[----:B---3--:R-:W3:Y:S04]  /*8bd40*/  LDL.LU R4, [R1+0x30b4] ;  /* 0x0030b40001047983 */ /* 0x008ee80000300800 */
[----:B------:R-:W3:Y:S04]  /*8bd50*/  LDL.LU R47, [R1+0x30c0] ;  /* 0x0030c000012f7983 */ /* 0x000ee80000300800 */
[----:B------:R-:W3:Y:S04]  /*8bd60*/  LDL.LU R5, [R1+0x30bc] ;  /* 0x0030bc0001057983 */ /* 0x000ee80000300800 */
[----:B------:R-:W3:Y:S04]  /*8bd70*/  LDL.LU R60, [R1+0x30c8] ;  /* 0x0030c800013c7983 */ /* 0x000ee80000300800 */
[----:B----4-:R-:W3:Y:S04]  /*8bd80*/  LDL.LU R6, [R1+0x30c4] ;  /* 0x0030c40001067983 */ /* 0x010ee80000300800 */
        /* <DEDUP_REMOVED lines=13> */
[----:B------:R-:W-:-:S15]  /*8be60*/  HMMA.16816.F32 R20, R28, R24, R20 ;  /* 0x000000181c14723c */ /* 0x000fde0000001814 */
[----:B------:R-:W-:-:S02]  /*8be70*/  NOP ;  /* 0x0000000000007918 */ /* 0x000fc40000000000 */
[----:B------:R0:W-:Y:S04]  /*8be80*/  STL.64 [R1+0xfb0], R56 ;  /* 0x000fb03801007387 */ /* 0x0001e80000100a00 */
[----:B------:R1:W-:Y:S04]  /*8be90*/  STL.64 [R1+0xfb8], R58 ;  /* 0x000fb83a01007387 */ /* 0x0003e80000100a00 */
[----:B0-----:R-:W2:Y:S04]  /*8bea0*/  LDL.LU R56, [R1+0xb90] ;  /* 0x000b900001387983 */ /* 0x001ea80000300800 */
[----:B------:R-:W2:Y:S04]  /*8beb0*/  LDL.LU R57, [R1+0xb94] ;  /* 0x000b940001397983 */ /* 0x000ea80000300800 */
[----:B-1----:R-:W2:Y:S04]  /*8bec0*/  LDL.LU R58, [R1+0xb98] ;  /* 0x000b9800013a7983 */ /* 0x002ea80000300800 */
[----:B------:R-:W2:Y:S04]  /*8bed0*/  LDL.LU R59, [R1+0xb9c] ;  /* 0x000b9c00013b7983 */ /* 0x000ea80000300800 */
        /* <DEDUP_REMOVED lines=31> */
[C---:B--2---:R-:W-:Y:S06]  /*8c0d0*/  HMMA.16816.F32 R24, R28.reuse, R18, R24 ;  /* 0x000000121c18723c */ /* 0x044fec0000001818 */
[----:B---3--:R-:W-:Y:S01]  /*8c0e0*/  HMMA.16816.F32 R20, R28, R16, R32 ;  /* 0x000000101c14723c */ /* 0x008fe20000001820 */
        /* <DEDUP_REMOVED lines=19> */
[----:B------:R0:W-:Y:S02]  /*8c220*/  STL.64 [R1+0xf08], R14 ;  /* 0x000f080e01007387 */ /* 0x0001e40000100a00 */
[----:B0-----:R-:W-:Y:S06]  /*8c230*/  HMMA.16816.F32 R12, R28, R8, R52 ;  /* 0x000000081c0c723c */ /* 0x001fec0000001834 */
[----:B------:R-:W-:Y:S04]  /*8c240*/  STL [R1+0x81e4], R8 ;  /* 0x0081e40801007387 */ /* 0x000fe80000100800 */
[----:B------:R-:W-:-:S13]  /*8c250*/  STL [R1+0x81e0], R9 ;  /* 0x0081e00901007387 */ /* 0x000fda0000100800 */
[----:B------:R-:W-:Y:S04]  /*8c260*/  STL.64 [R1+0xef0], R12 ;  /* 0x000ef00c01007387 */ /* 0x000fe80000100a00 */
        /* <DEDUP_REMOVED lines=17> */
[----:B---3--:R1:W-:Y:S04]  /*8c380*/  STL.64 [R1+0x82d0], R22 ;  /* 0x0082d01601007387 */ /* 0x0083e80000100a00 */
[----:B--2---:R2:W-:Y:S04]  /*8c390*/  STL.64 [R1+0x82c8], R20 ;  /* 0x0082c81401007387 */ /* 0x0045e80000100a00 */
[----:B------:R-:W3:Y:S04]  /*8c3a0*/  LDL.LU R12, [R1+0xb80] ;  /* 0x000b8000010c7983 */ /* 0x000ee80000300800 */
[----:B------:R-:W3:Y:S04]  /*8c3b0*/  LDL.LU R13, [R1+0xb84] ;  /* 0x000b8400010d7983 */ /* 0x000ee80000300800 */
[----:B------:R-:W4:Y:S04]  /*8c3c0*/  LDL.LU R14, [R1+0xb88] ;  /* 0x000b8800010e7983 */ /* 0x000f280000300800 */
[----:B------:R-:W4:Y:S04]  /*8c3d0*/  LDL.LU R15, [R1+0xb8c] ;  /* 0x000b8c00010f7983 */ /* 0x000f280000300800 */
[----:B----4-:R-:W-:Y:S04]  /*8c3e0*/  STL.64 [R1+0x82e0], R14 ;  /* 0x0082e00e01007387 */ /* 0x010fe80000100a00 */
[----:B---3--:R-:W-:Y:S04]  /*8c3f0*/  STL.64 [R1+0x82d8], R12 ;  /* 0x0082d80c01007387 */ /* 0x008fe80000100a00 */
[----:B------:R-:W3:Y:S04]  /*8c400*/  LDL.LU R44, [R1+0xa0] ;  /* 0x0000a000012c7983 */ /* 0x000ee80000300800 */
[----:B------:R-:W3:Y:S04]  /*8c410*/  LDL.LU R45, [R1+0xa4] ;  /* 0x0000a400012d7983 */ /* 0x000ee80000300800 */
[----:B------:R-:W4:Y:S04]  /*8c420*/  LDL.LU R46, [R1+0xa8] ;  /* 0x0000a800012e7983 */ /* 0x000f280000300800 */
[----:B------:R-:W4:Y:S01]  /*8c430*/  LDL.LU R47, [R1+0xac] ;  /* 0x0000ac00012f7983 */ /* 0x000f220000300800 */
[----:B------:R-:W-:-:S03]  /*8c440*/  IMAD.MOV.U32 R41, RZ, RZ, R0 ;  /* 0x000000ffff297224 */ /* 0x000fc600078e0000 */
[----:B----4-:R-:W-:Y:S04]  /*8c450*/  STL.64 [R1+0x82f0], R46 ;  /* 0x0082f02e01007387 */ /* 0x010fe80000100a00 */
[----:B---3--:R3:W-:Y:S04]  /*8c460*/  STL.64 [R1+0x82e8], R44 ;  /* 0x0082e82c01007387 */ /* 0x0087e80000100a00 */
[----:B------:R-:W4:Y:S04]  /*8c470*/  LDL R42, [R1+0x8] ;  /* 0x00000800012a7983 */ /* 0x000f280000100800 */
[----:B------:R-:W4:Y:S04]  /*8c480*/  LDL R43, [R1+0xc] ;  /* 0x00000c00012b7983 */ /* 0x000f280000100800 */
[----:B------:R-:W4:Y:S04]  /*8c490*/  LDL.LU R36, [R1+0xb0] ;  /* 0x0000b00001247983 */ /* 0x000f280000300800 */
[----:B------:R-:W4:Y:S04]  /*8c4a0*/  LDL.LU R37, [R1+0xb4] ;  /* 0x0000b40001257983 */ /* 0x000f280000300800 */
[----:B------:R-:W4:Y:S04]  /*8c4b0*/  LDL.LU R38, [R1+0xb8] ;  /* 0x0000b80001267983 */ /* 0x000f280000300800 */
[----:B------:R-:W4:Y:S04]  /*8c4c0*/  LDL.LU R39, [R1+0xbc] ;  /* 0x0000bc0001277983 */ /* 0x000f280000300800 */
[----:B------:R-:W4:Y:S04]  /*8c4d0*/  LDL R40, [R1+0x10] ;  /* 0x0000100001287983 */ /* 0x000f280000100800 */
[----:B------:R-:W4:Y:S04]  /*8c4e0*/  LDL.LU R0, [R1+0x8310] ;  /* 0x0083100001007983 */ /* 0x000f280000300800 */
[----:B0-----:R-:W4:Y:S04]  /*8c4f0*/  LDL.LU R32, [R1+0xc0] ;  /* 0x0000c00001207983 */ /* 0x001f280000300800 */
[----:B------:R-:W4:Y:S04]  /*8c500*/  LDL.LU R33, [R1+0xc4] ;  /* 0x0000c40001217983 */ /* 0x000f280000300800 */
[----:B------:R-:W4:Y:S04]  /*8c510*/  LDL.LU R34, [R1+0xc8] ;  /* 0x0000c80001227983 */ /* 0x000f280000300800 */
[----:B------:R-:W4:Y:S04]  /*8c520*/  LDL.LU R35, [R1+0xcc] ;  /* 0x0000cc0001237983 */ /* 0x000f280000300800 */
[----:B-1----:R-:W4:Y:S04]  /*8c530*/  LDL R22, [R1+0x18] ;  /* 0x0000180001167983 */ /* 0x002f280000100800 */
[----:B------:R-:W4:Y:S04]  /*8c540*/  LDL R23, [R1+0x1c] ;  /* 0x00001c0001177983 */ /* 0x000f280000100800 */
[----:B--2---:R-:W2:Y:S04]  /*8c550*/  LDL R20, [R1+0x30] ;  /* 0x0000300001147983 */ /* 0x004ea80000100800 */
[----:B------:R-:W4:Y:S04]  /*8c560*/  LDL.LU R4, [R1+0xf0] ;  /* 0x0000f00001047983 */ /* 0x000f280000300800 */
[----:B------:R-:W4:Y:S04]  /*8c570*/  LDL.LU R5, [R1+0xf4] ;  /* 0x0000f40001057983 */ /* 0x000f280000300800 */
[----:B------:R-:W4:Y:S04]  /*8c580*/  LDL.LU R6, [R1+0xf8] ;  /* 0x0000f80001067983 */ /* 0x000f280000300800 */
[----:B------:R-:W4:Y:S04]  /*8c590*/  LDL.LU R7, [R1+0xfc] ;  /* 0x0000fc0001077983 */ /* 0x000f280000300800 */
[----:B------:R-:W4:Y:S04]  /*8c5a0*/  LDL.64 R10, [R1+0x20] ;  /* 0x00002000010a7983 */ /* 0x000f280000100a00 */
[----:B---3--:R-:W2:Y:S04]  /*8c5b0*/  LDL.LU R44, [R1+0xe0] ;  /* 0x0000e000012c7983 */ /* 0x008ea80000300800 */
[----:B------:R-:W2:Y:S04]  /*8c5c0*/  LDL.LU R45, [R1+0xe4] ;  /* 0x0000e400012d7983 */ /* 0x000ea80000300800 */
[----:B------:R-:W2:Y:S04]  /*8c5d0*/  LDL.LU R46, [R1+0xe8] ;  /* 0x0000e800012e7983 */ /* 0x000ea80000300800 */
[----:B------:R-:W2:Y:S04]  /*8c5e0*/  LDL.LU R47, [R1+0xec] ;  /* 0x0000ec00012f7983 */ /* 0x000ea80000300800 */
        /* <DEDUP_REMOVED lines=25> */
[----:B------:R-:W-:Y:S01]  /*8c780*/  STL [R1+0x81e8], R3 ;  /* 0x0081e80301007387 */ /* 0x000fe20000100800 */
[----:B----4-:R-:W-:Y:S03]  /*8c790*/  HMMA.16816.F32 R28, R28, R10, R4 ;  /* 0x0000000a1c1c723c */ /* 0x010fe60000001804 */
[----:B------:R-:W2:Y:S04]  /*8c7a0*/  LDL.LU.64 R6, [R1+0x8308] ;  /* 0x0083080001067983 */ /* 0x000ea80000300a00 */
[----:B------:R-:W2:Y:S01]  /*8c7b0*/  LDL.LU.64 R4, [R1+0x8300] ;  /* 0x0083000001047983 */ /* 0x000ea20000300a00 */
[----:B------:R-:W-:-:S02]  /*8c7c0*/  IMAD.MOV.U32 R21, RZ, RZ, R0 ;  /* 0x000000ffff157224 */ /* 0x000fc400078e0000 */
[----:B------:R-:W-:Y:S02]  /*8c7d0*/  IMAD.MOV.U32 R9, RZ, RZ, R10 ;  /* 0x000000ffff097224 */ /* 0x000fe400078e000a */
[----:B------:R-:W-:-:S11]  /*8c7e0*/  IMAD.MOV.U32 R0, RZ, RZ, R11 ;  /* 0x000000ffff007224 */ /* 0x000fd600078e000b */
[----:B------:R0:W-:Y:S04]  /*8c7f0*/  STL.64 [R1+0xe70], R28 ;  /* 0x000e701c01007387 */ /* 0x0001e80000100a00 */
[----:B------:R1:W-:Y:S04]  /*8c800*/  STL.64 [R1+0xe78], R30 ;  /* 0x000e781e01007387 */ /* 0x0003e80000100a00 */
[----:B------:R-:W4:Y:S04]  /*8c810*/  LDL.LU.64 R10, [R1+0x82f8] ;  /* 0x0082f800010a7983 */ /* 0x000f280000300a00 */
[----:B0-----:R-:W4:Y:S04]  /*8c820*/  LDL.LU R28, [R1+0x40] ;  /* 0x00004000011c7983 */ /* 0x001f280000300800 */
[----:B------:R-:W4:Y:S04]  /*8c830*/  LDL.LU R29, [R1+0x44] ;  /* 0x00004400011d7983 */ /* 0x000f280000300800 */
[----:B-1----:R-:W4:Y:S04]  /*8c840*/  LDL.LU R30, [R1+0x48] ;  /* 0x00004800011e7983 */ /* 0x002f280000300800 */
[----:B------:R-:W4:Y:S01]  /*8c850*/  LDL.LU R31, [R1+0x4c] ;  /* 0x00004c00011f7983 */ /* 0x000f220000300800 */
[----:B--2---:R-:W-:-:S15]  /*8c860*/  HMMA.16816.F32 R44, R4, R20, R44 ;  /* 0x00000014042c723c */ /* 0x004fde000000182c */
[----:B------:R-:W-:-:S08]  /*8c870*/  NOP ;  /* 0x0000000000007918 */ /* 0x000fd00000000000 */
[----:B------:R-:W-:Y:S04]  /*8c880*/  STL.64 [R1+0xe60], R44 ;  /* 0x000e602c01007387 */ /* 0x000fe80000100a00 */
[----:B------:R0:W-:Y:S04]  /*8c890*/  STL.64 [R1+0xe68], R46 ;  /* 0x000e682e01007387 */ /* 0x0001e80000100a00 */
[----:B0-----:R-:W2:Y:S04]  /*8c8a0*/  LDL.LU.64 R46, [R1+0x82f0] ;  /* 0x0082f000012e7983 */ /* 0x001ea80000300a00 */
[----:B------:R-:W2:Y:S01]  /*8c8b0*/  LDL.LU.64 R44, [R1+0x82e8] ;  /* 0x0082e800012c7983 */ /* 0x000ea20000300a00 */
[C---:B---3--:R-:W-:Y:S06]  /*8c8c0*/  HMMA.16816.F32 R20, R4.reuse, R22, R12 ;  /* 0x000000160414723c */ /* 0x048fec000000180c */
[C---:B------:R-:W-:Y:S06]  /*8c8d0*/  HMMA.16816.F32 R32, R4.reuse, R40, R32 ;  /* 0x000000280420723c */ /* 0x040fec0000001820 */
[----:B------:R-:W-:Y:S01]  /*8c8e0*/  HMMA.16816.F32 R40, R4, R42, R36 ;  /* 0x0000002a0428723c */ /* 0x000fe20000001824 */
[----:B------:R-:W3:Y:S04]  /*8c8f0*/  LDL.LU.64 R14, [R1+0x82e0] ;  /* 0x0082e000010e7983 */ /* 0x000ee80000300a00 */
[----:B------:R-:W3:Y:S01]  /*8c900*/  LDL.LU.64 R12, [R1+0x82d8] ;  /* 0x0082d800010c7983 */ /* 0x000ee20000300a00 */
[----:B------:R-:W-:-:S02]  /*8c910*/  IMAD.MOV.U32 R3, RZ, RZ, R60 ;  /* 0x000000ffff037224 */ /* 0x000fc400078e003c */
[----:B------:R-:W-:-:S03]  /*8c920*/  IMAD.MOV.U32 R8, RZ, RZ, R61 ;  /* 0x000000ffff087224 */ /* 0x000fc600078e003d */
        /* <DEDUP_REMOVED lines=19> */
[----:B------:R-:W2:Y:S04]  /*8ca60*/  LDL.LU.64 R44, [R1+0x8288] ;  /* 0x00828800012c7983 */ /* 0x000ea80000300a00 */
[----:B------:R-:W3:Y:S04]  /*8ca70*/  LDL.LU.64 R60, [R1+0x8280] ;  /* 0x00828000013c7983 */ /* 0x000ee80000300a00 */
[----:B----4-:R-:W-:Y:S04]  /*8ca80*/  STL.64 [R1+0x8248], R10 ;  /* 0x0082480a01007387 */ /* 0x010fe80000100a00 */
[----:B------:R0:W-:Y:S04]  /*8ca90*/  STL.64 [R1+0x8240], R8 ;  /* 0x0082400801007387 */ /* 0x0001e80000100a00 */
[----:B0-----:R-:W4:Y:S04]  /*8caa0*/  LDL.LU R8, [R1+0x50] ;  /* 0x0000500001087983 */ /* 0x001f280000300800 */
[----:B------:R-:W4:Y:S04]  /*8cab0*/  LDL.LU R9, [R1+0x54] ;  /* 0x0000540001097983 */ /* 0x000f280000300800 */
[----:B------:R-:W4:Y:S04]  /*8cac0*/  LDL.LU R10, [R1+0x58] ;  /* 0x00005800010a7983 */ /* 0x000f280000300800 */
[----:B------:R-:W4:Y:S01]  /*8cad0*/  LDL.LU R11, [R1+0x5c] ;  /* 0x00005c00010b7983 */ /* 0x000f220000300800 */
[----:B---3--:R-:W-:-:S15]  /*8cae0*/  HMMA.16816.F32 R56, R4, R60, R56 ;  /* 0x0000003c0438723c */ /* 0x008fde0000001838 */
[----:B------:R-:W-:-:S08]  /*8caf0*/  NOP ;  /* 0x0000000000007918 */ /* 0x000fd00000000000 */
[----:B------:R-:W-:Y:S04]  /*8cb00*/  STL.64 [R1+0xde0], R56 ;  /* 0x000de03801007387 */ /* 0x000fe80000100a00 */
[----:B------:R0:W-:Y:S04]  /*8cb10*/  STL.64 [R1+0xde8], R58 ;  /* 0x000de83a01007387 */ /* 0x0001e80000100a00 */
[----:B0-----:R-:W3:Y:S04]  /*8cb20*/  LDL.LU.64 R58, [R1+0x8278] ;  /* 0x00827800013a7983 */ /* 0x001ee80000300a00 */
[----:B------:R-:W2:Y:S04]  /*8cb30*/  LDL.LU.64 R56, [R1+0x8270] ;  /* 0x0082700001387983 */ /* 0x000ea80000300a00 */
[----:B------:R-:W-:Y:S01]  /*8cb40*/  STL.64 [R1+0x8168], R60 ;  /* 0x0081683c01007387 */ /* 0x000fe20000100a00 */
        /* <DEDUP_REMOVED lines=10> */
[----:B------:R-:W4:Y:S04]  /*8cbf0*/  LDL.LU.64 R52, [R1+0x8250] ;  /* 0x0082500001347983 */ /* 0x000f280000300a00 */
[----:B------:R-:W-:Y:S04]  /*8cc00*/  STL.64 [R1+0x8178], R58 ;  /* 0x0081783a01007387 */ /* 0x000fe80000100a00 */
[----:B------:R0:W-:Y:S04]  /*8cc10*/  STL.64 [R1+0x8170], R56 ;  /* 0x0081703801007387 */ /* 0x0001e80000100a00 */
[----:B0-----:R-:W2:Y:S04]  /*8cc20*/  LDL.LU R56, [R1+0x60] ;  /* 0x0000600001387983 */ /* 0x001ea80000300800 */
[----:B------:R-:W2:Y:S04]  /*8cc30*/  LDL.LU R57, [R1+0x64] ;  /* 0x0000640001397983 */ /* 0x000ea80000300800 */
[----:B------:R-:W2:Y:S04]  /*8cc40*/  LDL.LU R58, [R1+0x68] ;  /* 0x00006800013a7983 */ /* 0x000ea80000300800 */
[----:B------:R-:W2:Y:S01]  /*8cc50*/  LDL.LU R59, [R1+0x6c] ;  /* 0x00006c00013b7983 */ /* 0x000ea20000300800 */
[C---:B----4-:R-:W-:Y:S06]  /*8cc60*/  HMMA.16816.F32 R8, R4.reuse, R52, R8 ;  /* 0x000000340408723c */ /* 0x050fec0000001808 */
[C---:B--2---:R-:W-:Y:S06]  /*8cc70*/  HMMA.16816.F32 R56, R4.reuse, R54, R56 ;  /* 0x000000360438723c */ /* 0x044fec0000001838 */
[----:B------:R-:W-:Y:S01]  /*8cc80*/  STL.64 [R1+0x8180], R54 ;  /* 0x0081803601007387 */ /* 0x000fe20000100a00 */
[----:B------:R-:W-:-:S15]  /*8cc90*/  HMMA.16816.F32 R28, R4, R50, R28 ;  /* 0x00000032041c723c */ /* 0x000fde000000181c */
[----:B------:R-:W-:-:S01]  /*8cca0*/  NOP ;  /* 0x0000000000007918 */ /* 0x000fc20000000000 */
[----:B------:R-:W-:Y:S04]  /*8ccb0*/  STL.64 [R1+0xdb0], R56 ;  /* 0x000db03801007387 */ /* 0x000fe80000100a00 */
[----:B------:R-:W-:Y:S04]  /*8ccc0*/  STL.64 [R1+0xdb8], R58 ;  /* 0x000db83a01007387 */ /* 0x000fe80000100a00 */
[----:B------:R-:W-:Y:S04]  /*8ccd0*/  STL.64 [R1+0x81a8], R52 ;  /* 0x0081a83401007387 */ /* 0x000fe80000100a00 */
[----:B------:R-:W-:Y:S04]  /*8cce0*/  STL.64 [R1+0xda0], R8 ;  /* 0x000da00801007387 */ /* 0x000fe80000100a00 */
[----:B------:R3:W-:Y:S02]  /*8ccf0*/  STL.64 [R1+0xda8], R10 ;  /* 0x000da80a01007387 */ /* 0x0007e40000100a00 */
[C---:B---3--:R-:W-:Y:S02]  /*8cd00*/  HMMA.16816.F32 R8, R4.reuse, R48, R12 ;  /* 0x000000300408723c */ /* 0x048fe4000000180c */
[----:B------:R-:W-:Y:S04]  /*8cd10*/  STL.64 [R1+0x8190], R50 ;  /* 0x0081903201007387 */ /* 0x000fe80000100a00 */
[----:B------:R-:W-:Y:S04]  /*8cd20*/  STL.64 [R1+0x990], R28 ;  /* 0x0009901c01007387 */ /* 0x000fe80000100a00 */
[----:B------:R-:W-:Y:S04]  /*8cd30*/  STL.64 [R1+0x998], R30 ;  /* 0x0009981e01007387 */ /* 0x000fe80000100a00 */
[----:B------:R-:W-:Y:S01]  /*8cd40*/  STL.64 [R1+0x8188], R48 ;  /* 0x0081883001007387 */ /* 0x000fe20000100a00 */
[C---:B------:R-:W-:Y:S08]  /*8cd50*/  HMMA.16816.F32 R12, R4.reuse, R46, R16 ;  /* 0x0000002e040c723c */ /* 0x040ff00000001810 */
[----:B------:R-:W-:Y:S04]  /*8cd60*/  STL.64 [R1+0x980], R8 ;  /* 0x0009800801007387 */ /* 0x000fe80000100a00 */
[----:B------:R0:W-:Y:S02]  /*8cd70*/  STL.64 [R1+0x988], R10 ;  /* 0x0009880a01007387 */ /* 0x0001e40000100a00 */
[C---:B0-----:R-:W-:Y:S02]  /*8cd80*/  HMMA.16816.F32 R8, R4.reuse, R44, R20 ;  /* 0x0000002c0408723c */ /* 0x041fe40000001814 */
[----:B------:R-:W-:Y:S07]  /*8cd90*/  STL.64 [R1+0x8150], R46 ;  /* 0x0081502e01007387 */ /* 0x000fee0000100a00 */
[----:B------:R-:W-:Y:S04]  /*8cda0*/  STL.64 [R1+0x970], R12 ;  /* 0x0009700c01007387 */ /* 0x000fe80000100a00 */
[----:B------:R0:W-:Y:S04]  /*8cdb0*/  STL.64 [R1+0x978], R14 ;  /* 0x0009780e01007387 */ /* 0x0001e80000100a00 */
[----:B------:R-:W-:Y:S01]  /*8cdc0*/  STL.64 [R1+0x8148], R44 ;  /* 0x0081482c01007387 */ /* 0x000fe20000100a00 */
[C---:B0-----:R-:W-:Y:S05]  /*8cdd0*/  HMMA.16816.F32 R12, R4.reuse, R42, R24 ;  /* 0x0000002a040c723c */ /* 0x041fea0000001818 */
[----:B------:R-:W-:Y:S04]  /*8cde0*/  STL.64 [R1+0x960], R8 ;  /* 0x0009600801007387 */ /* 0x000fe80000100a00 */
[----:B------:R0:W-:Y:S04]  /*8cdf0*/  STL.64 [R1+0x968], R10 ;  /* 0x0009680a01007387 */ /* 0x0001e80000100a00 */
[----:B------:R-:W2:Y:S01]  /*8ce00*/  LDL.LU R56, [R1+0xd60] ;  /* 0x000d600001387983 */ /* 0x000ea20000300800 */
[C---:B0-----:R-:W-:Y:S09]  /*8ce10*/  HMMA.16816.F32 R8, R4.reuse, R40, R32 ;  /* 0x000000280408723c */ /* 0x041ff20000001820 */
[----:B------:R-:W-:Y:S04]  /*8ce20*/  STL.64 [R1+0x950], R12 ;  /* 0x0009500c01007387 */ /* 0x000fe80000100a00 */
[----:B------:R-:W-:Y:S10]  /*8ce30*/  STL.64 [R1+0x958], R14 ;  /* 0x0009580e01007387 */ /* 0x000ff40000100a00 */
        /* <DEDUP_REMOVED lines=17> */
[----:B0-----:R-:W3:Y:S04]  /*8cf50*/  LDL.LU R8, [R1+0xca0] ;  /* 0x000ca00001087983 */ /* 0x001ee80000300800 */
[----:B------:R-:W3:Y:S04]  /*8cf60*/  LDL.LU R9, [R1+0xca4] ;  /* 0x000ca40001097983 */ /* 0x000ee80000300800 */
[----:B-1----:R-:W3:Y:S04]  /*8cf70*/  LDL.LU R10, [R1+0xca8] ;  /* 0x000ca800010a7983 */ /* 0x002ee80000300800 */
        /* <DEDUP_REMOVED lines=81> */
[----:B------:R-:W4:Y:S02]  /*8d490*/  LDL.LU R27, [R1+0xd0c] ;  /* 0x000d0c00011b7983 */ /* 0x000f240000300800 */
[----:B----4-:R-:W-:-:S15]  /*8d4a0*/  HMMA.16816.F32 R24, R4, R22, R24 ;  /* 0x000000160418723c */ /* 0x010fde0000001818 */
[----:B------:R-:W-:-:S08]  /*8d4b0*/  NOP ;  /* 0x0000000000007918 */ /* 0x000fd00000000000 */
[----:B------:R-:W-:Y:S04]  /*8d4c0*/  STL.64 [R1+0x8d0], R24 ;  /* 0x0008d01801007387 */ /* 0x000fe80000100a00 */
[----:B------:R2:W-:Y:S02]  /*8d4d0*/  STL.64 [R1+0x8d8], R26 ;  /* 0x0008d81a01007387 */ /* 0x0005e40000100a00 */
[C---:B--2---:R-:W-:Y:S02]  /*8d4e0*/  HMMA.16816.F32 R24, R4.reuse, R20, R32 ;  /* 0x000000140418723c */ /* 0x044fe40000001820 */
        /* <DEDUP_REMOVED lines=23> */
[----:B------:R-:W-:-:S13]  /*8d660*/  STL [R1+0x80a0], R11 ;  /* 0x0080a00b01007387 */ /* 0x000fda0000100800 */
[----:B------:R-:W-:Y:S04]  /*8d670*/  STL.64 [R1+0x870], R12 ;  /* 0x0008700c01007387 */ /* 0x000fe80000100a00 */
[----:B------:R-:W-:Y:S04]  /*8d680*/  STL.64 [R1+0x878], R14 ;  /* 0x0008780e01007387 */ /* 0x000fe80000100a00 */
        /* <DEDUP_REMOVED lines=11> */
[----:B------:R-:W-:Y:S01]  /*8d740*/  IMAD.MOV.U32 R23, RZ, RZ, R8 ;  /* 0x000000ffff177224 */ /* 0x000fe200078e0008 */
[----:B---3--:R-:W-:Y:S04]  /*8d750*/  STL.64 [R1+0x81b8], R34 ;  /* 0x0081b82201007387 */ /* 0x008fe80000100a00 */
[----:B--2---:R2:W-:Y:S04]  /*8d760*/  STL.64 [R1+0x81b0], R32 ;  /* 0x0081b02001007387 */ /* 0x0045e80000100a00 */
[----:B------:R-:W3:Y:S04]  /*8d770*/  LDL.LU R3, [R1+0x81e8] ;  /* 0x0081e80001037983 */ /* 0x000ee80000300800 */
[----:B------:R-:W4:Y:S04]  /*8d780*/  LDL.LU R8, [R1+0x81e4] ;  /* 0x0081e40001087983 */ /* 0x000f280000300800 */
[----:B0-----:R-:W2:Y:S04]  /*8d790*/  LDL.LU R16, [R1+0xe90] ;  /* 0x000e900001107983 */ /* 0x001ea80000300800 */
[----:B------:R-:W2:Y:S04]  /*8d7a0*/  LDL.LU R17, [R1+0xe94] ;  /* 0x000e940001117983 */ /* 0x000ea80000300800 */
[----:B-1----:R-:W3:Y:S04]  /*8d7b0*/  LDL.LU R18, [R1+0xe98] ;  /* 0x000e980001127983 */ /* 0x002ee80000300800 */
        /* <DEDUP_REMOVED lines=10> */
[----:B------:R-:W4:Y:S04]  /*8d860*/  LDL.LU R9, [R1+0x81e0] ;  /* 0x0081e00001097983 */ /* 0x000f280000300800 */
        /* <DEDUP_REMOVED lines=8> */
[----:B-1----:R-:W4:Y:S04]  /*8d8f0*/  LDL.LU R48, [R1+0xd70] ;  /* 0x000d700001307983 */ /* 0x002f280000300800 */
[----:B------:R-:W4:Y:S04]  /*8d900*/  LDL.LU R49, [R1+0xd74] ;  /* 0x000d740001317983 */ /* 0x000f280000300800 */
[----:B------:R-:W4:Y:S04]  /*8d910*/  LDL.LU R50, [R1+0xd78] ;  /* 0x000d780001327983 */ /* 0x000f280000300800 */
[----:B------:R-:W4:Y:S04]  /*8d920*/  LDL.LU R51, [R1+0xd7c] ;  /* 0x000d7c0001337983 */ /* 0x000f280000300800 */
[----:B------:R-:W2:Y:S04]  /*8d930*/  LDL.LU R36, [R1+0xe10] ;  /* 0x000e100001247983 */ /* 0x000ea80000300800 */
[----:B------:R-:W2:Y:S04]  /*8d940*/  LDL.LU R37, [R1+0xe14] ;  /* 0x000e140001257983 */ /* 0x000ea80000300800 */
[----:B------:R-:W2:Y:S01]  /*8d950*/  LDL.LU R38, [R1+0xe18] ;  /* 0x000e180001267983 */ /* 0x000ea20000300800 */
[----:B------:R-:W-:-:S02]  /*8d960*/  IMAD R28, R28, 0x100, R54 ;  /* 0x000001001c1c7824 */ /* 0x000fc400078e0236 */
[----:B------:R-:W-:Y:S01]  /*8d970*/  IMAD R29, R29, 0x100, R55 ;  /* 0x000001001d1d7824 */ /* 0x000fe200078e0237 */
[----:B------:R-:W2:Y:S04]  /*8d980*/  LDL.LU R39, [R1+0xe1c] ;  /* 0x000e1c0001277983 */ /* 0x000ea80000300800 */
[----:B------:R-:W2:Y:S04]  /*8d990*/  LDL.64 R54, [R1+0x18] ;  /* 0x0000180001367983 */ /* 0x000ea80000100a00 */
[----:B------:R-:W2:Y:S04]  /*8d9a0*/  LDL.LU R56, [R1+0xe30] ;  /* 0x000e300001387983 */ /* 0x000ea80000300800 */
[----:B------:R-:W2:Y:S04]  /*8d9b0*/  LDL.LU R57, [R1+0xe34] ;  /* 0x000e340001397983 */ /* 0x000ea80000300800 */
[----:B------:R-:W2:Y:S01]  /*8d9c0*/  LDL.LU R58, [R1+0xe38] ;  /* 0x000e3800013a7983 */ /* 0x000ea20000300800 */
[----:B------:R-:W-:-:S02]  /*8d9d0*/  IMAD R30, R30, 0x100, R60 ;  /* 0x000001001e1e7824 */ /* 0x000fc400078e023c */
[----:B------:R-:W-:Y:S02]  /*8d9e0*/  IMAD R31, R31, 0x100, R61 ;  /* 0x000001001f1f7824 */ /* 0x000fe400078e023d */
[----:B------:R-:W-:Y:S01]  /*8d9f0*/  IMAD.MOV.U32 R53, RZ, RZ, R0 ;  /* 0x000000ffff357224 */ /* 0x000fe200078e0000 */
[----:B------:R-:W2:Y:S04]  /*8da00*/  LDL.LU R59, [R1+0xe3c] ;  /* 0x000e3c00013b7983 */ /* 0x000ea80000300800 */
[----:B------:R-:W2:Y:S04]  /*8da10*/  LDL.64 R60, [R1+0x10] ;  /* 0x00001000013c7983 */ /* 0x000ea80000100a00 */
[----:B------:R-:W2:Y:S04]  /*8da20*/  LDL.LU R12, [R1+0xe80] ;  /* 0x000e8000010c7983 */ /* 0x000ea80000300800 */
[----:B------:R-:W2:Y:S04]  /*8da30*/  LDL.LU R13, [R1+0xe84] ;  /* 0x000e8400010d7983 */ /* 0x000ea80000300800 */
[----:B------:R-:W2:Y:S04]  /*8da40*/  LDL.LU R14, [R1+0xe88] ;  /* 0x000e8800010e7983 */ /* 0x000ea80000300800 */
[----:B------:R-:W2:Y:S04]  /*8da50*/  LDL.LU R15, [R1+0xe8c] ;  /* 0x000e8c00010f7983 */ /* 0x000ea80000300800 */
        /* <DEDUP_REMOVED lines=13> */
[C---:B---3--:R-:W-:Y:S06]  /*8db30*/  HMMA.16816.F32 R16, R4.reuse, R2, R16 ;  /* 0x000000020410723c */ /* 0x048fec0000001810 */
        /* <DEDUP_REMOVED lines=10> */
[----:B------:R-:W3:Y:S04]  /*8dbe0*/  LDL.LU.64 R16, [R1+0x81c0] ;  /* 0x0081c00001107983 */ /* 0x000ee80000300a00 */
[----:B------:R-:W4:Y:S04]  /*8dbf0*/  LDL.LU.64 R34, [R1+0x81b8] ;  /* 0x0081b80001227983 */ /* 0x000f280000300a00 */
[----:B------:R-:W4:Y:S04]  /*8dc00*/  LDL.LU.64 R32, [R1+0x81b0] ;  /* 0x0081b00001207983 */ /* 0x000f280000300a00 */
[----:B------:R-:W4:Y:S04]  /*8dc10*/  LDL.LU.64 R52, [R1+0x81a8] ;  /* 0x0081a80001347983 */ /* 0x000f280000300a00 */
[----:B------:R-:W-:Y:S04]  /*8dc20*/  STL.64 [R1+0x860], R4 ;  /* 0x0008600401007387 */ /* 0x000fe80000100a00 */
[----:B------:R0:W-:Y:S04]  /*8dc30*/  STL.64 [R1+0x868], R6 ;  /* 0x0008680601007387 */ /* 0x0001e80000100a00 */
[----:B0-----:R-:W3:Y:S01]  /*8dc40*/  LDL.64 R6, [R1+0x30] ;  /* 0x0000300001067983 */ /* 0x001ee20000100a00 */
[----:B------:R-:W-:-:S02]  /*8dc50*/  F2FP.F16.E5M2.UNPACK_B R28, R28 ;  /* 0x0000001cff1c723e */ /* 0x000fc400020004ff */
[----:B------:R-:W-:Y:S02]  /*8dc60*/  F2FP.F16.E5M2.UNPACK_B R29, R29 ;  /* 0x0000001dff1d723e */ /* 0x000fe400020004ff */
[----:B------:R-:W-:Y:S02]  /*8dc70*/  F2FP.F16.E5M2.UNPACK_B R30, R30 ;  /* 0x0000001eff1e723e */ /* 0x000fe400020004ff */
[----:B------:R-:W-:-:S07]  /*8dc80*/  F2FP.F16.E5M2.UNPACK_B R31, R31 ;  /* 0x0000001fff1f723e */ /* 0x000fce00020004ff */
[----:B------:R-:W-:Y:S01]  /*8dc90*/  HMMA.16816.F32 R56, R28, R60, R56 ;  /* 0x0000003c1c38723c */ /* 0x000fe20000001838 */
[----:B------:R-:W-:-:S05]  /*8dca0*/  IMAD.MOV.U32 R5, RZ, RZ, R55 ;  /* 0x000000ffff057224 */ /* 0x000fca00078e0037 */
[----:B------:R-:W-:Y:S01]  /*8dcb0*/  IMAD.MOV.U32 R11, RZ, RZ, R60 ;  /* 0x000000ffff0b7224 */ /* 0x000fe200078e003c */
[C---:B--2---:R-:W-:Y:S06]  /*8dcc0*/  HMMA.16816.F32 R48, R28.reuse, R54, R48 ;  /* 0x000000361c30723c */ /* 0x044fec0000001830 */
[----:B---3--:R-:W-:Y:S06]  /*8dcd0*/  HMMA.16816.F32 R36, R28, R6, R36 ;  /* 0x000000061c24723c */ /* 0x008fec0000001824 */
[----:B------:R-:W-:-:S02]  /*8dce0*/  IMAD.MOV.U32 R4, RZ, RZ, R6 ;  /* 0x000000ffff047224 */ /* 0x000fc400078e0006 */
[----:B------:R-:W-:Y:S02]  /*8dcf0*/  IMAD.MOV.U32 R0, RZ, RZ, R7 ;  /* 0x000000ffff007224 */ /* 0x000fe400078e0007 */
[----:B------:R-:W-:Y:S02]  /*8dd00*/  IMAD.MOV.U32 R6, RZ, RZ, R54 ;  /* 0x000000ffff067224 */ /* 0x000fe400078e0036 */
[----:B------:R-:W-:-:S11]  /*8dd10*/  IMAD.MOV.U32 R7, RZ, RZ, R61 ;  /* 0x000000ffff077224 */ /* 0x000fd600078e003d */
        /* <DEDUP_REMOVED lines=8> */
[----:B------:R-:W3:Y:S04]  /*8dda0*/  LDL.LU.64 R54, [R1+0x8180] ;  /* 0x0081800001367983 */ /* 0x000ee80000300a00 */
[----:B------:R-:W-:Y:S04]  /*8ddb0*/  STL.64 [R1+0x830], R56 ;  /* 0x0008303801007387 */ /* 0x000fe80000100a00 */
[----:B------:R0:W-:Y:S04]  /*8ddc0*/  STL.64 [R1+0x838], R58 ;  /* 0x0008383a01007387 */ /* 0x0001e80000100a00 */
[----:B0-----:R-:W4:Y:S04]  /*8ddd0*/  LDL.LU.64 R58, [R1+0x8178] ;  /* 0x00817800013a7983 */ /* 0x001f280000300a00 */
[----:B------:R-:W2:Y:S04]  /*8dde0*/  LDL.LU.64 R56, [R1+0x8170] ;  /* 0x0081700001387983 */ /* 0x000ea80000300a00 */
[----:B------:R-:W3:Y:S04]  /*8ddf0*/  LDL.LU.64 R60, [R1+0x8168] ;  /* 0x00816800013c7983 */ /* 0x000ee80000300a00 */
        /* <DEDUP_REMOVED lines=8> */
[----:B------:R-:W-:-:S15]  /*8de80*/  IMAD.MOV.U32 R12, RZ, RZ, R21 ;  /* 0x000000ffff0c7224 */ /* 0x000fde00078e0015 */
[----:B------:R-:W-:-:S05]  /*8de90*/  NOP ;  /* 0x0000000000007918 */ /* 0x000fca0000000000 */
[----:B------:R-:W-:Y:S04]  /*8dea0*/  STL.64 [R1+0x810], R8 ;  /* 0x0008100801007387 */ /* 0x000fe80000100a00 */
[----:B------:R2:W-:Y:S01]  /*8deb0*/  STL.64 [R1+0x818], R10 ;  /* 0x0008180a01007387 */ /* 0x0005e20000100a00 */
[C---:B---3--:R-:W-:Y:S06]  /*8dec0*/  HMMA.16816.F32 R20, R28.reuse, R60, R24 ;  /* 0x0000003c1c14723c */ /* 0x048fec0000001818 */
[C---:B----4-:R-:W-:Y:S06]  /*8ded0*/  HMMA.16816.F32 R16, R28.reuse, R58, R32 ;  /* 0x0000003a1c10723c */ /* 0x050fec0000001820 */
[C---:B--2---:R-:W-:Y:S11]  /*8dee0*/  HMMA.16816.F32 R8, R28.reuse, R56, R36 ;  /* 0x000000381c08723c */ /* 0x044ff60000001824 */
[----:B------:R-:W-:Y:S04]  /*8def0*/  STL.64 [R1+0x800], R20 ;  /* 0x0008001401007387 */ /* 0x000fe80000100a00 */
[----:B------:R-:W-:Y:S04]  /*8df00*/  STL.64 [R1+0x808], R22 ;  /* 0x0008081601007387 */ /* 0x000fe80000100a00 */
[----:B------:R-:W-:Y:S04]  /*8df10*/  STL.64 [R1+0x8078], R58 ;  /* 0x0080783a01007387 */ /* 0x000fe80000100a00 */
[----:B------:R-:W-:Y:S04]  /*8df20*/  STL.64 [R1+0x7f0], R16 ;  /* 0x0007f01001007387 */ /* 0x000fe80000100a00 */
[----:B------:R0:W-:Y:S04]  /*8df30*/  STL.64 [R1+0x7f8], R18 ;  /* 0x0007f81201007387 */ /* 0x0001e80000100a00 */
[----:B------:R-:W-:Y:S04]  /*8df40*/  STL.64 [R1+0x8070], R56 ;  /* 0x0080703801007387 */ /* 0x000fe80000100a00 */
[----:B------:R-:W-:Y:S04]  /*8df50*/  STL.64 [R1+0x7e0], R8 ;  /* 0x0007e00801007387 */ /* 0x000fe80000100a00 */
[----:B------:R1:W-:Y:S01]  /*8df60*/  STL.64 [R1+0x7e8], R10 ;  /* 0x0007e80a01007387 */ /* 0x0003e20000100a00 */
[C---:B0-----:R-:W-:Y:S06]  /*8df70*/  HMMA.16816.F32 R16, R28.reuse, R54, R40 ;  /* 0x000000361c10723c */ /* 0x041fec0000001828 */
[C---:B-1----:R-:W-:Y:S01]  /*8df80*/  HMMA.16816.F32 R8, R28.reuse, R52, R44 ;  /* 0x000000341c08723c */ /* 0x042fe2000000182c */
[----:B------:R-:W2:Y:S04]  /*8df90*/  LDL.LU R56, [R1+0x11d0] ;  /* 0x0011d00001387983 */ /* 0x000ea80000300800 */
[----:B------:R-:W2:Y:S04]  /*8dfa0*/  LDL.LU R57, [R1+0x11d4] ;  /* 0x0011d40001397983 */ /* 0x000ea80000300800 */
[----:B------:R-:W2:Y:S04]  /*8dfb0*/  LDL.LU R58, [R1+0x11d8] ;  /* 0x0011d800013a7983 */ /* 0x000ea80000300800 */
[----:B------:R-:W2:Y:S04]  /*8dfc0*/  LDL.LU R59, [R1+0x11dc] ;  /* 0x0011dc00013b7983 */ /* 0x000ea80000300800 */
[----:B------:R-:W3:Y:S04]  /*8dfd0*/  LDL.LU R44, [R1+0xfa0] ;  /* 0x000fa000012c7983 */ /* 0x000ee80000300800 */
[----:B------:R-:W-:Y:S04]  /*8dfe0*/  STL.64 [R1+0x7d0], R16 ;  /* 0x0007d01001007387 */ /* 0x000fe80000100a00 */
[----:B------:R-:W-:Y:S04]  /*8dff0*/  STL.64 [R1+0x7d8], R18 ;  /* 0x0007d81201007387 */ /* 0x000fe80000100a00 */
[----:B------:R0:W-:Y:S04]  /*8e000*/  STL.64 [R1+0x7c0], R8 ;  /* 0x0007c00801007387 */ /* 0x0001e80000100a00 */
[----:B------:R1:W-:Y:S04]  /*8e010*/  STL.64 [R1+0x7c8], R10 ;  /* 0x0007c80a01007387 */ /* 0x0003e80000100a00 */
[----:B------:R-:W3:Y:S04]  /*8e020*/  LDL.LU R45, [R1+0xfa4] ;  /* 0x000fa400012d7983 */ /* 0x000ee80000300800 */
[----:B------:R-:W3:Y:S04]  /*8e030*/  LDL.LU R46, [R1+0xfa8] ;  /* 0x000fa800012e7983 */ /* 0x000ee80000300800 */
[----:B------:R-:W3:Y:S04]  /*8e040*/  LDL.LU R47, [R1+0xfac] ;  /* 0x000fac00012f7983 */ /* 0x000ee80000300800 */
[----:B0-----:R-:W4:Y:S04]  /*8e050*/  LDL.LU R8, [R1+0xf90] ;  /* 0x000f900001087983 */ /* 0x001f280000300800 */
[----:B------:R-:W4:Y:S04]  /*8e060*/  LDL.LU R9, [R1+0xf94] ;  /* 0x000f940001097983 */ /* 0x000f280000300800 */
[----:B-1----:R-:W4:Y:S04]  /*8e070*/  LDL.LU R10, [R1+0xf98] ;  /* 0x000f9800010a7983 */ /* 0x002f280000300800 */
        /* <DEDUP_REMOVED lines=118> */
[----:B-1----:R-:W-:Y:S01]  /*8e7e0*/  HMMA.16816.F32 R32, R28, R22, R52 ;  /* 0x000000161c20723c */ /* 0x002fe20000001834 */
[----:B------:R-:W-:-:S02]  /*8e7f0*/  IMAD.MOV.U32 R58, RZ, RZ, R13 ;  /* 0x000000ffff3a7224 */ /* 0x000fc400078e000d */
[----:B------:R-:W-:Y:S02]  /*8e800*/  IMAD.MOV.U32 R59, RZ, RZ, R12 ;  /* 0x000000ffff3b7224 */ /* 0x000fe400078e000c */
[----:B------:R-:W-:Y:S02]  /*8e810*/  IMAD.MOV.U32 R56, RZ, RZ, R11 ;  /* 0x000000ffff387224 */ /* 0x000fe400078e000b */
[----:B------:R-:W-:-:S15]  /*8e820*/  IMAD.MOV.U32 R57, RZ, RZ, R7 ;  /* 0x000000ffff397224 */ /* 0x000fde00078e0007 */
[----:B------:R-:W-:-:S01]  /*8e830*/  NOP ;  /* 0x0000000000007918 */ /* 0x000fc20000000000 */
        /* <DEDUP_REMOVED lines=49> */
[----:B------:R-:W3:Y:S04]  /*8eb50*/  LDL.LU R0, [R1+0x310c] ;  /* 0x00310c0001007983 */ /* 0x000ee80000300800 */
[----:B------:R-:W3:Y:S04]  /*8eb60*/  LDL.64 R34, [R1+0x20] ;  /* 0x0000200001227983 */ /* 0x000ee80000100a00 */
        /* <DEDUP_REMOVED lines=31> */
[----:B---3--:R-:W-:Y:S01]  /*8ed60*/  IMAD R4, R4, 0x100, R11 ;  /* 0x0000010004047824 */ /* 0x008fe200078e020b */
        /* <DEDUP_REMOVED lines=17> */
[----:B------:R-:W4:Y:S01]  /*8ee80*/  LDL.LU R11, [R1+0x80a0] ;  /* 0x0080a000010b7983 */ /* 0x000f220000300800 */
[----:B------:R-:W-:-:S02]  /*8ee90*/  IMAD R5, R5, 0x100, R32 ;  /* 0x0000010005057824 */ /* 0x000fc400078e0220 */
[----:B------:R-:W-:Y:S02]  /*8eea0*/  IMAD R6, R6, 0x100, R33 ;  /* 0x0000010006067824 */ /* 0x000fe400078e0221 */
[----:B------:R-:W-:Y:S01]  /*8eeb0*/  IMAD R7, R0, 0x100, R7 ;  /* 0x0000010000077824 */ /* 0x000fe200078e0207 */
[----:B------:R-:W-:Y:S02]  /*8eec0*/  F2FP.F16.E5M2.UNPACK_B R4, R4 ;  /* 0x00000004ff04723e */ /* 0x000fe400020004ff */
[----:B------:R-:W-:Y:S02]  /*8eed0*/  F2FP.F16.E5M2.UNPACK_B R5, R5 ;  /* 0x00000005ff05723e */ /* 0x000fe400020004ff */
[----:B------:R-:W-:Y:S02]  /*8eee0*/  F2FP.F16.E5M2.UNPACK_B R6, R6 ;  /* 0x00000006ff06723e */ /* 0x000fe400020004ff */
[----:B------:R-:W-:Y:S01]  /*8eef0*/  F2FP.F16.E5M2.UNPACK_B R7, R7 ;  /* 0x00000007ff07723e */ /* 0x000fe200020004ff */
[----:B----4-:R-:W-:-:S15]  /*8ef00*/  HMMA.16816.F32 R12, R28, R10, R12 ;  /* 0x0000000a1c0c723c */ /* 0x010fde000000180c */
[----:B------:R-:W-:-:S08]  /*8ef10*/  NOP ;  /* 0x0000000000007918 */ /* 0x000fd00000000000 */
[----:B------:R-:W-:Y:S04]  /*8ef20*/  STL.64 [R1+0x690], R12 ;  /* 0x0006900c01007387 */ /* 0x000fe80000100a00 */
[----:B------:R0:W-:Y:S02]  /*8ef30*/  STL.64 [R1+0x698], R14 ;  /* 0x0006980e01007387 */ /* 0x0001e40000100a00 */
[C---:B0-----:R-:W-:Y:S02]  /*8ef40*/  HMMA.16816.F32 R12, R28.reuse, R8, R16 ;  /* 0x000000081c0c723c */ /* 0x041fe40000001810 */
[----:B------:R-:W-:Y:S04]  /*8ef50*/  STL.64 [R1+0x7fc0], R10 ;  /* 0x007fc00a01007387 */ /* 0x000fe80000100a00 */
[----:B------:R-:W-:Y:S01]  /*8ef60*/  STL.64 [R1+0x7fb8], R8 ;  /* 0x007fb80801007387 */ /* 0x000fe20000100a00 */
[----:B------:R-:W-:-:S15]  /*8ef70*/  HMMA.16816.F32 R16, R28, R2, R20 ;  /* 0x000000021c10723c */ /* 0x000fde0000001814 */
[----:B------:R-:W-:-:S01]  /*8ef80*/  NOP ;  /* 0x0000000000007918 */ /* 0x000fc20000000000 */
[----:B------:R-:W-:Y:S04]  /*8ef90*/  STL.64 [R1+0xa20], R12 ;  /* 0x000a200c01007387 */ /* 0x000fe80000100a00 */
[----:B------:R0:W-:Y:S02]  /*8efa0*/  STL.64 [R1+0xa28], R14 ;  /* 0x000a280e01007387 */ /* 0x0001e40000100a00 */
[----:B0-----:R-:W-:Y:S06]  /*8efb0*/  HMMA.16816.F32 R12, R28, R34, R24 ;  /* 0x000000221c0c723c */ /* 0x001fec0000001818 */
[----:B------:R-:W-:Y:S01]  /*8efc0*/  IMAD.MOV.U32 R8, RZ, RZ, R34 ;  /* 0x000000ffff087224 */ /* 0x000fe200078e0022 */
[----:B------:R-:W-:Y:S04]  /*8efd0*/  STL.64 [R1+0xa10], R16 ;  /* 0x000a101001007387 */ /* 0x000fe80000100a00 */
[----:B------:R-:W-:-:S12]  /*8efe0*/  STL.64 [R1+0xa18], R18 ;  /* 0x000a181201007387 */ /* 0x000fd80000100a00 */
[----:B------:R-:W-:Y:S04]  /*8eff0*/  STL.64 [R1+0x680], R12 ;  /* 0x0006800c01007387 */ /* 0x000fe80000100a00 */
[----:B------:R-:W-:Y:S04]  /*8f000*/  STL.64 [R1+0x688], R14 ;  /* 0x0006880e01007387 */ /* 0x000fe80000100a00 */
[----:B------:R0:W-:Y:S02]  /*8f010*/  STL [R1+0x8068], R8 ;  /* 0x0080680801007387 */ /* 0x0001e40000100800 */
[C---:B0-----:R-:W-:Y:S06]  /*8f020*/  HMMA.16816.F32 R8, R4.reuse, R44, R36 ;  /* 0x0000002c0408723c */ /* 0x041fec0000001824 */
[C---:B------:R-:W-:Y:S06]  /*8f030*/  HMMA.16816.F32 R16, R4.reuse, R46, R40 ;  /* 0x0000002e0410723c */ /* 0x040fec0000001828 */
[C---:B--2---:R-:W-:Y:S11]  /*8f040*/  HMMA.16816.F32 R12, R4.reuse, R56, R48 ;  /* 0x00000038040c723c */ /* 0x044ff60000001830 */
[----:B------:R-:W-:Y:S04]  /*8f050*/  STL.64 [R1+0x670], R8 ;  /* 0x0006700801007387 */ /* 0x000fe80000100a00 */
[----:B------:R3:W-:Y:S02]  /*8f060*/  STL.64 [R1+0x678], R10 ;  /* 0x0006780a01007387 */ /* 0x0007e40000100a00 */
[----:B---3--:R-:W-:Y:S02]  /*8f070*/  HMMA.16816.F32 R8, R4, R58, R52 ;  /* 0x0000003a0408723c */ /* 0x008fe40000001834 */
[----:B------:R0:W-:Y:S04]  /*8f080*/  STL.64 [R1+0x660], R16 ;  /* 0x0006601001007387 */ /* 0x0001e80000100a00 */
[----:B------:R1:W-:Y:S04]  /*8f090*/  STL.64 [R1+0x668], R18 ;  /* 0x0006681201007387 */ /* 0x0003e80000100a00 */
[----:B0-----:R-:W2:Y:S04]  /*8f0a0*/  LDL.LU R16, [R1+0x14f0] ;  /* 0x0014f00001107983 */ /* 0x001ea80000300800 */
[----:B------:R0:W-:Y:S04]  /*8f0b0*/  STL.64 [R1+0x650], R12 ;  /* 0x0006500c01007387 */ /* 0x0001e80000100a00 */
[----:B------:R3:W-:Y:S05]  /*8f0c0*/  STL.64 [R1+0x658], R14 ;  /* 0x0006580e01007387 */ /* 0x0007ea0000100a00 */
[----:B------:R-:W-:Y:S04]  /*8f0d0*/  STL.64 [R1+0x640], R8 ;  /* 0x0006400801007387 */ /* 0x000fe80000100a00 */
[----:B------:R-:W-:Y:S04]  /*8f0e0*/  STL.64 [R1+0x648], R10 ;  /* 0x0006480a01007387 */ /* 0x000fe80000100a00 */
[----:B------:R-:W2:Y:S04]  /*8f0f0*/  LDL.LU R17, [R1+0x14f4] ;  /* 0x0014f40001117983 */ /* 0x000ea80000300800 */
[----:B-1----:R-:W4:Y:S04]  /*8f100*/  LDL.LU R18, [R1+0x14f8] ;  /* 0x0014f80001127983 */ /* 0x002f280000300800 */
[----:B------:R-:W4:Y:S04]  /*8f110*/  LDL.LU R19, [R1+0x14fc] ;  /* 0x0014fc0001137983 */ /* 0x000f280000300800 */
[----:B----4-:R1:W-:Y:S04]  /*8f120*/  STL.64 [R1+0x8088], R18 ;  /* 0x0080881201007387 */ /* 0x0103e80000100a00 */
[----:B--2---:R-:W-:Y:S04]  /*8f130*/  STL.64 [R1+0x8080], R16 ;  /* 0x0080801001007387 */ /* 0x004fe80000100a00 */
[----:B------:R-:W2:Y:S04]  /*8f140*/  LDL.LU R28, [R1+0x14c0] ;  /* 0x0014c000011c7983 */ /* 0x000ea80000300800 */
[----:B------:R-:W2:Y:S04]  /*8f150*/  LDL.LU R29, [R1+0x14c4] ;  /* 0x0014c400011d7983 */ /* 0x000ea80000300800 */
[----:B------:R-:W4:Y:S04]  /*8f160*/  LDL.LU R30, [R1+0x14c8] ;  /* 0x0014c800011e7983 */ /* 0x000f280000300800 */
[----:B------:R-:W4:Y:S04]  /*8f170*/  LDL.LU R31, [R1+0x14cc] ;  /* 0x0014cc00011f7983 */ /* 0x000f280000300800 */
[----:B----4-:R-:W-:Y:S04]  /*8f180*/  STL.64 [R1+0x8098], R30 ;  /* 0x0080981e01007387 */ /* 0x010fe80000100a00 */
[----:B--2---:R2:W-:Y:S04]  /*8f190*/  STL.64 [R1+0x8090], R28 ;  /* 0x0080901c01007387 */ /* 0x0045e80000100a00 */
[----:B0-----:R-:W4:Y:S04]  /*8f1a0*/  LDL.LU R12, [R1+0x14e0] ;  /* 0x0014e000010c7983 */ /* 0x001f280000300800 */
[----:B------:R-:W4:Y:S04]  /*8f1b0*/  LDL.LU R13, [R1+0x14e4] ;  /* 0x0014e400010d7983 */ /* 0x000f280000300800 */
[----:B---3--:R-:W4:Y:S04]  /*8f1c0*/  LDL.LU R14, [R1+0x14e8] ;  /* 0x0014e800010e7983 */ /* 0x008f280000300800 */
        /* <DEDUP_REMOVED lines=9> */
[----:B-1----:R-:W3:Y:S04]  /*8f260*/  LDL R18, [R1] ;  /* 0x0000000001127983 */ /* 0x002ee80000100800 */
[----:B------:R-:W3:Y:S04]  /*8f270*/  LDL R19, [R1+0x4] ;  /* 0x0000040001137983 */ /* 0x000ee80000100800 */
[----:B--2---:R-:W3:Y:S04]  /*8f280*/  LDL.LU R28, [R1+0x1380] ;  /* 0x00138000011c7983 */ /* 0x004ee80000300800 */
[----:B------:R-:W3:Y:S04]  /*8f290*/  LDL.LU R29, [R1+0x1384] ;  /* 0x00138400011d7983 */ /* 0x000ee80000300800 */
[----:B------:R-:W3:Y:S04]  /*8f2a0*/  LDL.LU R30, [R1+0x1388] ;  /* 0x00138800011e7983 */ /* 0x000ee80000300800 */
[----:B------:R-:W3:Y:S04]  /*8f2b0*/  LDL.LU R31, [R1+0x138c] ;  /* 0x00138c00011f7983 */ /* 0x000ee80000300800 */
        /* <DEDUP_REMOVED lines=33> */
[C---:B----4-:R-:W-:Y:S06]  /*8f4d0*/  HMMA.16816.F32 R56, R4.reuse, R60, R56 ;  /* 0x0000003c0438723c */ /* 0x050fec0000001838 */
[----:B---3--:R-:W-:Y:S01]  /*8f4e0*/  HMMA.16816.F32 R16, R4, R18, R28 ;  /* 0x000000120410723c */ /* 0x008fe2000000181c */
[----:B------:R-:W3:Y:S04]  /*8f4f0*/  LDL.LU.64 R30, [R1+0x8098] ;  /* 0x00809800011e7983 */ /* 0x000ee80000300a00 */
[----:B------:R-:W3:-:S15]  /*8f500*/  LDL.LU.64 R28, [R1+0x8090] ;  /* 0x00809000011c7983 */ /* 0x000ede0000300a00 */
[----:B------:R-:W-:-:S03]  /*8f510*/  NOP ;  /* 0x0000000000007918 */ /* 0x000fc60000000000 */
        /* <DEDUP_REMOVED lines=11> */
[----:B------:R0:W-:Y:S04]  /*8f5d0*/  STL.64 [R1+0x610], R8 ;  /* 0x0006100801007387 */ /* 0x0001e80000100a00 */
[----:B------:R-:W-:Y:S04]  /*8f5e0*/  STL.64 [R1+0x618], R10 ;  /* 0x0006180a01007387 */ /* 0x000fe80000100a00 */
[----:B0-----:R-:W2:Y:S04]  /*8f5f0*/  LDL.LU R8, [R1+0x8068] ;  /* 0x0080680001087983 */ /* 0x001ea80000300800 */
        /* <DEDUP_REMOVED lines=57> */
[C---:B---3--:R-:W-:Y:S06]  /*8f990*/  HMMA.16816.F32 R48, R4.reuse, R42, R48 ;  /* 0x0000002a0430723c */ /* 0x048fec0000001830 */
[----:B------:R-:W-:Y:S01]  /*8f9a0*/  STL.64 [R1+0x7f60], R42 ;  /* 0x007f602a01007387 */ /* 0x000fe20000100a00 */
[C---:B--2---:R-:W-:Y:S06]  /*8f9b0*/  HMMA.16816.F32 R44, R4.reuse, R40, R52 ;  /* 0x00000028042c723c */ /* 0x044fec0000001834 */
[C---:B----4-:R-:W-:Y:S10]  /*8f9c0*/  HMMA.16816.F32 R28, R4.reuse, R36, R28 ;  /* 0x00000024041c723c */ /* 0x050ff4000000181c */
        /* <DEDUP_REMOVED lines=19> */
[----:B------:R-:W-:Y:S04]  /*8fb00*/  STL.64 [R1+0x540], R12 ;  /* 0x0005400c01007387 */ /* 0x000fe80000100a00 */
[----:B------:R0:W-:Y:S02]  /*8fb10*/  STL.64 [R1+0x548], R14 ;  /* 0x0005480e01007387 */ /* 0x0001e40000100a00 */
[----:B0-----:R-:W-:-:S15]  /*8fb20*/  HMMA.16816.F32 R12, R4, R26, R20 ;  /* 0x0000001a040c723c */ /* 0x001fde0000001814 */
[----:B------:R-:W-:-:S08]  /*8fb30*/  NOP ;  /* 0x0000000000007918 */ /* 0x000fd00000000000 */
[----:B------:R0:W-:Y:S04]  /*8fb40*/  STL.64 [R1+0x530], R12 ;  /* 0x0005300c01007387 */ /* 0x0001e80000100a00 */
[----:B------:R1:W-:Y:S04]  /*8fb50*/  STL.64 [R1+0x538], R14 ;  /* 0x0005380e01007387 */ /* 0x0003e80000100a00 */
        /* <DEDUP_REMOVED lines=17> */
[----:B------:R-:W3:Y:S04]  /*8fc70*/  LDL.LU R45, [R1+0x1524] ;  /* 0x00152400012d7983 */ /* 0x000ee80000300800 */
[----:B------:R-:W3:Y:S01]  /*8fc80*/  LDL.LU R46, [R1+0x1528] ;  /* 0x00152800012e7983 */ /* 0x000ee20000300800 */
[----:B------:R-:W-:-:S03]  /*8fc90*/  IMAD.MOV.U32 R58, RZ, RZ, R8 ;  /* 0x000000ffff3a7224 */ /* 0x000fc600078e0008 */
        /* <DEDUP_REMOVED lines=68> */
[----:B------:R-:W-:Y:S01]  /*900e0*/  IMAD R28, R28, 0x100, R35 ;  /* 0x000001001c1c7824 */ /* 0x000fe200078e0223 */
[C---:B---3--:R-:W-:Y:S06]  /*900f0*/  HMMA.16816.F32 R20, R4.reuse, R14, R20 ;  /* 0x0000000e0414723c */ /* 0x048fec0000001814 */
[----:B--2---:R-:W-:Y:S01]  /*90100*/  HMMA.16816.F32 R16, R4, R12, R24 ;  /* 0x0000000c0410723c */ /* 0x004fe20000001818 */
[----:B------:R-:W-:-:S15]  /*90110*/  STL.64 [R1+0x7f50], R14 ;  /* 0x007f500e01007387 */ /* 0x000fde0000100a00 */
[----:B------:R-:W-:-:S01]  /*90120*/  NOP ;  /* 0x0000000000007918 */ /* 0x000fc20000000000 */
        /* <DEDUP_REMOVED lines=9> */
[----:B------:R0:W-:Y:S04]  /*901c0*/  STL.64 [R1+0x4b8], R14 ;  /* 0x0004b80e01007387 */ /* 0x0001e80000100a00 */
[----:B----4-:R-:W-:Y:S04]  /*901d0*/  STL [R1+0x7ebc], R8 ;  /* 0x007ebc0801007387 */ /* 0x010fe80000100800 */
[----:B------:R1:W-:Y:S01]  /*901e0*/  STL [R1+0x7eb8], R9 ;  /* 0x007eb80901007387 */ /* 0x0003e20000100800 */
[C---:B0-----:R-:W-:Y:S06]  /*901f0*/  HMMA.16816.F32 R12, R4.reuse, R8, R40 ;  /* 0x00000008040c723c */ /* 0x041fec0000001828 */
[C---:B-1----:R-:W-:Y:S06]  /*90200*/  HMMA.16816.F32 R8, R4.reuse, R2, R48 ;  /* 0x000000020408723c */ /* 0x042fec0000001830 */
[----:B------:R-:W-:Y:S11]  /*90210*/  HMMA.16816.F32 R4, R4, R58, R52 ;  /* 0x0000003a0404723c */ /* 0x000ff60000001834 */
[----:B------:R-:W-:Y:S04]  /*90220*/  STL.64 [R1+0xa00], R12 ;  /* 0x000a000c01007387 */ /* 0x000fe80000100a00 */
[----:B------:R-:W-:Y:S04]  /*90230*/  STL.64 [R1+0xa08], R14 ;  /* 0x000a080e01007387 */ /* 0x000fe80000100a00 */
[----:B------:R-:W2:Y:S04]  /*90240*/  LDL.LU R32, [R1+0x1650] ;  /* 0x0016500001207983 */ /* 0x000ea80000300800 */
[----:B------:R-:W-:Y:S04]  /*90250*/  STL.64 [R1+0x9f0], R8 ;  /* 0x0009f00801007387 */ /* 0x000fe80000100a00 */
[----:B------:R-:W-:Y:S04]  /*90260*/  STL.64 [R1+0x9f8], R10 ;  /* 0x0009f80a01007387 */ /* 0x000fe80000100a00 */
        /* <DEDUP_REMOVED lines=13> */
[----:B------:R-:W4:Y:S04]  /*90340*/  LDL.64 R40, [R1+0x30] ;  /* 0x0000300001287983 */ /* 0x000f280000100a00 */
[----:B------:R-:W3:Y:S04]  /*90350*/  LDL.64 R42, [R1+0x18] ;  /* 0x00001800012a7983 */ /* 0x000ee80000100a00 */
        /* <DEDUP_REMOVED lines=12> */
[----:B------:R-:W2:Y:S01]  /*90420*/  LDL.64 R8, [R1+0x10] ;  /* 0x0000100001087983 */ /* 0x000ea20000100a00 */
[----:B------:R-:W-:-:S02]  /*90430*/  IMAD R29, R29, 0x100, R56 ;  /* 0x000001001d1d7824 */ /* 0x000fc400078e0238 */
[----:B------:R-:W-:Y:S02]  /*90440*/  IMAD R30, R30, 0x100, R57 ;  /* 0x000001001e1e7824 */ /* 0x000fe400078e0239 */
[----:B------:R-:W-:Y:S01]  /*90450*/  IMAD R31, R0, 0x100, R31 ;  /* 0x00000100001f7824 */ /* 0x000fe200078e021f */
[----:B------:R-:W-:Y:S01]  /*90460*/  F2FP.F16.E5M2.UNPACK_B R28, R28 ;  /* 0x0000001cff1c723e */ /* 0x000fe200020004ff */
[----:B------:R-:W2:Y:S01]  /*90470*/  LDL.LU R52, [R1+0x15f0] ;  /* 0x0015f00001347983 */ /* 0x000ea20000300800 */
[----:B------:R-:W-:Y:S02]  /*90480*/  F2FP.F16.E5M2.UNPACK_B R29, R29 ;  /* 0x0000001dff1d723e */ /* 0x000fe400020004ff */
[----:B------:R-:W-:Y:S02]  /*90490*/  F2FP.F16.E5M2.UNPACK_B R30, R30 ;  /* 0x0000001eff1e723e */ /* 0x000fe400020004ff */
[----:B------:R-:W-:Y:S01]  /*904a0*/  F2FP.F16.E5M2.UNPACK_B R31, R31 ;  /* 0x0000001fff1f723e */ /* 0x000fe200020004ff */
        /* <DEDUP_REMOVED lines=17> */
[C---:B---3--:R-:W-:Y:S06]  /*905c0*/  HMMA.16816.F32 R36, R28.reuse, R42, R36 ;  /* 0x0000002a1c24723c */ /* 0x048fec0000001824 */
[----:B--2---:R-:W-:Y:S01]  /*905d0*/  HMMA.16816.F32 R48, R28, R8, R48 ;  /* 0x000000081c30723c */ /* 0x004fe20000001830 */
[----:B------:R-:W-:-:S10]  /*905e0*/  IMAD.MOV.U32 R0, RZ, RZ, R41 ;  /* 0x000000ffff007224 */ /* 0x000fd400078e0029 */
[----:B------:R-:W-:Y:S04]  /*905f0*/  STL.64 [R1+0x490], R4 ;  /* 0x0004900401007387 */ /* 0x000fe80000100a00 */
[----:B------:R-:W-:Y:S04]  /*90600*/  STL.64 [R1+0x498], R6 ;  /* 0x0004980601007387 */ /* 0x000fe80000100a00 */
[----:B------:R0:W-:Y:S04]  /*90610*/  STL.64 [R1+0x480], R36 ;  /* 0x0004802401007387 */ /* 0x0001e80000100a00 */
[----:B------:R1:W-:Y:S04]  /*90620*/  STL.64 [R1+0x488], R38 ;  /* 0x0004882601007387 */ /* 0x0003e80000100a00 */
[----:B0-----:R-:W2:Y:S04]  /*90630*/  LDL.LU R36, [R1+0x1660] ;  /* 0x0016600001247983 */ /* 0x001ea80000300800 */
[----:B------:R-:W2:Y:S04]  /*90640*/  LDL.LU R37, [R1+0x1664] ;  /* 0x0016640001257983 */ /* 0x000ea80000300800 */
[----:B-1----:R-:W2:Y:S04]  /*90650*/  LDL.LU R38, [R1+0x1668] ;  /* 0x0016680001267983 */ /* 0x002ea80000300800 */
[----:B------:R-:W2:Y:S04]  /*90660*/  LDL.LU R39, [R1+0x166c] ;  /* 0x00166c0001277983 */ /* 0x000ea80000300800 */
[----:B------:R-:W3:Y:S01]  /*90670*/  LDL.LU R40, [R1+0x1670] ;  /* 0x0016700001287983 */ /* 0x000ee20000300800 */
[----:B------:R-:W-:-:S03]  /*90680*/  IMAD.MOV.U32 R5, RZ, RZ, R42 ;  /* 0x000000ffff057224 */ /* 0x000fc600078e002a */
[----:B------:R-:W3:Y:S01]  /*90690*/  LDL.LU R41, [R1+0x1674] ;  /* 0x0016740001297983 */ /* 0x000ee20000300800 */
[----:B------:R-:W-:-:S03]  /*906a0*/  IMAD.MOV.U32 R4, RZ, RZ, R43 ;  /* 0x000000ffff047224 */ /* 0x000fc600078e002b */
[----:B------:R-:W3:Y:S04]  /*906b0*/  LDL.LU R42, [R1+0x1678] ;  /* 0x00167800012a7983 */ /* 0x000ee80000300800 */
[----:B------:R-:W3:Y:S01]  /*906c0*/  LDL.LU R43, [R1+0x167c] ;  /* 0x00167c00012b7983 */ /* 0x000ee20000300800 */
[----:B------:R-:W-:Y:S02]  /*906d0*/  IMAD.MOV.U32 R7, RZ, RZ, R8 ;  /* 0x000000ffff077224 */ /* 0x000fe400078e0008 */
[----:B------:R-:W-:Y:S01]  /*906e0*/  IMAD.MOV.U32 R6, RZ, RZ, R9 ;  /* 0x000000ffff067224 */ /* 0x000fe200078e0009 */
[----:B------:R-:W-:Y:S04]  /*906f0*/  STL.64 [R1+0x470], R48 ;  /* 0x0004703001007387 */ /* 0x000fe80000100a00 */
[----:B------:R0:W-:Y:S04]  /*90700*/  STL.64 [R1+0x478], R50 ;  /* 0x0004783201007387 */ /* 0x0001e80000100a00 */
[----:B0-----:R-:W2:Y:S04]  /*90710*/  LDL.LU.64 R50, [R1+0x7fa0] ;  /* 0x007fa00001327983 */ /* 0x001ea80000300a00 */
[----:B------:R-:W3:Y:S04]  /*90720*/  LDL.LU.64 R48, [R1+0x7f98] ;  /* 0x007f980001307983 */ /* 0x000ee80000300a00 */
[----:B------:R0:W-:Y:S04]  /*90730*/  STL.64 [R1+0x7f70], R6 ;  /* 0x007f700601007387 */ /* 0x0001e80000100a00 */
[----:B0-----:R-:W4:Y:S01]  /*90740*/  LDL.64 R6, [R1] ;  /* 0x0000000001067983 */ /* 0x001f220000100a00 */
[----:B------:R-:W-:Y:S03]  /*90750*/  HMMA.16816.F32 R52, R28, R10, R52 ;  /* 0x0000000a1c34723c */ /* 0x000fe60000001834 */
[----:B------:R-:W-:-:S15]  /*90760*/  STL.64 [R1+0x7f68], R4 ;  /* 0x007f680401007387 */ /* 0x000fde0000100a00 */
[----:B------:R-:W-:-:S05]  /*90770*/  NOP ;  /* 0x0000000000007918 */ /* 0x000fca0000000000 */
[----:B------:R-:W-:Y:S04]  /*90780*/  STL.64 [R1+0x460], R52 ;  /* 0x0004603401007387 */ /* 0x000fe80000100a00 */
[----:B------:R0:W-:Y:S04]  /*90790*/  STL.64 [R1+0x468], R54 ;  /* 0x0004683601007387 */ /* 0x0001e80000100a00 */
[----:B0-----:R-:W2:Y:S04]  /*907a0*/  LDL.LU.64 R54, [R1+0x7f90] ;  /* 0x007f900001367983 */ /* 0x001ea80000300a00 */
[----:B------:R-:W3:Y:S01]  /*907b0*/  LDL.LU.64 R52, [R1+0x7f88] ;  /* 0x007f880001347983 */ /* 0x000ee20000300a00 */
[----:B----4-:R-:W-:-:S15]  /*907c0*/  HMMA.16816.F32 R56, R28, R6, R56 ;  /* 0x000000061c38723c */ /* 0x010fde0000001838 */
[----:B------:R-:W-:-:S08]  /*907d0*/  NOP ;  /* 0x0000000000007918 */ /* 0x000fd00000000000 */
[----:B------:R-:W-:Y:S04]  /*907e0*/  STL.64 [R1+0x450], R56 ;  /* 0x0004503801007387 */ /* 0x000fe80000100a00 */
[----:B------:R0:W-:Y:S04]  /*907f0*/  STL.64 [R1+0x458], R58 ;  /* 0x0004583a01007387 */ /* 0x0001e80000100a00 */
[----:B0-----:R-:W4:Y:S04]  /*90800*/  LDL.LU.64 R58, [R1+0x7f80] ;  /* 0x007f8000013a7983 */ /* 0x001f280000300a00 */
[----:B------:R-:W2:Y:S01]  /*90810*/  LDL.LU.64 R56, [R1+0x7f78] ;  /* 0x007f780001387983 */ /* 0x000ea20000300a00 */
[----:B------:R-:W-:-:S02]  /*90820*/  IMAD.MOV.U32 R9, RZ, RZ, R10 ;  /* 0x000000ffff097224 */ /* 0x000fc400078e000a */
[----:B------:R-:W-:Y:S02]  /*90830*/  IMAD.MOV.U32 R8, RZ, RZ, R11 ;  /* 0x000000ffff087224 */ /* 0x000fe400078e000b */
[----:B------:R-:W-:Y:S02]  /*90840*/  IMAD.MOV.U32 R11, RZ, RZ, R6 ;  /* 0x000000ffff0b7224 */ /* 0x000fe400078e0006 */
[----:B------:R-:W-:Y:S02]  /*90850*/  IMAD.MOV.U32 R10, RZ, RZ, R7 ;  /* 0x000000ffff0a7224 */ /* 0x000fe400078e0007 */
[----:B------:R-:W-:Y:S06]  /*90860*/  HMMA.16816.F32 R4, R28, R60, R12 ;  /* 0x0000003c1c04723c */ /* 0x000fec000000180c */
[----:B------:R-:W-:-:S15]  /*90870*/  STL.64 [R1+0x7e80], R60 ;  /* 0x007e803c01007387 */ /* 0x000fde0000100a00 */
[----:B------:R-:W-:-:S02]  /*90880*/  NOP ;  /* 0x0000000000007918 */ /* 0x000fc40000000000 */
[----:B------:R-:W-:Y:S04]  /*90890*/  STL.64 [R1+0x440], R4 ;  /* 0x0004400401007387 */ /* 0x000fe80000100a00 */
[----:B------:R2:W-:Y:S01]  /*908a0*/  STL.64 [R1+0x448], R6 ;  /* 0x0004480601007387 */ /* 0x0005e20000100a00 */
[C---:B----4-:R-:W-:Y:S06]  /*908b0*/  HMMA.16816.F32 R12, R28.reuse, R58, R16 ;  /* 0x0000003a1c0c723c */ /* 0x050fec0000001810 */
[----:B--2---:R-:W-:Y:S01]  /*908c0*/  HMMA.16816.F32 R4, R28, R56, R20 ;  /* 0x000000381c04723c */ /* 0x004fe20000001814 */
        /* <DEDUP_REMOVED lines=8> */
[----:B---3--:R-:W-:Y:S01]  /*90950*/  HMMA.16816.F32 R4, R28, R52, R32 ;  /* 0x000000341c04723c */ /* 0x008fe20000001820 */
[----:B------:R-:W2:-:S15]  /*90960*/  LDL.LU R56, [R1+0x17e0] ;  /* 0x0017e00001387983 */ /* 0x000e9e0000300800 */
[----:B------:R-:W-:-:S01]  /*90970*/  NOP ;  /* 0x0000000000007918 */ /* 0x000fc20000000000 */
[----:B------:R-:W-:Y:S04]  /*90980*/  STL.64 [R1+0x410], R12 ;  /* 0x0004100c01007387 */ /* 0x000fe80000100a00 */
[----:B------:R0:W-:Y:S04]  /*90990*/  STL.64 [R1+0x418], R14 ;  /* 0x0004180e01007387 */ /* 0x0001e80000100a00 */
[----:B------:R-:W-:Y:S04]  /*909a0*/  STL.64 [R1+0x400], R4 ;  /* 0x0004000401007387 */ /* 0x000fe80000100a00 */
[----:B------:R1:W-:Y:S04]  /*909b0*/  STL.64 [R1+0x408], R6 ;  /* 0x0004080601007387 */ /* 0x0003e80000100a00 */
[----:B------:R-:W2:Y:S04]  /*909c0*/  LDL.LU R57, [R1+0x17e4] ;  /* 0x0017e40001397983 */ /* 0x000ea80000300800 */
[----:B------:R-:W2:Y:S04]  /*909d0*/  LDL.LU R58, [R1+0x17e8] ;  /* 0x0017e800013a7983 */ /* 0x000ea80000300800 */
[----:B------:R-:W2:Y:S01]  /*909e0*/  LDL.LU R59, [R1+0x17ec] ;  /* 0x0017ec00013b7983 */ /* 0x000ea20000300800 */
[C---:B0-----:R-:W-:Y:S06]  /*909f0*/  HMMA.16816.F32 R12, R28.reuse, R50, R36 ;  /* 0x000000321c0c723c */ /* 0x041fec0000001824 */
[C---:B-1----:R-:W-:Y:S01]  /*90a00*/  HMMA.16816.F32 R4, R28.reuse, R48, R40 ;  /* 0x000000301c04723c */ /* 0x042fe20000001828 */
[----:B------:R-:W-:Y:S04]  /*90a10*/  STL.64 [R1+0x7ea0], R54 ;  /* 0x007ea03601007387 */ /* 0x000fe80000100a00 */
[----:B------:R0:W-:Y:S04]  /*90a20*/  STL.64 [R1+0x7e98], R52 ;  /* 0x007e983401007387 */ /* 0x0001e80000100a00 */
[----:B0-----:R-:W3:Y:S04]  /*90a30*/  LDL.LU R52, [R1+0x17c0] ;  /* 0x0017c00001347983 */ /* 0x001ee80000300800 */
[----:B------:R-:W3:Y:S04]  /*90a40*/  LDL.LU R53, [R1+0x17c4] ;  /* 0x0017c40001357983 */ /* 0x000ee80000300800 */
[----:B------:R-:W3:Y:S04]  /*90a50*/  LDL.LU R54, [R1+0x17c8] ;  /* 0x0017c80001367983 */ /* 0x000ee80000300800 */
[----:B------:R-:W3:Y:S04]  /*90a60*/  LDL.LU R55, [R1+0x17cc] ;  /* 0x0017cc0001377983 */ /* 0x000ee80000300800 */
[----:B------:R-:W4:Y:S04]  /*90a70*/  LDL.LU R40, [R1+0x1690] ;  /* 0x0016900001287983 */ /* 0x000f280000300800 */
[----:B------:R-:W-:Y:S04]  /*90a80*/  STL.64 [R1+0x3f0], R12 ;  /* 0x0003f00c01007387 */ /* 0x000fe80000100a00 */
[----:B------:R-:W-:Y:S04]  /*90a90*/  STL.64 [R1+0x3f8], R14 ;  /* 0x0003f80e01007387 */ /* 0x000fe80000100a00 */
[----:B------:R0:W-:Y:S04]  /*90aa0*/  STL.64 [R1+0x3e0], R4 ;  /* 0x0003e00401007387 */ /* 0x0001e80000100a00 */
[----:B------:R1:W-:Y:S04]  /*90ab0*/  STL.64 [R1+0x3e8], R6 ;  /* 0x0003e80601007387 */ /* 0x0003e80000100a00 */
        /* <DEDUP_REMOVED lines=111> */
[----:B---3--:R-:W-:Y:S01]  /*911b0*/  HMMA.16816.F32 R24, R28, R20, R48 ;  /* 0x000000141c18723c */ /* 0x008fe20000001830 */
[----:B------:R-:W-:-:S15]  /*911c0*/  STL.64 [R1+0x7e48], R22 ;  /* 0x007e481601007387 */ /* 0x000fde0000100a00 */
[----:B------:R-:W-:-:S01]  /*911d0*/  NOP ;  /* 0x0000000000007918 */ /* 0x000fc20000000000 */
[----:B------:R-:W-:Y:S04]  /*911e0*/  STL.64 [R1+0x330], R32 ;  /* 0x0003302001007387 */ /* 0x000fe80000100a00 */
[----:B------:R-:W-:Y:S04]  /*911f0*/  STL.64 [R1+0x338], R34 ;  /* 0x0003382201007387 */ /* 0x000fe80000100a00 */
[----:B------:R0:W-:Y:S04]  /*91200*/  STL.64 [R1+0x7e40], R20 ;  /* 0x007e401401007387 */ /* 0x0001e80000100a00 */
[----:B------:R-:W-:Y:S04]  /*91210*/  STL.64 [R1+0x320], R24 ;  /* 0x0003201801007387 */ /* 0x000fe80000100a00 */
[----:B------:R1:W-:Y:S04]  /*91220*/  STL.64 [R1+0x328], R26 ;  /* 0x0003281a01007387 */ /* 0x0003e80000100a00 */
[----:B------:R-:W2:Y:S01]  /*91230*/  LDL.LU R44, [R1+0x1980] ;  /* 0x00198000012c7983 */ /* 0x000ea20000300800 */
[C---:B0-----:R-:W-:Y:S06]  /*91240*/  HMMA.16816.F32 R20, R28.reuse, R16, R56 ;  /* 0x000000101c14723c */ /* 0x041fec0000001838 */
[----:B-1----:R-:W-:-:S15]  /*91250*/  HMMA.16816.F32 R24, R28, R18, R52 ;  /* 0x000000121c18723c */ /* 0x002fde0000001834 */
[----:B------:R-:W-:-:S08]  /*91260*/  NOP ;  /* 0x0000000000007918 */ /* 0x000fd00000000000 */
[----:B------:R0:W-:Y:S04]  /*91270*/  STL.64 [R1+0x310], R24 ;  /* 0x0003101801007387 */ /* 0x0001e80000100a00 */
[----:B------:R1:W-:Y:S04]  /*91280*/  STL.64 [R1+0x318], R26 ;  /* 0x0003181a01007387 */ /* 0x0003e80000100a00 */
[----:B------:R3:W-:Y:S04]  /*91290*/  STL.64 [R1+0x300], R20 ;  /* 0x0003001401007387 */ /* 0x0007e80000100a00 */
[----:B------:R-:W-:Y:S04]  /*912a0*/  STL.64 [R1+0x308], R22 ;  /* 0x0003081601007387 */ /* 0x000fe80000100a00 */
[----:B------:R-:W2:Y:S04]  /*912b0*/  LDL.LU R45, [R1+0x1984] ;  /* 0x00198400012d7983 */ /* 0x000ea80000300800 */
[----:B------:R-:W4:Y:S04]  /*912c0*/  LDL.LU R46, [R1+0x1988] ;  /* 0x00198800012e7983 */ /* 0x000f280000300800 */
[----:B------:R-:W4:Y:S04]  /*912d0*/  LDL.LU R47, [R1+0x198c] ;  /* 0x00198c00012f7983 */ /* 0x000f280000300800 */
[----:B----4-:R-:W-:Y:S04]  /*912e0*/  STL.64 [R1+0x7eb0], R46 ;  /* 0x007eb02e01007387 */ /* 0x010fe80000100a00 */
[----:B--2---:R-:W-:Y:S04]  /*912f0*/  STL.64 [R1+0x7ea8], R44 ;  /* 0x007ea82c01007387 */ /* 0x004fe80000100a00 */
[----:B------:R-:W2:Y:S04]  /*91300*/  LDL.LU R40, [R1+0x1960] ;  /* 0x0019600001287983 */ /* 0x000ea80000300800 */
[----:B------:R-:W2:Y:S04]  /*91310*/  LDL.LU R41, [R1+0x1964] ;  /* 0x0019640001297983 */ /* 0x000ea80000300800 */
[----:B------:R-:W4:Y:S04]  /*91320*/  LDL.LU R42, [R1+0x1968] ;  /* 0x00196800012a7983 */ /* 0x000f280000300800 */
[----:B------:R-:W4:Y:S01]  /*91330*/  LDL.LU R43, [R1+0x196c] ;  /* 0x00196c00012b7983 */ /* 0x000f220000300800 */
[----:B------:R-:W-:-:S02]  /*91340*/  IMAD.MOV.U32 R38, RZ, RZ, R11 ;  /* 0x000000ffff267224 */ /* 0x000fc400078e000b */
[----:B------:R-:W-:Y:S02]  /*91350*/  IMAD.MOV.U32 R39, RZ, RZ, R10 ;  /* 0x000000ffff277224 */ /* 0x000fe400078e000a */
[----:B------:R-:W-:Y:S02]  /*91360*/  IMAD.MOV.U32 R36, RZ, RZ, R9 ;  /* 0x000000ffff247224 */ /* 0x000fe400078e0009 */
[----:B------:R-:W-:Y:S01]  /*91370*/  IMAD.MOV.U32 R37, RZ, RZ, R8 ;  /* 0x000000ffff257224 */ /* 0x000fe200078e0008 */
[----:B----4-:R-:W-:Y:S04]  /*91380*/  STL.64 [R1+0x7ec8], R42 ;  /* 0x007ec82a01007387 */ /* 0x010fe80000100a00 */
[----:B--2---:R-:W-:Y:S04]  /*91390*/  STL.64 [R1+0x7ec0], R40 ;  /* 0x007ec02801007387 */ /* 0x004fe80000100a00 */
[----:B------:R-:W-:Y:S04]  /*913a0*/  STL.64 [R1+0x7ee0], R38 ;  /* 0x007ee02601007387 */ /* 0x000fe80000100a00 */
[----:B------:R2:W-:Y:S04]  /*913b0*/  STL.64 [R1+0x7ed8], R36 ;  /* 0x007ed82401007387 */ /* 0x0005e80000100a00 */
[----:B0-----:R-:W4:Y:S04]  /*913c0*/  LDL.LU R24, [R1+0x1920] ;  /* 0x0019200001187983 */ /* 0x001f280000300800 */
[----:B------:R-:W4:Y:S04]  /*913d0*/  LDL.LU R25, [R1+0x1924] ;  /* 0x0019240001197983 */ /* 0x000f280000300800 */
[----:B-1----:R-:W2:Y:S04]  /*913e0*/  LDL.LU R26, [R1+0x1928] ;  /* 0x00192800011a7983 */ /* 0x002ea80000300800 */
[----:B------:R-:W2:Y:S01]  /*913f0*/  LDL.LU R27, [R1+0x192c] ;  /* 0x00192c00011b7983 */ /* 0x000ea20000300800 */
[----:B---3--:R-:W-:-:S02]  /*91400*/  IMAD.MOV.U32 R21, RZ, RZ, R4 ;  /* 0x000000ffff157224 */ /* 0x008fc400078e0004 */
[----:B------:R-:W-:Y:S01]  /*91410*/  IMAD.MOV.U32 R20, RZ, RZ, R5 ;  /* 0x000000ffff147224 */ /* 0x000fe200078e0005 */
[----:B--2---:R-:W-:Y:S04]  /*91420*/  STL.64 [R1+0x7ef0], R26 ;  /* 0x007ef01a01007387 */ /* 0x004fe80000100a00 */
[----:B----4-:R0:W-:Y:S04]  /*91430*/  STL.64 [R1+0x7ee8], R24 ;  /* 0x007ee81801007387 */ /* 0x0101e80000100a00 */
        /* <DEDUP_REMOVED lines=50> */
[----:B--2---:R-:W-:Y:S01]  /*91760*/  HMMA.16816.F32 R24, R28, R14, R24 ;  /* 0x0000000e1c18723c */ /* 0x004fe20000001818 */
[----:B---3--:R-:W-:-:S15]  /*91770*/  IMAD R4, R4, 0x100, R10 ;  /* 0x0000010004047824 */ /* 0x008fde00078e020a */
[----:B------:R-:W-:-:S07]  /*91780*/  NOP ;  /* 0x0000000000007918 */ /* 0x000fce0000000000 */
[----:B------:R-:W-:Y:S04]  /*91790*/  STL.64 [R1+0x2f0], R24 ;  /* 0x0002f01801007387 */ /* 0x000fe80000100a00 */
[----:B------:R0:W-:Y:S04]  /*917a0*/  STL.64 [R1+0x2f8], R26 ;  /* 0x0002f81a01007387 */ /* 0x0001e80000100a00 */
[----:B0-----:R-:W2:Y:S04]  /*917b0*/  LDL.LU.64 R26, [R1+0x7ef0] ;  /* 0x007ef000011a7983 */ /* 0x001ea80000300a00 */
[----:B------:R-:W2:Y:S04]  /*917c0*/  LDL.LU.64 R24, [R1+0x7ee8] ;  /* 0x007ee80001187983 */ /* 0x000ea80000300a00 */
[----:B------:R-:W-:Y:S04]  /*917d0*/  STL.64 [R1+0x2e0], R36 ;  /* 0x0002e02401007387 */ /* 0x000fe80000100a00 */
[----:B------:R0:W-:Y:S01]  /*917e0*/  STL.64 [R1+0x2e8], R38 ;  /* 0x0002e82601007387 */ /* 0x0001e20000100a00 */
[----:B------:R-:W-:-:S03]  /*917f0*/  IMAD R5, R5, 0x100, R11 ;  /* 0x0000010005057824 */ /* 0x000fc600078e020b */
        /* <DEDUP_REMOVED lines=10> */
[----:B------:R-:W-:-:S02]  /*918a0*/  IMAD R6, R6, 0x100, R8 ;  /* 0x0000010006067824 */ /* 0x000fc400078e0208 */
[----:B------:R-:W-:Y:S01]  /*918b0*/  IMAD R7, R7, 0x100, R9 ;  /* 0x0000010007077824 */ /* 0x000fe200078e0209 */
[----:B---3--:R-:W-:-:S15]  /*918c0*/  HMMA.16816.F32 R40, R28, R10, R40 ;  /* 0x0000000a1c28723c */ /* 0x008fde0000001828 */
[----:B------:R-:W-:-:S08]  /*918d0*/  NOP ;  /* 0x0000000000007918 */ /* 0x000fd00000000000 */
[----:B------:R-:W-:Y:S04]  /*918e0*/  STL.64 [R1+0x2d0], R40 ;  /* 0x0002d02801007387 */ /* 0x000fe80000100a00 */
[----:B------:R0:W-:Y:S04]  /*918f0*/  STL.64 [R1+0x2d8], R42 ;  /* 0x0002d82a01007387 */ /* 0x0001e80000100a00 */
[----:B0-----:R-:W3:Y:S04]  /*91900*/  LDL.LU.64 R42, [R1+0x7ec8] ;  /* 0x007ec800012a7983 */ /* 0x001ee80000300a00 */
[----:B------:R-:W3:Y:S04]  /*91910*/  LDL.LU.64 R40, [R1+0x7ec0] ;  /* 0x007ec00001287983 */ /* 0x000ee80000300a00 */
[----:B------:R-:W2:Y:S04]  /*91920*/  LDL.LU R8, [R1+0x7ebc] ;  /* 0x007ebc0001087983 */ /* 0x000ea80000300800 */
[----:B------:R-:W2:Y:S01]  /*91930*/  LDL.LU R9, [R1+0x7eb8] ;  /* 0x007eb80001097983 */ /* 0x000ea20000300800 */
[C---:B------:R-:W-:Y:S06]  /*91940*/  HMMA.16816.F32 R52, R28.reuse, R2, R52 ;  /* 0x000000021c34723c */ /* 0x040fec0000001834 */
[C---:B--2---:R-:W-:Y:S06]  /*91950*/  HMMA.16816.F32 R44, R28.reuse, R8, R44 ;  /* 0x000000081c2c723c */ /* 0x044fec000000182c */
[----:B------:R-:W-:-:S15]  /*91960*/  HMMA.16816.F32 R28, R28, R60, R56 ;  /* 0x0000003c1c1c723c */ /* 0x000fde0000001838 */
[----:B------:R-:W-:-:S02]  /*91970*/  NOP ;  /* 0x0000000000007918 */ /* 0x000fc40000000000 */
[----:B------:R-:W-:Y:S04]  /*91980*/  STL.64 [R1+0x9e0], R44 ;  /* 0x0009e02c01007387 */ /* 0x000fe80000100a00 */
[----:B------:R0:W-:Y:S04]  /*91990*/  STL.64 [R1+0x9e8], R46 ;  /* 0x0009e82e01007387 */ /* 0x0001e80000100a00 */
[----:B0-----:R-:W2:Y:S04]  /*919a0*/  LDL.LU.64 R46, [R1+0x7eb0] ;  /* 0x007eb000012e7983 */ /* 0x001ea80000300a00 */
[----:B------:R-:W2:Y:S04]  /*919b0*/  LDL.LU.64 R44, [R1+0x7ea8] ;  /* 0x007ea800012c7983 */ /* 0x000ea80000300a00 */
[----:B------:R0:W-:Y:S04]  /*919c0*/  STL.64 [R1+0x7df8], R10 ;  /* 0x007df80a01007387 */ /* 0x0001e80000100a00 */
[----:B0-----:R-:W4:Y:S04]  /*919d0*/  LDL R10, [R1+0x30] ;  /* 0x00003000010a7983 */ /* 0x001f280000100800 */
[----:B------:R-:W-:Y:S04]  /*919e0*/  STL.64 [R1+0x7df0], R8 ;  /* 0x007df00801007387 */ /* 0x000fe80000100a00 */
[----:B------:R-:W-:Y:S04]  /*919f0*/  STL.64 [R1+0x9d0], R52 ;  /* 0x0009d03401007387 */ /* 0x000fe80000100a00 */
[----:B------:R0:W-:Y:S01]  /*91a00*/  STL.64 [R1+0x9d8], R54 ;  /* 0x0009d83601007387 */ /* 0x0001e20000100a00 */
[----:B------:R-:W-:-:S02]  /*91a10*/  IMAD.MOV.U32 R11, RZ, RZ, R0 ;  /* 0x000000ffff0b7224 */ /* 0x000fc400078e0000 */
[----:B------:R-:W-:Y:S01]  /*91a20*/  IMAD.MOV.U32 R0, RZ, RZ, R61 ;  /* 0x000000ffff007224 */ /* 0x000fe200078e003d */
[----:B0-----:R-:W2:Y:S04]  /*91a30*/  LDL.LU.64 R54, [R1+0x7ea0] ;  /* 0x007ea00001367983 */ /* 0x001ea80000300a00 */
[----:B------:R-:W2:Y:S04]  /*91a40*/  LDL.LU.64 R52, [R1+0x7e98] ;  /* 0x007e980001347983 */ /* 0x000ea80000300a00 */
[----:B------:R-:W2:Y:S04]  /*91a50*/  LDL.LU.64 R58, [R1+0x7e90] ;  /* 0x007e9000013a7983 */ /* 0x000ea80000300a00 */
[----:B------:R-:W2:Y:S04]  /*91a60*/  LDL.LU.64 R56, [R1+0x7e88] ;  /* 0x007e880001387983 */ /* 0x000ea80000300a00 */
[----:B------:R0:W-:Y:S01]  /*91a70*/  STL.64 [R1+0x2c0], R28 ;  /* 0x0002c01c01007387 */ /* 0x0001e20000100a00 */
[----:B------:R-:W-:-:S03]  /*91a80*/  IMAD.MOV.U32 R8, RZ, RZ, R60 ;  /* 0x000000ffff087224 */ /* 0x000fc600078e003c */
[----:B------:R1:W-:Y:S04]  /*91a90*/  STL.64 [R1+0x2c8], R30 ;  /* 0x0002c81e01007387 */ /* 0x0003e80000100a00 */
[----:B------:R-:W3:Y:S04]  /*91aa0*/  LDL.LU.64 R60, [R1+0x7e80] ;  /* 0x007e8000013c7983 */ /* 0x000ee80000300a00 */
[----:B0-----:R-:W4:Y:S04]  /*91ab0*/  LDL.LU R28, [R1+0x18c0] ;  /* 0x0018c000011c7983 */ /* 0x001f280000300800 */
[----:B------:R-:W4:Y:S04]  /*91ac0*/  LDL.LU R29, [R1+0x18c4] ;  /* 0x0018c400011d7983 */ /* 0x000f280000300800 */
[----:B-1----:R-:W4:Y:S04]  /*91ad0*/  LDL.LU R30, [R1+0x18c8] ;  /* 0x0018c800011e7983 */ /* 0x002f280000300800 */
[----:B------:R-:W4:Y:S01]  /*91ae0*/  LDL.LU R31, [R1+0x18cc] ;  /* 0x0018cc00011f7983 */ /* 0x000f220000300800 */
[----:B------:R-:W-:-:S02]  /*91af0*/  F2FP.F16.E5M2.UNPACK_B R4, R4 ;  /* 0x00000004ff04723e */ /* 0x000fc400020004ff */
[----:B------:R-:W-:Y:S02]  /*91b00*/  F2FP.F16.E5M2.UNPACK_B R5, R5 ;  /* 0x00000005ff05723e */ /* 0x000fe400020004ff */
[----:B------:R-:W-:Y:S02]  /*91b10*/  F2FP.F16.E5M2.UNPACK_B R6, R6 ;  /* 0x00000006ff06723e */ /* 0x000fe400020004ff */
[----:B------:R-:W-:-:S07]  /*91b20*/  F2FP.F16.E5M2.UNPACK_B R7, R7 ;  /* 0x00000007ff07723e */ /* 0x000fce00020004ff */
[----:B----4-:R-:W-:-:S15]  /*91b30*/  HMMA.16816.F32 R28, R4, R10, R28 ;  /* 0x0000000a041c723c */ /* 0x010fde000000181c */
[----:B------:R-:W-:-:S08]  /*91b40*/  NOP ;  /* 0x0000000000007918 */ /* 0x000fd00000000000 */
[----:B------:R-:W-:Y:S04]  /*91b50*/  STL.64 [R1+0x2b0], R28 ;  /* 0x0002b01c01007387 */ /* 0x000fe80000100a00 */
[----:B------:R0:W-:Y:S02]  /*91b60*/  STL.64 [R1+0x2b8], R30 ;  /* 0x0002b81e01007387 */ /* 0x0001e40000100a00 */
[C---:B0-----:R-:W-:Y:S06]  /*91b70*/  HMMA.16816.F32 R28, R4.reuse, R20, R12 ;  /* 0x00000014041c723c */ /* 0x041fec000000180c */
[C---:B------:R-:W-:Y:S06]  /*91b80*/  HMMA.16816.F32 R12, R4.reuse, R22, R16 ;  /* 0x00000016040c723c */ /* 0x040fec0000001810 */
[C---:B------:R-:W-:Y:S06]  /*91b90*/  HMMA.16816.F32 R20, R4.reuse, R36, R24 ;  /* 0x000000240414723c */ /* 0x040fec0000001818 */
[C---:B------:R-:W-:Y:S05]  /*91ba0*/  HMMA.16816.F32 R16, R4.reuse, R38, R32 ;  /* 0x000000260410723c */ /* 0x040fea0000001820 */
[----:B------:R-:W-:Y:S04]  /*91bb0*/  STL.64 [R1+0x2a0], R28 ;  /* 0x0002a01c01007387 */ /* 0x000fe80000100a00 */
[----:B------:R-:W-:Y:S04]  /*91bc0*/  STL.64 [R1+0x2a8], R30 ;  /* 0x0002a81e01007387 */ /* 0x000fe80000100a00 */
[----:B------:R-:W-:Y:S04]  /*91bd0*/  STL.64 [R1+0x290], R12 ;  /* 0x0002900c01007387 */ /* 0x000fe80000100a00 */
[----:B------:R0:W-:Y:S04]  /*91be0*/  STL.64 [R1+0x298], R14 ;  /* 0x0002980e01007387 */ /* 0x0001e80000100a00 */
[----:B------:R-:W-:Y:S04]  /*91bf0*/  STL.64 [R1+0x280], R20 ;  /* 0x0002801401007387 */ /* 0x000fe80000100a00 */
[----:B------:R2:W-:Y:S04]  /*91c00*/  STL.64 [R1+0x288], R22 ;  /* 0x0002881601007387 */ /* 0x0005e80000100a00 */
[----:B---3--:R-:W-:Y:S04]  /*91c10*/  STL.64 [R1+0x7da8], R60 ;  /* 0x007da83c01007387 */ /* 0x008fe80000100a00 */
[----:B------:R-:W-:Y:S04]  /*91c20*/  STL.64 [R1+0x270], R16 ;  /* 0x0002701001007387 */ /* 0x000fe80000100a00 */
[----:B------:R1:W-:Y:S01]  /*91c30*/  STL.64 [R1+0x278], R18 ;  /* 0x0002781201007387 */ /* 0x0003e20000100a00 */
[C---:B0-----:R-:W-:Y:S06]  /*91c40*/  HMMA.16816.F32 R12, R4.reuse, R60, R40 ;  /* 0x0000003c040c723c */ /* 0x041fec0000001828 */
[C---:B--2---:R-:W-:Y:S06]  /*91c50*/  HMMA.16816.F32 R20, R4.reuse, R58, R44 ;  /* 0x0000003a0414723c */ /* 0x044fec000000182c */
[C---:B-1----:R-:W-:Y:S11]  /*91c60*/  HMMA.16816.F32 R16, R4.reuse, R56, R48 ;  /* 0x000000380410723c */ /* 0x042ff60000001830 */
[----:B------:R0:W-:Y:S04]  /*91c70*/  STL.64 [R1+0x260], R12 ;  /* 0x0002600c01007387 */ /* 0x0001e80000100a00 */
[----:B------:R1:W-:Y:S04]  /*91c80*/  STL.64 [R1+0x268], R14 ;  /* 0x0002680e01007387 */ /* 0x0003e80000100a00 */
[----:B0-----:R-:W2:Y:S04]  /*91c90*/  LDL.LU R12, [R1+0x1c10] ;  /* 0x001c1000010c7983 */ /* 0x001ea80000300800 */
[----:B------:R-:W-:Y:S04]  /*91ca0*/  STL.64 [R1+0x250], R20 ;  /* 0x0002501401007387 */ /* 0x000fe80000100a00 */
[----:B------:R-:W-:Y:S04]  /*91cb0*/  STL.64 [R1+0x258], R22 ;  /* 0x0002581601007387 */ /* 0x000fe80000100a00 */
[----:B------:R0:W-:Y:S04]  /*91cc0*/  STL.64 [R1+0x240], R16 ;  /* 0x0002401001007387 */ /* 0x0001e80000100a00 */
[----:B------:R3:W-:Y:S04]  /*91cd0*/  STL.64 [R1+0x248], R18 ;  /* 0x0002481201007387 */ /* 0x0007e80000100a00 */
[----:B------:R-:W2:Y:S04]  /*91ce0*/  LDL.LU R13, [R1+0x1c14] ;  /* 0x001c1400010d7983 */ /* 0x000ea80000300800 */
[----:B-1----:R-:W2:Y:S04]  /*91cf0*/  LDL.LU R14, [R1+0x1c18] ;  /* 0x001c1800010e7983 */ /* 0x002ea80000300800 */
        /* <DEDUP_REMOVED lines=43> */
[----:B----4-:R-:W-:-:S15]  /*91fb0*/  HMMA.16816.F32 R48, R4, R54, R48 ;  /* 0x000000360430723c */ /* 0x010fde0000001830 */
[----:B------:R-:W-:-:S08]  /*91fc0*/  NOP ;  /* 0x0000000000007918 */ /* 0x000fd00000000000 */
[----:B------:R-:W-:Y:S04]  /*91fd0*/  STL.64 [R1+0x230], R48 ;  /* 0x0002303001007387 */ /* 0x000fe80000100a00 */
[----:B------:R0:W-:Y:S04]  /*91fe0*/  STL.64 [R1+0x238], R50 ;  /* 0x0002383201007387 */ /* 0x0001e80000100a00 */
[----:B0-----:R-:W3:Y:S04]  /*91ff0*/  LDL.LU.64 R50, [R1+0x7e78] ;  /* 0x007e780001327983 */ /* 0x001ee80000300a00 */
[----:B------:R-:W4:Y:S01]  /*92000*/  LDL.LU.64 R48, [R1+0x7e70] ;  /* 0x007e700001307983 */ /* 0x000f220000300a00 */
[----:B--2---:R-:W-:-:S15]  /*92010*/  HMMA.16816.F32 R32, R4, R52, R32 ;  /* 0x000000340420723c */ /* 0x004fde0000001820 */
[----:B------:R-:W-:-:S08]  /*92020*/  NOP ;  /* 0x0000000000007918 */ /* 0x000fd00000000000 */
        /* <DEDUP_REMOVED lines=74> */
[----:B------:R3:W-:Y:S01]  /*924d0*/  STL.64 [R1+0x1a8], R42 ;  /* 0x0001a82a01007387 */ /* 0x0007e20000100a00 */
[C---:B------:R-:W-:Y:S06]  /*924e0*/  HMMA.16816.F32 R12, R4.reuse, R20, R12 ;  /* 0x00000014040c723c */ /* 0x040fec000000180c */
[C---:B---3--:R-:W-:Y:S06]  /*924f0*/  HMMA.16816.F32 R40, R4.reuse, R34, R44 ;  /* 0x000000220428723c */ /* 0x048fec000000182c */
        /* <DEDUP_REMOVED lines=18> */
[----:B------:R-:W2:Y:S01]  /*92620*/  LDL.LU R48, [R1+0x1de0] ;  /* 0x001de00001307983 */ /* 0x000ea20000300800 */
[----:B------:R-:W-:-:S12]  /*92630*/  IMAD.MOV.U32 R52, RZ, RZ, R8 ;  /* 0x000000ffff347224 */ /* 0x000fd800078e0008 */
        /* <DEDUP_REMOVED lines=41> */
[----:B------:R-:W2:Y:S04]  /*928d0*/  LDL.LU R56, [R1+0x1e20] ;  /* 0x001e200001387983 */ /* 0x000ea80000300800 */
[----:B------:R-:W2:Y:S04]  /*928e0*/  LDL.LU R57, [R1+0x1e24] ;  /* 0x001e240001397983 */ /* 0x000ea80000300800 */
[----:B------:R-:W2:Y:S04]  /*928f0*/  LDL.LU R58, [R1+0x1e28] ;  /* 0x001e2800013a7983 */ /* 0x000ea80000300800 */
[----:B------:R-:W2:Y:S04]  /*92900*/  LDL.LU R59, [R1+0x1e2c] ;  /* 0x001e2c00013b7983 */ /* 0x000ea80000300800 */
[----:B------:R-:W2:Y:S04]  /*92910*/  LDL.64 R60, [R1+0x18] ;  /* 0x00001800013c7983 */ /* 0x000ea80000100a00 */
        /* <DEDUP_REMOVED lines=15> */
[----:B0-----:R-:W3:Y:S04]  /*92a10*/  LDL.LU.64 R14, [R1+0x7de8] ;  /* 0x007de800010e7983 */ /* 0x001ee80000300a00 */
[----:B------:R-:W4:Y:S04]  /*92a20*/  LDL.LU.64 R12, [R1+0x7de0] ;  /* 0x007de000010c7983 */ /* 0x000f280000300a00 */
[----:B------:R-:W-:Y:S04]  /*92a30*/  STL.64 [R1+0x7d20], R18 ;  /* 0x007d201201007387 */ /* 0x000fe80000100a00 */
[----:B------:R0:W-:Y:S04]  /*92a40*/  STL.64 [R1+0x7d18], R16 ;  /* 0x007d181001007387 */ /* 0x0001e80000100a00 */
[----:B0-----:R-:W3:Y:S04]  /*92a50*/  LDL.LU R16, [R1+0x1ca0] ;  /* 0x001ca00001107983 */ /* 0x001ee80000300800 */
[----:B------:R-:W3:Y:S04]  /*92a60*/  LDL.LU R17, [R1+0x1ca4] ;  /* 0x001ca40001117983 */ /* 0x000ee80000300800 */
[----:B------:R-:W3:Y:S04]  /*92a70*/  LDL.LU R18, [R1+0x1ca8] ;  /* 0x001ca80001127983 */ /* 0x000ee80000300800 */
[----:B------:R-:W3:Y:S01]  /*92a80*/  LDL.LU R19, [R1+0x1cac] ;  /* 0x001cac0001137983 */ /* 0x000ee20000300800 */
[----:B--2---:R-:W-:-:S02]  /*92a90*/  IMAD R28, R28, 0x100, R33 ;  /* 0x000001001c1c7824 */ /* 0x004fc400078e0221 */
        /* <DEDUP_REMOVED lines=8> */
[----:B---3--:R-:W-:-:S15]  /*92b20*/  HMMA.16816.F32 R16, R4, R14, R16 ;  /* 0x0000000e0410723c */ /* 0x008fde0000001810 */
[----:B------:R-:W-:-:S08]  /*92b30*/  NOP ;  /* 0x0000000000007918 */ /* 0x000fd00000000000 */
[----:B------:R-:W-:Y:S04]  /*92b40*/  STL.64 [R1+0x110], R16 ;  /* 0x0001101001007387 */ /* 0x000fe80000100a00 */
[----:B------:R0:W-:Y:S04]  /*92b50*/  STL.64 [R1+0x118], R18 ;  /* 0x0001181201007387 */ /* 0x0001e80000100a00 */
[----:B------:R-:W-:Y:S04]  /*92b60*/  STL.64 [R1+0x7d40], R14 ;  /* 0x007d400e01007387 */ /* 0x000fe80000100a00 */
[----:B----4-:R1:W-:Y:S01]  /*92b70*/  STL.64 [R1+0x7d38], R12 ;  /* 0x007d380c01007387 */ /* 0x0103e20000100a00 */
[C---:B0-----:R-:W-:Y:S06]  /*92b80*/  HMMA.16816.F32 R16, R4.reuse, R12, R20 ;  /* 0x0000000c0410723c */ /* 0x041fec0000001814 */
[----:B-1----:R-:W-:-:S15]  /*92b90*/  HMMA.16816.F32 R12, R4, R10, R24 ;  /* 0x0000000a040c723c */ /* 0x002fde0000001818 */
[----:B------:R-:W-:-:S02]  /*92ba0*/  NOP ;  /* 0x0000000000007918 */ /* 0x000fc40000000000 */
[----:B------:R-:W-:Y:S04]  /*92bb0*/  STL.64 [R1+0x100], R16 ;  /* 0x0001001001007387 */ /* 0x000fe80000100a00 */
[----:B------:R-:W-:Y:S04]  /*92bc0*/  STL.64 [R1+0x108], R18 ;  /* 0x0001081201007387 */ /* 0x000fe80000100a00 */
        /* <DEDUP_REMOVED lines=9> */
[----:B------:R-:W-:Y:S04]  /*92c60*/  STL [R1+0x7cf0], R2 ;  /* 0x007cf00201007387 */ /* 0x000fe80000100800 */
[----:B------:R-:W-:Y:S04]  /*92c70*/  STL [R1+0x7cec], R3 ;  /* 0x007cec0301007387 */ /* 0x000fe80000100800 */
[----:B------:R-:W-:Y:S04]  /*92c80*/  STL.64 [R1+0x9b0], R8 ;  /* 0x0009b00801007387 */ /* 0x000fe80000100a00 */
[----:B------:R0:W-:Y:S02]  /*92c90*/  STL.64 [R1+0x9b8], R10 ;  /* 0x0009b80a01007387 */ /* 0x0001e40000100a00 */
[----:B0-----:R-:W-:Y:S06]  /*92ca0*/  HMMA.16816.F32 R8, R4, R52, R44 ;  /* 0x000000340408723c */ /* 0x001fec000000182c */
[----:B------:R-:W-:Y:S06]  /*92cb0*/  HMMA.16816.F32 R4, R28, R54, R48 ;  /* 0x000000361c04723c */ /* 0x000fec0000001830 */
[----:B------:R-:W-:-:S11]  /*92cc0*/  IMAD.MOV.U32 R3, RZ, RZ, R54 ;  /* 0x000000ffff037224 */ /* 0x000fd600078e0036 */
[----:B------:R-:W-:Y:S04]  /*92cd0*/  STL.64 [R1+0xe0], R8 ;  /* 0x0000e00801007387 */ /* 0x000fe80000100a00 */
[----:B------:R-:W-:Y:S04]  /*92ce0*/  STL.64 [R1+0xe8], R10 ;  /* 0x0000e80a01007387 */ /* 0x000fe80000100a00 */
[----:B------:R-:W-:Y:S04]  /*92cf0*/  STL.64 [R1+0xd0], R4 ;  /* 0x0000d00401007387 */ /* 0x000fe80000100a00 */
[----:B------:R0:W-:Y:S02]  /*92d00*/  STL.64 [R1+0xd8], R6 ;  /* 0x0000d80601007387 */ /* 0x0001e40000100a00 */
[----:B0-----:R-:W-:Y:S02]  /*92d10*/  HMMA.16816.F32 R4, R28, R60, R56 ;  /* 0x0000003c1c04723c */ /* 0x001fe40000001838 */
[----:B------:R-:W-:Y:S04]  /*92d20*/  STL [R1+0x7cf8], R0 ;  /* 0x007cf80001007387 */ /* 0x000fe80000100800 */
[----:B------:R-:W-:Y:S04]  /*92d30*/  STL [R1+0x7cf4], R3 ;  /* 0x007cf40301007387 */ /* 0x000fe80000100800 */
[----:B------:R-:W2:-:S13]  /*92d40*/  LDL.LU R24, [R1+0x21d0] ;  /* 0x0021d00001187983 */ /* 0x000e9a0000300800 */
[----:B------:R0:W-:Y:S04]  /*92d50*/  STL.64 [R1+0xc0], R4 ;  /* 0x0000c00401007387 */ /* 0x0001e80000100a00 */
[----:B------:R1:W-:Y:S04]  /*92d60*/  STL.64 [R1+0xc8], R6 ;  /* 0x0000c80601007387 */ /* 0x0003e80000100a00 */
[----:B------:R-:W2:Y:S04]  /*92d70*/  LDL.LU R25, [R1+0x21d4] ;  /* 0x0021d40001197983 */ /* 0x000ea80000300800 */
[----:B------:R-:W3:Y:S04]  /*92d80*/  LDL.LU R26, [R1+0x21d8] ;  /* 0x0021d800011a7983 */ /* 0x000ee80000300800 */
[----:B------:R-:W3:Y:S01]  /*92d90*/  LDL.LU R27, [R1+0x21dc] ;  /* 0x0021dc00011b7983 */ /* 0x000ee20000300800 */
[----:B------:R-:W-:-:S03]  /*92da0*/  IMAD.MOV.U32 R2, RZ, RZ, R61 ;  /* 0x000000ffff027224 */ /* 0x000fc600078e003d */
        /* <DEDUP_REMOVED lines=30> */
[----:B------:R-:W3:Y:S04]  /*92f90*/  LDL.LU.64 R60, [R1] ;  /* 0x00000000013c7983 */ /* 0x000ee80000300a00 */
        /* <DEDUP_REMOVED lines=24> */
[----:B------:R0:W-:Y:S04]  /*93120*/  STL [R1+0x7cfc], R2 ;  /* 0x007cfc0201007387 */ /* 0x0001e80000100800 */
[----:B0-----:R-:W2:Y:S02]  /*93130*/  LDL.LU.64 R2, [R1+0x10] ;  /* 0x0000100001027983 */ /* 0x001ea40000300a00 */
[----:B--2---:R-:W-:Y:S06]  /*93140*/  HMMA.16816.F32 R24, R28, R2, R24 ;  /* 0x000000021c18723c */ /* 0x004fec0000001818 */
[----:B------:R-:W-:-:S15]  /*93150*/  IMAD.MOV.U32 R0, RZ, RZ, R2 ;  /* 0x000000ffff007224 */ /* 0x000fde00078e0002 */
[----:B------:R-:W-:-:S02]  /*93160*/  NOP ;  /* 0x0000000000007918 */ /* 0x000fc40000000000 */
[----:B------:R-:W-:Y:S04]  /*93170*/  STL.64 [R1+0xb0], R24 ;  /* 0x0000b01801007387 */ /* 0x000fe80000100a00 */
[----:B------:R0:W-:Y:S04]  /*93180*/  STL.64 [R1+0xb8], R26 ;  /* 0x0000b81a01007387 */ /* 0x0001e80000100a00 */
[----:B0-----:R-:W2:Y:S04]  /*93190*/  LDL.LU.64 R26, [R1+0x7dd8] ;  /* 0x007dd800011a7983 */ /* 0x001ea80000300a00 */
[----:B------:R-:W2:Y:S04]  /*931a0*/  LDL.LU.64 R24, [R1+0x7dd0] ;  /* 0x007dd00001187983 */ /* 0x000ea80000300a00 */
[----:B------:R0:W-:Y:S04]  /*931b0*/  STL [R1+0x7d04], R3 ;  /* 0x007d040301007387 */ /* 0x0001e80000100800 */
[----:B0-----:R-:W4:Y:S01]  /*931c0*/  LDL.64 R2, [R1+0x8] ;  /* 0x0000080001027983 */ /* 0x001f220000100a00 */
[C---:B---3--:R-:W-:Y:S03]  /*931d0*/  HMMA.16816.F32 R32, R28.reuse, R60, R32 ;  /* 0x0000003c1c20723c */ /* 0x048fe60000001820 */
[----:B------:R0:W-:Y:S03]  /*931e0*/  STL [R1+0x7d00], R0 ;  /* 0x007d000001007387 */ /* 0x0001e60000100800 */
[----:B0-----:R-:W-:Y:S01]  /*931f0*/  IMAD.MOV.U32 R0, RZ, RZ, R61 ;  /* 0x000000ffff007224 */ /* 0x001fe200078e003d */
[----:B----4-:R-:W-:Y:S07]  /*93200*/  HMMA.16816.F32 R8, R28, R2, R8 ;  /* 0x000000021c08723c */ /* 0x010fee0000001808 */
[----:B------:R-:W-:-:S02]  /*93210*/  IMAD.MOV.U32 R2, RZ, RZ, R3 ;  /* 0x000000ffff027224 */ /* 0x000fc400078e0003 */
[----:B------:R-:W-:-:S14]  /*93220*/  IMAD.MOV.U32 R3, RZ, RZ, R60 ;  /* 0x000000ffff037224 */ /* 0x000fdc00078e003c */
        /* <DEDUP_REMOVED lines=55> */
[C---:B--2---:R-:W-:Y:S03]  /*935a0*/  HMMA.16816.F32 R52, R28.reuse, R48, R52 ;  /* 0x000000301c34723c */ /* 0x044fe60000001834 */
[----:B------:R-:W-:Y:S04]  /*935b0*/  STL.64 [R1+0x7c10], R50 ;  /* 0x007c103201007387 */ /* 0x000fe80000100a00 */
[----:B------:R3:W-:Y:S01]  /*935c0*/  STL.64 [R1+0x7c08], R48 ;  /* 0x007c083001007387 */ /* 0x0007e20000100a00 */
[----:B------:R-:W-:-:S15]  /*935d0*/  HMMA.16816.F32 R12, R28, R42, R12 ;  /* 0x0000002a1c0c723c */ /* 0x000fde000000180c */
[----:B------:R-:W-:Y:S04]  /*935e0*/  STL.64 [R1+0xa50], R52 ;  /* 0x000a503401007387 */ /* 0x000fe80000100a00 */
[----:B------:R-:W-:Y:S01]  /*935f0*/  STL.64 [R1+0xa58], R54 ;  /* 0x000a583601007387 */ /* 0x000fe20000100a00 */
        /* <DEDUP_REMOVED lines=116> */
[----:B------:R-:W-:Y:S04]  /*93d40*/  STL.64 [R1+0xb30], R20 ;  /* 0x000b301401007387 */ /* 0x000fe80000100a00 */
[----:B------:R0:W-:Y:S04]  /*93d50*/  STL.64 [R1+0xb38], R22 ;  /* 0x000b381601007387 */ /* 0x0001e80000100a00 */
[----:B------:R-:W3:Y:S04]  /*93d60*/  LDL.LU R56, [R1+0x2490] ;  /* 0x0024900001387983 */ /* 0x000ee80000300800 */
[----:B------:R-:W3:Y:S04]  /*93d70*/  LDL.LU R57, [R1+0x2494] ;  /* 0x0024940001397983 */ /* 0x000ee80000300800 */
[----:B------:R-:W3:Y:S04]  /*93d80*/  LDL.LU R58, [R1+0x2498] ;  /* 0x00249800013a7983 */ /* 0x000ee80000300800 */
[----:B------:R-:W3:Y:S01]  /*93d90*/  LDL.LU R59, [R1+0x249c] ;  /* 0x00249c00013b7983 */ /* 0x000ee20000300800 */
[C---:B0-----:R-:W-:Y:S03]  /*93da0*/  HMMA.16816.F32 R20, R28.reuse, R14, R40 ;  /* 0x0000000e1c14723c */ /* 0x041fe60000001828 */
[----:B------:R-:W-:Y:S04]  /*93db0*/  STL.64 [R1+0x7ba8], R18 ;  /* 0x007ba81201007387 */ /* 0x000fe80000100a00 */
[----:B------:R0:W-:Y:S04]  /*93dc0*/  STL.64 [R1+0x7ba0], R16 ;  /* 0x007ba01001007387 */ /* 0x0001e80000100a00 */
[----:B------:R-:W-:Y:S01]  /*93dd0*/  STL.64 [R1+0x7b88], R14 ;  /* 0x007b880e01007387 */ /* 0x000fe20000100a00 */
[C---:B0-----:R-:W-:Y:S11]  /*93de0*/  HMMA.16816.F32 R16, R28.reuse, R12, R44 ;  /* 0x0000000c1c10723c */ /* 0x041ff6000000182c */
[----:B------:R-:W-:Y:S04]  /*93df0*/  STL.64 [R1+0xb40], R20 ;  /* 0x000b401401007387 */ /* 0x000fe80000100a00 */
[----:B------:R-:W-:Y:S04]  /*93e00*/  STL.64 [R1+0xb48], R22 ;  /* 0x000b481601007387 */ /* 0x000fe80000100a00 */
[----:B------:R0:W-:Y:S02]  /*93e10*/  STL.64 [R1+0x7b80], R12 ;  /* 0x007b800c01007387 */ /* 0x0001e40000100a00 */
[----:B0-----:R-:W-:Y:S02]  /*93e20*/  HMMA.16816.F32 R12, R28, R10, R48 ;  /* 0x0000000a1c0c723c */ /* 0x001fe40000001830 */
[----:B------:R0:W-:Y:S04]  /*93e30*/  STL.64 [R1+0xb50], R16 ;  /* 0x000b501001007387 */ /* 0x0001e80000100a00 */
[----:B------:R1:W-:Y:S04]  /*93e40*/  STL.64 [R1+0xb58], R18 ;  /* 0x000b581201007387 */ /* 0x0003e80000100a00 */
[----:B0-----:R-:W4:-:S13]  /*93e50*/  LDL.LU R16, [R1+0x21f0] ;  /* 0x0021f00001107983 */ /* 0x001f1a0000300800 */
[----:B------:R0:W-:Y:S04]  /*93e60*/  STL.64 [R1+0xb60], R12 ;  /* 0x000b600c01007387 */ /* 0x0001e80000100a00 */
[----:B------:R0:W-:Y:S04]  /*93e70*/  STL.64 [R1+0xb68], R14 ;  /* 0x000b680e01007387 */ /* 0x0001e80000100a00 */
[----:B------:R-:W4:Y:S04]  /*93e80*/  LDL.LU R17, [R1+0x21f4] ;  /* 0x0021f40001117983 */ /* 0x000f280000300800 */
[----:B-1----:R-:W2:Y:S04]  /*93e90*/  LDL.LU R18, [R1+0x21f8] ;  /* 0x0021f80001127983 */ /* 0x002ea80000300800 */
[----:B------:R-:W2:Y:S04]  /*93ea0*/  LDL.LU R19, [R1+0x21fc] ;  /* 0x0021fc0001137983 */ /* 0x000ea80000300800 */
[----:B--2---:R-:W-:Y:S04]  /*93eb0*/  STL.64 [R1+0x7c70], R18 ;  /* 0x007c701201007387 */ /* 0x004fe80000100a00 */
[----:B----4-:R-:W-:Y:S04]  /*93ec0*/  STL.64 [R1+0x7c68], R16 ;  /* 0x007c681001007387 */ /* 0x010fe80000100a00 */
[----:B0-----:R-:W2:Y:S04]  /*93ed0*/  LDL.LU R12, [R1+0x2230] ;  /* 0x00223000010c7983 */ /* 0x001ea80000300800 */
[----:B------:R-:W2:Y:S04]  /*93ee0*/  LDL.LU R13, [R1+0x2234] ;  /* 0x00223400010d7983 */ /* 0x000ea80000300800 */
[----:B------:R-:W4:Y:S04]  /*93ef0*/  LDL.LU R14, [R1+0x2238] ;  /* 0x00223800010e7983 */ /* 0x000f280000300800 */
[----:B------:R-:W4:Y:S04]  /*93f00*/  LDL.LU R15, [R1+0x223c] ;  /* 0x00223c00010f7983 */ /* 0x000f280000300800 */
[----:B----4-:R-:W-:Y:S04]  /*93f10*/  STL.64 [R1+0x7c80], R14 ;  /* 0x007c800e01007387 */ /* 0x010fe80000100a00 */
[----:B--2---:R3:W-:Y:S04]  /*93f20*/  STL.64 [R1+0x7c78], R12 ;  /* 0x007c780c01007387 */ /* 0x0047e80000100a00 */
[----:B------:R-:W2:Y:S04]  /*93f30*/  LDL.LU R20, [R1+0x21c0] ;  /* 0x0021c00001147983 */ /* 0x000ea80000300800 */
[----:B------:R-:W2:Y:S04]  /*93f40*/  LDL.LU R21, [R1+0x21c4] ;  /* 0x0021c40001157983 */ /* 0x000ea80000300800 */
[----:B------:R-:W4:Y:S04]  /*93f50*/  LDL.LU R22, [R1+0x21c8] ;  /* 0x0021c80001167983 */ /* 0x000f280000300800 */
[----:B------:R-:W4:Y:S01]  /*93f60*/  LDL.LU R23, [R1+0x21cc] ;  /* 0x0021cc0001177983 */ /* 0x000f220000300800 */
[----:B---3--:R-:W-:Y:S03]  /*93f70*/  HMMA.16816.F32 R12, R28, R8, R56 ;  /* 0x000000081c0c723c */ /* 0x008fe60000001838 */
[----:B----4-:R0:W-:Y:S04]  /*93f80*/  STL.64 [R1+0x7c90], R22 ;  /* 0x007c901601007387 */ /* 0x0101e80000100a00 */
[----:B--2---:R-:W-:Y:S04]  /*93f90*/  STL.64 [R1+0x7c88], R20 ;  /* 0x007c881401007387 */ /* 0x004fe80000100a00 */
[----:B------:R-:W2:-:S12]  /*93fa0*/  LDL.LU R48, [R1+0x23b0] ;  /* 0x0023b00001307983 */ /* 0x000e980000300800 */
        /* <DEDUP_REMOVED lines=16> */
[----:B------:R-:W4:Y:S01]  /*940b0*/  LDL.LU R59, [R1+0x248c] ;  /* 0x00248c00013b7983 */ /* 0x000f220000300800 */
[----:B------:R-:W-:-:S02]  /*940c0*/  IMAD.MOV.U32 R26, RZ, RZ, R3 ;  /* 0x000000ffff1a7224 */ /* 0x000fc400078e0003 */
[----:B------:R-:W-:Y:S01]  /*940d0*/  IMAD.MOV.U32 R27, RZ, RZ, R0 ;  /* 0x000000ffff1b7224 */ /* 0x000fe200078e0000 */
[----:B----4-:R-:W-:Y:S04]  /*940e0*/  STL.64 [R1+0x7cc0], R58 ;  /* 0x007cc03a01007387 */ /* 0x010fe80000100a00 */
[----:B---3--:R3:W-:Y:S04]  /*940f0*/  STL.64 [R1+0x7cb8], R56 ;  /* 0x007cb83801007387 */ /* 0x0087e80000100a00 */
[----:B------:R-:W4:Y:S04]  /*94100*/  LDL.LU R3, [R1+0x7d04] ;  /* 0x007d040001037983 */ /* 0x000f280000300800 */
[----:B------:R-:W0:Y:S04]  /*94110*/  LDL.LU R0, [R1+0x7d00] ;  /* 0x007d000001007983 */ /* 0x000e280000300800 */
[----:B------:R-:W2:Y:S04]  /*94120*/  LDL.LU R16, [R1+0x24c0] ;  /* 0x0024c00001107983 */ /* 0x000ea80000300800 */
[----:B------:R-:W2:Y:S04]  /*94130*/  LDL.LU R17, [R1+0x24c4] ;  /* 0x0024c40001117983 */ /* 0x000ea80000300800 */
[----:B------:R-:W3:Y:S04]  /*94140*/  LDL.LU R18, [R1+0x24c8] ;  /* 0x0024c80001127983 */ /* 0x000ee80000300800 */
[----:B------:R-:W3:Y:S01]  /*94150*/  LDL.LU R19, [R1+0x24cc] ;  /* 0x0024cc0001137983 */ /* 0x000ee20000300800 */
[----:B------:R-:W-:-:S03]  /*94160*/  IMAD.MOV.U32 R25, RZ, RZ, R2 ;  /* 0x000000ffff197224 */ /* 0x000fc600078e0002 */
[----:B---3--:R-:W-:Y:S04]  /*94170*/  STL.64 [R1+0x7cd0], R18 ;  /* 0x007cd01201007387 */ /* 0x008fe80000100a00 */
[----:B--2---:R-:W-:Y:S04]  /*94180*/  STL.64 [R1+0x7cc8], R16 ;  /* 0x007cc81001007387 */ /* 0x004fe80000100a00 */
[----:B------:R-:W2:Y:S04]  /*94190*/  LDL.LU R24, [R1+0x8] ;  /* 0x0000080001187983 */ /* 0x000ea80000300800 */
[----:B------:R-:W3:Y:S04]  /*941a0*/  LDL.LU R2, [R1+0x7cfc] ;  /* 0x007cfc0001027983 */ /* 0x000ee80000300800 */
[----:B------:R-:W-:Y:S01]  /*941b0*/  STL.64 [R1+0x7ce0], R26 ;  /* 0x007ce01a01007387 */ /* 0x000fe20000100a00 */
[----:B0-----:R-:W-:-:S02]  /*941c0*/  IMAD.MOV.U32 R22, RZ, RZ, R0 ;  /* 0x000000ffff167224 */ /* 0x001fc400078e0000 */
[----:B----4-:R-:W-:Y:S01]  /*941d0*/  IMAD.MOV.U32 R23, RZ, RZ, R3 ;  /* 0x000000ffff177224 */ /* 0x010fe200078e0003 */
[----:B--2---:R0:W-:Y:S04]  /*941e0*/  STL.64 [R1+0x7cd8], R24 ;  /* 0x007cd81801007387 */ /* 0x0041e80000100a00 */
[----:B------:R-:W2:Y:S04]  /*941f0*/  LDL.LU R0, [R1+0x7cf8] ;  /* 0x007cf80001007983 */ /* 0x000ea80000300800 */
[----:B------:R-:W4:Y:S04]  /*94200*/  LDL.LU R3, [R1+0x7cf4] ;  /* 0x007cf40001037983 */ /* 0x000f280000300800 */
[----:B-1----:R-:W4:Y:S04]  /*94210*/  LDL.LU R48, [R1+0x24e0] ;  /* 0x0024e00001307983 */ /* 0x002f280000300800 */
[----:B------:R-:W4:Y:S04]  /*94220*/  LDL.LU R49, [R1+0x24e4] ;  /* 0x0024e40001317983 */ /* 0x000f280000300800 */
[----:B------:R-:W4:Y:S04]  /*94230*/  LDL.LU R50, [R1+0x24e8] ;  /* 0x0024e80001327983 */ /* 0x000f280000300800 */
[----:B------:R-:W4:Y:S04]  /*94240*/  LDL.LU R51, [R1+0x24ec] ;  /* 0x0024ec0001337983 */ /* 0x000f280000300800 */
[----:B------:R-:W4:Y:S01]  /*94250*/  LDL.LU R20, [R1+0x18] ;  /* 0x0000180001147983 */ /* 0x000f220000300800 */
[----:B---3--:R-:W-:-:S03]  /*94260*/  IMAD.MOV.U32 R21, RZ, RZ, R2 ;  /* 0x000000ffff157224 */ /* 0x008fc600078e0002 */
[----:B------:R-:W3:Y:S04]  /*94270*/  LDL.LU R2, [R1+0x7cf0] ;  /* 0x007cf00001027983 */ /* 0x000ee80000300800 */
[----:B------:R-:W3:Y:S04]  /*94280*/  LDL.LU R32, [R1+0x24f0] ;  /* 0x0024f00001207983 */ /* 0x000ee80000300800 */
[----:B------:R-:W3:Y:S04]  /*94290*/  LDL.LU R33, [R1+0x24f4] ;  /* 0x0024f40001217983 */ /* 0x000ee80000300800 */
[----:B------:R-:W3:Y:S04]  /*942a0*/  LDL.LU R34, [R1+0x24f8] ;  /* 0x0024f80001227983 */ /* 0x000ee80000300800 */
[----:B------:R-:W3:Y:S04]  /*942b0*/  LDL.LU R35, [R1+0x24fc] ;  /* 0x0024fc0001237983 */ /* 0x000ee80000300800 */
[----:B------:R-:W3:Y:S01]  /*942c0*/  LDL.LU.64 R56, [R1+0x20] ;  /* 0x0000200001387983 */ /* 0x000ee20000300a00 */
[----:B------:R-:W-:-:S02]  /*942d0*/  IMAD R4, R4, 0x100, R52 ;  /* 0x0000010004047824 */ /* 0x000fc400078e0234 */
[----:B------:R-:W-:Y:S02]  /*942e0*/  IMAD R5, R5, 0x100, R53 ;  /* 0x0000010005057824 */ /* 0x000fe400078e0235 */
[----:B------:R-:W-:Y:S02]  /*942f0*/  IMAD R6, R6, 0x100, R54 ;  /* 0x0000010006067824 */ /* 0x000fe400078e0236 */
[----:B------:R-:W-:Y:S02]  /*94300*/  IMAD R7, R7, 0x100, R55 ;  /* 0x0000010007077824 */ /* 0x000fe400078e0237 */
[----:B--2---:R-:W-:Y:S02]  /*94310*/  IMAD.MOV.U32 R59, RZ, RZ, R0 ;  /* 0x000000ffff3b7224 */ /* 0x004fe400078e0000 */
[----:B----4-:R-:W-:Y:S02]  /*94320*/  IMAD.MOV.U32 R58, RZ, RZ, R3 ;  /* 0x000000ffff3a7224 */ /* 0x010fe400078e0003 */
[----:B------:R-:W3:Y:S04]  /*94330*/  LDL.LU R3, [R1+0x7cec] ;  /* 0x007cec0001037983 */ /* 0x000ee80000300800 */
        /* <DEDUP_REMOVED lines=31> */
[----:B0-----:R-:W4:Y:S04]  /*94530*/  LDL.LU R8, [R1+0x2510] ;  /* 0x0025100001087983 */ /* 0x001f280000300800 */
[----:B------:R-:W4:Y:S04]  /*94540*/  LDL.LU R9, [R1+0x2514] ;  /* 0x0025140001097983 */ /* 0x000f280000300800 */
[----:B------:R-:W4:Y:S04]  /*94550*/  LDL.LU R10, [R1+0x2518] ;  /* 0x00251800010a7983 */ /* 0x000f280000300800 */
[----:B------:R-:W4:Y:S01]  /*94560*/  LDL.LU R11, [R1+0x251c] ;  /* 0x00251c00010b7983 */ /* 0x000f220000300800 */
[----:B------:R-:W-:-:S02]  /*94570*/  F2FP.F16.E5M2.UNPACK_B R4, R4 ;  /* 0x00000004ff04723e */ /* 0x000fc400020004ff */
[----:B------:R-:W-:Y:S02]  /*94580*/  F2FP.F16.E5M2.UNPACK_B R5, R5 ;  /* 0x00000005ff05723e */ /* 0x000fe400020004ff */
[----:B------:R-:W-:Y:S02]  /*94590*/  F2FP.F16.E5M2.UNPACK_B R6, R6 ;  /* 0x00000006ff06723e */ /* 0x000fe400020004ff */
[----:B------:R-:W-:Y:S01]  /*945a0*/  F2FP.F16.E5M2.UNPACK_B R7, R7 ;  /* 0x00000007ff07723e */ /* 0x000fe200020004ff */
[C---:B---3--:R-:W-:Y:S06]  /*945b0*/  HMMA.16816.F32 R24, R28.reuse, R2, R24 ;  /* 0x000000021c18723c */ /* 0x048fec0000001818 */
[----:B----4-:R-:W-:Y:S07]  /*945c0*/  HMMA.16816.F32 R28, R28, R56, R8 ;  /* 0x000000381c1c723c */ /* 0x010fee0000001808 */
[----:B------:R-:W-:-:S02]  /*945d0*/  IMAD.MOV.U32 R9, RZ, RZ, R56 ;  /* 0x000000ffff097224 */ /* 0x000fc400078e0038 */
[----:B------:R-:W-:Y:S02]  /*945e0*/  IMAD.MOV.U32 R8, RZ, RZ, R57 ;  /* 0x000000ffff087224 */ /* 0x000fe400078e0039 */
[C---:B------:R-:W-:Y:S06]  /*945f0*/  HMMA.16816.F32 R56, R4.reuse, R58, R16 ;  /* 0x0000003a0438723c */ /* 0x040fec0000001810 */
[----:B------:R-:W-:Y:S04]  /*94600*/  STL.64 [R1+0xd80], R24 ;  /* 0x000d801801007387 */ /* 0x000fe80000100a00 */
[----:B------:R0:W-:Y:S04]  /*94610*/  STL.64 [R1+0xd88], R26 ;  /* 0x000d881a01007387 */ /* 0x0001e80000100a00 */
[----:B0-----:R-:W3:Y:S04]  /*94620*/  LDL.LU.64 R26, [R1+0x7ce0] ;  /* 0x007ce000011a7983 */ /* 0x001ee80000300a00 */
[----:B------:R-:W2:Y:S04]  /*94630*/  LDL.LU.64 R24, [R1+0x7cd8] ;  /* 0x007cd80001187983 */ /* 0x000ea80000300a00 */
[----:B------:R0:W-:Y:S04]  /*94640*/  STL.64 [R1+0xd50], R28 ;  /* 0x000d501c01007387 */ /* 0x0001e80000100a00 */
[----:B------:R1:W-:Y:S04]  /*94650*/  STL.64 [R1+0xd58], R30 ;  /* 0x000d581e01007387 */ /* 0x0003e80000100a00 */
[----:B0-----:R-:W4:Y:S04]  /*94660*/  LDL.LU R28, [R1+0x2260] ;  /* 0x00226000011c7983 */ /* 0x001f280000300800 */
[----:B------:R-:W4:Y:S04]  /*94670*/  LDL.LU R29, [R1+0x2264] ;  /* 0x00226400011d7983 */ /* 0x000f280000300800 */
[----:B-1----:R-:W4:Y:S04]  /*94680*/  LDL.LU R30, [R1+0x2268] ;  /* 0x00226800011e7983 */ /* 0x002f280000300800 */
[----:B------:R-:W4:Y:S04]  /*94690*/  LDL.LU R31, [R1+0x226c] ;  /* 0x00226c00011f7983 */ /* 0x000f280000300800 */
[----:B------:R-:W3:Y:S04]  /*946a0*/  LDL.LU.64 R18, [R1+0x7cd0] ;  /* 0x007cd00001127983 */ /* 0x000ee80000300a00 */
[----:B------:R-:W3:Y:S04]  /*946b0*/  LDL.LU.64 R16, [R1+0x7cc8] ;  /* 0x007cc80001107983 */ /* 0x000ee80000300a00 */
[----:B------:R-:W-:Y:S04]  /*946c0*/  STL.64 [R1+0xd40], R56 ;  /* 0x000d403801007387 */ /* 0x000fe80000100a00 */
[----:B------:R0:W-:Y:S04]  /*946d0*/  STL.64 [R1+0xd48], R58 ;  /* 0x000d483a01007387 */ /* 0x0001e80000100a00 */
[----:B0-----:R-:W4:Y:S04]  /*946e0*/  LDL.LU.64 R58, [R1+0x7cc0] ;  /* 0x007cc000013a7983 */ /* 0x001f280000300a00 */
[----:B------:R-:W4:Y:S01]  /*946f0*/  LDL.LU.64 R56, [R1+0x7cb8] ;  /* 0x007cb80001387983 */ /* 0x000f220000300a00 */
[C---:B------:R-:W-:Y:S06]  /*94700*/  HMMA.16816.F32 R32, R4.reuse, R20, R32 ;  /* 0x000000140420723c */ /* 0x040fec0000001820 */
[----:B------:R-:W-:-:S15]  /*94710*/  HMMA.16816.F32 R20, R4, R22, R48 ;  /* 0x000000160414723c */ /* 0x000fde0000001830 */
[----:B------:R-:W-:-:S02]  /*94720*/  NOP ;  /* 0x0000000000007918 */ /* 0x000fc40000000000 */
        /* <DEDUP_REMOVED lines=9> */
[----:B------:R-:W4:Y:S01]  /*947c0*/  LDL.LU.64 R20, [R1+0x7c88] ;  /* 0x007c880001147983 */ /* 0x000f220000300a00 */
[C---:B--2---:R-:W-:Y:S06]  /*947d0*/  HMMA.16816.F32 R12, R4.reuse, R24, R12 ;  /* 0x00000018040c723c */ /* 0x044fec000000180c */
[C---:B---3--:R-:W-:Y:S06]  /*947e0*/  HMMA.16816.F32 R24, R4.reuse, R26, R16 ;  /* 0x0000001a0418723c */ /* 0x048fec0000001810 */
[C---:B----4-:R-:W-:Y:S11]  /*947f0*/  HMMA.16816.F32 R56, R4.reuse, R60, R56 ;  /* 0x0000003c0438723c */ /* 0x050ff60000001838 */
        /* <DEDUP_REMOVED lines=25> */
[----:B0-----:R-:W3:Y:S04]  /*94990*/  LDL.LU R56, [R1+0x22a0] ;  /* 0x0022a00001387983 */ /* 0x001ee80000300800 */
[----:B------:R-:W3:Y:S04]  /*949a0*/  LDL.LU R57, [R1+0x22a4] ;  /* 0x0022a40001397983 */ /* 0x000ee80000300800 */
[----:B-1----:R-:W3:Y:S04]  /*949b0*/  LDL.LU R58, [R1+0x22a8] ;  /* 0x0022a800013a7983 */ /* 0x002ee80000300800 */
        /* <DEDUP_REMOVED lines=12> */
[----:B0-----:R-:W4:Y:S04]  /*94a80*/  LDL.LU R52, [R1+0x22d0] ;  /* 0x0022d00001347983 */ /* 0x001f280000300800 */
[----:B------:R-:W4:Y:S04]  /*94a90*/  LDL.LU R53, [R1+0x22d4] ;  /* 0x0022d40001357983 */ /* 0x000f280000300800 */
[----:B-1----:R-:W4:Y:S04]  /*94aa0*/  LDL.LU R54, [R1+0x22d8] ;  /* 0x0022d80001367983 */ /* 0x002f280000300800 */
        /* <DEDUP_REMOVED lines=12> */
[----:B0-----:R-:W2:Y:S04]  /*94b70*/  LDL.LU R48, [R1+0x2310] ;  /* 0x0023100001307983 */ /* 0x001ea80000300800 */
[----:B------:R-:W2:Y:S04]  /*94b80*/  LDL.LU R49, [R1+0x2314] ;  /* 0x0023140001317983 */ /* 0x000ea80000300800 */
[----:B-1----:R-:W2:Y:S04]  /*94b90*/  LDL.LU R50, [R1+0x2318] ;  /* 0x0023180001327983 */ /* 0x002ea80000300800 */
[----:B------:R-:W2:Y:S01]  /*94ba0*/  LDL.LU R51, [R1+0x231c] ;  /* 0x00231c0001337983 */ /* 0x000ea20000300800 */
[C---:B----4-:R-:W-:Y:S06]  /*94bb0*/  HMMA.16816.F32 R16, R4.reuse, R36, R16 ;  /* 0x000000240410723c */ /* 0x050fec0000001810 */
[----:B--2---:R-:W-:-:S15]  /*94bc0*/  HMMA.16816.F32 R48, R4, R46, R48 ;  /* 0x0000002e0430723c */ /* 0x004fde0000001830 */
[----:B------:R-:W-:-:S08]  /*94bd0*/  NOP ;  /* 0x0000000000007918 */ /* 0x000fd00000000000 */
[----:B------:R-:W-:Y:S04]  /*94be0*/  STL.64 [R1+0xc80], R48 ;  /* 0x000c803001007387 */ /* 0x000fe80000100a00 */
[----:B------:R3:W-:Y:S02]  /*94bf0*/  STL.64 [R1+0xc88], R50 ;  /* 0x000c883201007387 */ /* 0x0007e40000100a00 */
[C---:B---3--:R-:W-:Y:S06]  /*94c00*/  HMMA.16816.F32 R48, R4.reuse, R44, R52 ;  /* 0x0000002c0430723c */ /* 0x048fec0000001834 */
[C---:B------:R-:W-:Y:S06]  /*94c10*/  HMMA.16816.F32 R44, R4.reuse, R42, R56 ;  /* 0x0000002a042c723c */ /* 0x040fec0000001838 */
[C---:B------:R-:W-:Y:S06]  /*94c20*/  HMMA.16816.F32 R40, R4.reuse, R40, R28 ;  /* 0x000000280428723c */ /* 0x040fec000000181c */
[C---:B------:R-:W-:Y:S06]  /*94c30*/  HMMA.16816.F32 R28, R4.reuse, R38, R12 ;  /* 0x00000026041c723c */ /* 0x040fec000000180c */
[----:B------:R-:W-:Y:S01]  /*94c40*/  HMMA.16816.F32 R12, R4, R34, R20 ;  /* 0x00000022040c723c */ /* 0x000fe20000001814 */
[----:B------:R-:W-:Y:S04]  /*94c50*/  STL.64 [R1+0xc70], R48 ;  /* 0x000c703001007387 */ /* 0x000fe80000100a00 */
[----:B------:R-:W-:Y:S04]  /*94c60*/  STL.64 [R1+0xc78], R50 ;  /* 0x000c783201007387 */ /* 0x000fe80000100a00 */
[----:B------:R0:W-:Y:S04]  /*94c70*/  STL.64 [R1+0xc60], R44 ;  /* 0x000c602c01007387 */ /* 0x0001e80000100a00 */
[----:B------:R1:W-:Y:S04]  /*94c80*/  STL.64 [R1+0xc68], R46 ;  /* 0x000c682e01007387 */ /* 0x0003e80000100a00 */
[----:B------:R2:W-:Y:S04]  /*94c90*/  STL.64 [R1+0xc50], R40 ;  /* 0x000c502801007387 */ /* 0x0005e80000100a00 */
[----:B------:R-:W-:Y:S04]  /*94ca0*/  STL.64 [R1+0xc58], R42 ;  /* 0x000c582a01007387 */ /* 0x000fe80000100a00 */
[----:B------:R3:W-:Y:S04]  /*94cb0*/  STL.64 [R1+0xc40], R28 ;  /* 0x000c401c01007387 */ /* 0x0007e80000100a00 */
[----:B------:R4:W-:Y:S04]  /*94cc0*/  STL.64 [R1+0xc48], R30 ;  /* 0x000c481e01007387 */ /* 0x0009e80000100a00 */
[----:B0-----:R-:W2:Y:S04]  /*94cd0*/  LDL.LU R44, [R1+0x1f30] ;  /* 0x001f3000012c7983 */ /* 0x001ea80000300800 */
[----:B------:R0:W-:Y:S04]  /*94ce0*/  STL.64 [R1+0xc30], R16 ;  /* 0x000c301001007387 */ /* 0x0001e80000100a00 */
[----:B------:R0:W-:Y:S04]  /*94cf0*/  STL.64 [R1+0xc38], R18 ;  /* 0x000c381201007387 */ /* 0x0001e80000100a00 */
[----:B------:R-:W-:Y:S04]  /*94d00*/  STL.64 [R1+0xc20], R12 ;  /* 0x000c200c01007387 */ /* 0x000fe80000100a00 */
[----:B------:R-:W-:Y:S04]  /*94d10*/  STL.64 [R1+0xc28], R14 ;  /* 0x000c280e01007387 */ /* 0x000fe80000100a00 */
[----:B------:R-:W2:Y:S04]  /*94d20*/  LDL.LU R45, [R1+0x1f34] ;  /* 0x001f3400012d7983 */ /* 0x000ea80000300800 */
[----:B-1----:R-:W3:Y:S04]  /*94d30*/  LDL.LU R46, [R1+0x1f38] ;  /* 0x001f3800012e7983 */ /* 0x002ee80000300800 */
        /* <DEDUP_REMOVED lines=13> */
[----:B------:R-:W3:Y:S04]  /*94e10*/  LDL.LU R42, [R1+0x5168] ;  /* 0x00516800012a7983 */ /* 0x000ee80000300800 */
[----:B----4-:R-:W4:Y:S04]  /*94e20*/  LDL.LU R30, [R1+0x5164] ;  /* 0x00516400011e7983 */ /* 0x010f280000300800 */
        /* <DEDUP_REMOVED lines=32> */
[----:B------:R-:W3:Y:S04]  /*95030*/  LDL R52, [R1+0x2c58] ;  /* 0x002c580001347983 */ /* 0x000ee80000100800 */
[----:B------:R-:W3:Y:S04]  /*95040*/  LDL R53, [R1+0x2c5c] ;  /* 0x002c5c0001357983 */ /* 0x000ee80000100800 */
[----:B------:R-:W3:Y:S04]  /*95050*/  LDL.LU R48, [R1+0x1f20] ;  /* 0x001f200001307983 */ /* 0x000ee80000300800 */
[----:B------:R-:W3:Y:S04]  /*95060*/  LDL.LU R49, [R1+0x1f24] ;  /* 0x001f240001317983 */ /* 0x000ee80000300800 */
[----:B------:R-:W3:Y:S04]  /*95070*/  LDL.LU R50, [R1+0x1f28] ;  /* 0x001f280001327983 */ /* 0x000ee80000300800 */
[----:B------:R-:W3:Y:S01]  /*95080*/  LDL.LU R51, [R1+0x1f2c] ;  /* 0x001f2c0001337983 */ /* 0x000ee20000300800 */
[C---:B--2---:R-:W-:Y:S03]  /*95090*/  HMMA.16816.F32 R56, R4.reuse, R32, R56 ;  /* 0x000000200438723c */ /* 0x044fe60000001838 */
[----:B------:R-:W2:Y:S03]  /*950a0*/  LDL.LU R32, [R1+0x1f90] ;  /* 0x001f900001207983 */ /* 0x000ea60000300800 */
[C---:B----4-:R-:W-:Y:S06]  /*950b0*/  HMMA.16816.F32 R36, R4.reuse, R26, R36 ;  /* 0x0000001a0424723c */ /* 0x050fec0000001824 */
[----:B---3--:R-:W-:Y:S11]  /*950c0*/  HMMA.16816.F32 R24, R4, R24, R20 ;  /* 0x000000180418723c */ /* 0x008ff60000001814 */
[----:B------:R0:W-:Y:S04]  /*950d0*/  STL.64 [R1+0xc10], R56 ;  /* 0x000c103801007387 */ /* 0x0001e80000100a00 */
[----:B------:R1:W-:Y:S04]  /*950e0*/  STL.64 [R1+0xc18], R58 ;  /* 0x000c183a01007387 */ /* 0x0003e80000100a00 */
[----:B------:R-:W2:Y:S04]  /*950f0*/  LDL.LU R33, [R1+0x1f94] ;  /* 0x001f940001217983 */ /* 0x000ea80000300800 */
[----:B------:R-:W2:Y:S04]  /*95100*/  LDL.LU R34, [R1+0x1f98] ;  /* 0x001f980001227983 */ /* 0x000ea80000300800 */
[----:B------:R-:W2:Y:S04]  /*95110*/  LDL.LU R35, [R1+0x1f9c] ;  /* 0x001f9c0001237983 */ /* 0x000ea80000300800 */
[----:B------:R-:W3:Y:S04]  /*95120*/  LDL R60, [R1+0x2c68] ;  /* 0x002c6800013c7983 */ /* 0x000ee80000100800 */
[----:B------:R-:W4:Y:S04]  /*95130*/  LDL R61, [R1+0x2c6c] ;  /* 0x002c6c00013d7983 */ /* 0x000f280000100800 */
[----:B0-----:R-:W3:Y:S04]  /*95140*/  LDL.LU R56, [R1+0x1f80] ;  /* 0x001f800001387983 */ /* 0x001ee80000300800 */
[----:B------:R-:W3:Y:S04]  /*95150*/  LDL.LU R57, [R1+0x1f84] ;  /* 0x001f840001397983 */ /* 0x000ee80000300800 */
[----:B-1----:R-:W3:Y:S01]  /*95160*/  LDL.LU R58, [R1+0x1f88] ;  /* 0x001f8800013a7983 */ /* 0x002ee20000300800 */
[----:B------:R-:W-:-:S03]  /*95170*/  IMAD.MOV.U32 R59, RZ, RZ, R0 ;  /* 0x000000ffff3b7224 */ /* 0x000fc600078e0000 */
[----:B------:R-:W2:Y:S04]  /*95180*/  LDL.LU R0, [R1+0x7be0] ;  /* 0x007be00001007983 */ /* 0x000ea80000300800 */
[----:B------:R-:W-:Y:S04]  /*95190*/  STL.64 [R1+0xc00], R36 ;  /* 0x000c002401007387 */ /* 0x000fe80000100a00 */
[----:B------:R0:W-:Y:S04]  /*951a0*/  STL.64 [R1+0xc08], R38 ;  /* 0x000c082601007387 */ /* 0x0001e80000100a00 */
[----:B0-----:R-:W4:Y:S04]  /*951b0*/  LDL.LU.64 R38, [R1+0x7bd8] ;  /* 0x007bd80001267983 */ /* 0x001f280000300a00 */
        /* <DEDUP_REMOVED lines=15> */
[----:B------:R-:W2:Y:S04]  /*952b0*/  LDL.LU.64 R44, [R1+0x7bb0] ;  /* 0x007bb000012c7983 */ /* 0x000ea80000300a00 */
[----:B------:R-:W3:Y:S04]  /*952c0*/  LDL.LU.64 R18, [R1+0x7ba8] ;  /* 0x007ba80001127983 */ /* 0x000ee80000300a00 */
[----:B------:R-:W4:Y:S04]  /*952d0*/  LDL.LU.64 R16, [R1+0x7ba0] ;  /* 0x007ba00001107983 */ /* 0x000f280000300a00 */
[----:B------:R0:W-:Y:S04]  /*952e0*/  STL.64 [R1+0xbd0], R20 ;  /* 0x000bd01401007387 */ /* 0x0001e80000100a00 */
[----:B------:R1:W-:Y:S04]  /*952f0*/  STL.64 [R1+0xbd8], R22 ;  /* 0x000bd81601007387 */ /* 0x0003e80000100a00 */
[----:B0-----:R-:W2:Y:S04]  /*95300*/  LDL.LU R20, [R1+0x2000] ;  /* 0x0020000001147983 */ /* 0x001ea80000300800 */
[----:B------:R-:W2:Y:S04]  /*95310*/  LDL.LU R21, [R1+0x2004] ;  /* 0x0020040001157983 */ /* 0x000ea80000300800 */
[----:B-1----:R-:W2:Y:S01]  /*95320*/  LDL.LU R22, [R1+0x2008] ;  /* 0x0020080001167983 */ /* 0x002ea20000300800 */
[C---:B---3--:R-:W-:Y:S06]  /*95330*/  HMMA.16816.F32 R8, R4.reuse, R18, R8 ;  /* 0x000000120408723c */ /* 0x048fec0000001808 */
[----:B----4-:R-:W-:-:S15]  /*95340*/  HMMA.16816.F32 R16, R4, R16, R12 ;  /* 0x000000100410723c */ /* 0x010fde000000180c */
[----:B------:R-:W-:-:S02]  /*95350*/  NOP ;  /* 0x0000000000007918 */ /* 0x000fc40000000000 */
[----:B------:R-:W-:Y:S04]  /*95360*/  STL.64 [R1+0xbc0], R8 ;  /* 0x000bc00801007387 */ /* 0x000fe80000100a00 */
[----:B------:R0:W-:Y:S04]  /*95370*/  STL.64 [R1+0xbc8], R10 ;  /* 0x000bc80a01007387 */ /* 0x0001e80000100a00 */
[----:B0-----:R-:W3:Y:S04]  /*95380*/  LDL.LU.64 R10, [R1+0x7b98] ;  /* 0x007b9800010a7983 */ /* 0x001ee80000300a00 */
[----:B------:R-:W4:Y:S04]  /*95390*/  LDL.LU.64 R8, [R1+0x7b90] ;  /* 0x007b900001087983 */ /* 0x000f280000300a00 */
[----:B------:R-:W2:Y:S04]  /*953a0*/  LDL.LU.64 R14, [R1+0x7b88] ;  /* 0x007b8800010e7983 */ /* 0x000ea80000300a00 */
[----:B------:R-:W3:Y:S01]  /*953b0*/  LDL.LU.64 R12, [R1+0x7b80] ;  /* 0x007b8000010c7983 */ /* 0x000ee20000300a00 */
[----:B------:R-:W-:-:S03]  /*953c0*/  IMAD.MOV.U32 R23, RZ, RZ, R0 ;  /* 0x000000ffff177224 */ /* 0x000fc600078e0000 */
[----:B------:R-:W-:Y:S04]  /*953d0*/  STL.64 [R1+0xbb0], R16 ;  /* 0x000bb01001007387 */ /* 0x000fe80000100a00 */
[----:B------:R3:W-:Y:S01]  /*953e0*/  STL [R1+0xbb8], R18 ;  /* 0x000bb81201007387 */ /* 0x0007e20000100800 */
[----:B------:R-:W-:-:S05]  /*953f0*/  IMAD.MOV.U32 R0, RZ, RZ, R19 ;  /* 0x000000ffff007224 */ /* 0x000fca00078e0013 */
[----:B------:R-:W-:Y:S01]  /*95400*/  STL [R1+0x6bd0], R0 ;  /* 0x006bd00001007387 */ /* 0x000fe20000100800 */
[----:B------:R-:W-:Y:S02]  /*95410*/  IMAD R28, R28, 0x100, R40 ;  /* 0x000001001c1c7824 */ /* 0x000fe400078e0228 */
[----:B------:R-:W-:Y:S02]  /*95420*/  IMAD R29, R29, 0x100, R41 ;  /* 0x000001001d1d7824 */ /* 0x000fe400078e0229 */
[----:B------:R-:W-:Y:S02]  /*95430*/  IMAD R30, R30, 0x100, R42 ;  /* 0x000001001e1e7824 */ /* 0x000fe400078e022a */
[----:B------:R-:W-:Y:S01]  /*95440*/  IMAD R31, R31, 0x100, R43 ;  /* 0x000001001f1f7824 */ /* 0x000fe200078e022b */
[----:B------:R-:W-:Y:S02]  /*95450*/  F2FP.F16.E5M2.UNPACK_B R28, R28 ;  /* 0x0000001cff1c723e */ /* 0x000fe400020004ff */
[----:B------:R-:W-:-:S02]  /*95460*/  F2FP.F16.E5M2.UNPACK_B R29, R29 ;  /* 0x0000001dff1d723e */ /* 0x000fc400020004ff */
[----:B------:R-:W-:Y:S02]  /*95470*/  F2FP.F16.E5M2.UNPACK_B R30, R30 ;  /* 0x0000001eff1e723e */ /* 0x000fe400020004ff */
[----:B------:R-:W-:Y:S01]  /*95480*/  F2FP.F16.E5M2.UNPACK_B R31, R31 ;  /* 0x0000001fff1f723e */ /* 0x000fe200020004ff */
[C---:B--2---:R-:W-:Y:S06]  /*95490*/  HMMA.16816.F32 R20, R4.reuse, R14, R20 ;  /* 0x0000000e0414723c */ /* 0x044fec0000001814 */
[C---:B---3--:R-:W-:Y:S06]  /*954a0*/  HMMA.16816.F32 R16, R4.reuse, R12, R24 ;  /* 0x0000000c0410723c */ /* 0x048fec0000001818 */
[C---:B------:R-:W-:Y:S06]  /*954b0*/  HMMA.16816.F32 R12, R4.reuse, R10, R32 ;  /* 0x0000000a040c723c */ /* 0x040fec0000001820 */
[C---:B----4-:R-:W-:Y:S05]  /*954c0*/  HMMA.16816.F32 R8, R4.reuse, R8, R36 ;  /* 0x000000080408723c */ /* 0x050fea0000001824 */
        /* <DEDUP_REMOVED lines=11> */
[----:B------:R0:W-:Y:S02]  /*95580*/  STL.64 [R1+0xd70], R8 ;  /* 0x000d700801007387 */ /* 0x0001e40000100a00 */
[----:B0-----:R-:W-:Y:S02]  /*95590*/  F2FP.F16.E5M2.UNPACK_B R8, R52 ;  /* 0x00000034ff08723e */ /* 0x001fe400020004ff */
[----:B------:R-:W-:-:S07]  /*955a0*/  F2FP.F16.E5M2.UNPACK_B R9, R53 ;  /* 0x00000035ff09723e */ /* 0x000fce00020004ff */
[----:B------:R-:W-:Y:S01]  /*955b0*/  HMMA.16816.F32 R12, R28, R8, R56 ;  /* 0x000000081c0c723c */ /* 0x000fe20000001838 */
[----:B------:R-:W-:Y:S01]  /*955c0*/  STL.64 [R1+0xd78], R10 ;  /* 0x000d780a01007387 */ /* 0x000fe20000100a00 */
[----:B------:R-:W-:-:S03]  /*955d0*/  IMAD.MOV.U32 R0, RZ, RZ, R7 ;  /* 0x000000ffff007224 */ /* 0x000fc600078e0007 */
[----:B------:R0:W-:Y:S04]  /*955e0*/  STL.64 [R1+0xd60], R4 ;  /* 0x000d600401007387 */ /* 0x0001e80000100a00 */
[----:B------:R-:W-:Y:S04]  /*955f0*/  STL [R1+0xd68], R6 ;  /* 0x000d680601007387 */ /* 0x000fe80000100800 */
[----:B------:R-:W-:Y:S04]  /*95600*/  STL [R1+0x28], R8 ;  /* 0x0000280801007387 */ /* 0x000fe80000100800 */
[----:B------:R-:W-:Y:S04]  /*95610*/  STL [R1+0x6ce8], R0 ;  /* 0x006ce80001007387 */ /* 0x000fe80000100800 */
[----:B------:R-:W-:Y:S01]  /*95620*/  STL [R1+0x2c], R9 ;  /* 0x00002c0901007387 */ /* 0x000fe20000100800 */
[----:B0-----:R-:W-:-:S02]  /*95630*/  F2FP.F16.E5M2.UNPACK_B R4, R60 ;  /* 0x0000003cff04723e */ /* 0x001fc400020004ff */
[----:B------:R-:W-:-:S03]  /*95640*/  F2FP.F16.E5M2.UNPACK_B R5, R61 ;  /* 0x0000003dff05723e */ /* 0x000fc600020004ff */
[----:B------:R-:W-:Y:S04]  /*95650*/  STL [R1+0x18], R4 ;  /* 0x0000180401007387 */ /* 0x000fe80000100800 */
[----:B------:R0:W-:Y:S04]  /*95660*/  STL.64 [R1+0xe10], R12 ;  /* 0x000e100c01007387 */ /* 0x0001e80000100a00 */
[----:B------:R1:W-:Y:S04]  /*95670*/  STL.64 [R1+0xe18], R14 ;  /* 0x000e180e01007387 */ /* 0x0003e80000100a00 */
[----:B------:R-:W2:Y:S04]  /*95680*/  LDL.LU R44, [R1+0x2290] ;  /* 0x00229000012c7983 */ /* 0x000ea80000300800 */
[----:B------:R-:W-:Y:S04]  /*95690*/  STL [R1+0x1c], R5 ;  /* 0x00001c0501007387 */ /* 0x000fe80000100800 */
[----:B------:R-:W2:Y:S04]  /*956a0*/  LDL.LU R45, [R1+0x2294] ;  /* 0x00229400012d7983 */ /* 0x000ea80000300800 */
[----:B------:R-:W2:Y:S04]  /*956b0*/  LDL.LU R46, [R1+0x2298] ;  /* 0x00229800012e7983 */ /* 0x000ea80000300800 */
[----:B------:R-:W2:Y:S04]  /*956c0*/  LDL.LU R47, [R1+0x229c] ;  /* 0x00229c00012f7983 */ /* 0x000ea80000300800 */
[----:B------:R-:W3:Y:S04]  /*956d0*/  LDL.LU R36, [R1+0x21b0] ;  /* 0x0021b00001247983 */ /* 0x000ee80000300800 */
[----:B------:R-:W3:Y:S04]  /*956e0*/  LDL.LU R37, [R1+0x21b4] ;  /* 0x0021b40001257983 */ /* 0x000ee80000300800 */
[----:B------:R-:W3:Y:S04]  /*956f0*/  LDL.LU R38, [R1+0x21b8] ;  /* 0x0021b80001267983 */ /* 0x000ee80000300800 */
[----:B------:R-:W3:Y:S04]  /*95700*/  LDL.LU R39, [R1+0x21bc] ;  /* 0x0021bc0001277983 */ /* 0x000ee80000300800 */
[----:B------:R-:W4:Y:S04]  /*95710*/  LDL R60, [R1+0x2ca8] ;  /* 0x002ca800013c7983 */ /* 0x000f280000100800 */
        /* <DEDUP_REMOVED lines=8> */
[----:B------:R-:W4:Y:S04]  /*957a0*/  LDL R10, [R1+0x2c78] ;  /* 0x002c7800010a7983 */ /* 0x000f280000100800 */
[----:B------:R-:W2:Y:S04]  /*957b0*/  LDL R11, [R1+0x2c7c] ;  /* 0x002c7c00010b7983 */ /* 0x000ea80000100800 */
[----:B------:R-:W3:Y:S04]  /*957c0*/  LDL R20, [R1+0x2c88] ;  /* 0x002c880001147983 */ /* 0x000ee80000100800 */
[----:B------:R-:W3:Y:S04]  /*957d0*/  LDL R21, [R1+0x2c8c] ;  /* 0x002c8c0001157983 */ /* 0x000ee80000100800 */
        /* <DEDUP_REMOVED lines=12> */
[----:B------:R-:W3:Y:S04]  /*958a0*/  LDL R59, [R1+0x2cbc] ;  /* 0x002cbc00013b7983 */ /* 0x000ee80000100800 */
        /* <DEDUP_REMOVED lines=10> */
[----:B------:R-:W3:Y:S04]  /*95950*/  LDL.LU R48, [R1+0x2300] ;  /* 0x0023000001307983 */ /* 0x000ee80000300800 */
[----:B------:R-:W3:Y:S04]  /*95960*/  LDL.LU R49, [R1+0x2304] ;  /* 0x0023040001317983 */ /* 0x000ee80000300800 */
[----:B------:R-:W3:Y:S04]  /*95970*/  LDL.LU R50, [R1+0x2308] ;  /* 0x0023080001327983 */ /* 0x000ee80000300800 */
[----:B------:R-:W3:Y:S01]  /*95980*/  LDL.LU R51, [R1+0x230c] ;  /* 0x00230c0001337983 */ /* 0x000ee20000300800 */
[----:B------:R-:W-:-:S05]  /*95990*/  IMAD.MOV.U32 R0, RZ, RZ, R9 ;  /* 0x000000ffff007224 */ /* 0x000fca00078e0009 */
[----:B------:R-:W-:Y:S01]  /*959a0*/  STL [R1+0x7b78], R0 ;  /* 0x007b780001007387 */ /* 0x000fe20000100800 */
[----:B----4-:R-:W-:Y:S02]  /*959b0*/  F2FP.F16.E5M2.UNPACK_B R2, R10 ;  /* 0x0000000aff02723e */ /* 0x010fe400020004ff */
[----:B--2---:R-:W-:Y:S02]  /*959c0*/  F2FP.F16.E5M2.UNPACK_B R3, R11 ;  /* 0x0000000bff03723e */ /* 0x004fe400020004ff */
[----:B---3--:R-:W-:Y:S01]  /*959d0*/  HMMA.16816.F32 R8, R28, R4, R12 ;  /* 0x000000041c08723c */ /* 0x008fe2000000180c */
[----:B------:R-:W-:-:S15]  /*959e0*/  STL [R1+0x10], R2 ;  /* 0x0000100201007387 */ /* 0x000fde0000100800 */
[----:B------:R-:W-:-:S07]  /*959f0*/  NOP ;  /* 0x0000000000007918 */ /* 0x000fce0000000000 */
[----:B------:R-:W-:Y:S04]  /*95a00*/  STL.64 [R1+0xe20], R8 ;  /* 0x000e200801007387 */ /* 0x000fe80000100a00 */
[----:B------:R0:W-:Y:S02]  /*95a10*/  STL.64 [R1+0xe28], R10 ;  /* 0x000e280a01007387 */ /* 0x0001e40000100a00 */
[----:B0-----:R-:W-:Y:S01]  /*95a20*/  HMMA.16816.F32 R8, R28, R2, R16 ;  /* 0x000000021c08723c */ /* 0x001fe20000001810 */
[----:B------:R-:W-:Y:S02]  /*95a30*/  F2FP.F16.E5M2.UNPACK_B R4, R20 ;  /* 0x00000014ff04723e */ /* 0x000fe400020004ff */
[----:B------:R-:W-:-:S03]  /*95a40*/  F2FP.F16.E5M2.UNPACK_B R5, R21 ;  /* 0x00000015ff05723e */ /* 0x000fc600020004ff */
        /* <DEDUP_REMOVED lines=8> */
[----:B------:R-:W-:-:S02]  /*95ad0*/  F2FP.F16.E5M2.UNPACK_B R2, R22 ;  /* 0x00000016ff02723e */ /* 0x000fc400020004ff */
[----:B------:R-:W-:-:S03]  /*95ae0*/  F2FP.F16.E5M2.UNPACK_B R3, R23 ;  /* 0x00000017ff03723e */ /* 0x000fc600020004ff */
[----:B------:R-:W-:-:S15]  /*95af0*/  STL [R1], R2 ;  /* 0x0000000201007387 */ /* 0x000fde0000100800 */
[----:B------:R-:W-:-:S02]  /*95b00*/  NOP ;  /* 0x0000000000007918 */ /* 0x000fc40000000000 */
[----:B------:R-:W-:Y:S04]  /*95b10*/  STL.64 [R1+0xe90], R4 ;  /* 0x000e900401007387 */ /* 0x000fe80000100a00 */
[----:B------:R0:W-:Y:S02]  /*95b20*/  STL.64 [R1+0xe98], R6 ;  /* 0x000e980601007387 */ /* 0x0001e40000100a00 */
[----:B0-----:R-:W-:Y:S01]  /*95b30*/  HMMA.16816.F32 R4, R28, R2, R32 ;  /* 0x000000021c04723c */ /* 0x001fe20000001820 */
[----:B------:R-:W-:Y:S02]  /*95b40*/  F2FP.F16.E5M2.UNPACK_B R60, R60 ;  /* 0x0000003cff3c723e */ /* 0x000fe400020004ff */
[----:B------:R-:W-:-:S03]  /*95b50*/  F2FP.F16.E5M2.UNPACK_B R61, R61 ;  /* 0x0000003dff3d723e */ /* 0x000fc600020004ff */
[----:B------:R-:W-:-:S15]  /*95b60*/  STL [R1+0x4], R3 ;  /* 0x0000040301007387 */ /* 0x000fde0000100800 */
[----:B------:R-:W-:-:S02]  /*95b70*/  NOP ;  /* 0x0000000000007918 */ /* 0x000fc40000000000 */
[----:B------:R-:W-:Y:S04]  /*95b80*/  STL.64 [R1+0xea0], R4 ;  /* 0x000ea00401007387 */ /* 0x000fe80000100a00 */
[----:B------:R0:W-:Y:S02]  /*95b90*/  STL.64 [R1+0xea8], R6 ;  /* 0x000ea80601007387 */ /* 0x0001e40000100a00 */
[----:B0-----:R-:W-:Y:S01]  /*95ba0*/  HMMA.16816.F32 R4, R28, R60, R36 ;  /* 0x0000003c1c04723c */ /* 0x001fe20000001824 */
[----:B------:R-:W-:Y:S02]  /*95bb0*/  F2FP.F16.E5M2.UNPACK_B R58, R58 ;  /* 0x0000003aff3a723e */ /* 0x000fe400020004ff */
[----:B------:R-:W-:-:S03]  /*95bc0*/  F2FP.F16.E5M2.UNPACK_B R59, R59 ;  /* 0x0000003bff3b723e */ /* 0x000fc600020004ff */
[----:B------:R-:W-:-:S15]  /*95bd0*/  STL.64 [R1+0x7b68], R60 ;  /* 0x007b683c01007387 */ /* 0x000fde0000100a00 */
[----:B------:R-:W-:-:S02]  /*95be0*/  NOP ;  /* 0x0000000000007918 */ /* 0x000fc40000000000 */
[----:B------:R-:W-:Y:S04]  /*95bf0*/  STL.64 [R1+0xeb0], R4 ;  /* 0x000eb00401007387 */ /* 0x000fe80000100a00 */
[----:B------:R0:W-:Y:S02]  /*95c00*/  STL.64 [R1+0xeb8], R6 ;  /* 0x000eb80601007387 */ /* 0x0001e40000100a00 */
[----:B0-----:R-:W-:Y:S01]  /*95c10*/  HMMA.16816.F32 R4, R28, R58, R40 ;  /* 0x0000003a1c04723c */ /* 0x001fe20000001828 */
[----:B------:R-:W-:Y:S02]  /*95c20*/  F2FP.F16.E5M2.UNPACK_B R56, R56 ;  /* 0x00000038ff38723e */ /* 0x000fe400020004ff */
[----:B------:R-:W-:Y:S02]  /*95c30*/  F2FP.F16.E5M2.UNPACK_B R57, R57 ;  /* 0x00000039ff39723e */ /* 0x000fe400020004ff */
[----:B------:R-:W-:-:S15]  /*95c40*/  F2FP.F16.E5M2.UNPACK_B R54, R54 ;  /* 0x00000036ff36723e */ /* 0x000fde00020004ff */
[----:B------:R-:W-:-:S03]  /*95c50*/  NOP ;  /* 0x0000000000007918 */ /* 0x000fc60000000000 */
[----:B------:R-:W-:Y:S04]  /*95c60*/  STL.64 [R1+0xf80], R4 ;  /* 0x000f800401007387 */ /* 0x000fe80000100a00 */
[----:B------:R0:W-:Y:S02]  /*95c70*/  STL.64 [R1+0xf88], R6 ;  /* 0x000f880601007387 */ /* 0x0001e40000100a00 */
[----:B0-----:R-:W-:Y:S01]  /*95c80*/  HMMA.16816.F32 R4, R28, R56, R44 ;  /* 0x000000381c04723c */ /* 0x001fe2000000182c */
[----:B------:R-:W-:Y:S01]  /*95c90*/  F2FP.F16.E5M2.UNPACK_B R55, R55 ;  /* 0x00000037ff37723e */ /* 0x000fe200020004ff */
[----:B------:R-:W-:Y:S04]  /*95ca0*/  STL.64 [R1+0x7af0], R58 ;  /* 0x007af03a01007387 */ /* 0x000fe80000100a00 */
[----:B------:R-:W-:-:S15]  /*95cb0*/  STL.64 [R1+0x7ae8], R56 ;  /* 0x007ae83801007387 */ /* 0x000fde0000100a00 */
[----:B------:R-:W-:-:S02]  /*95cc0*/  NOP ;  /* 0x0000000000007918 */ /* 0x000fc40000000000 */
        /* <DEDUP_REMOVED lines=22> */
[----:B------:R-:W3:Y:S04]  /*95e30*/  LDL R50, [R1+0x2cf8] ;  /* 0x002cf80001327983 */ /* 0x000ee80000100800 */
[----:B------:R-:W4:Y:S04]  /*95e40*/  LDL R51, [R1+0x2cfc] ;  /* 0x002cfc0001337983 */ /* 0x000f280000100800 */
[----:B0-----:R-:W2:Y:S04]  /*95e50*/  LDL.LU R4, [R1+0x23e0] ;  /* 0x0023e00001047983 */ /* 0x001ea80000300800 */
[----:B------:R-:W2:Y:S04]  /*95e60*/  LDL.LU R5, [R1+0x23e4] ;  /* 0x0023e40001057983 */ /* 0x000ea80000300800 */
[----:B-1----:R-:W2:Y:S04]  /*95e70*/  LDL.LU R6, [R1+0x23e8] ;  /* 0x0023e80001067983 */ /* 0x002ea80000300800 */
[----:B------:R-:W2:Y:S04]  /*95e80*/  LDL.LU R7, [R1+0x23ec] ;  /* 0x0023ec0001077983 */ /* 0x000ea80000300800 */
[----:B------:R-:W2:Y:S04]  /*95e90*/  LDL R48, [R1+0x2d08] ;  /* 0x002d080001307983 */ /* 0x000ea80000100800 */
[----:B------:R-:W2:Y:S04]  /*95ea0*/  LDL R49, [R1+0x2d0c] ;  /* 0x002d0c0001317983 */ /* 0x000ea80000100800 */
[----:B------:R-:W2:Y:S04]  /*95eb0*/  LDL R46, [R1+0x2d18] ;  /* 0x002d1800012e7983 */ /* 0x000ea80000100800 */
[----:B------:R-:W2:Y:S04]  /*95ec0*/  LDL R47, [R1+0x2d1c] ;  /* 0x002d1c00012f7983 */ /* 0x000ea80000100800 */
[----:B------:R-:W2:Y:S04]  /*95ed0*/  LDL.LU R12, [R1+0x24b0] ;  /* 0x0024b000010c7983 */ /* 0x000ea80000300800 */
[----:B------:R-:W2:Y:S04]  /*95ee0*/  LDL.LU R13, [R1+0x24b4] ;  /* 0x0024b400010d7983 */ /* 0x000ea80000300800 */
[----:B------:R-:W2:Y:S04]  /*95ef0*/  LDL.LU R14, [R1+0x24b8] ;  /* 0x0024b800010e7983 */ /* 0x000ea80000300800 */
        /* <DEDUP_REMOVED lines=16> */
[----:B------:R-:W2:Y:S01]  /*96000*/  LDL.LU R35, [R1+0x25ec] ;  /* 0x0025ec0001237983 */ /* 0x000ea20000300800 */
[----:B------:R-:W-:-:S02]  /*96010*/  F2FP.F16.E5M2.UNPACK_B R52, R52 ;  /* 0x00000034ff34723e */ /* 0x000fc400020004ff */
[----:B------:R-:W-:Y:S01]  /*96020*/  F2FP.F16.E5M2.UNPACK_B R53, R53 ;  /* 0x00000035ff35723e */ /* 0x000fe200020004ff */
[----:B------:R-:W2:Y:S04]  /*96030*/  LDL R36, [R1+0x2d68] ;  /* 0x002d680001247983 */ /* 0x000ea80000100800 */
[----:B------:R-:W2:Y:S04]  /*96040*/  LDL R37, [R1+0x2d6c] ;  /* 0x002d6c0001257983 */ /* 0x000ea80000100800 */
[----:B------:R-:W-:Y:S04]  /*96050*/  STL.64 [R1+0x7ad0], R54 ;  /* 0x007ad03601007387 */ /* 0x000fe80000100a00 */
[----:B------:R-:W-:Y:S01]  /*96060*/  STL.64 [R1+0x7ac8], R52 ;  /* 0x007ac83401007387 */ /* 0x000fe20000100a00 */
[----:B---3--:R-:W-:-:S02]  /*96070*/  F2FP.F16.E5M2.UNPACK_B R50, R50 ;  /* 0x00000032ff32723e */ /* 0x008fc400020004ff */
[----:B----4-:R-:W-:Y:S01]  /*96080*/  F2FP.F16.E5M2.UNPACK_B R51, R51 ;  /* 0x00000033ff33723e */ /* 0x010fe200020004ff */
[C---:B--2---:R-:W-:Y:S06]  /*96090*/  HMMA.16816.F32 R56, R28.reuse, R52, R56 ;  /* 0x000000341c38723c */ /* 0x044fec0000001838 */
[----:B------:R-:W-:Y:S01]  /*960a0*/  HMMA.16816.F32 R4, R28, R50, R4 ;  /* 0x000000321c04723c */ /* 0x000fe20000001804 */
[----:B------:R-:W-:Y:S02]  /*960b0*/  F2FP.F16.E5M2.UNPACK_B R48, R48 ;  /* 0x00000030ff30723e */ /* 0x000fe400020004ff */
[----:B------:R-:W-:-:S14]  /*960c0*/  F2FP.F16.E5M2.UNPACK_B R49, R49 ;  /* 0x00000031ff31723e */ /* 0x000fdc00020004ff */
[----:B------:R-:W-:Y:S04]  /*960d0*/  STL.64 [R1+0xfc0], R56 ;  /* 0x000fc03801007387 */ /* 0x000fe80000100a00 */
[----:B------:R-:W-:Y:S04]  /*960e0*/  STL.64 [R1+0xfc8], R58 ;  /* 0x000fc83a01007387 */ /* 0x000fe80000100a00 */
[----:B------:R-:W-:Y:S04]  /*960f0*/  STL.64 [R1+0x1050], R4 ;  /* 0x0010500401007387 */ /* 0x000fe80000100a00 */
[----:B------:R0:W-:Y:S02]  /*96100*/  STL.64 [R1+0x1058], R6 ;  /* 0x0010580601007387 */ /* 0x0001e40000100a00 */
[----:B0-----:R-:W-:Y:S01]  /*96110*/  HMMA.16816.F32 R4, R28, R48, R8 ;  /* 0x000000301c04723c */ /* 0x001fe20000001808 */
[----:B------:R-:W-:-:S02]  /*96120*/  F2FP.F16.E5M2.UNPACK_B R46, R46 ;  /* 0x0000002eff2e723e */ /* 0x000fc400020004ff */
[----:B------:R-:W-:Y:S01]  /*96130*/  F2FP.F16.E5M2.UNPACK_B R47, R47 ;  /* 0x0000002fff2f723e */ /* 0x000fe200020004ff */
[----:B------:R-:W-:Y:S04]  /*96140*/  STL.64 [R1+0x7ac0], R50 ;  /* 0x007ac03201007387 */ /* 0x000fe80000100a00 */
[----:B------:R-:W-:-:S15]  /*96150*/  STL.64 [R1+0x7ab8], R48 ;  /* 0x007ab83001007387 */ /* 0x000fde0000100a00 */
        /* <DEDUP_REMOVED lines=85> */
[----:B------:R0:W-:Y:S01]  /*966b0*/  STL.64 [R1+0x7b08], R36 ;  /* 0x007b082401007387 */ /* 0x0001e20000100a00 */
[----:B---3--:R-:W-:-:S02]  /*966c0*/  F2FP.F16.E5M2.UNPACK_B R34, R34 ;  /* 0x00000022ff22723e */ /* 0x008fc400020004ff */
[----:B----4-:R-:W-:Y:S01]  /*966d0*/  F2FP.F16.E5M2.UNPACK_B R35, R35 ;  /* 0x00000023ff23723e */ /* 0x010fe200020004ff */
[C---:B--2---:R-:W-:Y:S06]  /*966e0*/  HMMA.16816.F32 R40, R28.reuse, R36, R40 ;  /* 0x000000241c28723c */ /* 0x044fec0000001828 */
[----:B0-----:R-:W-:Y:S01]  /*966f0*/  HMMA.16816.F32 R36, R28, R34, R44 ;  /* 0x000000221c24723c */ /* 0x001fe2000000182c */
[----:B------:R-:W-:Y:S02]  /*96700*/  F2FP.F16.E5M2.UNPACK_B R32, R32 ;  /* 0x00000020ff20723e */ /* 0x000fe400020004ff */
[----:B------:R-:W-:-:S02]  /*96710*/  F2FP.F16.E5M2.UNPACK_B R33, R33 ;  /* 0x00000021ff21723e */ /* 0x000fc400020004ff */
[----:B------:R-:W-:Y:S02]  /*96720*/  F2FP.F16.E5M2.UNPACK_B R26, R26 ;  /* 0x0000001aff1a723e */ /* 0x000fe400020004ff */
[----:B------:R-:W-:-:S10]  /*96730*/  F2FP.F16.E5M2.UNPACK_B R27, R27 ;  /* 0x0000001bff1b723e */ /* 0x000fd400020004ff */
        /* <DEDUP_REMOVED lines=8> */
[----:B------:R-:W-:-:S02]  /*967c0*/  F2FP.F16.E5M2.UNPACK_B R24, R24 ;  /* 0x00000018ff18723e */ /* 0x000fc400020004ff */
[----:B------:R-:W-:Y:S02]  /*967d0*/  F2FP.F16.E5M2.UNPACK_B R25, R25 ;  /* 0x00000019ff19723e */ /* 0x000fe400020004ff */
[----:B------:R-:W-:Y:S02]  /*967e0*/  F2FP.F16.E5M2.UNPACK_B R22, R22 ;  /* 0x00000016ff16723e */ /* 0x000fe400020004ff */
[----:B------:R-:W-:-:S07]  /*967f0*/  F2FP.F16.E5M2.UNPACK_B R23, R23 ;  /* 0x00000017ff17723e */ /* 0x000fce00020004ff */
[C---:B------:R-:W-:Y:S03]  /*96800*/  HMMA.16816.F32 R4, R28.reuse, R22, R4 ;  /* 0x000000161c04723c */ /* 0x040fe60000001804 */
        /* <DEDUP_REMOVED lines=33> */
[----:B------:R-:W2:Y:S04]  /*96a20*/  LDL R15, [R1+0x2dfc] ;  /* 0x002dfc00010f7983 */ /* 0x000ea80000100800 */
[----:B------:R-:W2:Y:S04]  /*96a30*/  LDL.LU R36, [R1+0x27c0] ;  /* 0x0027c00001247983 */ /* 0x000ea80000300800 */
[----:B------:R-:W2:Y:S04]  /*96a40*/  LDL.LU R37, [R1+0x27c4] ;  /* 0x0027c40001257983 */ /* 0x000ea80000300800 */
[----:B------:R-:W2:Y:S04]  /*96a50*/  LDL.LU R38, [R1+0x27c8] ;  /* 0x0027c80001267983 */ /* 0x000ea80000300800 */
[----:B------:R-:W2:Y:S04]  /*96a60*/  LDL.LU R39, [R1+0x27cc] ;  /* 0x0027cc0001277983 */ /* 0x000ea80000300800 */
[----:B------:R-:W2:Y:S04]  /*96a70*/  LDL R12, [R1+0x2e08] ;  /* 0x002e0800010c7983 */ /* 0x000ea80000100800 */
[----:B------:R-:W2:Y:S04]  /*96a80*/  LDL R13, [R1+0x2e0c] ;  /* 0x002e0c00010d7983 */ /* 0x000ea80000100800 */
[----:B------:R-:W2:Y:S04]  /*96a90*/  LDL.LU R44, [R1+0x5178] ;  /* 0x00517800012c7983 */ /* 0x000ea80000300800 */
[----:B0-----:R-:W2:Y:S04]  /*96aa0*/  LDL.LU R4, [R1+0x5174] ;  /* 0x0051740001047983 */ /* 0x001ea80000300800 */
[----:B------:R-:W2:Y:S04]  /*96ab0*/  LDL.LU R45, [R1+0x5180] ;  /* 0x00518000012d7983 */ /* 0x000ea80000300800 */
[----:B------:R-:W2:Y:S04]  /*96ac0*/  LDL.LU R5, [R1+0x517c] ;  /* 0x00517c0001057983 */ /* 0x000ea80000300800 */
[----:B------:R-:W2:Y:S04]  /*96ad0*/  LDL.LU R46, [R1+0x5188] ;  /* 0x00518800012e7983 */ /* 0x000ea80000300800 */
[----:B-1----:R-:W2:Y:S04]  /*96ae0*/  LDL.LU R6, [R1+0x5184] ;  /* 0x0051840001067983 */ /* 0x002ea80000300800 */
[----:B------:R-:W2:Y:S04]  /*96af0*/  LDL R10, [R1+0x2e18] ;  /* 0x002e1800010a7983 */ /* 0x000ea80000100800 */
[----:B------:R-:W2:Y:S04]  /*96b00*/  LDL R11, [R1+0x2e1c] ;  /* 0x002e1c00010b7983 */ /* 0x000ea80000100800 */
[----:B------:R-:W2:Y:S04]  /*96b10*/  LDL.LU R48, [R1+0x2820] ;  /* 0x0028200001307983 */ /* 0x000ea80000300800 */
[----:B------:R-:W2:Y:S04]  /*96b20*/  LDL.LU R49, [R1+0x2824] ;  /* 0x0028240001317983 */ /* 0x000ea80000300800 */
        /* <DEDUP_REMOVED lines=8> */
[----:B------:R-:W2:Y:S04]  /*96bb0*/  LDL.LU R52, [R1+0x2c40] ;  /* 0x002c400001347983 */ /* 0x000ea80000300800 */
[----:B------:R-:W2:Y:S04]  /*96bc0*/  LDL.LU R53, [R1+0x2c44] ;  /* 0x002c440001357983 */ /* 0x000ea80000300800 */
[----:B------:R-:W2:Y:S04]  /*96bd0*/  LDL.LU R54, [R1+0x2c48] ;  /* 0x002c480001367983 */ /* 0x000ea80000300800 */
[----:B------:R-:W2:Y:S04]  /*96be0*/  LDL.LU R55, [R1+0x2c4c] ;  /* 0x002c4c0001377983 */ /* 0x000ea80000300800 */
[----:B------:R-:W2:Y:S01]  /*96bf0*/  LDL R60, [R1+0x2e48] ;  /* 0x002e4800013c7983 */ /* 0x000ea20000100800 */
[----:B------:R-:W-:-:S03]  /*96c00*/  IMAD.MOV.U32 R0, RZ, RZ, R3 ;  /* 0x000000ffff007224 */ /* 0x000fc600078e0003 */
[----:B------:R-:W2:Y:S04]  /*96c10*/  LDL R2, [R1+0x2e38] ;  /* 0x002e380001027983 */ /* 0x000ea80000100800 */
[----:B------:R-:W2:Y:S04]  /*96c20*/  LDL R3, [R1+0x2e3c] ;  /* 0x002e3c0001037983 */ /* 0x000ea80000100800 */
[----:B------:R-:W2:Y:S01]  /*96c30*/  LDL R61, [R1+0x2e4c] ;  /* 0x002e4c00013d7983 */ /* 0x000ea20000100800 */
        /* <DEDUP_REMOVED lines=8> */
[----:B----4-:R-:W-:-:S02]  /*96cc0*/  F2FP.F16.E5M2.UNPACK_B R14, R14 ;  /* 0x0000000eff0e723e */ /* 0x010fc400020004ff */
[----:B--2---:R-:W-:Y:S01]  /*96cd0*/  F2FP.F16.E5M2.UNPACK_B R15, R15 ;  /* 0x0000000fff0f723e */ /* 0x004fe200020004ff */
[----:B------:R-:W-:Y:S04]  /*96ce0*/  STL.64 [R1+0x7a70], R18 ;  /* 0x007a701201007387 */ /* 0x000fe80000100a00 */
[----:B------:R0:W-:Y:S02]  /*96cf0*/  STL.64 [R1+0x7a68], R16 ;  /* 0x007a681001007387 */ /* 0x0001e40000100a00 */
[----:B0-----:R-:W-:Y:S01]  /*96d00*/  HMMA.16816.F32 R16, R28, R14, R36 ;  /* 0x0000000e1c10723c */ /* 0x001fe20000001824 */
[----:B------:R-:W-:Y:S02]  /*96d10*/  F2FP.F16.E5M2.UNPACK_B R12, R12 ;  /* 0x0000000cff0c723e */ /* 0x000fe400020004ff */
[----:B------:R-:W-:-:S02]  /*96d20*/  F2FP.F16.E5M2.UNPACK_B R13, R13 ;  /* 0x0000000dff0d723e */ /* 0x000fc400020004ff */
[----:B------:R-:W-:Y:S02]  /*96d30*/  F2FP.F16.E5M2.UNPACK_B R10, R10 ;  /* 0x0000000aff0a723e */ /* 0x000fe400020004ff */
[----:B------:R-:W-:-:S15]  /*96d40*/  F2FP.F16.E5M2.UNPACK_B R11, R11 ;  /* 0x0000000bff0b723e */ /* 0x000fde00020004ff */
[----:B------:R-:W-:-:S01]  /*96d50*/  NOP ;  /* 0x0000000000007918 */ /* 0x000fc20000000000 */
[----:B------:R-:W-:Y:S04]  /*96d60*/  STL.64 [R1+0x1340], R16 ;  /* 0x0013401001007387 */ /* 0x000fe80000100a00 */
[----:B------:R0:W-:Y:S04]  /*96d70*/  STL.64 [R1+0x1348], R18 ;  /* 0x0013481201007387 */ /* 0x0001e80000100a00 */
[----:B------:R-:W-:Y:S04]  /*96d80*/  STL.64 [R1+0x7a90], R14 ;  /* 0x007a900e01007387 */ /* 0x000fe80000100a00 */
[----:B------:R1:W-:Y:S01]  /*96d90*/  STL.64 [R1+0x7a88], R12 ;  /* 0x007a880c01007387 */ /* 0x0003e20000100a00 */
[C---:B0-----:R-:W-:Y:S06]  /*96da0*/  HMMA.16816.F32 R16, R28.reuse, R12, R40 ;  /* 0x0000000c1c10723c */ /* 0x041fec0000001828 */
[----:B-1----:R-:W-:Y:S01]  /*96db0*/  HMMA.16816.F32 R12, R28, R10, R48 ;  /* 0x0000000a1c0c723c */ /* 0x002fe20000001830 */
[----:B------:R-:W-:-:S02]  /*96dc0*/  F2FP.F16.E5M2.UNPACK_B R8, R8 ;  /* 0x00000008ff08723e */ /* 0x000fc400020004ff */
[----:B------:R-:W-:-:S14]  /*96dd0*/  F2FP.F16.E5M2.UNPACK_B R9, R9 ;  /* 0x00000009ff09723e */ /* 0x000fdc00020004ff */
[----:B------:R-:W-:Y:S04]  /*96de0*/  STL.64 [R1+0x1360], R16 ;  /* 0x0013601001007387 */ /* 0x000fe80000100a00 */
[----:B------:R-:W-:Y:S04]  /*96df0*/  STL.64 [R1+0x1368], R18 ;  /* 0x0013681201007387 */ /* 0x000fe80000100a00 */
[----:B------:R-:W-:Y:S04]  /*96e00*/  STL.64 [R1+0x1380], R12 ;  /* 0x0013800c01007387 */ /* 0x000fe80000100a00 */
[----:B------:R0:W-:Y:S02]  /*96e10*/  STL.64 [R1+0x1388], R14 ;  /* 0x0013880e01007387 */ /* 0x0001e40000100a00 */
[----:B0-----:R-:W-:Y:S01]  /*96e20*/  HMMA.16816.F32 R12, R28, R8, R52 ;  /* 0x000000081c0c723c */ /* 0x001fe20000001834 */
[----:B------:R-:W-:-:S02]  /*96e30*/  F2FP.F16.E5M2.UNPACK_B R60, R60 ;  /* 0x0000003cff3c723e */ /* 0x000fc400020004ff */
[----:B------:R-:W-:Y:S02]  /*96e40*/  F2FP.F16.E5M2.UNPACK_B R2, R2 ;  /* 0x00000002ff02723e */ /* 0x000fe400020004ff */
[----:B------:R-:W-:Y:S01]  /*96e50*/  F2FP.F16.E5M2.UNPACK_B R3, R3 ;  /* 0x00000003ff03723e */ /* 0x000fe200020004ff */
[----:B------:R-:W-:Y:S04]  /*96e60*/  STL [R1+0x7a54], R8 ;  /* 0x007a540801007387 */ /* 0x000fe80000100800 */
[----:B------:R-:W-:-:S13]  /*96e70*/  STL [R1+0x20], R60 ;  /* 0x0000203c01007387 */ /* 0x000fda0000100800 */
[----:B------:R-:W-:Y:S04]  /*96e80*/  STL.64 [R1+0x2c40], R12 ;  /* 0x002c400c01007387 */ /* 0x000fe80000100a00 */
[----:B------:R-:W-:Y:S04]  /*96e90*/  STL.64 [R1+0x2c48], R14 ;  /* 0x002c480e01007387 */ /* 0x000fe80000100a00 */
[----:B------:R-:W-:Y:S04]  /*96ea0*/  STL [R1+0x7a50], R9 ;  /* 0x007a500901007387 */ /* 0x000fe80000100800 */
[----:B------:R3:W-:Y:S01]  /*96eb0*/  STL.64 [R1+0x7b70], R10 ;  /* 0x007b700a01007387 */ /* 0x0007e20000100a00 */
[----:B------:R-:W-:-:S05]  /*96ec0*/  F2FP.F16.E5M2.UNPACK_B R61, R61 ;  /* 0x0000003dff3d723e */ /* 0x000fca00020004ff */
        /* <DEDUP_REMOVED lines=52> */
[----:B-1----:R-:W4:Y:S04]  /*97210*/  LDL R54, [R1+0x28] ;  /* 0x0000280001367983 */ /* 0x002f280000100800 */
        /* <DEDUP_REMOVED lines=37> */
[----:B------:R-:W3:Y:S01]  /*97470*/  LDL.LU.64 R10, [R1+0x7b70] ;  /* 0x007b7000010a7983 */ /* 0x000ee20000300a00 */
[----:B----4-:R-:W-:-:S04]  /*97480*/  IMAD.MOV.U32 R55, RZ, RZ, R0 ;  /* 0x000000ffff377224 */ /* 0x010fc800078e0000 */
[----:B------:R-:W-:Y:S02]  /*97490*/  IMAD.MOV.U32 R0, RZ, RZ, R61 ;  /* 0x000000ffff007224 */ /* 0x000fe400078e003d */
[----:B------:R-:W-:-:S15]  /*974a0*/  IMAD.MOV.U32 R9, RZ, RZ, R60 ;  /* 0x000000ffff097224 */ /* 0x000fde00078e003c */
        /* <DEDUP_REMOVED lines=11> */
[C---:B------:R-:W-:Y:S06]  /*97560*/  HMMA.16816.F32 R32, R4.reuse, R40, R32 ;  /* 0x000000280420723c */ /* 0x040fec0000001820 */
[C---:B------:R-:W-:Y:S08]  /*97570*/  HMMA.16816.F32 R40, R4.reuse, R42, R36 ;  /* 0x0000002a0428723c */ /* 0x040ff00000001824 */
        /* <DEDUP_REMOVED lines=8> */
[----:B------:R0:W-:Y:S02]  /*97600*/  STL.64 [R1+0x13d8], R30 ;  /* 0x0013d81e01007387 */ /* 0x0001e40000100a00 */
[----:B0-----:R-:W-:Y:S02]  /*97610*/  IMAD.MOV.U32 R31, RZ, RZ, R21 ;  /* 0x000000ffff1f7224 */ /* 0x001fe400078e0015 */
[C---:B------:R-:W-:Y:S01]  /*97620*/  HMMA.16816.F32 R20, R4.reuse, R22, R12 ;  /* 0x000000160414723c */ /* 0x040fe2000000180c */
[----:B------:R-:W-:Y:S04]  /*97630*/  STL.64 [R1+0x7ab0], R10 ;  /* 0x007ab00a01007387 */ /* 0x000fe80000100a00 */
        /* <DEDUP_REMOVED lines=943> */
[----:B------:R-:W-:Y:S04]  /*9b130*/  STL.64 [R1+0x25d0], R4 ;  /* 0x0025d00401007387 */ /* 0x000fe80000100a00 */
[----:B------:R1:W-:Y:S01]  /*9b140*/  STL.64 [R1+0x25d8], R6 ;  /* 0x0025d80601007387 */ /* 0x0003e20000100a00 */
[C---:B0-----:R-:W-:Y:S06]  /*9b150*/  HMMA.16816.F32 R8, R28.reuse, R54, R48 ;  /* 0x000000361c08723c */ /* 0x041fec0000001830 */
[----:B-1----:R-:W-:-:S15]  /*9b160*/  HMMA.16816.F32 R4, R28, R60, R56 ;  /* 0x0000003c1c04723c */ /* 0x002fde0000001838 */
        /* <DEDUP_REMOVED lines=70> */
[C---:B---3--:R-:W-:Y:S06]  /*9b5d0*/  HMMA.16816.F32 R16, R28.reuse, R18, R8 ;  /* 0x000000121c10723c */ /* 0x048fec0000001808 */
[----:B----4-:R-:W-:Y:S01]  /*9b5e0*/  HMMA.16816.F32 R24, R28, R60, R24 ;  /* 0x0000003c1c18723c */ /* 0x010fe20000001818 */
[----:B------:R-:W3:Y:S04]  /*9b5f0*/  LDL.LU.64 R10, [R1+0x7820] ;  /* 0x00782000010a7983 */ /* 0x000ee80000300a00 */
[----:B------:R-:W3:Y:S01]  /*9b600*/  LDL.LU.64 R8, [R1+0x7818] ;  /* 0x0078180001087983 */ /* 0x000ee20000300a00 */
[----:B0-----:R-:W-:-:S11]  /*9b610*/  IMAD.MOV.U32 R0, RZ, RZ, R61 ;  /* 0x000000ffff007224 */ /* 0x001fd600078e003d */
        /* <DEDUP_REMOVED lines=311> */
[C---:B------:R-:W-:Y:S06]  /*9c990*/  HMMA.16816.F32 R32, R4.reuse, R40, R32 ;  /* 0x000000280420723c */ /* 0x040fec0000001820 */
[C---:B------:R-:W-:Y:S10]  /*9c9a0*/  HMMA.16816.F32 R40, R4.reuse, R42, R36 ;  /* 0x0000002a0428723c */ /* 0x040ff40000001824 */
[----:B------:R-:W-:Y:S04]  /*9c9b0*/  STL.64 [R1+0x23f0], R52 ;  /* 0x0023f03401007387 */ /* 0x000fe80000100a00 */
[----:B------:R0:W-:Y:S04]  /*9c9c0*/  STL.64 [R1+0x23f8], R54 ;  /* 0x0023f83601007387 */ /* 0x0001e80000100a00 */
[----:B0-----:R-:W4:Y:S04]  /*9c9d0*/  LDL.LU.64 R54, [R1+0x7718] ;  /* 0x0077180001367983 */ /* 0x001f280000300a00 */
[----:B------:R-:W4:Y:S01]  /*9c9e0*/  LDL.LU.64 R52, [R1+0x7710] ;  /* 0x0077100001347983 */ /* 0x000f220000300a00 */
[----:B---3--:R-:W-:-:S15]  /*9c9f0*/  HMMA.16816.F32 R28, R4, R20, R28 ;  /* 0x00000014041c723c */ /* 0x008fde000000181c */
[----:B------:R-:W-:-:S08]  /*9ca00*/  NOP ;  /* 0x0000000000007918 */ /* 0x000fd00000000000 */
[----:B------:R-:W-:Y:S04]  /*9ca10*/  STL.64 [R1+0x23e0], R28 ;  /* 0x0023e01c01007387 */ /* 0x000fe80000100a00 */
[----:B------:R0:W-:Y:S02]  /*9ca20*/  STL.64 [R1+0x23e8], R30 ;  /* 0x0023e81e01007387 */ /* 0x0001e40000100a00 */
[----:B0-----:R-:W-:Y:S02]  /*9ca30*/  IMAD.MOV.U32 R31, RZ, RZ, R21 ;  /* 0x000000ffff1f7224 */ /* 0x001fe400078e0015 */
[C---:B------:R-:W-:Y:S06]  /*9ca40*/  HMMA.16816.F32 R20, R4.reuse, R22, R12 ;  /* 0x000000160414723c */ /* 0x040fec000000180c */
[C---:B--2---:R-:W-:Y:S01]  /*9ca50*/  HMMA.16816.F32 R56, R4.reuse, R60, R56 ;  /* 0x0000003c0438723c */ /* 0x044fe20000001838 */
[----:B------:R-:W-:Y:S04]  /*9ca60*/  STL.64 [R1+0x7678], R10 ;  /* 0x0076780a01007387 */ /* 0x000fe80000100a00 */
        /* <DEDUP_REMOVED lines=3177> */
[----:B------:R-:W-:Y:S04]  /*a9100*/  STL [R1+0x6bd4], R25 ;  /* 0x006bd41901007387 */ /* 0x000fe80000100800 */
[----:B------:R-:W-:Y:S04]  /*a9110*/  STL.64 [R1+0x6cd0], R26 ;  /* 0x006cd01a01007387 */ /* 0x000fe80000100a00 */
[----:B------:R0:W-:Y:S04]  /*a9120*/  STL [R1+0x6cc8], R24 ;  /* 0x006cc81801007387 */ /* 0x0001e80000100800 */
        /* <DEDUP_REMOVED lines=56> */
[----:B----4-:R-:W-:Y:S04]  /*a94b0*/  STL.64 [R1+0x6c90], R22 ;  /* 0x006c901601007387 */ /* 0x010fe80000100a00 */
[----:B--2---:R-:W-:Y:S04]  /*a94c0*/  STL.64 [R1+0x6c88], R20 ;  /* 0x006c881401007387 */ /* 0x004fe80000100a00 */
[----:B------:R-:W2:-:S12]  /*a94d0*/  LDL.LU R48, [R1+0xcb0] ;  /* 0x000cb00001307983 */ /* 0x000e980000300800 */
[----:B------:R-:W-:Y:S04]  /*a94e0*/  STL.64 [R1+0xaf0], R12 ;  /* 0x000af00c01007387 */ /* 0x000fe80000100a00 */
[----:B------:R0:W-:Y:S04]  /*a94f0*/  STL.64 [R1+0xaf8], R14 ;  /* 0x000af80e01007387 */ /* 0x0001e80000100a00 */
[----:B------:R-:W2:Y:S04]  /*a9500*/  LDL.LU R49, [R1+0xcb4] ;  /* 0x000cb40001317983 */ /* 0x000ea80000300800 */
[----:B------:R-:W3:Y:S04]  /*a9510*/  LDL.LU R50, [R1+0xcb8] ;  /* 0x000cb80001327983 */ /* 0x000ee80000300800 */
[----:B------:R-:W3:Y:S01]  /*a9520*/  LDL.LU R51, [R1+0xcbc] ;  /* 0x000cbc0001337983 */ /* 0x000ee20000300800 */
[----:B------:R-:W-:-:S02]  /*a9530*/  IMAD R4, R4, 0x100, R52 ;  /* 0x0000010004047824 */ /* 0x000fc400078e0234 */
[----:B------:R-:W-:Y:S02]  /*a9540*/  IMAD R5, R5, 0x100, R53 ;  /* 0x0000010005057824 */ /* 0x000fe400078e0235 */
[----:B------:R-:W-:Y:S02]  /*a9550*/  IMAD R6, R6, 0x100, R54 ;  /* 0x0000010006067824 */ /* 0x000fe400078e0236 */
[----:B------:R-:W-:Y:S01]  /*a9560*/  IMAD R7, R7, 0x100, R55 ;  /* 0x0000010007077824 */ /* 0x000fe200078e0237 */
[----:B---3--:R-:W-:Y:S04]  /*a9570*/  STL.64 [R1+0x6ca0], R50 ;  /* 0x006ca03201007387 */ /* 0x008fe80000100a00 */
[----:B--2---:R-:W-:Y:S04]  /*a9580*/  STL.64 [R1+0x6c98], R48 ;  /* 0x006c983001007387 */ /* 0x004fe80000100a00 */
        /* <DEDUP_REMOVED lines=13> */
[----:B--2---:R-:W-:Y:S04]  /*a9660*/  STL.64 [R1+0x6cb8], R56 ;  /* 0x006cb83801007387 */ /* 0x004fe80000100a00 */
[----:B------:R-:W2:Y:S04]  /*a9670*/  LDL.LU R3, [R1+0x6d04] ;  /* 0x006d040001037983 */ /* 0x000ea80000300800 */
[----:B------:R-:W0:Y:S04]  /*a9680*/  LDL.LU R0, [R1+0x6d00] ;  /* 0x006d000001007983 */ /* 0x000e280000300800 */
[----:B------:R-:W3:Y:S04]  /*a9690*/  LDL.LU R32, [R1+0xd00] ;  /* 0x000d000001207983 */ /* 0x000ee80000300800 */
[----:B------:R-:W3:Y:S04]  /*a96a0*/  LDL.LU R33, [R1+0xd04] ;  /* 0x000d040001217983 */ /* 0x000ee80000300800 */
[----:B------:R-:W4:Y:S04]  /*a96b0*/  LDL.LU R34, [R1+0xd08] ;  /* 0x000d080001227983 */ /* 0x000f280000300800 */
[----:B------:R-:W4:Y:S01]  /*a96c0*/  LDL.LU R35, [R1+0xd0c] ;  /* 0x000d0c0001237983 */ /* 0x000f220000300800 */
[----:B------:R-:W-:-:S03]  /*a96d0*/  IMAD.MOV.U32 R37, RZ, RZ, R2 ;  /* 0x000000ffff257224 */ /* 0x000fc600078e0002 */
[----:B----4-:R-:W-:Y:S04]  /*a96e0*/  STL.64 [R1+0x6ce0], R34 ;  /* 0x006ce02201007387 */ /* 0x010fe80000100a00 */
[----:B---3--:R1:W-:Y:S04]  /*a96f0*/  STL.64 [R1+0x6cd8], R32 ;  /* 0x006cd82001007387 */ /* 0x0083e80000100a00 */
[----:B------:R-:W3:Y:S04]  /*a9700*/  LDL.LU R36, [R1+0x8] ;  /* 0x0000080001247983 */ /* 0x000ee80000300800 */
[----:B------:R-:W4:Y:S04]  /*a9710*/  LDL.LU R2, [R1+0x6cfc] ;  /* 0x006cfc0001027983 */ /* 0x000f280000300800 */
[----:B------:R-:W3:Y:S04]  /*a9720*/  LDL.LU R16, [R1+0xd10] ;  /* 0x000d100001107983 */ /* 0x000ee80000300800 */
[----:B------:R-:W3:Y:S04]  /*a9730*/  LDL.LU R17, [R1+0xd14] ;  /* 0x000d140001117983 */ /* 0x000ee80000300800 */
[----:B------:R-:W3:Y:S04]  /*a9740*/  LDL.LU R18, [R1+0xd18] ;  /* 0x000d180001127983 */ /* 0x000ee80000300800 */
[----:B------:R-:W3:Y:S01]  /*a9750*/  LDL.LU R19, [R1+0xd1c] ;  /* 0x000d1c0001137983 */ /* 0x000ee20000300800 */
[----:B0-----:R-:W-:-:S02]  /*a9760*/  IMAD.MOV.U32 R14, RZ, RZ, R0 ;  /* 0x000000ffff0e7224 */ /* 0x001fc400078e0000 */
[----:B--2---:R-:W-:Y:S01]  /*a9770*/  IMAD.MOV.U32 R15, RZ, RZ, R3 ;  /* 0x000000ffff0f7224 */ /* 0x004fe200078e0003 */
[----:B------:R-:W2:Y:S04]  /*a9780*/  LDL.LU R0, [R1+0x6cf8] ;  /* 0x006cf80001007983 */ /* 0x000ea80000300800 */
[----:B------:R-:W3:Y:S04]  /*a9790*/  LDL.LU R3, [R1+0x6cf4] ;  /* 0x006cf40001037983 */ /* 0x000ee80000300800 */
[----:B------:R-:W2:Y:S01]  /*a97a0*/  LDL.LU R12, [R1+0x18] ;  /* 0x00001800010c7983 */ /* 0x000ea20000300800 */
[----:B----4-:R-:W-:-:S03]  /*a97b0*/  IMAD.MOV.U32 R13, RZ, RZ, R2 ;  /* 0x000000ffff0d7224 */ /* 0x010fc600078e0002 */
[----:B------:R-:W4:Y:S04]  /*a97c0*/  LDL.LU R2, [R1+0x6cf0] ;  /* 0x006cf00001027983 */ /* 0x000f280000300800 */
[----:B------:R-:W4:Y:S04]  /*a97d0*/  LDL.LU R24, [R1+0xd50] ;  /* 0x000d500001187983 */ /* 0x000f280000300800 */
[----:B------:R-:W4:Y:S04]  /*a97e0*/  LDL.LU R25, [R1+0xd54] ;  /* 0x000d540001197983 */ /* 0x000f280000300800 */
[----:B------:R-:W4:Y:S04]  /*a97f0*/  LDL.LU R26, [R1+0xd58] ;  /* 0x000d5800011a7983 */ /* 0x000f280000300800 */
[----:B------:R-:W4:Y:S04]  /*a9800*/  LDL.LU R27, [R1+0xd5c] ;  /* 0x000d5c00011b7983 */ /* 0x000f280000300800 */
[----:B-1----:R-:W4:Y:S04]  /*a9810*/  LDL.LU R32, [R1+0xd80] ;  /* 0x000d800001207983 */ /* 0x002f280000300800 */
[----:B------:R-:W4:Y:S04]  /*a9820*/  LDL.LU R33, [R1+0xd84] ;  /* 0x000d840001217983 */ /* 0x000f280000300800 */
[----:B------:R-:W4:Y:S04]  /*a9830*/  LDL.LU R34, [R1+0xd88] ;  /* 0x000d880001227983 */ /* 0x000f280000300800 */
[----:B------:R-:W4:Y:S04]  /*a9840*/  LDL.LU R35, [R1+0xd8c] ;  /* 0x000d8c0001237983 */ /* 0x000f280000300800 */
[----:B------:R-:W4:Y:S04]  /*a9850*/  LDL.64 R52, [R1+0x20] ;  /* 0x0000200001347983 */ /* 0x000f280000100a00 */
[----:B------:R-:W4:Y:S04]  /*a9860*/  LDL.LU R48, [R1+0xd30] ;  /* 0x000d300001307983 */ /* 0x000f280000300800 */
[----:B------:R-:W4:Y:S04]  /*a9870*/  LDL.LU R49, [R1+0xd34] ;  /* 0x000d340001317983 */ /* 0x000f280000300800 */
[----:B------:R-:W4:Y:S04]  /*a9880*/  LDL.LU R50, [R1+0xd38] ;  /* 0x000d380001327983 */ /* 0x000f280000300800 */
[----:B------:R-:W4:Y:S01]  /*a9890*/  LDL.LU R51, [R1+0xd3c] ;  /* 0x000d3c0001337983 */ /* 0x000f220000300800 */
[----:B---3--:R-:W-:-:S03]  /*a98a0*/  IMAD.MOV.U32 R54, RZ, RZ, R3 ;  /* 0x000000ffff367224 */ /* 0x008fc600078e0003 */
[----:B------:R-:W4:Y:S01]  /*a98b0*/  LDL.LU R3, [R1+0x6cec] ;  /* 0x006cec0001037983 */ /* 0x000f220000300800 */
[----:B--2---:R-:W-:-:S03]  /*a98c0*/  IMAD.MOV.U32 R55, RZ, RZ, R0 ;  /* 0x000000ffff377224 */ /* 0x004fc600078e0000 */
[----:B------:R-:W2:Y:S04]  /*a98d0*/  LDL.LU R0, [R1+0x6ce8] ;  /* 0x006ce80001007983 */ /* 0x000ea80000300800 */
[----:B------:R-:W3:Y:S04]  /*a98e0*/  LDL.LU R56, [R1+0xd40] ;  /* 0x000d400001387983 */ /* 0x000ee80000300800 */
        /* <DEDUP_REMOVED lines=21> */
[C---:B----4-:R-:W-:Y:S06]  /*a9a40*/  HMMA.16816.F32 R32, R28.reuse, R2, R32 ;  /* 0x000000021c20723c */ /* 0x050fec0000001820 */
[----:B------:R-:W-:-:S15]  /*a9a50*/  HMMA.16816.F32 R28, R28, R52, R24 ;  /* 0x000000341c1c723c */ /* 0x000fde0000001818 */
[----:B------:R-:W-:-:S02]  /*a9a60*/  NOP ;  /* 0x0000000000007918 */ /* 0x000fc40000000000 */
[----:B------:R-:W-:Y:S04]  /*a9a70*/  STL.64 [R1+0xae0], R32 ;  /* 0x000ae02001007387 */ /* 0x000fe80000100a00 */
[----:B------:R0:W-:Y:S04]  /*a9a80*/  STL.64 [R1+0xae8], R34 ;  /* 0x000ae82201007387 */ /* 0x0001e80000100a00 */
[----:B0-----:R-:W4:Y:S04]  /*a9a90*/  LDL.LU.64 R34, [R1+0x6ce0] ;  /* 0x006ce00001227983 */ /* 0x001f280000300a00 */
[----:B------:R-:W4:Y:S04]  /*a9aa0*/  LDL.LU.64 R32, [R1+0x6cd8] ;  /* 0x006cd80001207983 */ /* 0x000f280000300a00 */
[----:B------:R-:W2:Y:S04]  /*a9ab0*/  LDL.LU.64 R26, [R1+0x6cd0] ;  /* 0x006cd000011a7983 */ /* 0x000ea80000300a00 */
[----:B------:R-:W4:Y:S04]  /*a9ac0*/  LDL.LU R24, [R1+0x6cc8] ;  /* 0x006cc80001187983 */ /* 0x000f280000300800 */
[----:B------:R0:W-:Y:S04]  /*a9ad0*/  STL.64 [R1+0x460], R28 ;  /* 0x0004601c01007387 */ /* 0x0001e80000100a00 */
[----:B------:R1:W-:Y:S01]  /*a9ae0*/  STL.64 [R1+0x468], R30 ;  /* 0x0004681e01007387 */ /* 0x0003e20000100a00 */
[----:B------:R-:W-:Y:S01]  /*a9af0*/  IMAD.MOV.U32 R25, RZ, RZ, R52 ;  /* 0x000000ffff197224 */ /* 0x000fe200078e0034 */
[----:B------:R-:W-:-:S02]  /*a9b00*/  F2FP.F16.E5M2.UNPACK_B R4, R4 ;  /* 0x00000004ff04723e */ /* 0x000fc400020004ff */
[----:B------:R-:W-:Y:S02]  /*a9b10*/  F2FP.F16.E5M2.UNPACK_B R5, R5 ;  /* 0x00000005ff05723e */ /* 0x000fe400020004ff */
[----:B------:R-:W-:Y:S02]  /*a9b20*/  F2FP.F16.E5M2.UNPACK_B R6, R6 ;  /* 0x00000006ff06723e */ /* 0x000fe400020004ff */
[----:B------:R-:W-:Y:S01]  /*a9b30*/  F2FP.F16.E5M2.UNPACK_B R7, R7 ;  /* 0x00000007ff07723e */ /* 0x000fe200020004ff */
[----:B0-----:R-:W4:Y:S04]  /*a9b40*/  LDL.LU R28, [R1+0xc70] ;  /* 0x000c7000011c7983 */ /* 0x001f280000300800 */
[----:B------:R-:W4:Y:S04]  /*a9b50*/  LDL.LU R29, [R1+0xc74] ;  /* 0x000c7400011d7983 */ /* 0x000f280000300800 */
[----:B-1----:R-:W4:Y:S04]  /*a9b60*/  LDL.LU R30, [R1+0xc78] ;  /* 0x000c7800011e7983 */ /* 0x002f280000300800 */
[----:B------:R-:W4:Y:S01]  /*a9b70*/  LDL.LU R31, [R1+0xc7c] ;  /* 0x000c7c00011f7983 */ /* 0x000f220000300800 */
[C---:B---3--:R-:W-:Y:S03]  /*a9b80*/  HMMA.16816.F32 R52, R4.reuse, R54, R56 ;  /* 0x000000360434723c */ /* 0x048fe60000001838 */
[----:B--2---:R-:W-:Y:S04]  /*a9b90*/  STL.64 [R1+0x6be0], R26 ;  /* 0x006be01a01007387 */ /* 0x004fe80000100a00 */
[----:B----4-:R0:W-:Y:S04]  /*a9ba0*/  STL.64 [R1+0x6bd8], R24 ;  /* 0x006bd81801007387 */ /* 0x0101e80000100a00 */
[----:B0-----:R-:W2:Y:S04]  /*a9bb0*/  LDL.LU R24, [R1+0xc80] ;  /* 0x000c800001187983 */ /* 0x001ea80000300800 */
[----:B------:R-:W2:Y:S04]  /*a9bc0*/  LDL.LU R25, [R1+0xc84] ;  /* 0x000c840001197983 */ /* 0x000ea80000300800 */
[----:B------:R-:W2:Y:S04]  /*a9bd0*/  LDL.LU R26, [R1+0xc88] ;  /* 0x000c8800011a7983 */ /* 0x000ea80000300800 */
[----:B------:R-:W2:Y:S04]  /*a9be0*/  LDL.LU R27, [R1+0xc8c] ;  /* 0x000c8c00011b7983 */ /* 0x000ea80000300800 */
[----:B------:R-:W3:Y:S04]  /*a9bf0*/  LDL.LU.64 R58, [R1+0x6cc0] ;  /* 0x006cc000013a7983 */ /* 0x000ee80000300a00 */
[----:B------:R-:W3:Y:S01]  /*a9c00*/  LDL.LU.64 R56, [R1+0x6cb8] ;  /* 0x006cb80001387983 */ /* 0x000ee20000300a00 */
[C---:B------:R-:W-:Y:S06]  /*a9c10*/  HMMA.16816.F32 R48, R4.reuse, R12, R48 ;  /* 0x0000000c0430723c */ /* 0x040fec0000001830 */
[C---:B------:R-:W-:Y:S06]  /*a9c20*/  HMMA.16816.F32 R12, R4.reuse, R14, R20 ;  /* 0x0000000e040c723c */ /* 0x040fec0000001814 */
[C---:B------:R-:W-:Y:S06]  /*a9c30*/  HMMA.16816.F32 R16, R4.reuse, R36, R16 ;  /* 0x000000240410723c */ /* 0x040fec0000001810 */
[C---:B------:R-:W-:Y:S01]  /*a9c40*/  HMMA.16816.F32 R36, R4.reuse, R38, R32 ;  /* 0x000000260424723c */ /* 0x040fe20000001820 */
[----:B------:R-:W-:Y:S04]  /*a9c50*/  STL.64 [R1+0x450], R52 ;  /* 0x0004503401007387 */ /* 0x000fe80000100a00 */
[----:B------:R0:W-:Y:S04]  /*a9c60*/  STL.64 [R1+0x458], R54 ;  /* 0x0004583601007387 */ /* 0x0001e80000100a00 */
[----:B0-----:R-:W4:Y:S04]  /*a9c70*/  LDL.LU.64 R54, [R1+0x6cb0] ;  /* 0x006cb00001367983 */ /* 0x001f280000300a00 */
[----:B------:R-:W4:Y:S04]  /*a9c80*/  LDL.LU.64 R52, [R1+0x6ca8] ;  /* 0x006ca80001347983 */ /* 0x000f280000300a00 */
[----:B------:R-:W-:Y:S04]  /*a9c90*/  STL.64 [R1+0x440], R48 ;  /* 0x0004403001007387 */ /* 0x000fe80000100a00 */
[----:B------:R0:W-:Y:S04]  /*a9ca0*/  STL.64 [R1+0x448], R50 ;  /* 0x0004483201007387 */ /* 0x0001e80000100a00 */
[----:B0-----:R-:W2:Y:S04]  /*a9cb0*/  LDL.LU.64 R50, [R1+0x6ca0] ;  /* 0x006ca00001327983 */ /* 0x001ea80000300a00 */
[----:B------:R-:W2:Y:S04]  /*a9cc0*/  LDL.LU.64 R48, [R1+0x6c98] ;  /* 0x006c980001307983 */ /* 0x000ea80000300a00 */
        /* <DEDUP_REMOVED lines=15> */
[----:B------:R-:W2:Y:S01]  /*a9dc0*/  LDL.LU.64 R36, [R1+0x6c48] ;  /* 0x006c480001247983 */ /* 0x000ea20000300a00 */
[----:B---3--:R-:W-:-:S15]  /*a9dd0*/  HMMA.16816.F32 R56, R4, R60, R56 ;  /* 0x0000003c0438723c */ /* 0x008fde0000001838 */
[----:B------:R-:W-:-:S08]  /*a9de0*/  NOP ;  /* 0x0000000000007918 */ /* 0x000fd00000000000 */
        /* <DEDUP_REMOVED lines=12> */
[----:B------:R-:W3:Y:S04]  /*a9eb0*/  LDL.LU.64 R52, [R1+0x6c18] ;  /* 0x006c180001347983 */ /* 0x000ee80000300a00 */
[----:B------:R0:W-:Y:S04]  /*a9ec0*/  STL.64 [R1+0x3e0], R56 ;  /* 0x0003e03801007387 */ /* 0x0001e80000100a00 */
[----:B------:R1:W-:Y:S04]  /*a9ed0*/  STL.64 [R1+0x3e8], R58 ;  /* 0x0003e83a01007387 */ /* 0x0003e80000100a00 */
[----:B0-----:R-:W4:Y:S04]  /*a9ee0*/  LDL.LU R56, [R1+0xc90] ;  /* 0x000c900001387983 */ /* 0x001f280000300800 */
[----:B------:R-:W4:Y:S04]  /*a9ef0*/  LDL.LU R57, [R1+0xc94] ;  /* 0x000c940001397983 */ /* 0x000f280000300800 */
[----:B-1----:R-:W4:Y:S04]  /*a9f00*/  LDL.LU R58, [R1+0xc98] ;  /* 0x000c9800013a7983 */ /* 0x002f280000300800 */
        /* <DEDUP_REMOVED lines=9> */
[----:B------:R-:W4:Y:S04]  /*a9fa0*/  LDL.LU.64 R48, [R1+0x6bf8] ;  /* 0x006bf80001307983 */ /* 0x000f280000300a00 */
[----:B------:R0:W-:Y:S04]  /*a9fb0*/  STL.64 [R1+0x3c0], R52 ;  /* 0x0003c03401007387 */ /* 0x0001e80000100a00 */
[----:B------:R1:W-:Y:S04]  /*a9fc0*/  STL.64 [R1+0x3c8], R54 ;  /* 0x0003c83601007387 */ /* 0x0003e80000100a00 */
[----:B0-----:R-:W4:Y:S04]  /*a9fd0*/  LDL.LU R52, [R1+0xca0] ;  /* 0x000ca00001347983 */ /* 0x001f280000300800 */
[----:B------:R-:W4:Y:S04]  /*a9fe0*/  LDL.LU R53, [R1+0xca4] ;  /* 0x000ca40001357983 */ /* 0x000f280000300800 */
[----:B-1----:R-:W4:Y:S04]  /*a9ff0*/  LDL.LU R54, [R1+0xca8] ;  /* 0x000ca80001367983 */ /* 0x002f280000300800 */
[----:B------:R-:W4:Y:S01]  /*aa000*/  LDL.LU R55, [R1+0xcac] ;  /* 0x000cac0001377983 */ /* 0x000f220000300800 */
[C---:B------:R-:W-:Y:S06]  /*aa010*/  HMMA.16816.F32 R8, R4.reuse, R42, R8 ;  /* 0x0000002a0408723c */ /* 0x040fec0000001808 */
[C---:B--2---:R-:W-:Y:S06]  /*aa020*/  HMMA.16816.F32 R24, R4.reuse, R46, R24 ;  /* 0x0000002e0418723c */ /* 0x044fec0000001818 */
[C---:B---3--:R-:W-:Y:S06]  /*aa030*/  HMMA.16816.F32 R28, R4.reuse, R44, R28 ;  /* 0x0000002c041c723c */ /* 0x048fec000000181c */
[C---:B----4-:R-:W-:Y:S06]  /*aa040*/  HMMA.16816.F32 R52, R4.reuse, R50, R52 ;  /* 0x000000320434723c */ /* 0x050fec0000001834 */
[----:B------:R-:W-:-:S15]  /*aa050*/  HMMA.16816.F32 R48, R4, R48, R56 ;  /* 0x000000300430723c */ /* 0x000fde0000001838 */
[----:B------:R-:W-:-:S02]  /*aa060*/  NOP ;  /* 0x0000000000007918 */ /* 0x000fc40000000000 */
[----:B------:R-:W-:Y:S04]  /*aa070*/  STL.64 [R1+0x360], R52 ;  /* 0x0003603401007387 */ /* 0x000fe80000100a00 */
[----:B------:R-:W-:Y:S04]  /*aa080*/  STL.64 [R1+0x368], R54 ;  /* 0x0003683601007387 */ /* 0x000fe80000100a00 */
[----:B------:R-:W-:Y:S04]  /*aa090*/  STL.64 [R1+0x340], R48 ;  /* 0x0003403001007387 */ /* 0x000fe80000100a00 */
[----:B------:R-:W-:Y:S04]  /*aa0a0*/  STL.64 [R1+0x348], R50 ;  /* 0x0003483201007387 */ /* 0x000fe80000100a00 */
[----:B------:R-:W-:Y:S04]  /*aa0b0*/  STL.64 [R1+0x320], R24 ;  /* 0x0003201801007387 */ /* 0x000fe80000100a00 */
[----:B------:R0:W-:Y:S04]  /*aa0c0*/  STL.64 [R1+0x328], R26 ;  /* 0x0003281a01007387 */ /* 0x0001e80000100a00 */
[----:B------:R-:W-:Y:S04]  /*aa0d0*/  STL.64 [R1+0x310], R28 ;  /* 0x0003101c01007387 */ /* 0x000fe80000100a00 */
[----:B------:R-:W-:Y:S04]  /*aa0e0*/  STL.64 [R1+0x318], R30 ;  /* 0x0003181e01007387 */ /* 0x000fe80000100a00 */
[----:B------:R-:W-:Y:S04]  /*aa0f0*/  STL.64 [R1+0x2e0], R8 ;  /* 0x0002e00801007387 */ /* 0x000fe80000100a00 */
[----:B------:R1:W-:Y:S01]  /*aa100*/  STL.64 [R1+0x2e8], R10 ;  /* 0x0002e80a01007387 */ /* 0x0003e20000100a00 */
[C---:B0-----:R-:W-:Y:S06]  /*aa110*/  HMMA.16816.F32 R24, R4.reuse, R40, R12 ;  /* 0x000000280418723c */ /* 0x041fec000000180c */
[C---:B------:R-:W-:Y:S06]  /*aa120*/  HMMA.16816.F32 R12, R4.reuse, R38, R16 ;  /* 0x00000026040c723c */ /* 0x040fec0000001810 */
[C---:B-1----:R-:W-:Y:S11]  /*aa130*/  HMMA.16816.F32 R8, R4.reuse, R36, R20 ;  /* 0x000000240408723c */ /* 0x042ff60000001814 */
[----:B------:R-:W-:Y:S04]  /*aa140*/  STL.64 [R1+0x2c0], R24 ;  /* 0x0002c01801007387 */ /* 0x000fe80000100a00 */
[----:B------:R-:W-:Y:S04]  /*aa150*/  STL.64 [R1+0x2c8], R26 ;  /* 0x0002c81a01007387 */ /* 0x000fe80000100a00 */
[----:B------:R-:W2:Y:S04]  /*aa160*/  LDL.LU R40, [R1+0xb70] ;  /* 0x000b700001287983 */ /* 0x000ea80000300800 */
[----:B------:R0:W-:Y:S04]  /*aa170*/  STL.64 [R1+0x290], R12 ;  /* 0x0002900c01007387 */ /* 0x0001e80000100a00 */
[----:B------:R1:W-:Y:S04]  /*aa180*/  STL.64 [R1+0x298], R14 ;  /* 0x0002980e01007387 */ /* 0x0003e80000100a00 */
[----:B------:R-:W-:Y:S04]  /*aa190*/  STL.64 [R1+0x270], R8 ;  /* 0x0002700801007387 */ /* 0x000fe80000100a00 */
[----:B------:R-:W-:Y:S04]  /*aa1a0*/  STL.64 [R1+0x278], R10 ;  /* 0x0002780a01007387 */ /* 0x000fe80000100a00 */
        /* <DEDUP_REMOVED lines=57> */
[----:B------:R-:W2:Y:S04]  /*aa540*/  LDL.LU.64 R40, [R1+0x6be8] ;  /* 0x006be80001287983 */ /* 0x000ea80000300a00 */
[----:B------:R-:W4:Y:S04]  /*aa550*/  LDL.LU.64 R26, [R1+0x6be0] ;  /* 0x006be000011a7983 */ /* 0x000f280000300a00 */
[----:B------:R-:W3:Y:S04]  /*aa560*/  LDL.LU.64 R24, [R1+0x6bd8] ;  /* 0x006bd80001187983 */ /* 0x000ee80000300a00 */
[----:B------:R0:W-:Y:S04]  /*aa570*/  STL.64 [R1+0x230], R32 ;  /* 0x0002302001007387 */ /* 0x0001e80000100a00 */
[----:B------:R1:W-:Y:S04]  /*aa580*/  STL.64 [R1+0x238], R34 ;  /* 0x0002382201007387 */ /* 0x0003e80000100a00 */
[----:B0-----:R-:W2:Y:S04]  /*aa590*/  LDL.LU R32, [R1+0xb90] ;  /* 0x000b900001207983 */ /* 0x001ea80000300800 */
[----:B------:R-:W2:Y:S04]  /*aa5a0*/  LDL.LU R33, [R1+0xb94] ;  /* 0x000b940001217983 */ /* 0x000ea80000300800 */
[----:B-1----:R-:W2:Y:S04]  /*aa5b0*/  LDL.LU R34, [R1+0xb98] ;  /* 0x000b980001227983 */ /* 0x002ea80000300800 */
[----:B------:R-:W2:Y:S01]  /*aa5c0*/  LDL.LU R35, [R1+0xb9c] ;  /* 0x000b9c0001237983 */ /* 0x000ea20000300800 */
[----:B---3--:R-:W-:-:S03]  /*aa5d0*/  IMAD.MOV.U32 R60, RZ, RZ, R25 ;  /* 0x000000ffff3c7224 */ /* 0x008fc600078e0019 */
[----:B------:R-:W3:Y:S01]  /*aa5e0*/  LDL.LU R25, [R1+0x6bd4] ;  /* 0x006bd40001197983 */ /* 0x000ee20000300800 */
[----:B----4-:R-:W-:-:S15]  /*aa5f0*/  HMMA.16816.F32 R56, R4, R26, R56 ;  /* 0x0000001a0438723c */ /* 0x010fde0000001838 */
[----:B------:R-:W-:-:S08]  /*aa600*/  NOP ;  /* 0x0000000000007918 */ /* 0x000fd00000000000 */
[----:B------:R0:W-:Y:S04]  /*aa610*/  STL.64 [R1+0x200], R56 ;  /* 0x0002003801007387 */ /* 0x0001e80000100a00 */
[----:B------:R1:W-:Y:S04]  /*aa620*/  STL.64 [R1+0x208], R58 ;  /* 0x0002083a01007387 */ /* 0x0003e80000100a00 */
[----:B------:R-:W4:Y:S04]  /*aa630*/  LDL.LU R61, [R1+0x24] ;  /* 0x00002400013d7983 */ /* 0x000f280000300800 */
[----:B0-----:R-:W4:Y:S04]  /*aa640*/  LDL.LU R56, [R1+0xd60] ;  /* 0x000d600001387983 */ /* 0x001f280000300800 */
[----:B------:R-:W4:Y:S04]  /*aa650*/  LDL.LU R57, [R1+0xd64] ;  /* 0x000d640001397983 */ /* 0x000f280000300800 */
[----:B-1----:R-:W4:Y:S01]  /*aa660*/  LDL.LU R58, [R1+0xd68] ;  /* 0x000d6800013a7983 */ /* 0x002f220000300800 */
[----:B------:R-:W-:-:S03]  /*aa670*/  IMAD.MOV.U32 R59, RZ, RZ, R0 ;  /* 0x000000ffff3b7224 */ /* 0x000fc600078e0000 */
[----:B------:R-:W2:Y:S01]  /*aa680*/  LDL.LU R0, [R1+0x6bd0] ;  /* 0x006bd00001007983 */ /* 0x000ea20000300800 */
[----:B---3--:R-:W-:Y:S03]  /*aa690*/  HMMA.16816.F32 R24, R4, R24, R20 ;  /* 0x000000180418723c */ /* 0x008fe60000001814 */
[----:B------:R-:W3:Y:S04]  /*aa6a0*/  LDL.LU.64 R22, [R1+0x6bc8] ;  /* 0x006bc80001167983 */ /* 0x000ee80000300a00 */
[----:B------:R-:W4:-:S15]  /*aa6b0*/  LDL.LU.64 R20, [R1+0x6bc0] ;  /* 0x006bc00001147983 */ /* 0x000f1e0000300a00 */
[----:B------:R-:W-:-:S01]  /*aa6c0*/  NOP ;  /* 0x0000000000007918 */ /* 0x000fc20000000000 */
[----:B------:R0:W-:Y:S04]  /*aa6d0*/  STL.64 [R1+0x1f0], R24 ;  /* 0x0001f01801007387 */ /* 0x0001e80000100a00 */
[----:B------:R1:W-:Y:S04]  /*aa6e0*/  STL.64 [R1+0x1f8], R26 ;  /* 0x0001f81a01007387 */ /* 0x0003e80000100a00 */
[----:B0-----:R-:W2:Y:S04]  /*aa6f0*/  LDL.LU R24, [R1+0xba0] ;  /* 0x000ba00001187983 */ /* 0x001ea80000300800 */
[----:B------:R-:W2:Y:S04]  /*aa700*/  LDL.LU R25, [R1+0xba4] ;  /* 0x000ba40001197983 */ /* 0x000ea80000300800 */
[----:B-1----:R-:W2:Y:S04]  /*aa710*/  LDL.LU R26, [R1+0xba8] ;  /* 0x000ba800011a7983 */ /* 0x002ea80000300800 */
        /* <DEDUP_REMOVED lines=8> */
[----:B------:R-:W3:Y:S04]  /*aa7a0*/  LDL.LU.64 R18, [R1+0x6ba8] ;  /* 0x006ba80001127983 */ /* 0x000ee80000300a00 */
[----:B------:R-:W4:Y:S04]  /*aa7b0*/  LDL.LU.64 R16, [R1+0x6ba0] ;  /* 0x006ba00001107983 */ /* 0x000f280000300a00 */
[----:B------:R0:W-:Y:S04]  /*aa7c0*/  STL.64 [R1+0x1a0], R20 ;  /* 0x0001a01401007387 */ /* 0x0001e80000100a00 */
[----:B------:R1:W-:Y:S04]  /*aa7d0*/  STL.64 [R1+0x1a8], R22 ;  /* 0x0001a81601007387 */ /* 0x0003e80000100a00 */
[----:B0-----:R-:W4:Y:S04]  /*aa7e0*/  LDL.LU R20, [R1+0xbb0] ;  /* 0x000bb00001147983 */ /* 0x001f280000300800 */
[----:B------:R-:W4:Y:S04]  /*aa7f0*/  LDL.LU R21, [R1+0xbb4] ;  /* 0x000bb40001157983 */ /* 0x000f280000300800 */
[----:B-1----:R-:W4:Y:S01]  /*aa800*/  LDL.LU R22, [R1+0xbb8] ;  /* 0x000bb80001167983 */ /* 0x002f220000300800 */
[----:B--2---:R-:W-:Y:S01]  /*aa810*/  IMAD.MOV.U32 R23, RZ, RZ, R0 ;  /* 0x000000ffff177224 */ /* 0x004fe200078e0000 */
[----:B---3--:R-:W-:-:S15]  /*aa820*/  HMMA.16816.F32 R12, R4, R18, R12 ;  /* 0x00000012040c723c */ /* 0x008fde000000180c */
[----:B------:R-:W-:-:S08]  /*aa830*/  NOP ;  /* 0x0000000000007918 */ /* 0x000fd00000000000 */
[----:B------:R-:W-:Y:S04]  /*aa840*/  STL.64 [R1+0x180], R12 ;  /* 0x0001800c01007387 */ /* 0x000fe80000100a00 */
[----:B------:R0:W-:Y:S01]  /*aa850*/  STL [R1+0x188], R14 ;  /* 0x0001880e01007387 */ /* 0x0001e20000100800 */
[----:B------:R-:W-:-:S03]  /*aa860*/  IMAD.MOV.U32 R0, RZ, RZ, R15 ;  /* 0x000000ffff007224 */ /* 0x000fc600078e000f */
[----:B0-----:R-:W2:Y:S04]  /*aa870*/  LDL.LU.64 R14, [R1+0x6b98] ;  /* 0x006b9800010e7983 */ /* 0x001ea80000300a00 */
[----:B------:R-:W3:Y:S01]  /*aa880*/  LDL.LU.64 R12, [R1+0x6b90] ;  /* 0x006b9000010c7983 */ /* 0x000ee20000300a00 */
[C---:B----4-:R-:W-:Y:S03]  /*aa890*/  HMMA.16816.F32 R16, R4.reuse, R16, R20 ;  /* 0x000000100410723c */ /* 0x050fe60000001814 */
[----:B------:R-:W-:Y:S01]  /*aa8a0*/  STL [R1+0x5bd0], R0 ;  /* 0x005bd00001007387 */ /* 0x000fe20000100800 */
[----:B------:R-:W-:Y:S02]  /*aa8b0*/  IMAD R28, R28, 0x100, R46 ;  /* 0x000001001c1c7824 */ /* 0x000fe400078e022e */
[----:B------:R-:W-:Y:S01]  /*aa8c0*/  IMAD R29, R29, 0x100, R47 ;  /* 0x000001001d1d7824 */ /* 0x000fe200078e022f */
[C---:B--2---:R-:W-:Y:S06]  /*aa8d0*/  HMMA.16816.F32 R20, R4.reuse, R14, R24 ;  /* 0x0000000e0414723c */ /* 0x044fec0000001818 */
[----:B---3--:R-:W-:-:S15]  /*aa8e0*/  HMMA.16816.F32 R12, R4, R12, R32 ;  /* 0x0000000c040c723c */ /* 0x008fde0000001820 */
[----:B------:R-:W-:-:S02]  /*aa8f0*/  NOP ;  /* 0x0000000000007918 */ /* 0x000fc40000000000 */
[----:B------:R-:W-:Y:S04]  /*aa900*/  STL.64 [R1+0x140], R20 ;  /* 0x0001401401007387 */ /* 0x000fe80000100a00 */
[----:B------:R-:W-:Y:S04]  /*aa910*/  STL.64 [R1+0x150], R16 ;  /* 0x0001501001007387 */ /* 0x000fe80000100a00 */
[----:B------:R0:W-:Y:S02]  /*aa920*/  STL.64 [R1+0x158], R18 ;  /* 0x0001581201007387 */ /* 0x0001e40000100a00 */
[C---:B0-----:R-:W-:Y:S01]  /*aa930*/  HMMA.16816.F32 R16, R4.reuse, R10, R36 ;  /* 0x0000000a0410723c */ /* 0x041fe20000001824 */
[----:B------:R-:W-:Y:S01]  /*aa940*/  IMAD.MOV.U32 R0, RZ, RZ, R23 ;  /* 0x000000ffff007224 */ /* 0x000fe200078e0017 */
[----:B------:R-:W-:Y:S04]  /*aa950*/  STL [R1+0x148], R22 ;  /* 0x0001481601007387 */ /* 0x000fe80000100800 */
[----:B------:R-:W-:Y:S01]  /*aa960*/  HMMA.16816.F32 R8, R4, R8, R40 ;  /* 0x000000080408723c */ /* 0x000fe20000001828 */
[----:B------:R-:W-:-:S15]  /*aa970*/  STL [R1+0x5c18], R0 ;  /* 0x005c180001007387 */ /* 0x000fde0000100800 */
[----:B------:R-:W-:-:S01]  /*aa980*/  NOP ;  /* 0x0000000000007918 */ /* 0x000fc20000000000 */
[----:B------:R-:W-:Y:S04]  /*aa990*/  STL.64 [R1+0x100], R16 ;  /* 0x0001001001007387 */ /* 0x000fe80000100a00 */
[----:B------:R-:W-:Y:S04]  /*aa9a0*/  STL.64 [R1+0x110], R12 ;  /* 0x0001100c01007387 */ /* 0x000fe80000100a00 */
[----:B------:R0:W-:Y:S02]  /*aa9b0*/  STL.64 [R1+0x118], R14 ;  /* 0x0001180e01007387 */ /* 0x0001e40000100a00 */
[C---:B0-----:R-:W-:Y:S06]  /*aa9c0*/  HMMA.16816.F32 R12, R4.reuse, R2, R52 ;  /* 0x00000002040c723c */ /* 0x041fec0000001834 */
[----:B------:R-:W-:Y:S01]  /*aa9d0*/  HMMA.16816.F32 R4, R4, R60, R56 ;  /* 0x0000003c0404723c */ /* 0x000fe20000001838 */
[----:B------:R-:W-:Y:S01]  /*aa9e0*/  IMAD.MOV.U32 R0, RZ, RZ, R19 ;  /* 0x000000ffff007224 */ /* 0x000fe200078e0013 */
[----:B------:R-:W-:Y:S04]  /*aa9f0*/  STL [R1+0x108], R18 ;  /* 0x0001081201007387 */ /* 0x000fe80000100800 */
[----:B------:R-:W-:Y:S04]  /*aaa00*/  STL [R1+0x5c40], R0 ;  /* 0x005c400001007387 */ /* 0x000fe80000100800 */
[----:B------:R0:W-:Y:S04]  /*aaa10*/  STL.64 [R1+0xc0], R8 ;  /* 0x0000c00801007387 */ /* 0x0001e80000100a00 */
[----:B------:R-:W-:Y:S01]  /*aaa20*/  STL.64 [R1+0xc8], R10 ;  /* 0x0000c80a01007387 */ /* 0x000fe20000100a00 */
[----:B0-----:R-:W-:-:S02]  /*aaa30*/  F2FP.F16.E5M2.UNPACK_B R9, R50.H1 ;  /* 0x00000032ff09723e */ /* 0x001fc400030004ff */
[----:B------:R-:W-:Y:S01]  /*aaa40*/  F2FP.F16.E5M2.UNPACK_B R8, R51.H1 ;  /* 0x00000033ff08723e */ /* 0x000fe200030004ff */
[----:B------:R-:W-:Y:S01]  /*aaa50*/  IMAD.MOV.U32 R0, RZ, RZ, R15 ;  /* 0x000000ffff007224 */ /* 0x000fe200078e000f */
[----:B------:R-:W-:Y:S04]  /*aaa60*/  STL.64 [R1+0xa0], R12 ;  /* 0x0000a00c01007387 */ /* 0x000fe80000100a00 */
[----:B------:R-:W-:Y:S04]  /*aaa70*/  STL [R1+0xa8], R14 ;  /* 0x0000a80e01007387 */ /* 0x000fe80000100800 */
[----:B------:R-:W-:Y:S04]  /*aaa80*/  STL [R1+0x28], R9 ;  /* 0x0000280901007387 */ /* 0x000fe80000100800 */
[----:B------:R-:W-:Y:S04]  /*aaa90*/  STL [R1+0x5ca8], R0 ;  /* 0x005ca80001007387 */ /* 0x000fe80000100800 */
[----:B------:R-:W-:Y:S04]  /*aaaa0*/  STL [R1+0x2c], R8 ;  /* 0x00002c0801007387 */ /* 0x000fe80000100800 */
[----:B------:R-:W2:Y:S04]  /*aaab0*/  LDL.LU R44, [R1+0xfa0] ;  /* 0x000fa000012c7983 */ /* 0x000ea80000300800 */
[----:B------:R-:W-:Y:S04]  /*aaac0*/  STL.64 [R1+0x70], R4 ;  /* 0x0000700401007387 */ /* 0x000fe80000100a00 */
[----:B------:R0:W-:Y:S04]  /*aaad0*/  STL.64 [R1+0x78], R6 ;  /* 0x0000780601007387 */ /* 0x0001e80000100a00 */
        /* <DEDUP_REMOVED lines=9> */
[----:B0-----:R-:W-:-:S02]  /*aab70*/  IMAD.MOV.U32 R7, RZ, RZ, R8 ;  /* 0x000000ffff077224 */ /* 0x001fc400078e0008 */
[----:B------:R-:W-:Y:S01]  /*aab80*/  IMAD.MOV.U32 R6, RZ, RZ, R9 ;  /* 0x000000ffff067224 */ /* 0x000fe200078e0009 */
[----:B---3--:R-:W-:Y:S04]  /*aab90*/  STL.64 [R1+0x6b88], R42 ;  /* 0x006b882a01007387 */ /* 0x008fe80000100a00 */
[----:B--2---:R0:W-:Y:S04]  /*aaba0*/  STL.64 [R1+0x6b80], R40 ;  /* 0x006b802801007387 */ /* 0x0041e80000100a00 */
        /* <DEDUP_REMOVED lines=13> */
[----:B------:R-:W3:Y:S04]  /*aac80*/  LDL.LU R12, [R1+0xe80] ;  /* 0x000e8000010c7983 */ /* 0x000ee80000300800 */
[----:B------:R-:W3:Y:S04]  /*aac90*/  LDL.LU R13, [R1+0xe84] ;  /* 0x000e8400010d7983 */ /* 0x000ee80000300800 */
[----:B------:R-:W3:Y:S04]  /*aaca0*/  LDL.LU R14, [R1+0xe88] ;  /* 0x000e8800010e7983 */ /* 0x000ee80000300800 */
[----:B------:R-:W3:Y:S04]  /*aacb0*/  LDL.LU R15, [R1+0xe8c] ;  /* 0x000e8c00010f7983 */ /* 0x000ee80000300800 */
[----:B0-----:R-:W4:Y:S04]  /*aacc0*/  LDL.LU R40, [R1+0xe10] ;  /* 0x000e100001287983 */ /* 0x001f280000300800 */
[----:B------:R-:W4:Y:S04]  /*aacd0*/  LDL.LU R41, [R1+0xe14] ;  /* 0x000e140001297983 */ /* 0x000f280000300800 */
[----:B------:R-:W4:Y:S04]  /*aace0*/  LDL.LU R42, [R1+0xe18] ;  /* 0x000e1800012a7983 */ /* 0x000f280000300800 */
[----:B------:R-:W4:Y:S04]  /*aacf0*/  LDL.LU R43, [R1+0xe1c] ;  /* 0x000e1c00012b7983 */ /* 0x000f280000300800 */
[----:B------:R-:W2:Y:S04]  /*aad00*/  LDL.LU R2, [R1+0x2c68] ;  /* 0x002c680001027983 */ /* 0x000ea80000300800 */
        /* <DEDUP_REMOVED lines=20> */
[----:B------:R-:W-:-:S02]  /*aae50*/  IMAD R30, R30, 0x100, R48 ;  /* 0x000001001e1e7824 */ /* 0x000fc400078e0230 */
[----:B------:R-:W-:Y:S01]  /*aae60*/  IMAD R31, R31, 0x100, R49 ;  /* 0x000001001f1f7824 */ /* 0x000fe200078e0231 */
[----:B------:R-:W-:Y:S02]  /*aae70*/  F2FP.F16.E5M2.UNPACK_B R28, R28 ;  /* 0x0000001cff1c723e */ /* 0x000fe400020004ff */
[----:B------:R-:W-:Y:S01]  /*aae80*/  F2FP.F16.E5M2.UNPACK_B R29, R29 ;  /* 0x0000001dff1d723e */ /* 0x000fe200020004ff */
[----:B------:R-:W4:Y:S01]  /*aae90*/  LDL.LU R56, [R1+0x2cd8] ;  /* 0x002cd80001387983 */ /* 0x000f220000300800 */
[----:B------:R-:W-:Y:S02]  /*aaea0*/  F2FP.F16.E5M2.UNPACK_B R30, R30 ;  /* 0x0000001eff1e723e */ /* 0x000fe400020004ff */
[----:B------:R-:W-:Y:S01]  /*aaeb0*/  F2FP.F16.E5M2.UNPACK_B R31, R31 ;  /* 0x0000001fff1f723e */ /* 0x000fe200020004ff */
        /* <DEDUP_REMOVED lines=9> */
[----:B--2---:R-:W-:-:S02]  /*aaf50*/  F2FP.F16.E5M2.UNPACK_B R2, R2.H1 ;  /* 0x00000002ff02723e */ /* 0x004fc400030004ff */
[----:B---3--:R-:W-:Y:S01]  /*aaf60*/  F2FP.F16.E5M2.UNPACK_B R3, R3.H1 ;  /* 0x00000003ff03723e */ /* 0x008fe200030004ff */
[C---:B----4-:R-:W-:Y:S01]  /*aaf70*/  HMMA.16816.F32 R4, R28.reuse, R6, R40 ;  /* 0x000000061c04723c */ /* 0x050fe20000001828 */
[----:B------:R-:W2:Y:S04]  /*aaf80*/  LDL.LU.64 R42, [R1+0x6b88] ;  /* 0x006b8800012a7983 */ /* 0x000ea80000300a00 */
[----:B------:R-:W2:Y:S01]  /*aaf90*/  LDL.LU.64 R40, [R1+0x6b80] ;  /* 0x006b800001287983 */ /* 0x000ea20000300a00 */
[----:B------:R-:W-:-:S15]  /*aafa0*/  HMMA.16816.F32 R44, R28, R2, R44 ;  /* 0x000000021c2c723c */ /* 0x000fde000000182c */
[----:B------:R-:W-:-:S02]  /*aafb0*/  NOP ;  /* 0x0000000000007918 */ /* 0x000fc40000000000 */
[----:B------:R-:W-:Y:S04]  /*aafc0*/  STL.64 [R1+0x40], R4 ;  /* 0x0000400401007387 */ /* 0x000fe80000100a00 */
[----:B------:R-:W-:Y:S04]  /*aafd0*/  STL.64 [R1+0x48], R6 ;  /* 0x0000480601007387 */ /* 0x000fe80000100a00 */
[----:B------:R-:W-:Y:S04]  /*aafe0*/  STL [R1+0x20], R2 ;  /* 0x0000200201007387 */ /* 0x000fe80000100800 */
[----:B------:R-:W-:Y:S04]  /*aaff0*/  STL [R1+0x24], R3 ;  /* 0x0000240301007387 */ /* 0x000fe80000100800 */
[----:B------:R-:W-:Y:S04]  /*ab000*/  STL.64 [R1+0x50], R44 ;  /* 0x0000502c01007387 */ /* 0x000fe80000100a00 */
[----:B------:R0:W-:Y:S04]  /*ab010*/  STL.64 [R1+0x58], R46 ;  /* 0x0000582e01007387 */ /* 0x0001e80000100a00 */
[----:B0-----:R-:W3:Y:S04]  /*ab020*/  LDL.LU.64 R46, [R1+0x6b78] ;  /* 0x006b7800012e7983 */ /* 0x001ee80000300a00 */
[----:B------:R-:W3:Y:S01]  /*ab030*/  LDL.LU.64 R44, [R1+0x6b70] ;  /* 0x006b7000012c7983 */ /* 0x000ee20000300a00 */
[----:B------:R-:W-:-:S02]  /*ab040*/  F2FP.F16.E5M2.UNPACK_B R4, R8.H1 ;  /* 0x00000008ff04723e */ /* 0x000fc400030004ff */
[----:B------:R-:W-:Y:S02]  /*ab050*/  F2FP.F16.E5M2.UNPACK_B R5, R9.H1 ;  /* 0x00000009ff05723e */ /* 0x000fe400030004ff */
[----:B------:R-:W-:Y:S02]  /*ab060*/  F2FP.F16.E5M2.UNPACK_B R2, R10.H1 ;  /* 0x0000000aff02723e */ /* 0x000fe400030004ff */
[----:B------:R-:W-:-:S03]  /*ab070*/  F2FP.F16.E5M2.UNPACK_B R3, R11.H1 ;  /* 0x0000000bff03723e */ /* 0x000fc600030004ff */
[C---:B------:R-:W-:Y:S06]  /*ab080*/  HMMA.16816.F32 R8, R28.reuse, R4, R12 ;  /* 0x000000041c08723c */ /* 0x040fec000000180c */
[----:B------:R-:W-:Y:S04]  /*ab090*/  STL [R1+0x18], R4 ;  /* 0x0000180401007387 */ /* 0x000fe80000100800 */
[----:B------:R-:W-:Y:S04]  /*ab0a0*/  STL [R1+0x1c], R5 ;  /* 0x00001c0501007387 */ /* 0x000fe80000100800 */
[----:B------:R-:W-:Y:S09]  /*ab0b0*/  STL [R1+0x10], R2 ;  /* 0x0000100201007387 */ /* 0x000ff20000100800 */
[----:B------:R-:W-:Y:S04]  /*ab0c0*/  STL.64 [R1+0x60], R8 ;  /* 0x0000600801007387 */ /* 0x000fe80000100a00 */
[----:B------:R0:W-:Y:S02]  /*ab0d0*/  STL.64 [R1+0x68], R10 ;  /* 0x0000680a01007387 */ /* 0x0001e40000100a00 */
[----:B0-----:R-:W-:Y:S01]  /*ab0e0*/  HMMA.16816.F32 R8, R28, R2, R16 ;  /* 0x000000021c08723c */ /* 0x001fe20000001810 */
[----:B------:R-:W-:-:S02]  /*ab0f0*/  F2FP.F16.E5M2.UNPACK_B R4, R20.H1 ;  /* 0x00000014ff04723e */ /* 0x000fc400030004ff */
[----:B------:R-:W-:-:S03]  /*ab100*/  F2FP.F16.E5M2.UNPACK_B R5, R21.H1 ;  /* 0x00000015ff05723e */ /* 0x000fc600030004ff */
[----:B------:R-:W-:Y:S04]  /*ab110*/  STL [R1+0x14], R3 ;  /* 0x0000140301007387 */ /* 0x000fe80000100800 */
[----:B------:R-:W-:-:S13]  /*ab120*/  STL [R1+0x8], R4 ;  /* 0x0000080401007387 */ /* 0x000fda0000100800 */
[----:B------:R-:W-:Y:S04]  /*ab130*/  STL.64 [R1+0x80], R8 ;  /* 0x0000800801007387 */ /* 0x000fe80000100a00 */
[----:B------:R-:W-:Y:S04]  /*ab140*/  STL.64 [R1+0x88], R10 ;  /* 0x0000880a01007387 */ /* 0x000fe80000100a00 */
        /* <DEDUP_REMOVED lines=17> */
[----:B------:R-:W-:Y:S02]  /*ab260*/  F2FP.F16.E5M2.UNPACK_B R59, R59.H1 ;  /* 0x0000003bff3b723e */ /* 0x000fe400030004ff */
[----:B------:R-:W-:-:S15]  /*ab270*/  F2FP.F16.E5M2.UNPACK_B R56, R56.H1 ;  /* 0x00000038ff38723e */ /* 0x000fde00030004ff */
[----:B------:R-:W-:-:S03]  /*ab280*/  NOP ;  /* 0x0000000000007918 */ /* 0x000fc60000000000 */
[----:B------:R-:W-:Y:S04]  /*ab290*/  STL.64 [R1+0xd0], R4 ;  /* 0x0000d00401007387 */ /* 0x000fe80000100a00 */
[----:B------:R2:W-:Y:S01]  /*ab2a0*/  STL.64 [R1+0xd8], R6 ;  /* 0x0000d80601007387 */ /* 0x0005e20000100a00 */
[----:B------:R-:W-:Y:S02]  /*ab2b0*/  F2FP.F16.E5M2.UNPACK_B R57, R57.H1 ;  /* 0x00000039ff39723e */ /* 0x000fe400030004ff */
[----:B------:R-:W-:Y:S02]  /*ab2c0*/  F2FP.F16.E5M2.UNPACK_B R54, R54.H1 ;  /* 0x00000036ff36723e */ /* 0x000fe400030004ff */
[----:B------:R-:W-:Y:S01]  /*ab2d0*/  F2FP.F16.E5M2.UNPACK_B R55, R55.H1 ;  /* 0x00000037ff37723e */ /* 0x000fe200030004ff */
        /* <DEDUP_REMOVED lines=89> */
[----:B------:R0:W-:Y:S02]  /*ab870*/  STL.64 [R1+0x198], R6 ;  /* 0x0001980601007387 */ /* 0x0001e40000100a00 */
[----:B0-----:R-:W-:Y:S01]  /*ab880*/  HMMA.16816.F32 R4, R28, R44, R16 ;  /* 0x0000002c1c04723c */ /* 0x001fe20000001810 */
[----:B------:R-:W-:Y:S01]  /*ab890*/  F2FP.F16.E5M2.UNPACK_B R43, R43.H1 ;  /* 0x0000002bff2b723e */ /* 0x000fe200030004ff */
[----:B------:R-:W-:Y:S04]  /*ab8a0*/  STL.64 [R1+0x6b28], R46 ;  /* 0x006b282e01007387 */ /* 0x000fe80000100a00 */
[----:B------:R-:W-:-:S15]  /*ab8b0*/  STL.64 [R1+0x6b20], R44 ;  /* 0x006b202c01007387 */ /* 0x000fde0000100a00 */
        /* <DEDUP_REMOVED lines=78> */
[----:B------:R-:W-:-:S02]  /*abda0*/  F2FP.F16.E5M2.UNPACK_B R33, R33.H1 ;  /* 0x00000021ff21723e */ /* 0x000fc400030004ff */
[----:B------:R-:W-:Y:S02]  /*abdb0*/  F2FP.F16.E5M2.UNPACK_B R22, R22.H1 ;  /* 0x00000016ff16723e */ /* 0x000fe400030004ff */
[----:B------:R-:W-:-:S10]  /*abdc0*/  F2FP.F16.E5M2.UNPACK_B R23, R23.H1 ;  /* 0x00000017ff17723e */ /* 0x000fd400030004ff */
        /* <DEDUP_REMOVED lines=11> */
[----:B------:R-:W-:-:S07]  /*abe80*/  F2FP.F16.E5M2.UNPACK_B R19, R19.H1 ;  /* 0x00000013ff13723e */ /* 0x000fce00030004ff */
[C---:B------:R-:W-:Y:S03]  /*abe90*/  HMMA.16816.F32 R4, R28.reuse, R18, R4 ;  /* 0x000000121c04723c */ /* 0x040fe60000001804 */
        /* <DEDUP_REMOVED lines=46> */
[----:B0-----:R-:W4:Y:S04]  /*ac180*/  LDL.LU R4, [R1+0x5390] ;  /* 0x0053900001047983 */ /* 0x001f280000300800 */
[----:B------:R-:W4:Y:S04]  /*ac190*/  LDL.LU R27, [R1+0x538c] ;  /* 0x00538c00011b7983 */ /* 0x000f280000300800 */
        /* <DEDUP_REMOVED lines=18> */
[----:B------:R-:W-:-:S02]  /*ac2c0*/  F2FP.F16.E5M2.UNPACK_B R12, R12.H1 ;  /* 0x0000000cff0c723e */ /* 0x000fc400030004ff */
[----:B------:R-:W-:Y:S01]  /*ac2d0*/  F2FP.F16.E5M2.UNPACK_B R13, R13.H1 ;  /* 0x0000000dff0d723e */ /* 0x000fe200030004ff */
[----:B------:R-:W-:Y:S04]  /*ac2e0*/  STL [R1+0x6ab4], R14 ;  /* 0x006ab40e01007387 */ /* 0x000fe80000100800 */
[----:B------:R-:W-:Y:S04]  /*ac2f0*/  STL [R1+0x6ab0], R15 ;  /* 0x006ab00f01007387 */ /* 0x000fe80000100800 */
[----:B------:R-:W-:Y:S04]  /*ac300*/  STL [R1+0x6abc], R12 ;  /* 0x006abc0c01007387 */ /* 0x000fe80000100800 */
[----:B------:R0:W-:Y:S01]  /*ac310*/  STL [R1+0x6ab8], R13 ;  /* 0x006ab80d01007387 */ /* 0x0001e20000100800 */
[----:B--2---:R-:W-:-:S02]  /*ac320*/  F2FP.F16.E5M2.UNPACK_B R10, R10.H1 ;  /* 0x0000000aff0a723e */ /* 0x004fc400030004ff */
[----:B---3--:R-:W-:Y:S01]  /*ac330*/  F2FP.F16.E5M2.UNPACK_B R11, R11.H1 ;  /* 0x0000000bff0b723e */ /* 0x008fe200030004ff */
[C---:B----4-:R-:W-:Y:S06]  /*ac340*/  HMMA.16816.F32 R16, R28.reuse, R12, R32 ;  /* 0x0000000c1c10723c */ /* 0x050fec0000001820 */
[----:B0-----:R-:W-:Y:S01]  /*ac350*/  HMMA.16816.F32 R12, R28, R10, R40 ;  /* 0x0000000a1c0c723c */ /* 0x001fe20000001828 */
[----:B------:R-:W-:Y:S02]  /*ac360*/  F2FP.F16.E5M2.UNPACK_B R8, R8.H1 ;  /* 0x00000008ff08723e */ /* 0x000fe400030004ff */
[----:B------:R-:W-:-:S02]  /*ac370*/  F2FP.F16.E5M2.UNPACK_B R9, R9.H1 ;  /* 0x00000009ff09723e */ /* 0x000fc400030004ff */
[----:B------:R-:W-:Y:S02]  /*ac380*/  F2FP.F16.E5M2.UNPACK_B R6, R6.H1 ;  /* 0x00000006ff06723e */ /* 0x000fe400030004ff */
[----:B------:R-:W-:-:S10]  /*ac390*/  F2FP.F16.E5M2.UNPACK_B R7, R7.H1 ;  /* 0x00000007ff07723e */ /* 0x000fd400030004ff */
[----:B------:R-:W-:Y:S04]  /*ac3a0*/  STL.64 [R1+0x300], R16 ;  /* 0x0003001001007387 */ /* 0x000fe80000100a00 */
[----:B------:R0:W-:Y:S04]  /*ac3b0*/  STL.64 [R1+0x308], R18 ;  /* 0x0003081201007387 */ /* 0x0001e80000100a00 */
[----:B------:R-:W-:Y:S04]  /*ac3c0*/  STL.64 [R1+0x330], R12 ;  /* 0x0003300c01007387 */ /* 0x000fe80000100a00 */
[----:B------:R1:W-:Y:S01]  /*ac3d0*/  STL.64 [R1+0x338], R14 ;  /* 0x0003380e01007387 */ /* 0x0003e20000100a00 */
[C---:B0-----:R-:W-:Y:S06]  /*ac3e0*/  HMMA.16816.F32 R16, R28.reuse, R6, R48 ;  /* 0x000000061c10723c */ /* 0x041fec0000001830 */
[----:B-1----:R-:W-:Y:S01]  /*ac3f0*/  HMMA.16816.F32 R12, R28, R8, R44 ;  /* 0x000000081c0c723c */ /* 0x002fe2000000182c */
[----:B------:R-:W-:Y:S01]  /*ac400*/  IMAD R27, R27, 0x100, R4 ;  /* 0x000001001b1b7824 */ /* 0x000fe200078e0204 */
[----:B------:R-:W-:-:S02]  /*ac410*/  F2FP.F16.E5M2.UNPACK_B R4, R5.H1 ;  /* 0x00000005ff04723e */ /* 0x000fc400030004ff */
[----:B------:R-:W-:Y:S02]  /*ac420*/  F2FP.F16.E5M2.UNPACK_B R5, R0.H1 ;  /* 0x00000000ff05723e */ /* 0x000fe400030004ff */
[----:B------:R-:W-:Y:S04]  /*ac430*/  STL [R1+0x6a9c], R8 ;  /* 0x006a9c0801007387 */ /* 0x000fe80000100800 */
[----:B------:R-:W-:Y:S01]  /*ac440*/  STL [R1+0x6a98], R9 ;  /* 0x006a980901007387 */ /* 0x000fe20000100800 */
[----:B------:R-:W-:Y:S02]  /*ac450*/  F2FP.F16.E5M2.UNPACK_B R2, R2.H1 ;  /* 0x00000002ff02723e */ /* 0x000fe400030004ff */
[----:B------:R-:W-:-:S10]  /*ac460*/  F2FP.F16.E5M2.UNPACK_B R3, R3.H1 ;  /* 0x00000003ff03723e */ /* 0x000fd400030004ff */
[----:B------:R-:W-:Y:S04]  /*ac470*/  STL.64 [R1+0x350], R12 ;  /* 0x0003500c01007387 */ /* 0x000fe80000100a00 */
[----:B------:R0:W-:Y:S04]  /*ac480*/  STL.64 [R1+0x358], R14 ;  /* 0x0003580e01007387 */ /* 0x0001e80000100a00 */
[----:B------:R-:W-:Y:S04]  /*ac490*/  STL.64 [R1+0x3b0], R16 ;  /* 0x0003b01001007387 */ /* 0x000fe80000100a00 */
[----:B------:R-:W-:Y:S04]  /*ac4a0*/  STL.64 [R1+0x3b8], R18 ;  /* 0x0003b81201007387 */ /* 0x000fe80000100a00 */
[----:B------:R-:W-:Y:S04]  /*ac4b0*/  STL.64 [R1+0x6a90], R6 ;  /* 0x006a900601007387 */ /* 0x000fe80000100a00 */
[----:B------:R1:W-:Y:S01]  /*ac4c0*/  STL.64 [R1+0x6a88], R4 ;  /* 0x006a880401007387 */ /* 0x0003e20000100a00 */
[C---:B0-----:R-:W-:Y:S06]  /*ac4d0*/  HMMA.16816.F32 R12, R28.reuse, R4, R52 ;  /* 0x000000041c0c723c */ /* 0x041fec0000001834 */
[----:B-1----:R-:W-:Y:S01]  /*ac4e0*/  HMMA.16816.F32 R4, R28, R2, R56 ;  /* 0x000000021c04723c */ /* 0x002fe20000001838 */
[----:B------:R-:W-:-:S02]  /*ac4f0*/  IMAD R24, R24, 0x100, R37 ;  /* 0x0000010018187824 */ /* 0x000fc400078e0225 */
[----:B------:R-:W-:Y:S02]  /*ac500*/  IMAD R25, R25, 0x100, R38 ;  /* 0x0000010019197824 */ /* 0x000fe400078e0226 */
[----:B------:R-:W-:-:S12]  /*ac510*/  IMAD R26, R26, 0x100, R39 ;  /* 0x000001001a1a7824 */ /* 0x000fd800078e0227 */
[----:B------:R0:W-:Y:S04]  /*ac520*/  STL.64 [R1+0x3a0], R12 ;  /* 0x0003a00c01007387 */ /* 0x0001e80000100a00 */
[----:B------:R1:W-:Y:S04]  /*ac530*/  STL.64 [R1+0x3a8], R14 ;  /* 0x0003a80e01007387 */ /* 0x0003e80000100a00 */
[----:B------:R-:W2:Y:S04]  /*ac540*/  LDL.LU R36, [R1+0x1470] ;  /* 0x0014700001247983 */ /* 0x000ea80000300800 */
        /* <DEDUP_REMOVED lines=24> */
[----:B------:R-:W-:-:S02]  /*ac6d0*/  F2FP.F16.E5M2.UNPACK_B R24, R24 ;  /* 0x00000018ff18723e */ /* 0x000fc400020004ff */
[----:B------:R-:W-:Y:S02]  /*ac6e0*/  F2FP.F16.E5M2.UNPACK_B R25, R25 ;  /* 0x00000019ff19723e */ /* 0x000fe400020004ff */
[----:B------:R-:W-:Y:S02]  /*ac6f0*/  F2FP.F16.E5M2.UNPACK_B R26, R26 ;  /* 0x0000001aff1a723e */ /* 0x000fe400020004ff */
[----:B------:R-:W-:Y:S01]  /*ac700*/  F2FP.F16.E5M2.UNPACK_B R27, R27 ;  /* 0x0000001bff1b723e */ /* 0x000fe200020004ff */
        /* <DEDUP_REMOVED lines=8> */
[----:B------:R-:W2:Y:S04]  /*ac790*/  LDL.64 R16, [R1+0x8] ;  /* 0x0000080001107983 */ /* 0x000ea80000100a00 */
[----:B---3--:R-:W3:Y:S04]  /*ac7a0*/  LDL.LU R4, [R1+0x1430] ;  /* 0x0014300001047983 */ /* 0x008ee80000300800 */
[----:B------:R-:W3:Y:S04]  /*ac7b0*/  LDL.LU R5, [R1+0x1434] ;  /* 0x0014340001057983 */ /* 0x000ee80000300800 */
[----:B----4-:R-:W3:Y:S04]  /*ac7c0*/  LDL.LU R6, [R1+0x1438] ;  /* 0x0014380001067983 */ /* 0x010ee80000300800 */
[----:B------:R-:W3:Y:S04]  /*ac7d0*/  LDL.LU R7, [R1+0x143c] ;  /* 0x00143c0001077983 */ /* 0x000ee80000300800 */
[----:B------:R-:W3:Y:S04]  /*ac7e0*/  LDL.64 R18, [R1] ;  /* 0x0000000001127983 */ /* 0x000ee80000100a00 */
[----:B------:R-:W4:Y:S04]  /*ac7f0*/  LDL.LU R32, [R1+0x1460] ;  /* 0x0014600001207983 */ /* 0x000f280000300800 */
[----:B------:R-:W4:Y:S04]  /*ac800*/  LDL.LU R33, [R1+0x1464] ;  /* 0x0014640001217983 */ /* 0x000f280000300800 */
[----:B------:R-:W4:Y:S04]  /*ac810*/  LDL.LU R34, [R1+0x1468] ;  /* 0x0014680001227983 */ /* 0x000f280000300800 */
[----:B------:R-:W4:Y:S01]  /*ac820*/  LDL.LU R35, [R1+0x146c] ;  /* 0x00146c0001237983 */ /* 0x000f220000300800 */
[C---:B--2---:R-:W-:Y:S06]  /*ac830*/  HMMA.16816.F32 R48, R24.reuse, R44, R48 ;  /* 0x0000002c1830723c */ /* 0x044fec0000001830 */
[C---:B------:R-:W-:Y:S06]  /*ac840*/  HMMA.16816.F32 R40, R24.reuse, R46, R40 ;  /* 0x0000002e1828723c */ /* 0x040fec0000001828 */
[----:B------:R-:W-:Y:S11]  /*ac850*/  HMMA.16816.F32 R52, R24, R28, R52 ;  /* 0x0000001c1834723c */ /* 0x000ff60000001834 */
[----:B------:R-:W-:Y:S04]  /*ac860*/  STL.64 [R1+0x380], R48 ;  /* 0x0003803001007387 */ /* 0x000fe80000100a00 */
[----:B------:R0:W-:Y:S01]  /*ac870*/  STL.64 [R1+0x388], R50 ;  /* 0x0003883201007387 */ /* 0x0001e20000100a00 */
[----:B------:R-:W-:-:S02]  /*ac880*/  IMAD.MOV.U32 R31, RZ, RZ, R44 ;  /* 0x000000ffff1f7224 */ /* 0x000fc400078e002c */
[----:B------:R-:W-:Y:S01]  /*ac890*/  IMAD.MOV.U32 R30, RZ, RZ, R45 ;  /* 0x000000ffff1e7224 */ /* 0x000fe200078e002d */
[----:B0-----:R-:W2:Y:S04]  /*ac8a0*/  LDL.LU.64 R50, [R1+0x6b68] ;  /* 0x006b680001327983 */ /* 0x001ea80000300a00 */
[----:B------:R-:W2:Y:S04]  /*ac8b0*/  LDL.LU.64 R48, [R1+0x6b60] ;  /* 0x006b600001307983 */ /* 0x000ea80000300a00 */
[----:B------:R0:W-:Y:S04]  /*ac8c0*/  STL.64 [R1+0x370], R40 ;  /* 0x0003702801007387 */ /* 0x0001e80000100a00 */
[----:B------:R1:W-:Y:S01]  /*ac8d0*/  STL.64 [R1+0x378], R42 ;  /* 0x0003782a01007387 */ /* 0x0003e20000100a00 */
[----:B------:R-:W-:-:S03]  /*ac8e0*/  IMAD.MOV.U32 R0, RZ, RZ, R47 ;  /* 0x000000ffff007224 */ /* 0x000fc600078e002f */
        /* <DEDUP_REMOVED lines=8> */
[----:B------:R-:W-:Y:S04]  /*ac970*/  STL.64 [R1+0xa00], R52 ;  /* 0x000a003401007387 */ /* 0x000fe80000100a00 */
[----:B------:R0:W-:Y:S04]  /*ac980*/  STL.64 [R1+0xa08], R54 ;  /* 0x000a083601007387 */ /* 0x0001e80000100a00 */
[----:B0-----:R-:W2:Y:S04]  /*ac990*/  LDL.LU.64 R54, [R1+0x6b58] ;  /* 0x006b580001367983 */ /* 0x001ea80000300a00 */
[----:B------:R-:W2:Y:S04]  /*ac9a0*/  LDL.LU.64 R52, [R1+0x6b50] ;  /* 0x006b500001347983 */ /* 0x000ea80000300a00 */
[----:B------:R0:W-:Y:S04]  /*ac9b0*/  STL.64 [R1+0x6b18], R10 ;  /* 0x006b180a01007387 */ /* 0x0001e80000100a00 */
[----:B0-----:R-:W3:Y:S01]  /*ac9c0*/  LDL.64 R10, [R1+0x10] ;  /* 0x00001000010a7983 */ /* 0x001ee20000100a00 */
[----:B------:R-:W-:-:S02]  /*ac9d0*/  IMAD.MOV.U32 R9, RZ, RZ, R28 ;  /* 0x000000ffff097224 */ /* 0x000fc400078e001c */
[----:B------:R-:W-:-:S05]  /*ac9e0*/  IMAD.MOV.U32 R8, RZ, RZ, R29 ;  /* 0x000000ffff087224 */ /* 0x000fca00078e001d */
[----:B------:R-:W-:Y:S01]  /*ac9f0*/  STL.64 [R1+0x6b10], R8 ;  /* 0x006b100801007387 */ /* 0x000fe20000100a00 */
[----:B---3--:R-:W-:-:S15]  /*aca00*/  HMMA.16816.F32 R56, R24, R10, R56 ;  /* 0x0000000a1838723c */ /* 0x008fde0000001838 */
[----:B------:R-:W-:-:S08]  /*aca10*/  NOP ;  /* 0x0000000000007918 */ /* 0x000fd00000000000 */
[----:B------:R-:W-:Y:S04]  /*aca20*/  STL.64 [R1+0x9f0], R56 ;  /* 0x0009f03801007387 */ /* 0x000fe80000100a00 */
[----:B------:R0:W-:Y:S04]  /*aca30*/  STL.64 [R1+0x9f8], R58 ;  /* 0x0009f83a01007387 */ /* 0x0001e80000100a00 */
[----:B0-----:R-:W4:Y:S04]  /*aca40*/  LDL.LU.64 R58, [R1+0x6b48] ;  /* 0x006b4800013a7983 */ /* 0x001f280000300a00 */
[----:B------:R-:W3:Y:S01]  /*aca50*/  LDL.LU.64 R56, [R1+0x6b40] ;  /* 0x006b400001387983 */ /* 0x000ee20000300a00 */
[----:B------:R-:W-:-:S02]  /*aca60*/  IMAD.MOV.U32 R29, RZ, RZ, R10 ;  /* 0x000000ffff1d7224 */ /* 0x000fc400078e000a */
[----:B------:R-:W-:Y:S02]  /*aca70*/  IMAD.MOV.U32 R28, RZ, RZ, R11 ;  /* 0x000000ffff1c7224 */ /* 0x000fe400078e000b */
[C---:B------:R-:W-:Y:S06]  /*aca80*/  HMMA.16816.F32 R8, R24.reuse, R16, R12 ;  /* 0x000000101808723c */ /* 0x040fec000000180c */
[----:B------:R-:W-:Y:S01]  /*aca90*/  HMMA.16816.F32 R4, R24, R18, R4 ;  /* 0x000000121804723c */ /* 0x000fe20000001804 */
[----:B------:R-:W-:Y:S04]  /*acaa0*/  STL.64 [R1+0x6b38], R30 ;  /* 0x006b381e01007387 */ /* 0x000fe80000100a00 */
[----:B------:R-:W-:Y:S01]  /*acab0*/  STL.64 [R1+0x6b30], R28 ;  /* 0x006b301c01007387 */ /* 0x000fe20000100a00 */
[----:B------:R-:W-:-:S02]  /*acac0*/  IMAD.MOV.U32 R14, RZ, RZ, R16 ;  /* 0x000000ffff0e7224 */ /* 0x000fc400078e0010 */
[----:B------:R-:W-:Y:S02]  /*acad0*/  IMAD.MOV.U32 R15, RZ, RZ, R17 ;  /* 0x000000ffff0f7224 */ /* 0x000fe400078e0011 */
[----:B------:R-:W-:Y:S02]  /*acae0*/  IMAD.MOV.U32 R12, RZ, RZ, R18 ;  /* 0x000000ffff0c7224 */ /* 0x000fe400078e0012 */
[----:B------:R-:W-:-:S05]  /*acaf0*/  IMAD.MOV.U32 R13, RZ, RZ, R19 ;  /* 0x000000ffff0d7224 */ /* 0x000fca00078e0013 */
        /* <DEDUP_REMOVED lines=8> */
[----:B0-----:R-:W2:Y:S01]  /*acb80*/  LDL.LU R4, [R1+0x15a0] ;  /* 0x0015a00001047983 */ /* 0x001ea20000300800 */
[C---:B----4-:R-:W-:Y:S06]  /*acb90*/  HMMA.16816.F32 R16, R24.reuse, R58, R32 ;  /* 0x0000003a1810723c */ /* 0x050fec0000001820 */
[----:B---3--:R-:W-:-:S15]  /*acba0*/  HMMA.16816.F32 R8, R24, R56, R36 ;  /* 0x000000381808723c */ /* 0x008fde0000001824 */
[----:B------:R-:W-:-:S02]  /*acbb0*/  NOP ;  /* 0x0000000000007918 */ /* 0x000fc40000000000 */
[----:B------:R-:W-:Y:S04]  /*acbc0*/  STL.64 [R1+0x9b0], R16 ;  /* 0x0009b01001007387 */ /* 0x000fe80000100a00 */
[----:B------:R2:W-:Y:S04]  /*acbd0*/  STL.64 [R1+0x9b8], R18 ;  /* 0x0009b81201007387 */ /* 0x0005e80000100a00 */
[----:B------:R-:W-:Y:S04]  /*acbe0*/  STL.64 [R1+0x9a0], R8 ;  /* 0x0009a00801007387 */ /* 0x000fe80000100a00 */
[----:B------:R0:W-:Y:S04]  /*acbf0*/  STL.64 [R1+0x9a8], R10 ;  /* 0x0009a80a01007387 */ /* 0x0001e80000100a00 */
[----:B------:R-:W3:Y:S04]  /*acc00*/  LDL.LU R5, [R1+0x15a4] ;  /* 0x0015a40001057983 */ /* 0x000ee80000300800 */
[----:B-1----:R-:W3:Y:S04]  /*acc10*/  LDL.LU R6, [R1+0x15a8] ;  /* 0x0015a80001067983 */ /* 0x002ee80000300800 */
[----:B------:R-:W3:Y:S01]  /*acc20*/  LDL.LU R7, [R1+0x15ac] ;  /* 0x0015ac0001077983 */ /* 0x000ee20000300800 */
[C---:B--2---:R-:W-:Y:S06]  /*acc30*/  HMMA.16816.F32 R16, R24.reuse, R54, R40 ;  /* 0x000000361810723c */ /* 0x044fec0000001828 */
[C---:B0-----:R-:W-:Y:S01]  /*acc40*/  HMMA.16816.F32 R8, R24.reuse, R52, R44 ;  /* 0x000000341808723c */ /* 0x041fe2000000182c */
[----:B------:R-:W-:Y:S04]  /*acc50*/  STL.64 [R1+0x6a40], R58 ;  /* 0x006a403a01007387 */ /* 0x000fe80000100a00 */
[----:B------:R0:W-:Y:S04]  /*acc60*/  STL.64 [R1+0x6a38], R56 ;  /* 0x006a383801007387 */ /* 0x0001e80000100a00 */
[----:B0-----:R-:W2:Y:S04]  /*acc70*/  LDL.LU R56, [R1+0x1590] ;  /* 0x0015900001387983 */ /* 0x001ea80000300800 */
[----:B------:R-:W2:Y:S04]  /*acc80*/  LDL.LU R57, [R1+0x1594] ;  /* 0x0015940001397983 */ /* 0x000ea80000300800 */
[----:B------:R-:W2:Y:S04]  /*acc90*/  LDL.LU R58, [R1+0x1598] ;  /* 0x00159800013a7983 */ /* 0x000ea80000300800 */
[----:B------:R-:W2:Y:S04]  /*acca0*/  LDL.LU R59, [R1+0x159c] ;  /* 0x00159c00013b7983 */ /* 0x000ea80000300800 */
        /* <DEDUP_REMOVED lines=106> */
[C---:B----4-:R-:W-:Y:S06]  /*ad350*/  HMMA.16816.F32 R4, R24.reuse, R16, R4 ;  /* 0x000000101804723c */ /* 0x050fec0000001804 */
        /* <DEDUP_REMOVED lines=19> */
[----:B------:R-:W2:-:S13]  /*ad490*/  LDL.LU R48, [R1+0x29a0] ;  /* 0x0029a00001307983 */ /* 0x000e9a0000300800 */
[----:B------:R-:W-:Y:S04]  /*ad4a0*/  STL.64 [R1+0x8b0], R20 ;  /* 0x0008b01401007387 */ /* 0x000fe80000100a00 */
[----:B------:R-:W-:Y:S04]  /*ad4b0*/  STL.64 [R1+0x8b8], R22 ;  /* 0x0008b81601007387 */ /* 0x000fe80000100a00 */
[----:B------:R0:W-:Y:S04]  /*ad4c0*/  STL.64 [R1+0x8a0], R4 ;  /* 0x0008a00401007387 */ /* 0x0001e80000100a00 */
[----:B------:R1:W-:Y:S04]  /*ad4d0*/  STL.64 [R1+0x8a8], R6 ;  /* 0x0008a80601007387 */ /* 0x0003e80000100a00 */
[----:B------:R-:W2:Y:S04]  /*ad4e0*/  LDL.LU R49, [R1+0x29a4] ;  /* 0x0029a40001317983 */ /* 0x000ea80000300800 */
[----:B------:R-:W3:Y:S04]  /*ad4f0*/  LDL.LU R50, [R1+0x29a8] ;  /* 0x0029a80001327983 */ /* 0x000ee80000300800 */
[----:B------:R-:W3:Y:S04]  /*ad500*/  LDL.LU R51, [R1+0x29ac] ;  /* 0x0029ac0001337983 */ /* 0x000ee80000300800 */
        /* <DEDUP_REMOVED lines=18> */
[----:B------:R-:W4:Y:S04]  /*ad630*/  LDL.LU R12, [R1+0x6abc] ;  /* 0x006abc00010c7983 */ /* 0x000f280000300800 */
[----:B------:R-:W4:Y:S04]  /*ad640*/  LDL.LU R13, [R1+0x6ab8] ;  /* 0x006ab800010d7983 */ /* 0x000f280000300800 */
        /* <DEDUP_REMOVED lines=8> */
[----:B------:R-:W2:Y:S04]  /*ad6d0*/  LDL.LU R14, [R1+0x6ab4] ;  /* 0x006ab400010e7983 */ /* 0x000ea80000300800 */
[----:B------:R-:W2:Y:S04]  /*ad6e0*/  LDL.LU R15, [R1+0x6ab0] ;  /* 0x006ab000010f7983 */ /* 0x000ea80000300800 */
[----:B------:R-:W-:Y:S04]  /*ad6f0*/  STL.64 [R1+0x6aa8], R38 ;  /* 0x006aa82601007387 */ /* 0x000fe80000100a00 */
[----:B------:R-:W-:Y:S04]  /*ad700*/  STL.64 [R1+0x6aa0], R36 ;  /* 0x006aa02401007387 */ /* 0x000fe80000100a00 */
[----:B------:R-:W3:Y:S04]  /*ad710*/  LDL.LU R20, [R1+0x29e0] ;  /* 0x0029e00001147983 */ /* 0x000ee80000300800 */
[----:B------:R-:W3:Y:S04]  /*ad720*/  LDL.LU R21, [R1+0x29e4] ;  /* 0x0029e40001157983 */ /* 0x000ee80000300800 */
[----:B------:R-:W3:Y:S04]  /*ad730*/  LDL.LU R22, [R1+0x29e8] ;  /* 0x0029e80001167983 */ /* 0x000ee80000300800 */
[----:B------:R-:W3:Y:S04]  /*ad740*/  LDL.LU R23, [R1+0x29ec] ;  /* 0x0029ec0001177983 */ /* 0x000ee80000300800 */
[----:B------:R-:W3:Y:S04]  /*ad750*/  LDL.LU R44, [R1+0x29b0] ;  /* 0x0029b000012c7983 */ /* 0x000ee80000300800 */
[----:B------:R-:W3:Y:S04]  /*ad760*/  LDL.LU R45, [R1+0x29b4] ;  /* 0x0029b400012d7983 */ /* 0x000ee80000300800 */
[----:B------:R-:W3:Y:S01]  /*ad770*/  LDL.LU R46, [R1+0x29b8] ;  /* 0x0029b800012e7983 */ /* 0x000ee20000300800 */
[----:B----4-:R-:W-:Y:S03]  /*ad780*/  HMMA.16816.F32 R32, R24, R12, R4 ;  /* 0x0000000c1820723c */ /* 0x010fe60000001804 */
[----:B------:R-:W4:Y:S04]  /*ad790*/  LDL.LU R47, [R1+0x29bc] ;  /* 0x0029bc00012f7983 */ /* 0x000f280000300800 */
[----:B------:R0:W-:Y:S04]  /*ad7a0*/  STL.64 [R1+0x6a10], R18 ;  /* 0x006a101201007387 */ /* 0x0001e80000100a00 */
[----:B------:R1:W-:Y:S04]  /*ad7b0*/  STL.64 [R1+0x6a08], R16 ;  /* 0x006a081001007387 */ /* 0x0003e80000100a00 */
[----:B------:R-:W3:Y:S01]  /*ad7c0*/  LDL.LU R4, [R1+0x15e0] ;  /* 0x0015e00001047983 */ /* 0x000ee20000300800 */
[----:B0-----:R-:W-:-:S02]  /*ad7d0*/  IMAD.MOV.U32 R19, RZ, RZ, R28 ;  /* 0x000000ffff137224 */ /* 0x001fc400078e001c */
[----:B-1----:R-:W-:Y:S02]  /*ad7e0*/  IMAD.MOV.U32 R17, RZ, RZ, R8 ;  /* 0x000000ffff117224 */ /* 0x002fe400078e0008 */
[----:B------:R-:W-:Y:S02]  /*ad7f0*/  IMAD.MOV.U32 R16, RZ, RZ, R9 ;  /* 0x000000ffff107224 */ /* 0x000fe400078e0009 */
[----:B------:R-:W-:Y:S01]  /*ad800*/  IMAD.MOV.U32 R18, RZ, RZ, R29 ;  /* 0x000000ffff127224 */ /* 0x000fe200078e001d */
[----:B--2---:R-:W-:-:S15]  /*ad810*/  HMMA.16816.F32 R36, R24, R14, R56 ;  /* 0x0000000e1824723c */ /* 0x004fde0000001838 */
[----:B------:R-:W-:-:S08]  /*ad820*/  NOP ;  /* 0x0000000000007918 */ /* 0x000fd00000000000 */
[----:B------:R0:W-:Y:S04]  /*ad830*/  STL.64 [R1+0x890], R36 ;  /* 0x0008902401007387 */ /* 0x0001e80000100a00 */
[----:B------:R1:W-:Y:S04]  /*ad840*/  STL.64 [R1+0x898], R38 ;  /* 0x0008982601007387 */ /* 0x0003e80000100a00 */
[----:B------:R2:W-:Y:S04]  /*ad850*/  STL.64 [R1+0x880], R32 ;  /* 0x0008802001007387 */ /* 0x0005e80000100a00 */
[----:B------:R4:W-:Y:S04]  /*ad860*/  STL.64 [R1+0x888], R34 ;  /* 0x0008882201007387 */ /* 0x0009e80000100a00 */
[----:B------:R-:W3:Y:S04]  /*ad870*/  LDL.LU R5, [R1+0x15e4] ;  /* 0x0015e40001057983 */ /* 0x000ee80000300800 */
[----:B------:R-:W3:Y:S04]  /*ad880*/  LDL.LU R6, [R1+0x15e8] ;  /* 0x0015e80001067983 */ /* 0x000ee80000300800 */
[----:B------:R-:W3:Y:S04]  /*ad890*/  LDL.LU R7, [R1+0x15ec] ;  /* 0x0015ec0001077983 */ /* 0x000ee80000300800 */
[----:B0-----:R-:W3:Y:S04]  /*ad8a0*/  LDL.LU R36, [R1+0x15d0] ;  /* 0x0015d00001247983 */ /* 0x001ee80000300800 */
[----:B------:R-:W3:Y:S04]  /*ad8b0*/  LDL.LU R37, [R1+0x15d4] ;  /* 0x0015d40001257983 */ /* 0x000ee80000300800 */
[----:B-1----:R-:W3:Y:S04]  /*ad8c0*/  LDL.LU R38, [R1+0x15d8] ;  /* 0x0015d80001267983 */ /* 0x002ee80000300800 */
        /* <DEDUP_REMOVED lines=11> */
[----:B--2---:R-:W2:Y:S04]  /*ad980*/  LDL.LU R32, [R1+0x2b40] ;  /* 0x002b400001207983 */ /* 0x004ea80000300800 */
[----:B------:R-:W2:Y:S04]  /*ad990*/  LDL.LU R33, [R1+0x2b44] ;  /* 0x002b440001217983 */ /* 0x000ea80000300800 */
[----:B----4-:R-:W2:Y:S04]  /*ad9a0*/  LDL.LU R34, [R1+0x2b48] ;  /* 0x002b480001227983 */ /* 0x010ea80000300800 */
        /* <DEDUP_REMOVED lines=19> */
[----:B---3--:R-:W-:Y:S01]  /*adae0*/  HMMA.16816.F32 R36, R24, R10, R36 ;  /* 0x0000000a1824723c */ /* 0x008fe20000001824 */
[----:B------:R-:W-:-:S02]  /*adaf0*/  IMAD R28, R28, 0x100, R8 ;  /* 0x000001001c1c7824 */ /* 0x000fc400078e0208 */
[----:B------:R-:W-:-:S15]  /*adb00*/  IMAD R29, R29, 0x100, R9 ;  /* 0x000001001d1d7824 */ /* 0x000fde00078e0209 */
[----:B------:R-:W-:-:S05]  /*adb10*/  NOP ;  /* 0x0000000000007918 */ /* 0x000fca0000000000 */
[----:B------:R-:W-:Y:S04]  /*adb20*/  STL.64 [R1+0x870], R36 ;  /* 0x0008702401007387 */ /* 0x000fe80000100a00 */
[----:B------:R0:W-:Y:S04]  /*adb30*/  STL.64 [R1+0x878], R38 ;  /* 0x0008782601007387 */ /* 0x0001e80000100a00 */
[----:B0-----:R-:W3:Y:S04]  /*adb40*/  LDL.LU.64 R38, [R1+0x6aa8] ;  /* 0x006aa80001267983 */ /* 0x001ee80000300a00 */
[----:B------:R-:W3:Y:S04]  /*adb50*/  LDL.LU.64 R36, [R1+0x6aa0] ;  /* 0x006aa00001247983 */ /* 0x000ee80000300a00 */
[----:B------:R-:W2:Y:S04]  /*adb60*/  LDL.LU R8, [R1+0x6a9c] ;  /* 0x006a9c0001087983 */ /* 0x000ea80000300800 */
[----:B------:R-:W2:Y:S02]  /*adb70*/  LDL.LU R9, [R1+0x6a98] ;  /* 0x006a980001097983 */ /* 0x000ea40000300800 */
        /* <DEDUP_REMOVED lines=8> */
[----:B0-----:R-:W3:Y:S04]  /*adc00*/  LDL.LU R8, [R1+0x2a00] ;  /* 0x002a000001087983 */ /* 0x001ee80000300800 */
[----:B------:R-:W3:Y:S04]  /*adc10*/  LDL.LU R9, [R1+0x2a04] ;  /* 0x002a040001097983 */ /* 0x000ee80000300800 */
[----:B------:R-:W3:Y:S04]  /*adc20*/  LDL.LU R10, [R1+0x2a08] ;  /* 0x002a0800010a7983 */ /* 0x000ee80000300800 */
[----:B------:R-:W3:Y:S01]  /*adc30*/  LDL.LU R11, [R1+0x2a0c] ;  /* 0x002a0c00010b7983 */ /* 0x000ee20000300800 */
[----:B------:R-:W-:-:S02]  /*adc40*/  IMAD R30, R30, 0x100, R56 ;  /* 0x000001001e1e7824 */ /* 0x000fc400078e0238 */
[----:B------:R-:W-:Y:S01]  /*adc50*/  IMAD R31, R31, 0x100, R57 ;  /* 0x000001001f1f7824 */ /* 0x000fe200078e0239 */
[----:B------:R-:W-:Y:S02]  /*adc60*/  F2FP.F16.E5M2.UNPACK_B R28, R28 ;  /* 0x0000001cff1c723e */ /* 0x000fe400020004ff */
[----:B------:R-:W-:Y:S02]  /*adc70*/  F2FP.F16.E5M2.UNPACK_B R29, R29 ;  /* 0x0000001dff1d723e */ /* 0x000fe400020004ff */
[----:B------:R-:W-:Y:S02]  /*adc80*/  F2FP.F16.E5M2.UNPACK_B R30, R30 ;  /* 0x0000001eff1e723e */ /* 0x000fe400020004ff */
[----:B------:R-:W-:-:S07]  /*adc90*/  F2FP.F16.E5M2.UNPACK_B R31, R31 ;  /* 0x0000001fff1f723e */ /* 0x000fce00020004ff */
[----:B------:R-:W-:Y:S06]  /*adca0*/  HMMA.16816.F32 R56, R28, R58, R52 ;  /* 0x0000003a1c38723c */ /* 0x000fec0000001834 */
[C---:B--2---:R-:W-:Y:S06]  /*adcb0*/  HMMA.16816.F32 R32, R24.reuse, R6, R32 ;  /* 0x000000061820723c */ /* 0x044fec0000001820 */
[C---:B----4-:R-:W-:Y:S06]  /*adcc0*/  HMMA.16816.F32 R40, R24.reuse, R4, R40 ;  /* 0x000000041828723c */ /* 0x050fec0000001828 */
[----:B------:R-:W-:Y:S11]  /*adcd0*/  HMMA.16816.F32 R24, R24, R2, R48 ;  /* 0x000000021818723c */ /* 0x000ff60000001830 */
[----:B------:R-:W-:Y:S04]  /*adce0*/  STL.64 [R1+0xa40], R32 ;  /* 0x000a402001007387 */ /* 0x000fe80000100a00 */
[----:B------:R0:W-:Y:S04]  /*adcf0*/  STL.64 [R1+0xa48], R34 ;  /* 0x000a482201007387 */ /* 0x0001e80000100a00 */
[----:B0-----:R-:W2:Y:S04]  /*add00*/  LDL.LU.64 R34, [R1+0x6a80] ;  /* 0x006a800001227983 */ /* 0x001ea80000300a00 */
[----:B------:R-:W2:Y:S04]  /*add10*/  LDL.LU.64 R32, [R1+0x6a78] ;  /* 0x006a780001207983 */ /* 0x000ea80000300a00 */
[----:B------:R-:W-:Y:S04]  /*add20*/  STL.64 [R1+0xa30], R40 ;  /* 0x000a302801007387 */ /* 0x000fe80000100a00 */
[----:B------:R0:W-:Y:S04]  /*add30*/  STL.64 [R1+0xa38], R42 ;  /* 0x000a382a01007387 */ /* 0x0001e80000100a00 */
[----:B0-----:R-:W4:Y:S04]  /*add40*/  LDL.LU.64 R42, [R1+0x6a70] ;  /* 0x006a7000012a7983 */ /* 0x001f280000300a00 */
[----:B------:R-:W4:Y:S04]  /*add50*/  LDL.LU.64 R40, [R1+0x6a68] ;  /* 0x006a680001287983 */ /* 0x000f280000300a00 */
[----:B------:R0:W-:Y:S04]  /*add60*/  STL.64 [R1+0x6990], R6 ;  /* 0x0069900601007387 */ /* 0x0001e80000100a00 */
[----:B0-----:R-:W3:Y:S04]  /*add70*/  LDL R6, [R1+0x20] ;  /* 0x0000200001067983 */ /* 0x001ee80000100800 */
[----:B------:R-:W-:Y:S04]  /*add80*/  STL.64 [R1+0x6988], R4 ;  /* 0x0069880401007387 */ /* 0x000fe80000100a00 */
[----:B------:R-:W4:Y:S04]  /*add90*/  LDL.LU.64 R50, [R1+0x6a60] ;  /* 0x006a600001327983 */ /* 0x000f280000300a00 */
[----:B------:R-:W4:Y:S04]  /*adda0*/  LDL.LU.64 R48, [R1+0x6a58] ;  /* 0x006a580001307983 */ /* 0x000f280000300a00 */
[----:B------:R0:W-:Y:S04]  /*addb0*/  STL.64 [R1+0x850], R24 ;  /* 0x0008501801007387 */ /* 0x0001e80000100a00 */
[----:B------:R1:W-:Y:S04]  /*addc0*/  STL.64 [R1+0x858], R26 ;  /* 0x0008581a01007387 */ /* 0x0003e80000100a00 */
[----:B0-----:R-:W3:Y:S04]  /*addd0*/  LDL.LU R24, [R1+0x2a10] ;  /* 0x002a100001187983 */ /* 0x001ee80000300800 */
[----:B------:R-:W3:Y:S04]  /*adde0*/  LDL.LU R25, [R1+0x2a14] ;  /* 0x002a140001197983 */ /* 0x000ee80000300800 */
[----:B-1----:R-:W3:Y:S04]  /*addf0*/  LDL.LU R26, [R1+0x2a18] ;  /* 0x002a1800011a7983 */ /* 0x002ee80000300800 */
[----:B------:R-:W3:Y:S04]  /*ade00*/  LDL.LU R27, [R1+0x2a1c] ;  /* 0x002a1c00011b7983 */ /* 0x000ee80000300800 */
[----:B------:R-:W4:Y:S04]  /*ade10*/  LDL.LU.64 R54, [R1+0x6a50] ;  /* 0x006a500001367983 */ /* 0x000f280000300a00 */
[----:B------:R-:W4:Y:S04]  /*ade20*/  LDL.LU.64 R52, [R1+0x6a48] ;  /* 0x006a480001347983 */ /* 0x000f280000300a00 */
[----:B------:R-:W-:Y:S04]  /*ade30*/  STL.64 [R1+0x840], R56 ;  /* 0x0008403801007387 */ /* 0x000fe80000100a00 */
[----:B------:R0:W-:Y:S04]  /*ade40*/  STL.64 [R1+0x848], R58 ;  /* 0x0008483a01007387 */ /* 0x0001e80000100a00 */
[----:B0-----:R-:W4:Y:S04]  /*ade50*/  LDL.LU.64 R58, [R1+0x6a40] ;  /* 0x006a4000013a7983 */ /* 0x001f280000300a00 */
[----:B------:R-:W4:Y:S01]  /*ade60*/  LDL.LU.64 R56, [R1+0x6a38] ;  /* 0x006a380001387983 */ /* 0x000f220000300a00 */
[----:B------:R-:W-:-:S07]  /*ade70*/  IMAD.MOV.U32 R7, RZ, RZ, R0 ;  /* 0x000000ffff077224 */ /* 0x000fce00078e0000 */
[C---:B---3--:R-:W-:Y:S06]  /*ade80*/  HMMA.16816.F32 R24, R28.reuse, R6, R24 ;  /* 0x000000061c18723c */ /* 0x048fec0000001818 */
[C---:B------:R-:W-:Y:S06]  /*ade90*/  HMMA.16816.F32 R4, R28.reuse, R16, R8 ;  /* 0x000000101c04723c */ /* 0x040fec0000001808 */
[C---:B------:R-:W-:Y:S06]  /*adea0*/  HMMA.16816.F32 R8, R28.reuse, R18, R12 ;  /* 0x000000121c08723c */ /* 0x040fec000000180c */
[C---:B------:R-:W-:Y:S05]  /*adeb0*/  HMMA.16816.F32 R12, R28.reuse, R36, R20 ;  /* 0x000000241c0c723c */ /* 0x040fea0000001814 */
[----:B------:R-:W-:Y:S04]  /*adec0*/  STL.64 [R1+0x830], R24 ;  /* 0x0008301801007387 */ /* 0x000fe80000100a00 */
[----:B------:R-:W-:Y:S04]  /*aded0*/  STL.64 [R1+0x838], R26 ;  /* 0x0008381a01007387 */ /* 0x000fe80000100a00 */
[----:B------:R-:W-:Y:S04]  /*adee0*/  STL.64 [R1+0x820], R4 ;  /* 0x0008200401007387 */ /* 0x000fe80000100a00 */
[----:B------:R2:W-:Y:S02]  /*adef0*/  STL.64 [R1+0x828], R6 ;  /* 0x0008280601007387 */ /* 0x0005e40000100a00 */
[C---:B--2---:R-:W-:Y:S02]  /*adf00*/  HMMA.16816.F32 R4, R28.reuse, R38, R32 ;  /* 0x000000261c04723c */ /* 0x044fe40000001820 */
[----:B------:R-:W-:Y:S04]  /*adf10*/  STL.64 [R1+0x810], R8 ;  /* 0x0008100801007387 */ /* 0x000fe80000100a00 */
[----:B------:R4:W-:Y:S04]  /*adf20*/  STL.64 [R1+0x818], R10 ;  /* 0x0008180a01007387 */ /* 0x0009e80000100a00 */
[----:B------:R-:W-:Y:S04]  /*adf30*/  STL.64 [R1+0x800], R12 ;  /* 0x0008000c01007387 */ /* 0x000fe80000100a00 */
[----:B------:R0:W-:Y:S01]  /*adf40*/  STL.64 [R1+0x808], R14 ;  /* 0x0008080e01007387 */ /* 0x0001e20000100a00 */
[C---:B----4-:R-:W-:Y:S06]  /*adf50*/  HMMA.16816.F32 R8, R28.reuse, R60, R40 ;  /* 0x0000003c1c08723c */ /* 0x050fec0000001828 */
[C---:B0-----:R-:W-:Y:S02]  /*adf60*/  HMMA.16816.F32 R12, R28.reuse, R58, R44 ;  /* 0x0000003a1c0c723c */ /* 0x041fe4000000182c */
[----:B------:R-:W-:Y:S04]  /*adf70*/  STL.64 [R1+0x7f0], R4 ;  /* 0x0007f00401007387 */ /* 0x000fe80000100a00 */
[----:B------:R0:W-:Y:S02]  /*adf80*/  STL.64 [R1+0x7f8], R6 ;  /* 0x0007f80601007387 */ /* 0x0001e40000100a00 */
[C---:B0-----:R-:W-:Y:S09]  /*adf90*/  HMMA.16816.F32 R4, R28.reuse, R56, R48 ;  /* 0x000000381c04723c */ /* 0x041ff20000001830 */
        /* <DEDUP_REMOVED lines=14> */
[----:B0-----:R-:W2:Y:S04]  /*ae080*/  LDL.LU R4, [R1+0x28b0] ;  /* 0x0028b00001047983 */ /* 0x001ea80000300800 */
[----:B------:R-:W2:Y:S04]  /*ae090*/  LDL.LU R5, [R1+0x28b4] ;  /* 0x0028b40001057983 */ /* 0x000ea80000300800 */
[----:B---3--:R-:W2:Y:S04]  /*ae0a0*/  LDL.LU R6, [R1+0x28b8] ;  /* 0x0028b80001067983 */ /* 0x008ea80000300800 */
        /* <DEDUP_REMOVED lines=131> */
[----:B------:R0:W-:Y:S02]  /*ae8e0*/  STL.64 [R1+0x6918], R20 ;  /* 0x0069181401007387 */ /* 0x0001e40000100a00 */
[C---:B0-----:R-:W-:Y:S06]  /*ae8f0*/  HMMA.16816.F32 R20, R28.reuse, R18, R4 ;  /* 0x000000121c14723c */ /* 0x041fec0000001804 */
[C---:B------:R-:W-:Y:S01]  /*ae900*/  HMMA.16816.F32 R4, R28.reuse, R16, R8 ;  /* 0x000000101c04723c */ /* 0x040fe20000001808 */
[----:B------:R-:W-:Y:S04]  /*ae910*/  STL.64 [R1+0x6e0], R24 ;  /* 0x0006e01801007387 */ /* 0x000fe80000100a00 */
[----:B------:R-:W-:Y:S04]  /*ae920*/  STL.64 [R1+0x6e8], R26 ;  /* 0x0006e81a01007387 */ /* 0x000fe80000100a00 */
[----:B------:R-:W2:Y:S08]  /*ae930*/  LDL.LU R40, [R1+0x27f0] ;  /* 0x0027f00001287983 */ /* 0x000eb00000300800 */
[----:B------:R-:W-:Y:S04]  /*ae940*/  STL.64 [R1+0x6d0], R20 ;  /* 0x0006d01401007387 */ /* 0x000fe80000100a00 */
[----:B------:R-:W-:Y:S04]  /*ae950*/  STL.64 [R1+0x6d8], R22 ;  /* 0x0006d81601007387 */ /* 0x000fe80000100a00 */
        /* <DEDUP_REMOVED lines=66> */
[----:B------:R0:W-:Y:S04]  /*aed80*/  STL.64 [R1+0x6880], R14 ;  /* 0x0068800e01007387 */ /* 0x0001e80000100a00 */
[----:B0-----:R-:W2:Y:S04]  /*aed90*/  LDL.LU R15, [R1+0x53b8] ;  /* 0x0053b800010f7983 */ /* 0x001ea80000300800 */
[----:B------:R-:W-:Y:S01]  /*aeda0*/  STL.64 [R1+0x6878], R12 ;  /* 0x0068780c01007387 */ /* 0x000fe20000100a00 */
[----:B----4-:R-:W-:-:S15]  /*aedb0*/  HMMA.16816.F32 R4, R28, R10, R4 ;  /* 0x0000000a1c04723c */ /* 0x010fde0000001804 */
[----:B------:R-:W-:-:S08]  /*aedc0*/  NOP ;  /* 0x0000000000007918 */ /* 0x000fd00000000000 */
[----:B------:R-:W-:Y:S04]  /*aedd0*/  STL.64 [R1+0x690], R4 ;  /* 0x0006900401007387 */ /* 0x000fe80000100a00 */
[----:B------:R0:W-:Y:S04]  /*aede0*/  STL.64 [R1+0x698], R6 ;  /* 0x0006980601007387 */ /* 0x0001e80000100a00 */
[----:B0-----:R-:W4:Y:S04]  /*aedf0*/  LDL.LU.64 R6, [R1+0x6990] ;  /* 0x0069900001067983 */ /* 0x001f280000300a00 */
[----:B------:R-:W4:Y:S01]  /*aee00*/  LDL.LU.64 R4, [R1+0x6988] ;  /* 0x0069880001047983 */ /* 0x000f220000300a00 */
[----:B--2---:R-:W-:-:S02]  /*aee10*/  IMAD R24, R24, 0x100, R15 ;  /* 0x0000010018187824 */ /* 0x004fc400078e020f */
[----:B---3--:R-:W-:Y:S01]  /*aee20*/  HMMA.16816.F32 R12, R28, R8, R16 ;  /* 0x000000081c0c723c */ /* 0x008fe20000001810 */
[----:B------:R-:W-:Y:S05]  /*aee30*/  STL.64 [R1+0x6860], R10 ;  /* 0x0068600a01007387 */ /* 0x000fea0000100a00 */
[----:B------:R-:W-:Y:S01]  /*aee40*/  STL.64 [R1+0x6858], R8 ;  /* 0x0068580801007387 */ /* 0x000fe20000100a00 */
[----:B------:R-:W-:Y:S02]  /*aee50*/  IMAD R25, R25, 0x100, R44 ;  /* 0x0000010019197824 */ /* 0x000fe400078e022c */
[----:B------:R-:W-:-:S14]  /*aee60*/  IMAD R26, R26, 0x100, R45 ;  /* 0x000001001a1a7824 */ /* 0x000fdc00078e022d */
[----:B------:R-:W-:Y:S04]  /*aee70*/  STL.64 [R1+0x680], R12 ;  /* 0x0006800c01007387 */ /* 0x000fe80000100a00 */
[----:B------:R4:W-:Y:S01]  /*aee80*/  STL.64 [R1+0x688], R14 ;  /* 0x0006880e01007387 */ /* 0x0009e20000100a00 */
[----:B------:R-:W-:Y:S01]  /*aee90*/  IMAD R27, R0, 0x100, R27 ;  /* 0x00000100001b7824 */ /* 0x000fe200078e021b */
[----:B------:R-:W-:Y:S02]  /*aeea0*/  F2FP.F16.E5M2.UNPACK_B R24, R24 ;  /* 0x00000018ff18723e */ /* 0x000fe400020004ff */
[----:B------:R-:W-:Y:S02]  /*aeeb0*/  F2FP.F16.E5M2.UNPACK_B R25, R25 ;  /* 0x00000019ff19723e */ /* 0x000fe400020004ff */
[----:B------:R-:W-:-:S02]  /*aeec0*/  F2FP.F16.E5M2.UNPACK_B R26, R26 ;  /* 0x0000001aff1a723e */ /* 0x000fc400020004ff */
[----:B------:R-:W-:Y:S01]  /*aeed0*/  F2FP.F16.E5M2.UNPACK_B R27, R27 ;  /* 0x0000001bff1b723e */ /* 0x000fe200020004ff */
[C---:B----4-:R-:W-:Y:S06]  /*aeee0*/  HMMA.16816.F32 R12, R28.reuse, R6, R20 ;  /* 0x000000061c0c723c */ /* 0x050fec0000001814 */
[----:B------:R-:W-:-:S15]  /*aeef0*/  HMMA.16816.F32 R8, R28, R4, R32 ;  /* 0x000000041c08723c */ /* 0x000fde0000001820 */
[----:B------:R-:W-:-:S02]  /*aef00*/  NOP ;  /* 0x0000000000007918 */ /* 0x000fc40000000000 */
[----:B------:R-:W-:Y:S04]  /*aef10*/  STL.64 [R1+0xa20], R12 ;  /* 0x000a200c01007387 */ /* 0x000fe80000100a00 */
[----:B------:R0:W-:Y:S04]  /*aef20*/  STL.64 [R1+0xa28], R14 ;  /* 0x000a280e01007387 */ /* 0x0001e80000100a00 */
[----:B------:R-:W-:Y:S04]  /*aef30*/  STL.64 [R1+0x6870], R6 ;  /* 0x0068700601007387 */ /* 0x000fe80000100a00 */
[----:B------:R-:W-:Y:S04]  /*aef40*/  STL.64 [R1+0x6868], R4 ;  /* 0x0068680401007387 */ /* 0x000fe80000100a00 */
[----:B------:R-:W-:Y:S04]  /*aef50*/  STL.64 [R1+0xa10], R8 ;  /* 0x000a100801007387 */ /* 0x000fe80000100a00 */
[----:B------:R1:W-:Y:S01]  /*aef60*/  STL.64 [R1+0xa18], R10 ;  /* 0x000a180a01007387 */ /* 0x0003e20000100a00 */
[----:B0-----:R-:W-:Y:S06]  /*aef70*/  HMMA.16816.F32 R12, R28, R2, R36 ;  /* 0x000000021c0c723c */ /* 0x001fec0000001824 */
[----:B-1----:R-:W-:-:S15]  /*aef80*/  HMMA.16816.F32 R8, R24, R46, R40 ;  /* 0x0000002e1808723c */ /* 0x002fde0000001828 */
[----:B------:R-:W-:-:S02]  /*aef90*/  NOP ;  /* 0x0000000000007918 */ /* 0x000fc40000000000 */
[----:B------:R-:W-:Y:S04]  /*aefa0*/  STL.64 [R1+0x670], R12 ;  /* 0x0006700c01007387 */ /* 0x000fe80000100a00 */
[----:B------:R-:W-:Y:S04]  /*aefb0*/  STL.64 [R1+0x678], R14 ;  /* 0x0006780e01007387 */ /* 0x000fe80000100a00 */
[----:B------:R-:W-:Y:S04]  /*aefc0*/  STL.64 [R1+0x660], R8 ;  /* 0x0006600801007387 */ /* 0x000fe80000100a00 */
[----:B------:R0:W-:Y:S02]  /*aefd0*/  STL.64 [R1+0x668], R10 ;  /* 0x0006680a01007387 */ /* 0x0001e40000100a00 */
[----:B0-----:R-:W-:Y:S06]  /*aefe0*/  HMMA.16816.F32 R8, R24, R56, R48 ;  /* 0x000000381808723c */ /* 0x001fec0000001830 */
[----:B------:R-:W-:-:S02]  /*aeff0*/  IMAD.MOV.U32 R7, RZ, RZ, R56 ;  /* 0x000000ffff077224 */ /* 0x000fc400078e0038 */
[----:B------:R-:W-:Y:S02]  /*af000*/  IMAD.MOV.U32 R6, RZ, RZ, R57 ;  /* 0x000000ffff067224 */ /* 0x000fe400078e0039 */
[----:B------:R-:W-:Y:S02]  /*af010*/  IMAD.MOV.U32 R5, RZ, RZ, R46 ;  /* 0x000000ffff057224 */ /* 0x000fe400078e002e */
[----:B------:R-:W-:-:S11]  /*af020*/  IMAD.MOV.U32 R4, RZ, RZ, R47 ;  /* 0x000000ffff047224 */ /* 0x000fd600078e002f */
        /* <DEDUP_REMOVED lines=8> */
[----:B------:R0:W-:Y:S04]  /*af0b0*/  STL.64 [R1+0x648], R6 ;  /* 0x0006480601007387 */ /* 0x0001e80000100a00 */
        /* <DEDUP_REMOVED lines=15> */
[----:B----4-:R4:W-:Y:S04]  /*af1b0*/  STL.64 [R1+0x6970], R30 ;  /* 0x0069701e01007387 */ /* 0x0109e80000100a00 */
[----:B---3--:R-:W-:Y:S04]  /*af1c0*/  STL.64 [R1+0x6968], R28 ;  /* 0x0069681c01007387 */ /* 0x008fe80000100a00 */
[----:B------:R-:W3:Y:S04]  /*af1d0*/  LDL.LU R52, [R1+0x2730] ;  /* 0x0027300001347983 */ /* 0x000ee80000300800 */
[----:B------:R-:W3:Y:S04]  /*af1e0*/  LDL.LU R53, [R1+0x2734] ;  /* 0x0027340001357983 */ /* 0x000ee80000300800 */
[----:B------:R-:W2:Y:S04]  /*af1f0*/  LDL.LU R54, [R1+0x2738] ;  /* 0x0027380001367983 */ /* 0x000ea80000300800 */
[----:B------:R-:W2:Y:S01]  /*af200*/  LDL.LU R55, [R1+0x273c] ;  /* 0x00273c0001377983 */ /* 0x000ea20000300800 */
[----:B------:R-:W-:-:S03]  /*af210*/  IMAD.MOV.U32 R0, RZ, RZ, R59 ;  /* 0x000000ffff007224 */ /* 0x000fc600078e003b */
[----:B--2---:R-:W-:Y:S04]  /*af220*/  STL.64 [R1+0x6980], R54 ;  /* 0x0069803601007387 */ /* 0x004fe80000100a00 */
[----:B---3--:R2:W-:Y:S04]  /*af230*/  STL.64 [R1+0x6978], R52 ;  /* 0x0069783401007387 */ /* 0x0085e80000100a00 */
[----:B------:R-:W3:Y:S04]  /*af240*/  LDL.LU R56, [R1+0x2760] ;  /* 0x0027600001387983 */ /* 0x000ee80000300800 */
[----:B------:R-:W3:Y:S04]  /*af250*/  LDL.LU R57, [R1+0x2764] ;  /* 0x0027640001397983 */ /* 0x000ee80000300800 */
[----:B------:R-:W3:Y:S04]  /*af260*/  LDL.LU R58, [R1+0x2768] ;  /* 0x00276800013a7983 */ /* 0x000ee80000300800 */
[----:B------:R-:W3:Y:S04]  /*af270*/  LDL.LU R59, [R1+0x276c] ;  /* 0x00276c00013b7983 */ /* 0x000ee80000300800 */
[----:B0-----:R-:W3:Y:S04]  /*af280*/  LDL R6, [R1] ;  /* 0x0000000001067983 */ /* 0x001ee80000100800 */
[----:B------:R-:W3:Y:S04]  /*af290*/  LDL R7, [R1+0x4] ;  /* 0x0000040001077983 */ /* 0x000ee80000100800 */
        /* <DEDUP_REMOVED lines=8> */
[----:B----4-:R-:W4:Y:S04]  /*af320*/  LDL R30, [R1+0x10] ;  /* 0x00001000011e7983 */ /* 0x010f280000100800 */
[----:B------:R-:W4:Y:S04]  /*af330*/  LDL R31, [R1+0x14] ;  /* 0x00001400011f7983 */ /* 0x000f280000100800 */
[----:B--2---:R-:W4:Y:S04]  /*af340*/  LDL.LU R52, [R1+0x27b0] ;  /* 0x0027b00001347983 */ /* 0x004f280000300800 */
[----:B------:R-:W4:Y:S04]  /*af350*/  LDL.LU R53, [R1+0x27b4] ;  /* 0x0027b40001357983 */ /* 0x000f280000300800 */
[----:B------:R-:W4:Y:S04]  /*af360*/  LDL.LU R54, [R1+0x27b8] ;  /* 0x0027b80001367983 */ /* 0x000f280000300800 */
[----:B------:R-:W4:Y:S04]  /*af370*/  LDL.LU R55, [R1+0x27bc] ;  /* 0x0027bc0001377983 */ /* 0x000f280000300800 */
        /* <DEDUP_REMOVED lines=31> */
[C---:B----4-:R-:W-:Y:S06]  /*af570*/  HMMA.16816.F32 R28, R24.reuse, R30, R52 ;  /* 0x0000001e181c723c */ /* 0x050fec0000001834 */
[----:B--2---:R-:W-:Y:S06]  /*af580*/  HMMA.16816.F32 R8, R24, R4, R8 ;  /* 0x000000041808723c */ /* 0x004fec0000001808 */
[----:B0-----:R-:W-:-:S02]  /*af590*/  IMAD.MOV.U32 R0, RZ, RZ, R5 ;  /* 0x000000ffff007224 */ /* 0x001fc400078e0005 */
[C---:B------:R-:W-:Y:S01]  /*af5a0*/  HMMA.16816.F32 R4, R24.reuse, R6, R16 ;  /* 0x000000061804723c */ /* 0x040fe20000001810 */
[----:B------:R-:W2:Y:S04]  /*af5b0*/  LDL.LU.64 R54, [R1+0x6980] ;  /* 0x0069800001367983 */ /* 0x000ea80000300a00 */
[----:B------:R-:W2:Y:S04]  /*af5c0*/  LDL.LU.64 R52, [R1+0x6978] ;  /* 0x0069780001347983 */ /* 0x000ea80000300a00 */
[----:B------:R-:W-:Y:S04]  /*af5d0*/  STL.64 [R1+0x630], R28 ;  /* 0x0006301c01007387 */ /* 0x000fe80000100a00 */
[----:B------:R0:W-:Y:S04]  /*af5e0*/  STL.64 [R1+0x638], R30 ;  /* 0x0006381e01007387 */ /* 0x0001e80000100a00 */
[----:B0-----:R-:W3:Y:S04]  /*af5f0*/  LDL.LU.64 R30, [R1+0x6970] ;  /* 0x00697000011e7983 */ /* 0x001ee80000300a00 */
[----:B------:R-:W3:Y:S04]  /*af600*/  LDL.LU.64 R28, [R1+0x6968] ;  /* 0x00696800011c7983 */ /* 0x000ee80000300a00 */
        /* <DEDUP_REMOVED lines=70> */
[----:B------:R-:W4:Y:S01]  /*afa70*/  LDL.LU.64 R40, [R1+0x68b8] ;  /* 0x0068b80001287983 */ /* 0x000f220000300a00 */
[C---:B--2---:R-:W-:Y:S03]  /*afa80*/  HMMA.16816.F32 R48, R24.reuse, R44, R48 ;  /* 0x0000002c1830723c */ /* 0x044fe60000001830 */
[----:B------:R-:W-:Y:S04]  /*afa90*/  STL.64 [R1+0x6788], R46 ;  /* 0x0067882e01007387 */ /* 0x000fe80000100a00 */
[----:B------:R-:W-:Y:S01]  /*afaa0*/  STL.64 [R1+0x6780], R44 ;  /* 0x0067802c01007387 */ /* 0x000fe20000100a00 */
[C---:B------:R-:W-:Y:S06]  /*afab0*/  HMMA.16816.F32 R28, R24.reuse, R38, R28 ;  /* 0x00000026181c723c */ /* 0x040fec000000181c */
[C---:B---3--:R-:W-:Y:S09]  /*afac0*/  HMMA.16816.F32 R8, R24.reuse, R36, R8 ;  /* 0x000000241808723c */ /* 0x048ff20000001808 */
[----:B------:R-:W-:Y:S04]  /*afad0*/  STL.64 [R1+0xa70], R48 ;  /* 0x000a703001007387 */ /* 0x000fe80000100a00 */
[----:B------:R4:W-:Y:S01]  /*afae0*/  STL.64 [R1+0xa78], R50 ;  /* 0x000a783201007387 */ /* 0x0009e20000100a00 */
[C---:B------:R-:W-:Y:S06]  /*afaf0*/  HMMA.16816.F32 R12, R24.reuse, R34, R12 ;  /* 0x00000022180c723c */ /* 0x040fec000000180c */
[C---:B----4-:R-:W-:Y:S06]  /*afb00*/  HMMA.16816.F32 R48, R24.reuse, R42, R52 ;  /* 0x0000002a1830723c */ /* 0x050fec0000001834 */
[----:B------:R-:W-:Y:S01]  /*afb10*/  HMMA.16816.F32 R44, R24, R40, R56 ;  /* 0x00000028182c723c */ /* 0x000fe20000001838 */
[----:B------:R-:W-:-:S15]  /*afb20*/  STL.64 [R1+0x6798], R42 ;  /* 0x0067982a01007387 */ /* 0x000fde0000100a00 */
[----:B------:R-:W-:-:S01]  /*afb30*/  NOP ;  /* 0x0000000000007918 */ /* 0x000fc20000000000 */
[----:B------:R-:W-:Y:S04]  /*afb40*/  STL.64 [R1+0xa80], R48 ;  /* 0x000a803001007387 */ /* 0x000fe80000100a00 */
        /* <DEDUP_REMOVED lines=25> */
[----:B--2---:R-:W-:Y:S04]  /*afce0*/  STL.64 [R1+0x6888], R52 ;  /* 0x0068883401007387 */ /* 0x004fe80000100a00 */
[----:B------:R-:W-:Y:S04]  /*afcf0*/  STL.64 [R1+0x68b0], R58 ;  /* 0x0068b03a01007387 */ /* 0x000fe80000100a00 */
[----:B------:R0:W-:Y:S04]  /*afd00*/  STL.64 [R1+0x68a8], R56 ;  /* 0x0068a83801007387 */ /* 0x0001e80000100a00 */
        /* <DEDUP_REMOVED lines=44> */
[----:B------:R0:W-:Y:S04]  /*affd0*/  STL.64 [R1+0x67d8], R34 ;  /* 0x0067d82201007387 */ /* 0x0001e80000100a00 */
[----:B0-----:R-:W2:Y:S04]  /*affe0*/  LDL.LU R34, [R1+0x53e8] ;  /* 0x0053e80001227983 */ /* 0x001ea80000300800 */
[----:B------:R-:W2:Y:S04]  /*afff0*/  LDL.LU R35, [R1+0x53f0] ;  /* 0x0053f00001237983 */ /* 0x000ea80000300800 */
[----:B------:R0:W-:Y:S04]  /*b0000*/  STL.64 [R1+0x67d0], R32 ;  /* 0x0067d02001007387 */ /* 0x0001e80000100a00 */
[----:B0-----:R-:W2:Y:S04]  /*b0010*/  LDL.LU R32, [R1+0x53d8] ;  /* 0x0053d80001207983 */ /* 0x001ea80000300800 */
        /* <DEDUP_REMOVED lines=56> */
[----:B--2---:R-:W-:-:S15]  /*b03a0*/  HMMA.16816.F32 R12, R24, R10, R16 ;  /* 0x0000000a180c723c */ /* 0x004fde0000001810 */
[----:B------:R-:W-:-:S08]  /*b03b0*/  NOP ;  /* 0x0000000000007918 */ /* 0x000fd00000000000 */
[----:B------:R-:W-:Y:S04]  /*b03c0*/  STL.64 [R1+0xbe0], R12 ;  /* 0x000be00c01007387 */ /* 0x000fe80000100a00 */
[----:B------:R3:W-:Y:S02]  /*b03d0*/  STL.64 [R1+0xbe8], R14 ;  /* 0x000be80e01007387 */ /* 0x0007e40000100a00 */
[C---:B---3--:R-:W-:Y:S02]  /*b03e0*/  HMMA.16816.F32 R12, R24.reuse, R8, R20 ;  /* 0x00000008180c723c */ /* 0x048fe40000001814 */
[----:B------:R-:W-:Y:S04]  /*b03f0*/  STL.64 [R1+0x6758], R10 ;  /* 0x0067580a01007387 */ /* 0x000fe80000100a00 */
[----:B------:R4:W-:Y:S02]  /*b0400*/  STL.64 [R1+0x6750], R8 ;  /* 0x0067500801007387 */ /* 0x0009e40000100a00 */
[----:B----4-:R-:W-:-:S15]  /*b0410*/  HMMA.16816.F32 R8, R24, R4, R40 ;  /* 0x000000041808723c */ /* 0x010fde0000001828 */
[----:B------:R-:W-:Y:S04]  /*b0420*/  STL.64 [R1+0xbf0], R12 ;  /* 0x000bf00c01007387 */ /* 0x000fe80000100a00 */
[----:B------:R0:W-:Y:S02]  /*b0430*/  STL.64 [R1+0xbf8], R14 ;  /* 0x000bf80e01007387 */ /* 0x0001e40000100a00 */
[----:B0-----:R-:W-:-:S15]  /*b0440*/  HMMA.16816.F32 R12, R24, R6, R36 ;  /* 0x00000006180c723c */ /* 0x001fde0000001824 */
[----:B------:R-:W-:-:S08]  /*b0450*/  NOP ;  /* 0x0000000000007918 */ /* 0x000fd00000000000 */
[----:B------:R-:W-:Y:S04]  /*b0460*/  STL.64 [R1+0xc00], R12 ;  /* 0x000c000c01007387 */ /* 0x000fe80000100a00 */
[----:B------:R0:W-:Y:S04]  /*b0470*/  STL.64 [R1+0xc08], R14 ;  /* 0x000c080e01007387 */ /* 0x0001e80000100a00 */
[----:B------:R-:W-:Y:S04]  /*b0480*/  STL.64 [R1+0x6778], R6 ;  /* 0x0067780601007387 */ /* 0x000fe80000100a00 */
[----:B------:R-:W-:Y:S04]  /*b0490*/  STL.64 [R1+0x6770], R4 ;  /* 0x0067700401007387 */ /* 0x000fe80000100a00 */
[----:B------:R-:W-:Y:S04]  /*b04a0*/  STL.64 [R1+0xc20], R8 ;  /* 0x000c200801007387 */ /* 0x000fe80000100a00 */
[----:B------:R1:W-:Y:S01]  /*b04b0*/  STL.64 [R1+0xc28], R10 ;  /* 0x000c280a01007387 */ /* 0x0003e20000100a00 */
[----:B0-----:R-:W-:Y:S06]  /*b04c0*/  HMMA.16816.F32 R12, R24, R2, R44 ;  /* 0x00000002180c723c */ /* 0x001fec000000182c */
[C---:B-1----:R-:W-:Y:S06]  /*b04d0*/  HMMA.16816.F32 R8, R28.reuse, R56, R48 ;  /* 0x000000381c08723c */ /* 0x042fec0000001830 */
[----:B------:R-:W-:Y:S11]  /*b04e0*/  HMMA.16816.F32 R4, R28, R58, R52 ;  /* 0x0000003a1c04723c */ /* 0x000ff60000001834 */
        /* <DEDUP_REMOVED lines=8> */
[----:B-1----:R-:W4:Y:S04]  /*b0570*/  LDL.LU R14, [R1+0x24a8] ;  /* 0x0024a800010e7983 */ /* 0x002f280000300800 */
[----:B------:R-:W4:Y:S04]  /*b0580*/  LDL.LU R15, [R1+0x24ac] ;  /* 0x0024ac00010f7983 */ /* 0x000f280000300800 */
[----:B----4-:R-:W-:Y:S04]  /*b0590*/  STL.64 [R1+0x6808], R14 ;  /* 0x0068080e01007387 */ /* 0x010fe80000100a00 */
[----:B--2---:R1:W-:Y:S04]  /*b05a0*/  STL.64 [R1+0x6800], R12 ;  /* 0x0068000c01007387 */ /* 0x0043e80000100a00 */
[----:B0-----:R-:W2:Y:S04]  /*b05b0*/  LDL.LU R4, [R1+0x24c0] ;  /* 0x0024c00001047983 */ /* 0x001ea80000300800 */
[----:B------:R-:W2:Y:S04]  /*b05c0*/  LDL.LU R5, [R1+0x24c4] ;  /* 0x0024c40001057983 */ /* 0x000ea80000300800 */
[----:B---3--:R-:W3:Y:S04]  /*b05d0*/  LDL.LU R6, [R1+0x24c8] ;  /* 0x0024c80001067983 */ /* 0x008ee80000300800 */
        /* <DEDUP_REMOVED lines=19> */
[----:B------:R-:W-:-:S03]  /*b0710*/  IMAD.MOV.U32 R21, RZ, RZ, R0 ;  /* 0x000000ffff157224 */ /* 0x000fc600078e0000 */
[----:B----4-:R-:W-:Y:S04]  /*b0720*/  STL.64 [R1+0x6848], R58 ;  /* 0x0068483a01007387 */ /* 0x010fe80000100a00 */
[----:B---3--:R3:W-:Y:S04]  /*b0730*/  STL.64 [R1+0x6840], R56 ;  /* 0x0068403801007387 */ /* 0x0087e80000100a00 */
[----:B------:R-:W4:Y:S04]  /*b0740*/  LDL R22, [R1] ;  /* 0x0000000001167983 */ /* 0x000f280000100800 */
[----:B------:R-:W4:Y:S04]  /*b0750*/  LDL R23, [R1+0x4] ;  /* 0x0000040001177983 */ /* 0x000f280000100800 */
[----:B-1----:R-:W4:Y:S04]  /*b0760*/  LDL.LU R12, [R1+0x2580] ;  /* 0x00258000010c7983 */ /* 0x002f280000300800 */
[----:B------:R-:W4:Y:S04]  /*b0770*/  LDL.LU R13, [R1+0x2584] ;  /* 0x00258400010d7983 */ /* 0x000f280000300800 */
[----:B------:R-:W4:Y:S04]  /*b0780*/  LDL.LU R14, [R1+0x2588] ;  /* 0x00258800010e7983 */ /* 0x000f280000300800 */
[----:B------:R-:W4:Y:S04]  /*b0790*/  LDL.LU R15, [R1+0x258c] ;  /* 0x00258c00010f7983 */ /* 0x000f280000300800 */
[----:B------:R-:W4:Y:S04]  /*b07a0*/  LDL R20, [R1+0x8] ;  /* 0x0000080001147983 */ /* 0x000f280000100800 */
[----:B------:R-:W4:Y:S04]  /*b07b0*/  LDL.LU R0, [R1+0x6850] ;  /* 0x0068500001007983 */ /* 0x000f280000300800 */
[----:B0-----:R-:W4:Y:S04]  /*b07c0*/  LDL R26, [R1+0x10] ;  /* 0x00001000011a7983 */ /* 0x001f280000100800 */
[----:B------:R-:W4:Y:S04]  /*b07d0*/  LDL R27, [R1+0x14] ;  /* 0x00001400011b7983 */ /* 0x000f280000100800 */
[----:B--2---:R-:W2:Y:S04]  /*b07e0*/  LDL.LU R32, [R1+0x25a0] ;  /* 0x0025a00001207983 */ /* 0x004ea80000300800 */
[----:B------:R-:W2:Y:S04]  /*b07f0*/  LDL.LU R33, [R1+0x25a4] ;  /* 0x0025a40001217983 */ /* 0x000ea80000300800 */
[----:B------:R-:W2:Y:S04]  /*b0800*/  LDL.LU R34, [R1+0x25a8] ;  /* 0x0025a80001227983 */ /* 0x000ea80000300800 */
[----:B------:R-:W2:Y:S04]  /*b0810*/  LDL.LU R35, [R1+0x25ac] ;  /* 0x0025ac0001237983 */ /* 0x000ea80000300800 */
[----:B------:R-:W2:Y:S04]  /*b0820*/  LDL R24, [R1+0x18] ;  /* 0x0000180001187983 */ /* 0x000ea80000100800 */
        /* <DEDUP_REMOVED lines=36> */
[----:B----4-:R-:W-:-:S07]  /*b0a70*/  IMAD.MOV.U32 R25, RZ, RZ, R0 ;  /* 0x000000ffff197224 */ /* 0x010fce00078e0000 */
[----:B--2---:R-:W-:-:S15]  /*b0a80*/  HMMA.16816.F32 R56, R28, R24, R56 ;  /* 0x000000181c38723c */ /* 0x004fde0000001838 */
[----:B------:R-:W-:-:S08]  /*b0a90*/  NOP ;  /* 0x0000000000007918 */ /* 0x000fd00000000000 */
[----:B------:R-:W-:Y:S04]  /*b0aa0*/  STL.64 [R1+0xc80], R56 ;  /* 0x000c803801007387 */ /* 0x000fe80000100a00 */
[----:B------:R0:W-:Y:S04]  /*b0ab0*/  STL.64 [R1+0xc88], R58 ;  /* 0x000c883a01007387 */ /* 0x0001e80000100a00 */
[----:B0-----:R-:W2:Y:S04]  /*b0ac0*/  LDL.LU.64 R58, [R1+0x6848] ;  /* 0x00684800013a7983 */ /* 0x001ea80000300a00 */
[----:B------:R-:W2:Y:S01]  /*b0ad0*/  LDL.LU.64 R56, [R1+0x6840] ;  /* 0x0068400001387983 */ /* 0x000ea20000300a00 */
[C---:B------:R-:W-:Y:S06]  /*b0ae0*/  HMMA.16816.F32 R24, R28.reuse, R26, R32 ;  /* 0x0000001a1c18723c */ /* 0x040fec0000001820 */
[C---:B---3--:R-:W-:Y:S06]  /*b0af0*/  HMMA.16816.F32 R4, R28.reuse, R20, R4 ;  /* 0x000000141c04723c */ /* 0x048fec0000001804 */
[C---:B------:R-:W-:Y:S01]  /*b0b00*/  HMMA.16816.F32 R20, R28.reuse, R22, R12 ;  /* 0x000000161c14723c */ /* 0x040fe2000000180c */
[----:B------:R-:W3:Y:S04]  /*b0b10*/  LDL.LU.64 R34, [R1+0x6838] ;  /* 0x0068380001227983 */ /* 0x000ee80000300a00 */
[----:B------:R-:W3:Y:S06]  /*b0b20*/  LDL.LU.64 R32, [R1+0x6830] ;  /* 0x0068300001207983 */ /* 0x000eec0000300a00 */
        /* <DEDUP_REMOVED lines=90> */
[C---:B------:R-:W-:Y:S01]  /*b10d0*/  HMMA.16816.F32 R4, R28.reuse, R36, R8 ;  /* 0x000000241c04723c */ /* 0x040fe20000001808 */
[----:B------:R-:W-:Y:S05]  /*b10e0*/  STL.64 [R1+0x66b8], R38 ;  /* 0x0066b82601007387 */ /* 0x000fea0000100a00 */
[C---:B------:R-:W-:Y:S11]  /*b10f0*/  HMMA.16816.F32 R8, R28.reuse, R34, R12 ;  /* 0x000000221c08723c */ /* 0x040ff6000000180c */
[----:B------:R-:W-:Y:S04]  /*b1100*/  STL.64 [R1+0xd70], R24 ;  /* 0x000d701801007387 */ /* 0x000fe80000100a00 */
[----:B------:R-:W-:Y:S04]  /*b1110*/  STL.64 [R1+0xd78], R26 ;  /* 0x000d781a01007387 */ /* 0x000fe80000100a00 */
[----:B------:R-:W-:Y:S04]  /*b1120*/  STL.64 [R1+0x66b0], R36 ;  /* 0x0066b02401007387 */ /* 0x000fe80000100a00 */
[----:B------:R-:W-:Y:S04]  /*b1130*/  STL.64 [R1+0xd80], R4 ;  /* 0x000d800401007387 */ /* 0x000fe80000100a00 */
[----:B------:R0:W-:Y:S04]  /*b1140*/  STL.64 [R1+0xd88], R6 ;  /* 0x000d880601007387 */ /* 0x0001e80000100a00 */
[----:B------:R-:W2:Y:S01]  /*b1150*/  LDL.LU R52, [R1+0x2ad0] ;  /* 0x002ad00001347983 */ /* 0x000ea20000300800 */
[----:B0-----:R-:W-:Y:S03]  /*b1160*/  HMMA.16816.F32 R4, R28, R32, R16 ;  /* 0x000000201c04723c */ /* 0x001fe60000001810 */
[----:B------:R-:W-:Y:S04]  /*b1170*/  STL.64 [R1+0xd90], R8 ;  /* 0x000d900801007387 */ /* 0x000fe80000100a00 */
[----:B------:R-:W-:-:S15]  /*b1180*/  STL.64 [R1+0xd98], R10 ;  /* 0x000d980a01007387 */ /* 0x000fde0000100a00 */
[----:B------:R-:W-:-:S01]  /*b1190*/  NOP ;  /* 0x0000000000007918 */ /* 0x000fc20000000000 */
        /* <DEDUP_REMOVED lines=81> */
[----:B------:R-:W-:-:S02]  /*b16b0*/  IMAD R24, R24, 0x100, R45 ;  /* 0x0000010018187824 */ /* 0x000fc400078e022d */
[----:B------:R-:W-:Y:S02]  /*b16c0*/  IMAD R25, R25, 0x100, R46 ;  /* 0x0000010019197824 */ /* 0x000fe400078e022e */
[----:B------:R-:W-:Y:S01]  /*b16d0*/  IMAD R26, R26, 0x100, R47 ;  /* 0x000001001a1a7824 */ /* 0x000fe200078e022f */
[----:B---3--:R-:W-:Y:S06]  /*b16e0*/  HMMA.16816.F32 R16, R28, R14, R20 ;  /* 0x0000000e1c10723c */ /* 0x008fec0000001814 */
[----:B------:R-:W-:Y:S04]  /*b16f0*/  STL [R1+0x6684], R14 ;  /* 0x0066840e01007387 */ /* 0x000fe80000100800 */
[----:B------:R-:W-:-:S13]  /*b1700*/  STL [R1+0x6680], R15 ;  /* 0x0066800f01007387 */ /* 0x000fda0000100800 */
[----:B------:R-:W-:Y:S04]  /*b1710*/  STL.64 [R1+0xeb0], R16 ;  /* 0x000eb01001007387 */ /* 0x000fe80000100a00 */
[----:B------:R0:W-:Y:S04]  /*b1720*/  STL.64 [R1+0xeb8], R18 ;  /* 0x000eb81201007387 */ /* 0x0001e80000100a00 */
[----:B--2---:R-:W-:Y:S04]  /*b1730*/  STL [R1+0x668c], R12 ;  /* 0x00668c0c01007387 */ /* 0x004fe80000100800 */
[----:B------:R1:W-:Y:S01]  /*b1740*/  STL [R1+0x6688], R13 ;  /* 0x0066880d01007387 */ /* 0x0003e20000100800 */
[C---:B0-----:R-:W-:Y:S06]  /*b1750*/  HMMA.16816.F32 R16, R28.reuse, R12, R32 ;  /* 0x0000000c1c10723c */ /* 0x041fec0000001820 */
[----:B-1----:R-:W-:-:S15]  /*b1760*/  HMMA.16816.F32 R12, R28, R10, R36 ;  /* 0x0000000a1c0c723c */ /* 0x002fde0000001824 */
[----:B------:R-:W-:-:S02]  /*b1770*/  NOP ;  /* 0x0000000000007918 */ /* 0x000fc40000000000 */
[----:B------:R-:W-:Y:S04]  /*b1780*/  STL.64 [R1+0xf80], R16 ;  /* 0x000f801001007387 */ /* 0x000fe80000100a00 */
[----:B------:R0:W-:Y:S04]  /*b1790*/  STL.64 [R1+0xf88], R18 ;  /* 0x000f881201007387 */ /* 0x0001e80000100a00 */
[----:B------:R-:W-:Y:S04]  /*b17a0*/  STL.64 [R1+0xf90], R12 ;  /* 0x000f900c01007387 */ /* 0x000fe80000100a00 */
[----:B------:R4:W-:Y:S01]  /*b17b0*/  STL.64 [R1+0xf98], R14 ;  /* 0x000f980e01007387 */ /* 0x0009e20000100a00 */
[C---:B0-----:R-:W-:Y:S06]  /*b17c0*/  HMMA.16816.F32 R16, R28.reuse, R6, R48 ;  /* 0x000000061c10723c */ /* 0x041fec0000001830 */
[----:B----4-:R-:W-:Y:S06]  /*b17d0*/  HMMA.16816.F32 R12, R28, R8, R40 ;  /* 0x000000081c0c723c */ /* 0x010fec0000001828 */
[----:B------:R-:W-:Y:S04]  /*b17e0*/  STL [R1+0x666c], R8 ;  /* 0x00666c0801007387 */ /* 0x000fe80000100800 */
[----:B------:R-:W-:-:S13]  /*b17f0*/  STL [R1+0x6668], R9 ;  /* 0x0066680901007387 */ /* 0x000fda0000100800 */
[----:B------:R-:W-:Y:S04]  /*b1800*/  STL.64 [R1+0xfa0], R12 ;  /* 0x000fa00c01007387 */ /* 0x000fe80000100a00 */
[----:B------:R0:W-:Y:S04]  /*b1810*/  STL.64 [R1+0xfa8], R14 ;  /* 0x000fa80e01007387 */ /* 0x0001e80000100a00 */
[----:B------:R-:W-:Y:S04]  /*b1820*/  STL.64 [R1+0xfc0], R16 ;  /* 0x000fc01001007387 */ /* 0x000fe80000100a00 */
[----:B------:R-:W-:Y:S04]  /*b1830*/  STL.64 [R1+0xfc8], R18 ;  /* 0x000fc81201007387 */ /* 0x000fe80000100a00 */
        /* <DEDUP_REMOVED lines=32> */
[----:B------:R-:W-:Y:S01]  /*b1a40*/  IMAD R27, R0, 0x100, R27 ;  /* 0x00000100001b7824 */ /* 0x000fe200078e021b */
[----:B------:R-:W-:-:S02]  /*b1a50*/  F2FP.F16.E5M2.UNPACK_B R24, R24 ;  /* 0x00000018ff18723e */ /* 0x000fc400020004ff */
[----:B------:R-:W-:Y:S02]  /*b1a60*/  F2FP.F16.E5M2.UNPACK_B R25, R25 ;  /* 0x00000019ff19723e */ /* 0x000fe400020004ff */
[----:B------:R-:W-:Y:S01]  /*b1a70*/  F2FP.F16.E5M2.UNPACK_B R26, R26 ;  /* 0x0000001aff1a723e */ /* 0x000fe200020004ff */
[----:B------:R-:W2:Y:S01]  /*b1a80*/  LDL.LU R56, [R1+0x23c0] ;  /* 0x0023c00001387983 */ /* 0x000ea20000300800 */
[----:B------:R-:W-:-:S03]  /*b1a90*/  F2FP.F16.E5M2.UNPACK_B R27, R27 ;  /* 0x0000001bff1b723e */ /* 0x000fc600020004ff */
        /* <DEDUP_REMOVED lines=357> */
[----:B0-----:R-:W2:Y:S04]  /*b30f0*/  LDL R6, [R1+0x20] ;  /* 0x0000200001067983 */ /* 0x001ea80000100800 */
[----:B------:R-:W-:Y:S04]  /*b3100*/  STL.64 [R1+0x6568], R4 ;  /* 0x0065680401007387 */ /* 0x000fe80000100a00 */
[----:B------:R-:W4:Y:S04]  /*b3110*/  LDL.LU.64 R50, [R1+0x6630] ;  /* 0x0066300001327983 */ /* 0x000f280000300a00 */
[----:B------:R-:W4:Y:S04]  /*b3120*/  LDL.LU.64 R48, [R1+0x6628] ;  /* 0x0066280001307983 */ /* 0x000f280000300a00 */
[----:B------:R0:W-:Y:S04]  /*b3130*/  STL.64 [R1+0x13b0], R24 ;  /* 0x0013b01801007387 */ /* 0x0001e80000100a00 */
[----:B------:R1:W-:Y:S04]  /*b3140*/  STL.64 [R1+0x13b8], R26 ;  /* 0x0013b81a01007387 */ /* 0x0003e80000100a00 */
[----:B0-----:R-:W2:Y:S04]  /*b3150*/  LDL.LU R24, [R1+0x2200] ;  /* 0x0022000001187983 */ /* 0x001ea80000300800 */
[----:B------:R-:W2:Y:S04]  /*b3160*/  LDL.LU R25, [R1+0x2204] ;  /* 0x0022040001197983 */ /* 0x000ea80000300800 */
[----:B-1----:R-:W2:Y:S04]  /*b3170*/  LDL.LU R26, [R1+0x2208] ;  /* 0x00220800011a7983 */ /* 0x002ea80000300800 */
[----:B------:R-:W2:Y:S04]  /*b3180*/  LDL.LU R27, [R1+0x220c] ;  /* 0x00220c00011b7983 */ /* 0x000ea80000300800 */
[----:B------:R-:W4:Y:S04]  /*b3190*/  LDL.LU.64 R54, [R1+0x6620] ;  /* 0x0066200001367983 */ /* 0x000f280000300a00 */
[----:B------:R-:W4:Y:S04]  /*b31a0*/  LDL.LU.64 R52, [R1+0x6618] ;  /* 0x0066180001347983 */ /* 0x000f280000300a00 */
[----:B------:R-:W-:Y:S04]  /*b31b0*/  STL.64 [R1+0x13d0], R56 ;  /* 0x0013d03801007387 */ /* 0x000fe80000100a00 */
[----:B------:R0:W-:Y:S04]  /*b31c0*/  STL.64 [R1+0x13d8], R58 ;  /* 0x0013d83a01007387 */ /* 0x0001e80000100a00 */
[----:B0-----:R-:W4:Y:S04]  /*b31d0*/  LDL.LU.64 R58, [R1+0x6610] ;  /* 0x00661000013a7983 */ /* 0x001f280000300a00 */
[----:B------:R-:W4:Y:S01]  /*b31e0*/  LDL.LU.64 R56, [R1+0x6608] ;  /* 0x0066080001387983 */ /* 0x000f220000300a00 */
[----:B------:R-:W-:Y:S01]  /*b31f0*/  IMAD.MOV.U32 R7, RZ, RZ, R0 ;  /* 0x000000ffff077224 */ /* 0x000fe200078e0000 */
[C---:B---3--:R-:W-:Y:S06]  /*b3200*/  HMMA.16816.F32 R8, R28.reuse, R16, R8 ;  /* 0x000000101c08723c */ /* 0x048fec0000001808 */
[C---:B--2---:R-:W-:Y:S06]  /*b3210*/  HMMA.16816.F32 R24, R28.reuse, R6, R24 ;  /* 0x000000061c18723c */ /* 0x044fec0000001818 */
[C---:B------:R-:W-:Y:S06]  /*b3220*/  HMMA.16816.F32 R4, R28.reuse, R18, R12 ;  /* 0x000000121c04723c */ /* 0x040fec000000180c */
[C---:B------:R-:W-:Y:S11]  /*b3230*/  HMMA.16816.F32 R12, R28.reuse, R36, R20 ;  /* 0x000000241c0c723c */ /* 0x040ff60000001814 */
[----:B------:R-:W-:Y:S04]  /*b3240*/  STL.64 [R1+0x13e0], R24 ;  /* 0x0013e01801007387 */ /* 0x000fe80000100a00 */
[----:B------:R-:W-:Y:S04]  /*b3250*/  STL.64 [R1+0x13e8], R26 ;  /* 0x0013e81a01007387 */ /* 0x000fe80000100a00 */
[----:B------:R-:W-:Y:S04]  /*b3260*/  STL.64 [R1+0x13f0], R8 ;  /* 0x0013f00801007387 */ /* 0x000fe80000100a00 */
[----:B------:R0:W-:Y:S02]  /*b3270*/  STL.64 [R1+0x13f8], R10 ;  /* 0x0013f80a01007387 */ /* 0x0001e40000100a00 */
[C---:B0-----:R-:W-:Y:S02]  /*b3280*/  HMMA.16816.F32 R8, R28.reuse, R38, R32 ;  /* 0x000000261c08723c */ /* 0x041fe40000001820 */
[----:B------:R-:W-:Y:S04]  /*b3290*/  STL.64 [R1+0x1400], R4 ;  /* 0x0014000401007387 */ /* 0x000fe80000100a00 */
[----:B------:R4:W-:Y:S04]  /*b32a0*/  STL.64 [R1+0x1408], R6 ;  /* 0x0014080601007387 */ /* 0x0009e80000100a00 */
[----:B------:R-:W-:Y:S04]  /*b32b0*/  STL.64 [R1+0x1410], R12 ;  /* 0x0014100c01007387 */ /* 0x000fe80000100a00 */
[----:B------:R0:W-:Y:S04]  /*b32c0*/  STL.64 [R1+0x1418], R14 ;  /* 0x0014180e01007387 */ /* 0x0001e80000100a00 */
[----:B------:R-:W-:Y:S01]  /*b32d0*/  STL.64 [R1+0x6508], R60 ;  /* 0x0065083c01007387 */ /* 0x000fe20000100a00 */
[C---:B----4-:R-:W-:Y:S06]  /*b32e0*/  HMMA.16816.F32 R4, R28.reuse, R60, R40 ;  /* 0x0000003c1c04723c */ /* 0x050fec0000001828 */
[C---:B0-----:R-:W-:Y:S01]  /*b32f0*/  HMMA.16816.F32 R12, R28.reuse, R58, R44 ;  /* 0x0000003a1c0c723c */ /* 0x041fe2000000182c */
[----:B------:R-:W-:Y:S04]  /*b3300*/  STL.64 [R1+0x1420], R8 ;  /* 0x0014200801007387 */ /* 0x000fe80000100a00 */
[----:B------:R0:W-:Y:S02]  /*b3310*/  STL.64 [R1+0x1428], R10 ;  /* 0x0014280a01007387 */ /* 0x0001e40000100a00 */
[C---:B0-----:R-:W-:Y:S10]  /*b3320*/  HMMA.16816.F32 R8, R28.reuse, R56, R48 ;  /* 0x000000381c08723c */ /* 0x041ff40000001830 */
        /* <DEDUP_REMOVED lines=12> */
[----:B------:R-:W2:Y:S04]  /*b33f0*/  LDL.LU R24, [R1+0x20b0] ;  /* 0x0020b00001187983 */ /* 0x000ea80000300800 */
[----:B------:R-:W2:Y:S04]  /*b3400*/  LDL.LU R25, [R1+0x20b4] ;  /* 0x0020b40001197983 */ /* 0x000ea80000300800 */
[----:B------:R-:W2:Y:S04]  /*b3410*/  LDL.LU R26, [R1+0x20b8] ;  /* 0x0020b800011a7983 */ /* 0x000ea80000300800 */
[----:B------:R-:W2:Y:S04]  /*b3420*/  LDL.LU R27, [R1+0x20bc] ;  /* 0x0020bc00011b7983 */ /* 0x000ea80000300800 */
        /* <DEDUP_REMOVED lines=46> */
[C---:B--2---:R-:W-:Y:S06]  /*b3710*/  HMMA.16816.F32 R48, R28.reuse, R52, R48 ;  /* 0x000000341c30723c */ /* 0x044fec0000001830 */
[----:B----4-:R-:W-:-:S15]  /*b3720*/  HMMA.16816.F32 R4, R28, R54, R4 ;  /* 0x000000361c04723c */ /* 0x010fde0000001804 */
        /* <DEDUP_REMOVED lines=40> */
[----:B------:R-:W-:Y:S04]  /*b39b0*/  STL.64 [R1+0x14b0], R40 ;  /* 0x0014b02801007387 */ /* 0x000fe80000100a00 */
[----:B------:R0:W-:Y:S04]  /*b39c0*/  STL.64 [R1+0x14b8], R42 ;  /* 0x0014b82a01007387 */ /* 0x0001e80000100a00 */
[----:B0-----:R-:W4:Y:S04]  /*b39d0*/  LDL.LU.64 R42, [R1+0x65b0] ;  /* 0x0065b000012a7983 */ /* 0x001f280000300a00 */
[----:B------:R-:W2:Y:S01]  /*b39e0*/  LDL.LU.64 R40, [R1+0x65a8] ;  /* 0x0065a80001287983 */ /* 0x000ea20000300a00 */
        /* <DEDUP_REMOVED lines=113> */
[----:B----4-:R-:W-:-:S02]  /*b4100*/  IMAD R24, R24, 0x100, R47 ;  /* 0x0000010018187824 */ /* 0x010fc400078e022f */
        /* <DEDUP_REMOVED lines=23> */
[C---:B0-----:R-:W-:Y:S06]  /*b4280*/  HMMA.16816.F32 R8, R28.reuse, R4, R36 ;  /* 0x000000041c08723c */ /* 0x041fec0000001824 */
[----:B------:R-:W-:Y:S04]  /*b4290*/  STL [R1+0x6454], R4 ;  /* 0x0064540401007387 */ /* 0x000fe80000100800 */
[----:B------:R0:W-:Y:S02]  /*b42a0*/  STL [R1+0x6450], R5 ;  /* 0x0064500501007387 */ /* 0x0001e40000100800 */
[----:B0-----:R-:W-:Y:S11]  /*b42b0*/  HMMA.16816.F32 R4, R28, R2, R40 ;  /* 0x000000021c04723c */ /* 0x001ff60000001828 */
[----:B------:R-:W-:Y:S04]  /*b42c0*/  STL.64 [R1+0x15c0], R8 ;  /* 0x0015c00801007387 */ /* 0x000fe80000100a00 */
[----:B------:R0:W-:Y:S02]  /*b42d0*/  STL.64 [R1+0x15c8], R10 ;  /* 0x0015c80a01007387 */ /* 0x0001e40000100a00 */
[C---:B0-----:R-:W-:Y:S02]  /*b42e0*/  HMMA.16816.F32 R8, R24.reuse, R54, R48 ;  /* 0x000000361808723c */ /* 0x041fe40000001830 */
[----:B------:R-:W-:Y:S04]  /*b42f0*/  STL [R1+0x645c], R2 ;  /* 0x00645c0201007387 */ /* 0x000fe80000100800 */
[----:B------:R-:W-:Y:S04]  /*b4300*/  STL [R1+0x6458], R3 ;  /* 0x0064580301007387 */ /* 0x000fe80000100800 */
[----:B------:R-:W-:Y:S04]  /*b4310*/  STL.64 [R1+0x15b0], R4 ;  /* 0x0015b00401007387 */ /* 0x000fe80000100a00 */
[----:B------:R-:W-:Y:S09]  /*b4320*/  STL.64 [R1+0x15b8], R6 ;  /* 0x0015b80601007387 */ /* 0x000ff20000100a00 */
[----:B------:R-:W-:Y:S04]  /*b4330*/  STL.64 [R1+0x15d0], R8 ;  /* 0x0015d00801007387 */ /* 0x000fe80000100a00 */
[----:B------:R0:W-:Y:S02]  /*b4340*/  STL.64 [R1+0x15d8], R10 ;  /* 0x0015d80a01007387 */ /* 0x0001e40000100a00 */
[----:B0-----:R-:W-:Y:S01]  /*b4350*/  HMMA.16816.F32 R8, R24, R60, R56 ;  /* 0x0000003c1808723c */ /* 0x001fe20000001838 */
[----:B------:R-:W-:Y:S01]  /*b4360*/  IMAD.MOV.U32 R7, RZ, RZ, R54 ;  /* 0x000000ffff077224 */ /* 0x000fe200078e0036 */
[----:B------:R-:W-:Y:S04]  /*b4370*/  STL [R1+0x6464], R0 ;  /* 0x0064640001007387 */ /* 0x000fe80000100800 */
[----:B------:R-:W-:-:S15]  /*b4380*/  STL [R1+0x6460], R7 ;  /* 0x0064600701007387 */ /* 0x000fde0000100800 */
[----:B------:R-:W-:-:S02]  /*b4390*/  NOP ;  /* 0x0000000000007918 */ /* 0x000fc40000000000 */
[----:B------:R0:W-:Y:S04]  /*b43a0*/  STL.64 [R1+0x15e0], R8 ;  /* 0x0015e00801007387 */ /* 0x0001e80000100a00 */
[----:B------:R1:W-:Y:S04]  /*b43b0*/  STL.64 [R1+0x15e8], R10 ;  /* 0x0015e80a01007387 */ /* 0x0003e80000100a00 */
        /* <DEDUP_REMOVED lines=38> */
[----:B------:R-:W3:Y:S04]  /*b4620*/  LDL.64 R46, [R1+0x8] ;  /* 0x00000800012e7983 */ /* 0x000ee80000100a00 */
[----:B------:R-:W4:Y:S04]  /*b4630*/  LDL.64 R60, [R1] ;  /* 0x00000000013c7983 */ /* 0x000f280000100a00 */
        /* <DEDUP_REMOVED lines=21> */
[----:B0-----:R-:W2:Y:S04]  /*b4790*/  LDL.64 R6, [R1+0x18] ;  /* 0x0000180001067983 */ /* 0x001ea80000100a00 */
[----:B------:R-:W-:Y:S01]  /*b47a0*/  STL [R1+0x6468], R5 ;  /* 0x0064680501007387 */ /* 0x000fe20000100800 */
        /* <DEDUP_REMOVED lines=8> */
[----:B0-----:R-:W2:Y:S01]  /*b4830*/  LDL.64 R2, [R1+0x10] ;  /* 0x0000100001027983 */ /* 0x001ea20000100a00 */
[C---:B---3--:R-:W-:Y:S06]  /*b4840*/  HMMA.16816.F32 R40, R24.reuse, R46, R40 ;  /* 0x0000002e1828723c */ /* 0x048fec0000001828 */
[----:B----4-:R-:W-:Y:S01]  /*b4850*/  HMMA.16816.F32 R48, R24, R60, R48 ;  /* 0x0000003c1830723c */ /* 0x010fe20000001830 */
[----:B------:R-:W-:-:S02]  /*b4860*/  IMAD.MOV.U32 R5, RZ, RZ, R46 ;  /* 0x000000ffff057224 */ /* 0x000fc400078e002e */
[----:B------:R-:W-:Y:S02]  /*b4870*/  IMAD.MOV.U32 R0, RZ, RZ, R47 ;  /* 0x000000ffff007224 */ /* 0x000fe400078e002f */
[----:B------:R-:W-:Y:S02]  /*b4880*/  IMAD.MOV.U32 R4, RZ, RZ, R7 ;  /* 0x000000ffff047224 */ /* 0x000fe400078e0007 */
[----:B------:R-:W-:Y:S01]  /*b4890*/  IMAD.MOV.U32 R6, RZ, RZ, R61 ;  /* 0x000000ffff067224 */ /* 0x000fe200078e003d */
[----:B--2---:R-:W-:Y:S06]  /*b48a0*/  HMMA.16816.F32 R36, R24, R2, R36 ;  /* 0x000000021824723c */ /* 0x004fec0000001824 */
[----:B------:R-:W-:-:S02]  /*b48b0*/  IMAD.MOV.U32 R7, RZ, RZ, R2 ;  /* 0x000000ffff077224 */ /* 0x000fc400078e0002 */
[----:B------:R-:W-:Y:S02]  /*b48c0*/  IMAD.MOV.U32 R2, RZ, RZ, R3 ;  /* 0x000000ffff027224 */ /* 0x000fe400078e0003 */
[----:B------:R-:W-:-:S13]  /*b48d0*/  IMAD.MOV.U32 R3, RZ, RZ, R60 ;  /* 0x000000ffff037224 */ /* 0x000fda00078e003c */
[----:B------:R-:W-:Y:S04]  /*b48e0*/  STL.64 [R1+0x1600], R36 ;  /* 0x0016002401007387 */ /* 0x000fe80000100a00 */
[----:B------:R0:W-:Y:S04]  /*b48f0*/  STL.64 [R1+0x1608], R38 ;  /* 0x0016082601007387 */ /* 0x0001e80000100a00 */
[----:B0-----:R-:W2:Y:S04]  /*b4900*/  LDL.LU.64 R38, [R1+0x6540] ;  /* 0x0065400001267983 */ /* 0x001ea80000300a00 */
[----:B------:R-:W2:Y:S04]  /*b4910*/  LDL.LU.64 R36, [R1+0x6538] ;  /* 0x0065380001247983 */ /* 0x000ea80000300a00 */
[----:B------:R-:W-:Y:S04]  /*b4920*/  STL.64 [R1+0x1620], R40 ;  /* 0x0016202801007387 */ /* 0x000fe80000100a00 */
[----:B------:R0:W-:Y:S04]  /*b4930*/  STL.64 [R1+0x1628], R42 ;  /* 0x0016282a01007387 */ /* 0x0001e80000100a00 */
[----:B0-----:R-:W2:Y:S04]  /*b4940*/  LDL.LU.64 R42, [R1+0x6530] ;  /* 0x00653000012a7983 */ /* 0x001ea80000300a00 */
[----:B------:R-:W3:Y:S04]  /*b4950*/  LDL.LU.64 R40, [R1+0x6528] ;  /* 0x0065280001287983 */ /* 0x000ee80000300a00 */
[----:B------:R-:W4:Y:S04]  /*b4960*/  LDL.LU.64 R46, [R1+0x6520] ;  /* 0x00652000012e7983 */ /* 0x000f280000300a00 */
[----:B------:R-:W-:Y:S04]  /*b4970*/  STL.64 [R1+0x1630], R48 ;  /* 0x0016303001007387 */ /* 0x000fe80000100a00 */
[----:B------:R0:W-:Y:S04]  /*b4980*/  STL.64 [R1+0x1638], R50 ;  /* 0x0016383201007387 */ /* 0x0001e80000100a00 */
[----:B0-----:R-:W2:Y:S04]  /*b4990*/  LDL.LU.64 R50, [R1+0x6518] ;  /* 0x0065180001327983 */ /* 0x001ea80000300a00 */
[----:B------:R-:W3:Y:S04]  /*b49a0*/  LDL.LU.64 R48, [R1+0x6510] ;  /* 0x0065100001307983 */ /* 0x000ee80000300a00 */
[----:B------:R-:W4:Y:S04]  /*b49b0*/  LDL.LU.64 R60, [R1+0x6508] ;  /* 0x00650800013c7983 */ /* 0x000f280000300a00 */
        /* <DEDUP_REMOVED lines=40> */
[----:B------:R0:W-:Y:S02]  /*b4c40*/  STL.64 [R1+0x1708], R6 ;  /* 0x0017080601007387 */ /* 0x0001e40000100a00 */
[C---:B0-----:R-:W-:Y:S02]  /*b4c50*/  HMMA.16816.F32 R4, R24.reuse, R44, R32 ;  /* 0x0000002c1804723c */ /* 0x041fe40000001820 */
[----:B------:R-:W-:Y:S07]  /*b4c60*/  STL.64 [R1+0x6390], R46 ;  /* 0x0063902e01007387 */ /* 0x000fee0000100a00 */
[----:B------:R-:W-:Y:S04]  /*b4c70*/  STL.64 [R1+0x1720], R8 ;  /* 0x0017200801007387 */ /* 0x000fe80000100a00 */
[----:B------:R-:W-:Y:S04]  /*b4c80*/  STL.64 [R1+0x1728], R10 ;  /* 0x0017280a01007387 */ /* 0x000fe80000100a00 */
[----:B------:R-:W-:Y:S06]  /*b4c90*/  STL.64 [R1+0x6388], R44 ;  /* 0x0063882c01007387 */ /* 0x000fec0000100a00 */
        /* <DEDUP_REMOVED lines=54> */
[----:B--2---:R-:W-:-:S15]  /*b5000*/  HMMA.16816.F32 R36, R24, R40, R36 ;  /* 0x000000281824723c */ /* 0x004fde0000001824 */
[----:B------:R-:W-:-:S08]  /*b5010*/  NOP ;  /* 0x0000000000007918 */ /* 0x000fd00000000000 */
        /* <DEDUP_REMOVED lines=111> */
[----:B------:R-:W4:Y:S04]  /*b5710*/  LDL.LU R50, [R1+0x19e8] ;  /* 0x0019e80001327983 */ /* 0x000f280000300800 */
[----:B------:R-:W4:Y:S01]  /*b5720*/  LDL.LU R51, [R1+0x19ec] ;  /* 0x0019ec0001337983 */ /* 0x000f220000300800 */
[----:B------:R-:W-:-:S02]  /*b5730*/  IMAD R28, R28, 0x100, R56 ;  /* 0x000001001c1c7824 */ /* 0x000fc400078e0238 */
[----:B------:R-:W-:Y:S02]  /*b5740*/  IMAD R29, R29, 0x100, R57 ;  /* 0x000001001d1d7824 */ /* 0x000fe400078e0239 */
[----:B------:R-:W-:Y:S02]  /*b5750*/  IMAD R30, R30, 0x100, R58 ;  /* 0x000001001e1e7824 */ /* 0x000fe400078e023a */
[----:B------:R-:W-:Y:S01]  /*b5760*/  IMAD R31, R31, 0x100, R59 ;  /* 0x000001001f1f7824 */ /* 0x000fe200078e023b */
[----:B----4-:R-:W-:Y:S04]  /*b5770*/  STL.64 [R1+0x6400], R50 ;  /* 0x0064003201007387 */ /* 0x010fe80000100a00 */
[----:B---3--:R-:W-:Y:S04]  /*b5780*/  STL.64 [R1+0x63f8], R48 ;  /* 0x0063f83001007387 */ /* 0x008fe80000100a00 */
[----:B------:R-:W3:Y:S04]  /*b5790*/  LDL.LU R56, [R1+0x19c0] ;  /* 0x0019c00001387983 */ /* 0x000ee80000300800 */
[----:B------:R-:W3:Y:S04]  /*b57a0*/  LDL.LU R57, [R1+0x19c4] ;  /* 0x0019c40001397983 */ /* 0x000ee80000300800 */
[----:B------:R-:W4:Y:S04]  /*b57b0*/  LDL.LU R58, [R1+0x19c8] ;  /* 0x0019c800013a7983 */ /* 0x000f280000300800 */
[----:B------:R-:W4:Y:S01]  /*b57c0*/  LDL.LU R59, [R1+0x19cc] ;  /* 0x0019cc00013b7983 */ /* 0x000f220000300800 */
[----:B------:R-:W-:-:S02]  /*b57d0*/  IMAD.MOV.U32 R46, RZ, RZ, R3 ;  /* 0x000000ffff2e7224 */ /* 0x000fc400078e0003 */
[----:B------:R-:W-:Y:S02]  /*b57e0*/  IMAD.MOV.U32 R47, RZ, RZ, R6 ;  /* 0x000000ffff2f7224 */ /* 0x000fe400078e0006 */
[----:B------:R-:W-:Y:S02]  /*b57f0*/  IMAD.MOV.U32 R44, RZ, RZ, R5 ;  /* 0x000000ffff2c7224 */ /* 0x000fe400078e0005 */
[----:B------:R-:W-:Y:S01]  /*b5800*/  IMAD.MOV.U32 R45, RZ, RZ, R0 ;  /* 0x000000ffff2d7224 */ /* 0x000fe200078e0000 */
[----:B----4-:R-:W-:Y:S04]  /*b5810*/  STL.64 [R1+0x6410], R58 ;  /* 0x0064103a01007387 */ /* 0x010fe80000100a00 */
[----:B---3--:R-:W-:Y:S04]  /*b5820*/  STL.64 [R1+0x6408], R56 ;  /* 0x0064083801007387 */ /* 0x008fe80000100a00 */
[----:B------:R-:W3:Y:S04]  /*b5830*/  LDL.LU R3, [R1+0x6470] ;  /* 0x0064700001037983 */ /* 0x000ee80000300800 */
[----:B------:R-:W4:Y:S04]  /*b5840*/  LDL.LU R6, [R1+0x646c] ;  /* 0x00646c0001067983 */ /* 0x000f280000300800 */
[----:B------:R-:W0:Y:S04]  /*b5850*/  LDL.LU R5, [R1+0x6468] ;  /* 0x0064680001057983 */ /* 0x000e280000300800 */
[----:B------:R-:W4:Y:S04]  /*b5860*/  LDL.LU R0, [R1+0x6464] ;  /* 0x0064640001007983 */ /* 0x000f280000300800 */
[----:B------:R-:W-:Y:S04]  /*b5870*/  STL.64 [R1+0x6420], R46 ;  /* 0x0064202e01007387 */ /* 0x000fe80000100a00 */
[----:B------:R-:W-:Y:S04]  /*b5880*/  STL.64 [R1+0x6418], R44 ;  /* 0x0064182c01007387 */ /* 0x000fe80000100a00 */
[----:B------:R-:W2:Y:S04]  /*b5890*/  LDL.LU R36, [R1+0x1990] ;  /* 0x0019900001247983 */ /* 0x000ea80000300800 */
[----:B------:R-:W2:Y:S04]  /*b58a0*/  LDL.LU R37, [R1+0x1994] ;  /* 0x0019940001257983 */ /* 0x000ea80000300800 */
[----:B------:R-:W3:Y:S04]  /*b58b0*/  LDL.LU R38, [R1+0x1998] ;  /* 0x0019980001267983 */ /* 0x000ee80000300800 */
[----:B------:R-:W3:Y:S01]  /*b58c0*/  LDL.LU R39, [R1+0x199c] ;  /* 0x00199c0001277983 */ /* 0x000ee20000300800 */
[----:B-1----:R-:W-:-:S02]  /*b58d0*/  IMAD.MOV.U32 R34, RZ, RZ, R7 ;  /* 0x000000ffff227224 */ /* 0x002fc400078e0007 */
[----:B------:R-:W-:Y:S01]  /*b58e0*/  IMAD.MOV.U32 R35, RZ, RZ, R2 ;  /* 0x000000ffff237224 */ /* 0x000fe200078e0002 */
[----:B---3--:R-:W-:Y:S04]  /*b58f0*/  STL.64 [R1+0x6430], R38 ;  /* 0x0064302601007387 */ /* 0x008fe80000100a00 */
[----:B--2---:R-:W-:Y:S04]  /*b5900*/  STL.64 [R1+0x6428], R36 ;  /* 0x0064282401007387 */ /* 0x004fe80000100a00 */
[----:B------:R-:W2:Y:S04]  /*b5910*/  LDL.LU R7, [R1+0x6460] ;  /* 0x0064600001077983 */ /* 0x000ea80000300800 */
[----:B------:R-:W3:Y:S04]  /*b5920*/  LDL.LU R2, [R1+0x645c] ;  /* 0x00645c0001027983 */ /* 0x000ee80000300800 */
[----:B------:R-:W2:Y:S04]  /*b5930*/  LDL.LU R16, [R1+0x1960] ;  /* 0x0019600001107983 */ /* 0x000ea80000300800 */
[----:B------:R-:W2:Y:S04]  /*b5940*/  LDL.LU R17, [R1+0x1964] ;  /* 0x0019640001117983 */ /* 0x000ea80000300800 */
[----:B------:R-:W3:Y:S04]  /*b5950*/  LDL.LU R18, [R1+0x1968] ;  /* 0x0019680001127983 */ /* 0x000ee80000300800 */
[----:B------:R-:W3:Y:S01]  /*b5960*/  LDL.LU R19, [R1+0x196c] ;  /* 0x00196c0001137983 */ /* 0x000ee20000300800 */
[----:B------:R-:W-:-:S02]  /*b5970*/  IMAD.MOV.U32 R32, RZ, RZ, R3 ;  /* 0x000000ffff207224 */ /* 0x000fc400078e0003 */
[----:B------:R-:W-:Y:S02]  /*b5980*/  IMAD.MOV.U32 R33, RZ, RZ, R4 ;  /* 0x000000ffff217224 */ /* 0x000fe400078e0004 */
[----:B0-----:R-:W-:Y:S02]  /*b5990*/  IMAD.MOV.U32 R54, RZ, RZ, R5 ;  /* 0x000000ffff367224 */ /* 0x001fe400078e0005 */
[----:B----4-:R-:W-:Y:S01]  /*b59a0*/  IMAD.MOV.U32 R55, RZ, RZ, R6 ;  /* 0x000000ffff377224 */ /* 0x010fe200078e0006 */
[----:B---3--:R-:W-:Y:S04]  /*b59b0*/  STL.64 [R1+0x6440], R18 ;  /* 0x0064401201007387 */ /* 0x008fe80000100a00 */
[----:B--2---:R0:W-:Y:S04]  /*b59c0*/  STL.64 [R1+0x6438], R16 ;  /* 0x0064381001007387 */ /* 0x0041e80000100a00 */
[----:B------:R-:W2:Y:S04]  /*b59d0*/  LDL.LU R3, [R1+0x6458] ;  /* 0x0064580001037983 */ /* 0x000ea80000300800 */
[----:B------:R-:W3:Y:S04]  /*b59e0*/  LDL.LU R4, [R1+0x6454] ;  /* 0x0064540001047983 */ /* 0x000ee80000300800 */
[----:B------:R-:W4:Y:S04]  /*b59f0*/  LDL.LU R8, [R1+0x1950] ;  /* 0x0019500001087983 */ /* 0x000f280000300800 */
[----:B------:R-:W4:Y:S04]  /*b5a00*/  LDL.LU R9, [R1+0x1954] ;  /* 0x0019540001097983 */ /* 0x000f280000300800 */
[----:B------:R-:W4:Y:S04]  /*b5a10*/  LDL.LU R10, [R1+0x1958] ;  /* 0x00195800010a7983 */ /* 0x000f280000300800 */
[----:B------:R-:W4:Y:S04]  /*b5a20*/  LDL.LU R11, [R1+0x195c] ;  /* 0x00195c00010b7983 */ /* 0x000f280000300800 */
[----:B------:R-:W3:Y:S04]  /*b5a30*/  LDL.LU R5, [R1+0x6450] ;  /* 0x0064500001057983 */ /* 0x000ee80000300800 */
[----:B------:R-:W2:Y:S04]  /*b5a40*/  LDL.LU R6, [R1+0x644c] ;  /* 0x00644c0001067983 */ /* 0x000ea80000300800 */
[----:B0-----:R-:W2:Y:S04]  /*b5a50*/  LDL.LU R16, [R1+0x2a80] ;  /* 0x002a800001107983 */ /* 0x001ea80000300800 */
[----:B------:R-:W2:Y:S04]  /*b5a60*/  LDL.LU R17, [R1+0x2a84] ;  /* 0x002a840001117983 */ /* 0x000ea80000300800 */
[----:B------:R-:W2:Y:S04]  /*b5a70*/  LDL.LU R18, [R1+0x2a88] ;  /* 0x002a880001127983 */ /* 0x000ea80000300800 */
[----:B------:R-:W2:Y:S04]  /*b5a80*/  LDL.LU R19, [R1+0x2a8c] ;  /* 0x002a8c0001137983 */ /* 0x000ea80000300800 */
[----:B------:R-:W3:Y:S04]  /*b5a90*/  LDL.LU R36, [R1+0x2a70] ;  /* 0x002a700001247983 */ /* 0x000ee80000300800 */
[----:B------:R-:W3:Y:S04]  /*b5aa0*/  LDL.LU R37, [R1+0x2a74] ;  /* 0x002a740001257983 */ /* 0x000ee80000300800 */
[----:B------:R-:W3:Y:S04]  /*b5ab0*/  LDL.LU R38, [R1+0x2a78] ;  /* 0x002a780001267983 */ /* 0x000ee80000300800 */
[----:B------:R-:W3:Y:S01]  /*b5ac0*/  LDL.LU R39, [R1+0x2a7c] ;  /* 0x002a7c0001277983 */ /* 0x000ee20000300800 */
[----:B------:R-:W-:-:S03]  /*b5ad0*/  IMAD.MOV.U32 R52, RZ, RZ, R7 ;  /* 0x000000ffff347224 */ /* 0x000fc600078e0007 */
        /* <DEDUP_REMOVED lines=18> */
[----:B------:R-:W4:Y:S01]  /*b5c00*/  LDL.LU R12, [R1+0x1a80] ;  /* 0x001a8000010c7983 */ /* 0x000f220000300800 */
[----:B------:R-:W-:Y:S02]  /*b5c10*/  F2FP.F16.E5M2.UNPACK_B R28, R28 ;  /* 0x0000001cff1c723e */ /* 0x000fe400020004ff */
[----:B------:R-:W-:Y:S02]  /*b5c20*/  F2FP.F16.E5M2.UNPACK_B R29, R29 ;  /* 0x0000001dff1d723e */ /* 0x000fe400020004ff */
        /* <DEDUP_REMOVED lines=10> */
[C---:B---3--:R-:W-:Y:S06]  /*b5cd0*/  HMMA.16816.F32 R36, R24.reuse, R4, R36 ;  /* 0x000000041824723c */ /* 0x048fec0000001824 */
[----:B----4-:R-:W-:Y:S06]  /*b5ce0*/  HMMA.16816.F32 R24, R24, R2, R44 ;  /* 0x000000021818723c */ /* 0x010fec000000182c */
[C---:B------:R-:W-:Y:S05]  /*b5cf0*/  HMMA.16816.F32 R56, R28.reuse, R52, R56 ;  /* 0x000000341c38723c */ /* 0x040fea0000001838 */
        /* <DEDUP_REMOVED lines=8> */
[----:B------:R-:W-:Y:S04]  /*b5d80*/  STL.64 [R1+0x6350], R6 ;  /* 0x0063500601007387 */ /* 0x000fe80000100a00 */
[----:B------:R0:W-:Y:S04]  /*b5d90*/  STL.64 [R1+0x6348], R4 ;  /* 0x0063480401007387 */ /* 0x0001e80000100a00 */
[----:B0-----:R-:W4:Y:S04]  /*b5da0*/  LDL.LU R4, [R1+0x1a40] ;  /* 0x001a400001047983 */ /* 0x001f280000300800 */
[----:B------:R-:W4:Y:S04]  /*b5db0*/  LDL.LU R5, [R1+0x1a44] ;  /* 0x001a440001057983 */ /* 0x000f280000300800 */
[----:B------:R-:W4:Y:S04]  /*b5dc0*/  LDL.LU R6, [R1+0x1a48] ;  /* 0x001a480001067983 */ /* 0x000f280000300800 */
[----:B------:R-:W4:Y:S04]  /*b5dd0*/  LDL.LU R7, [R1+0x1a4c] ;  /* 0x001a4c0001077983 */ /* 0x000f280000300800 */
[----:B------:R-:W4:Y:S04]  /*b5de0*/  LDL.LU.64 R46, [R1+0x6420] ;  /* 0x00642000012e7983 */ /* 0x000f280000300a00 */
[----:B------:R-:W3:Y:S04]  /*b5df0*/  LDL.LU.64 R44, [R1+0x6418] ;  /* 0x00641800012c7983 */ /* 0x000ee80000300a00 */
[----:B------:R0:W-:Y:S04]  /*b5e00*/  STL.64 [R1+0x18e0], R24 ;  /* 0x0018e01801007387 */ /* 0x0001e80000100a00 */
[----:B------:R1:W-:Y:S04]  /*b5e10*/  STL.64 [R1+0x18e8], R26 ;  /* 0x0018e81a01007387 */ /* 0x0003e80000100a00 */
[----:B0-----:R-:W4:Y:S04]  /*b5e20*/  LDL.LU R24, [R1+0x1a30] ;  /* 0x001a300001187983 */ /* 0x001f280000300800 */
[----:B------:R-:W4:Y:S04]  /*b5e30*/  LDL.LU R25, [R1+0x1a34] ;  /* 0x001a340001197983 */ /* 0x000f280000300800 */
[----:B-1----:R-:W4:Y:S04]  /*b5e40*/  LDL.LU R26, [R1+0x1a38] ;  /* 0x001a3800011a7983 */ /* 0x002f280000300800 */
[----:B------:R-:W4:Y:S04]  /*b5e50*/  LDL.LU R27, [R1+0x1a3c] ;  /* 0x001a3c00011b7983 */ /* 0x000f280000300800 */
[----:B------:R-:W-:Y:S04]  /*b5e60*/  STL.64 [R1+0x1910], R56 ;  /* 0x0019103801007387 */ /* 0x000fe80000100a00 */
[----:B------:R0:W-:Y:S04]  /*b5e70*/  STL.64 [R1+0x1918], R58 ;  /* 0x0019183a01007387 */ /* 0x0001e80000100a00 */
[----:B0-----:R-:W4:Y:S04]  /*b5e80*/  LDL.LU.64 R58, [R1+0x6410] ;  /* 0x00641000013a7983 */ /* 0x001f280000300a00 */
[----:B------:R-:W4:Y:S01]  /*b5e90*/  LDL.LU.64 R56, [R1+0x6408] ;  /* 0x0064080001387983 */ /* 0x000f220000300a00 */
[C---:B------:R-:W-:Y:S06]  /*b5ea0*/  HMMA.16816.F32 R52, R28.reuse, R54, R48 ;  /* 0x000000361c34723c */ /* 0x040fec0000001830 */
[----:B------:R-:W-:Y:S01]  /*b5eb0*/  HMMA.16816.F32 R8, R28, R32, R8 ;  /* 0x000000201c08723c */ /* 0x000fe20000001808 */
[----:B------:R-:W4:Y:S04]  /*b5ec0*/  LDL.LU.64 R50, [R1+0x6400] ;  /* 0x0064000001327983 */ /* 0x000f280000300a00 */
[----:B------:R-:W4:-:S12]  /*b5ed0*/  LDL.LU.64 R48, [R1+0x63f8] ;  /* 0x0063f80001307983 */ /* 0x000f180000300a00 */
        /* <DEDUP_REMOVED lines=8> */
[C---:B--2---:R-:W-:Y:S03]  /*b5f60*/  HMMA.16816.F32 R32, R28.reuse, R34, R16 ;  /* 0x000000221c20723c */ /* 0x044fe60000001810 */
[----:B------:R-:W2:Y:S04]  /*b5f70*/  LDL.LU.64 R18, [R1+0x63d0] ;  /* 0x0063d00001127983 */ /* 0x000ea80000300a00 */
[----:B------:R-:W2:Y:S01]  /*b5f80*/  LDL.LU.64 R16, [R1+0x63c8] ;  /* 0x0063c80001107983 */ /* 0x000ea20000300a00 */
[C---:B---3--:R-:W-:Y:S06]  /*b5f90*/  HMMA.16816.F32 R36, R28.reuse, R44, R36 ;  /* 0x0000002c1c24723c */ /* 0x048fec0000001824 */
[C---:B----4-:R-:W-:Y:S09]  /*b5fa0*/  HMMA.16816.F32 R44, R28.reuse, R46, R40 ;  /* 0x0000002e1c2c723c */ /* 0x050ff20000001828 */
[----:B------:R-:W-:Y:S04]  /*b5fb0*/  STL.64 [R1+0x1960], R32 ;  /* 0x0019602001007387 */ /* 0x000fe80000100a00 */
[----:B------:R0:W-:Y:S04]  /*b5fc0*/  STL.64 [R1+0x1968], R34 ;  /* 0x0019682201007387 */ /* 0x0001e80000100a00 */
[----:B0-----:R-:W3:Y:S04]  /*b5fd0*/  LDL.LU.64 R34, [R1+0x63c0] ;  /* 0x0063c00001227983 */ /* 0x001ee80000300a00 */
[----:B------:R-:W3:Y:S01]  /*b5fe0*/  LDL.LU.64 R32, [R1+0x63b8] ;  /* 0x0063b80001207983 */ /* 0x000ee20000300a00 */
[C---:B------:R-:W-:Y:S03]  /*b5ff0*/  HMMA.16816.F32 R56, R28.reuse, R60, R56 ;  /* 0x0000003c1c38723c */ /* 0x040fe60000001838 */
[----:B------:R-:W-:Y:S04]  /*b6000*/  STL.64 [R1+0x1990], R36 ;  /* 0x0019902401007387 */ /* 0x000fe80000100a00 */
[----:B------:R0:W-:Y:S04]  /*b6010*/  STL.64 [R1+0x1998], R38 ;  /* 0x0019982601007387 */ /* 0x0001e80000100a00 */
[----:B0-----:R-:W4:Y:S04]  /*b6020*/  LDL.LU.64 R38, [R1+0x63b0] ;  /* 0x0063b00001267983 */ /* 0x001f280000300a00 */
[----:B------:R-:W4:Y:S04]  /*b6030*/  LDL.LU.64 R36, [R1+0x63a8] ;  /* 0x0063a80001247983 */ /* 0x000f280000300a00 */
[----:B------:R-:W3:Y:S04]  /*b6040*/  LDL.LU.64 R42, [R1+0x63a0] ;  /* 0x0063a000012a7983 */ /* 0x000ee80000300a00 */
        /* <DEDUP_REMOVED lines=26> */
[C---:B--2---:R-:W-:Y:S06]  /*b61f0*/  HMMA.16816.F32 R24, R28.reuse, R52, R24 ;  /* 0x000000341c18723c */ /* 0x044fec0000001818 */
[----:B---3--:R-:W-:Y:S06]  /*b6200*/  HMMA.16816.F32 R56, R28, R54, R56 ;  /* 0x000000361c38723c */ /* 0x008fec0000001838 */
        /* <DEDUP_REMOVED lines=136> */
[C---:B---3--:R-:W-:Y:S06]  /*b6a90*/  HMMA.16816.F32 R16, R28.reuse, R12, R44 ;  /* 0x0000000c1c10723c */ /* 0x048fec000000182c */
[----:B------:R-:W-:Y:S11]  /*b6aa0*/  STL [R1+0x6224], R12 ;  /* 0x0062240c01007387 */ /* 0x000ff60000100800 */
[----:B------:R-:W-:Y:S04]  /*b6ab0*/  STL.64 [R1+0x1c60], R20 ;  /* 0x001c601401007387 */ /* 0x000fe80000100a00 */
[----:B------:R-:W-:Y:S04]  /*b6ac0*/  STL.64 [R1+0x1c68], R22 ;  /* 0x001c681601007387 */ /* 0x000fe80000100a00 */
[----:B------:R-:W-:Y:S04]  /*b6ad0*/  STL [R1+0x6220], R13 ;  /* 0x0062200d01007387 */ /* 0x000fe80000100800 */
[----:B------:R-:W-:Y:S04]  /*b6ae0*/  STL.64 [R1+0x1c80], R16 ;  /* 0x001c801001007387 */ /* 0x000fe80000100a00 */
[----:B------:R0:W-:Y:S02]  /*b6af0*/  STL.64 [R1+0x1c88], R18 ;  /* 0x001c881201007387 */ /* 0x0001e40000100a00 */
[----:B0-----:R-:W-:Y:S06]  /*b6b00*/  HMMA.16816.F32 R16, R28, R10, R48 ;  /* 0x0000000a1c10723c */ /* 0x001fec0000001830 */
[----:B------:R-:W-:Y:S04]  /*b6b10*/  STL [R1+0x621c], R10 ;  /* 0x00621c0a01007387 */ /* 0x000fe80000100800 */
[----:B------:R-:W-:-:S13]  /*b6b20*/  STL [R1+0x6218], R11 ;  /* 0x0062180b01007387 */ /* 0x000fda0000100800 */
[----:B------:R-:W-:Y:S04]  /*b6b30*/  STL.64 [R1+0x1cb0], R16 ;  /* 0x001cb01001007387 */ /* 0x000fe80000100a00 */
[----:B------:R0:W-:Y:S02]  /*b6b40*/  STL.64 [R1+0x1cb8], R18 ;  /* 0x001cb81201007387 */ /* 0x0001e40000100a00 */
[----:B0-----:R-:W-:Y:S06]  /*b6b50*/  HMMA.16816.F32 R16, R28, R8, R52 ;  /* 0x000000081c10723c */ /* 0x001fec0000001834 */
[----:B------:R-:W-:Y:S04]  /*b6b60*/  STL [R1+0x61e4], R8 ;  /* 0x0061e40801007387 */ /* 0x000fe80000100800 */
        /* <DEDUP_REMOVED lines=15> */
[----:B0-----:R-:W2:Y:S04]  /*b6c60*/  LDL.LU R44, [R1+0x1d40] ;  /* 0x001d4000012c7983 */ /* 0x001ea80000300800 */
[----:B------:R-:W2:Y:S04]  /*b6c70*/  LDL.LU R45, [R1+0x1d44] ;  /* 0x001d4400012d7983 */ /* 0x000ea80000300800 */
[----:B------:R-:W3:Y:S04]  /*b6c80*/  LDL.LU R46, [R1+0x1d48] ;  /* 0x001d4800012e7983 */ /* 0x000ee80000300800 */
[----:B------:R-:W3:Y:S04]  /*b6c90*/  LDL.LU R47, [R1+0x1d4c] ;  /* 0x001d4c00012f7983 */ /* 0x000ee80000300800 */
[----:B---3--:R-:W-:Y:S04]  /*b6ca0*/  STL.64 [R1+0x62f0], R46 ;  /* 0x0062f02e01007387 */ /* 0x008fe80000100a00 */
[----:B--2---:R0:W-:Y:S04]  /*b6cb0*/  STL.64 [R1+0x62e8], R44 ;  /* 0x0062e82c01007387 */ /* 0x0041e80000100a00 */
        /* <DEDUP_REMOVED lines=12> */
[----:B------:R-:W4:Y:S01]  /*b6d80*/  LDL.64 R12, [R1+0x28] ;  /* 0x00002800010c7983 */ /* 0x000f220000100a00 */
[----:B------:R-:W-:-:S03]  /*b6d90*/  IMAD R24, R24, 0x100, R57 ;  /* 0x0000010018187824 */ /* 0x000fc600078e0239 */
[----:B------:R-:W4:Y:S01]  /*b6da0*/  LDL.LU R56, [R1+0x1da0] ;  /* 0x001da00001387983 */ /* 0x000f220000300800 */
[----:B------:R-:W-:-:S03]  /*b6db0*/  IMAD R25, R25, 0x100, R58 ;  /* 0x0000010019197824 */ /* 0x000fc600078e023a */
[----:B------:R-:W4:Y:S01]  /*b6dc0*/  LDL.LU R57, [R1+0x1da4] ;  /* 0x001da40001397983 */ /* 0x000f220000300800 */
[----:B------:R-:W-:-:S03]  /*b6dd0*/  IMAD R26, R26, 0x100, R59 ;  /* 0x000001001a1a7824 */ /* 0x000fc600078e023b */
[----:B------:R-:W4:Y:S04]  /*b6de0*/  LDL.LU R58, [R1+0x1da8] ;  /* 0x001da800013a7983 */ /* 0x000f280000300800 */
[----:B------:R-:W4:Y:S04]  /*b6df0*/  LDL.LU R59, [R1+0x1dac] ;  /* 0x001dac00013b7983 */ /* 0x000f280000300800 */
[----:B------:R-:W4:Y:S04]  /*b6e00*/  LDL.64 R8, [R1+0x20] ;  /* 0x0000200001087983 */ /* 0x000f280000100a00 */
[----:B------:R-:W4:Y:S04]  /*b6e10*/  LDL.64 R18, [R1+0x10] ;  /* 0x0000100001127983 */ /* 0x000f280000100a00 */
[----:B------:R-:W4:Y:S04]  /*b6e20*/  LDL.LU R20, [R1+0x1e10] ;  /* 0x001e100001147983 */ /* 0x000f280000300800 */
[----:B------:R-:W4:Y:S04]  /*b6e30*/  LDL.LU R21, [R1+0x1e14] ;  /* 0x001e140001157983 */ /* 0x000f280000300800 */
[----:B------:R-:W4:Y:S04]  /*b6e40*/  LDL.LU R22, [R1+0x1e18] ;  /* 0x001e180001167983 */ /* 0x000f280000300800 */
[----:B------:R-:W4:Y:S04]  /*b6e50*/  LDL.LU R23, [R1+0x1e1c] ;  /* 0x001e1c0001177983 */ /* 0x000f280000300800 */
[----:B------:R-:W4:Y:S04]  /*b6e60*/  LDL.64 R16, [R1+0x18] ;  /* 0x0000180001107983 */ /* 0x000f280000100a00 */
[----:B------:R-:W4:Y:S04]  /*b6e70*/  LDL.64 R36, [R1+0x8] ;  /* 0x0000080001247983 */ /* 0x000f280000100a00 */
        /* <DEDUP_REMOVED lines=9> */
[----:B--2---:R-:W-:-:S15]  /*b6f10*/  HMMA.16816.F32 R44, R28, R6, R44 ;  /* 0x000000061c2c723c */ /* 0x004fde000000182c */
[----:B------:R-:W-:-:S08]  /*b6f20*/  NOP ;  /* 0x0000000000007918 */ /* 0x000fd00000000000 */
[----:B------:R-:W-:Y:S04]  /*b6f30*/  STL.64 [R1+0x1d30], R44 ;  /* 0x001d302c01007387 */ /* 0x000fe80000100a00 */
[----:B------:R0:W-:Y:S04]  /*b6f40*/  STL.64 [R1+0x1d38], R46 ;  /* 0x001d382e01007387 */ /* 0x0001e80000100a00 */
[----:B0-----:R-:W2:Y:S04]  /*b6f50*/  LDL.LU.64 R46, [R1+0x62f0] ;  /* 0x0062f000012e7983 */ /* 0x001ea80000300a00 */
[----:B------:R-:W2:Y:S01]  /*b6f60*/  LDL.LU.64 R44, [R1+0x62e8] ;  /* 0x0062e800012c7983 */ /* 0x000ea20000300a00 */
[----:B------:R-:W-:Y:S01]  /*b6f70*/  IMAD R27, R0, 0x100, R27 ;  /* 0x00000100001b7824 */ /* 0x000fe200078e021b */
[----:B---3--:R-:W-:Y:S01]  /*b6f80*/  HMMA.16816.F32 R32, R28, R4, R32 ;  /* 0x000000041c20723c */ /* 0x008fe20000001820 */
[----:B------:R-:W-:-:S02]  /*b6f90*/  F2FP.F16.E5M2.UNPACK_B R24, R24 ;  /* 0x00000018ff18723e */ /* 0x000fc400020004ff */
[----:B------:R-:W-:Y:S02]  /*b6fa0*/  F2FP.F16.E5M2.UNPACK_B R25, R25 ;  /* 0x00000019ff19723e */ /* 0x000fe400020004ff */
[----:B------:R-:W-:Y:S02]  /*b6fb0*/  F2FP.F16.E5M2.UNPACK_B R26, R26 ;  /* 0x0000001aff1a723e */ /* 0x000fe400020004ff */
[----:B------:R-:W-:-:S07]  /*b6fc0*/  F2FP.F16.E5M2.UNPACK_B R27, R27 ;  /* 0x0000001bff1b723e */ /* 0x000fce00020004ff */
[C---:B----4-:R-:W-:Y:S06]  /*b6fd0*/  HMMA.16816.F32 R52, R24.reuse, R12, R52 ;  /* 0x0000000c1834723c */ /* 0x050fec0000001834 */
[----:B------:R-:W-:Y:S01]  /*b6fe0*/  HMMA.16816.F32 R56, R24, R8, R56 ;  /* 0x000000081838723c */ /* 0x000fe20000001838 */
[----:B------:R-:W-:Y:S04]  /*b6ff0*/  STL [R1+0x61c8], R7 ;  /* 0x0061c80701007387 */ /* 0x000fe80000100800 */
[----:B------:R-:W-:Y:S04]  /*b7000*/  STL.64 [R1+0x1d50], R32 ;  /* 0x001d502001007387 */ /* 0x000fe80000100a00 */
[----:B------:R0:W-:Y:S04]  /*b7010*/  STL.64 [R1+0x1d58], R34 ;  /* 0x001d582201007387 */ /* 0x0001e80000100a00 */
[----:B0-----:R-:W3:Y:S04]  /*b7020*/  LDL.LU.64 R34, [R1+0x62e0] ;  /* 0x0062e00001227983 */ /* 0x001ee80000300a00 */
[----:B------:R-:W3:Y:S01]  /*b7030*/  LDL.LU.64 R32, [R1+0x62d8] ;  /* 0x0062d80001207983 */ /* 0x000ee20000300a00 */
[----:B------:R-:W-:-:S02]  /*b7040*/  IMAD.MOV.U32 R10, RZ, RZ, R12 ;  /* 0x000000ffff0a7224 */ /* 0x000fc400078e000c */
[----:B------:R-:W-:Y:S02]  /*b7050*/  IMAD.MOV.U32 R11, RZ, RZ, R13 ;  /* 0x000000ffff0b7224 */ /* 0x000fe400078e000d */
[----:B------:R-:W-:Y:S02]  /*b7060*/  IMAD.MOV.U32 R12, RZ, RZ, R8 ;  /* 0x000000ffff0c7224 */ /* 0x000fe400078e0008 */
[----:B------:R-:W-:Y:S01]  /*b7070*/  IMAD.MOV.U32 R13, RZ, RZ, R9 ;  /* 0x000000ffff0d7224 */ /* 0x000fe200078e0009 */
[----:B--2---:R-:W-:Y:S01]  /*b7080*/  HMMA.16816.F32 R28, R28, R2, R44 ;  /* 0x000000021c1c723c */ /* 0x004fe2000000182c */
[----:B------:R-:W2:Y:S04]  /*b7090*/  LDL.LU.64 R46, [R1+0x62d0] ;  /* 0x0062d000012e7983 */ /* 0x000ea80000300a00 */
[----:B------:R-:W2:-:S15]  /*b70a0*/  LDL.LU.64 R44, [R1+0x62c8] ;  /* 0x0062c800012c7983 */ /* 0x000e9e0000300a00 */
[----:B------:R-:W-:-:S03]  /*b70b0*/  NOP ;  /* 0x0000000000007918 */ /* 0x000fc60000000000 */
        /* <DEDUP_REMOVED lines=20> */
[----:B------:R-:W-:-:S02]  /*b7200*/  IMAD.MOV.U32 R7, RZ, RZ, R16 ;  /* 0x000000ffff077224 */ /* 0x000fc400078e0010 */
[----:B------:R-:W-:Y:S02]  /*b7210*/  IMAD.MOV.U32 R0, RZ, RZ, R17 ;  /* 0x000000ffff007224 */ /* 0x000fe400078e0011 */
[----:B------:R-:W-:Y:S02]  /*b7220*/  IMAD.MOV.U32 R9, RZ, RZ, R18 ;  /* 0x000000ffff097224 */ /* 0x000fe400078e0012 */
[----:B------:R-:W-:Y:S01]  /*b7230*/  IMAD.MOV.U32 R8, RZ, RZ, R19 ;  /* 0x000000ffff087224 */ /* 0x000fe200078e0013 */
[----:B---3--:R-:W-:-:S15]  /*b7240*/  HMMA.16816.F32 R12, R24, R16, R12 ;  /* 0x00000010180c723c */ /* 0x008fde000000180c */
[----:B------:R-:W-:-:S08]  /*b7250*/  NOP ;  /* 0x0000000000007918 */ /* 0x000fd00000000000 */
[----:B------:R-:W-:Y:S04]  /*b7260*/  STL.64 [R1+0x1de0], R12 ;  /* 0x001de00c01007387 */ /* 0x000fe80000100a00 */
[----:B------:R4:W-:Y:S02]  /*b7270*/  STL.64 [R1+0x1de8], R14 ;  /* 0x001de80e01007387 */ /* 0x0009e40000100a00 */
[----:B----4-:R-:W-:-:S15]  /*b7280*/  HMMA.16816.F32 R12, R24, R18, R28 ;  /* 0x00000012180c723c */ /* 0x010fde000000181c */
[----:B------:R-:W-:-:S08]  /*b7290*/  NOP ;  /* 0x0000000000007918 */ /* 0x000fd00000000000 */
[----:B------:R-:W-:Y:S04]  /*b72a0*/  STL.64 [R1+0x1e00], R12 ;  /* 0x001e000c01007387 */ /* 0x000fe80000100a00 */
[----:B------:R0:W-:Y:S02]  /*b72b0*/  STL.64 [R1+0x1e08], R14 ;  /* 0x001e080e01007387 */ /* 0x0001e40000100a00 */
[C---:B0-----:R-:W-:Y:S06]  /*b72c0*/  HMMA.16816.F32 R12, R24.reuse, R36, R20 ;  /* 0x00000024180c723c */ /* 0x041fec0000001814 */
[----:B------:R-:W-:-:S15]  /*b72d0*/  HMMA.16816.F32 R20, R24, R60, R40 ;  /* 0x0000003c1814723c */ /* 0x000fde0000001828 */
[----:B------:R-:W-:-:S02]  /*b72e0*/  NOP ;  /* 0x0000000000007918 */ /* 0x000fc40000000000 */
[----:B------:R-:W-:Y:S04]  /*b72f0*/  STL.64 [R1+0x1e10], R12 ;  /* 0x001e100c01007387 */ /* 0x000fe80000100a00 */
[----:B------:R0:W-:Y:S02]  /*b7300*/  STL.64 [R1+0x1e18], R14 ;  /* 0x001e180e01007387 */ /* 0x0001e40000100a00 */
[C---:B0-----:R-:W-:Y:S06]  /*b7310*/  HMMA.16816.F32 R12, R24.reuse, R38, R32 ;  /* 0x00000026180c723c */ /* 0x041fec0000001820 */
[----:B--2---:R-:W-:-:S15]  /*b7320*/  HMMA.16816.F32 R16, R24, R58, R44 ;  /* 0x0000003a1810723c */ /* 0x004fde000000182c */
[----:B------:R-:W-:-:S02]  /*b7330*/  NOP ;  /* 0x0000000000007918 */ /* 0x000fc40000000000 */
[----:B------:R-:W-:Y:S04]  /*b7340*/  STL.64 [R1+0x1e30], R12 ;  /* 0x001e300c01007387 */ /* 0x000fe80000100a00 */
[----:B------:R0:W-:Y:S02]  /*b7350*/  STL.64 [R1+0x1e38], R14 ;  /* 0x001e380e01007387 */ /* 0x0001e40000100a00 */
[----:B0-----:R-:W-:Y:S02]  /*b7360*/  HMMA.16816.F32 R12, R24, R56, R48 ;  /* 0x00000038180c723c */ /* 0x001fe40000001830 */
[----:B------:R-:W-:Y:S04]  /*b7370*/  STL.64 [R1+0x1e80], R20 ;  /* 0x001e801401007387 */ /* 0x000fe80000100a00 */
[----:B------:R-:W-:Y:S04]  /*b7380*/  STL.64 [R1+0x1e88], R22 ;  /* 0x001e881601007387 */ /* 0x000fe80000100a00 */
[----:B------:R-:W2:Y:S04]  /*b7390*/  LDL.LU R32, [R1+0x1f00] ;  /* 0x001f000001207983 */ /* 0x000ea80000300800 */
[----:B------:R-:W-:Y:S04]  /*b73a0*/  STL.64 [R1+0x1ea0], R16 ;  /* 0x001ea01001007387 */ /* 0x000fe80000100a00 */
[----:B------:R-:W-:Y:S05]  /*b73b0*/  STL.64 [R1+0x1ea8], R18 ;  /* 0x001ea81201007387 */ /* 0x000fea0000100a00 */
        /* <DEDUP_REMOVED lines=8> */
[----:B------:R-:W3:Y:S01]  /*b7440*/  LDL.LU R51, [R1+0x1eec] ;  /* 0x001eec0001337983 */ /* 0x000ee20000300800 */
[----:B------:R-:W-:-:S02]  /*b7450*/  IMAD.MOV.U32 R29, RZ, RZ, R36 ;  /* 0x000000ffff1d7224 */ /* 0x000fc400078e0024 */
[----:B------:R-:W-:Y:S01]  /*b7460*/  IMAD.MOV.U32 R28, RZ, RZ, R37 ;  /* 0x000000ffff1c7224 */ /* 0x000fe200078e0025 */
        /* <DEDUP_REMOVED lines=123> */
[----:B------:R1:W-:Y:S01]  /*b7c20*/  STL.64 [R1+0x2038], R38 ;  /* 0x0020382601007387 */ /* 0x0003e20000100a00 */
[C---:B0-----:R-:W-:Y:S06]  /*b7c30*/  HMMA.16816.F32 R32, R24.reuse, R20, R56 ;  /* 0x000000141820723c */ /* 0x041fec0000001838 */
[----:B-1----:R-:W-:Y:S01]  /*b7c40*/  HMMA.16816.F32 R36, R24, R22, R52 ;  /* 0x000000161824723c */ /* 0x002fe20000001834 */
[----:B------:R-:W2:-:S15]  /*b7c50*/  LDL.LU R52, [R1+0x1e70] ;  /* 0x001e700001347983 */ /* 0x000e9e0000300800 */
[----:B------:R-:W-:-:S07]  /*b7c60*/  NOP ;  /* 0x0000000000007918 */ /* 0x000fce0000000000 */
[----:B------:R-:W-:Y:S04]  /*b7c70*/  STL.64 [R1+0x2020], R36 ;  /* 0x0020202401007387 */ /* 0x000fe80000100a00 */
[----:B------:R-:W-:Y:S04]  /*b7c80*/  STL.64 [R1+0x2028], R38 ;  /* 0x0020282601007387 */ /* 0x000fe80000100a00 */
[----:B------:R0:W-:Y:S04]  /*b7c90*/  STL.64 [R1+0x2010], R32 ;  /* 0x0020102001007387 */ /* 0x0001e80000100a00 */
[----:B------:R1:W-:Y:S04]  /*b7ca0*/  STL.64 [R1+0x2018], R34 ;  /* 0x0020182201007387 */ /* 0x0003e80000100a00 */
        /* <DEDUP_REMOVED lines=17> */
[----:B------:R-:W-:Y:S04]  /*b7dc0*/  STL.64 [R1+0x61c0], R50 ;  /* 0x0061c03201007387 */ /* 0x000fe80000100a00 */
[----:B------:R-:W-:Y:S04]  /*b7dd0*/  STL.64 [R1+0x61b8], R48 ;  /* 0x0061b83001007387 */ /* 0x000fe80000100a00 */
[----:B------:R-:W4:Y:S04]  /*b7de0*/  LDL.LU R40, [R1+0x1eb0] ;  /* 0x001eb00001287983 */ /* 0x000f280000300800 */
[----:B------:R-:W4:Y:S04]  /*b7df0*/  LDL.LU R41, [R1+0x1eb4] ;  /* 0x001eb40001297983 */ /* 0x000f280000300800 */
[----:B------:R-:W2:Y:S04]  /*b7e00*/  LDL.LU R42, [R1+0x1eb8] ;  /* 0x001eb800012a7983 */ /* 0x000ea80000300800 */
[----:B------:R-:W2:Y:S04]  /*b7e10*/  LDL.LU R43, [R1+0x1ebc] ;  /* 0x001ebc00012b7983 */ /* 0x000ea80000300800 */
[----:B--2---:R-:W-:Y:S04]  /*b7e20*/  STL.64 [R1+0x61d8], R42 ;  /* 0x0061d82a01007387 */ /* 0x004fe80000100a00 */
[----:B----4-:R-:W-:Y:S04]  /*b7e30*/  STL.64 [R1+0x61d0], R40 ;  /* 0x0061d02801007387 */ /* 0x010fe80000100a00 */
[----:B0-----:R-:W2:Y:S04]  /*b7e40*/  LDL.LU R32, [R1+0x1ec0] ;  /* 0x001ec00001207983 */ /* 0x001ea80000300800 */
[----:B------:R-:W2:Y:S04]  /*b7e50*/  LDL.LU R33, [R1+0x1ec4] ;  /* 0x001ec40001217983 */ /* 0x000ea80000300800 */
[----:B-1----:R-:W4:Y:S04]  /*b7e60*/  LDL.LU R34, [R1+0x1ec8] ;  /* 0x001ec80001227983 */ /* 0x002f280000300800 */
[----:B------:R-:W4:Y:S01]  /*b7e70*/  LDL.LU R35, [R1+0x1ecc] ;  /* 0x001ecc0001237983 */ /* 0x000f220000300800 */
[----:B------:R-:W-:-:S02]  /*b7e80*/  IMAD.MOV.U32 R38, RZ, RZ, R9 ;  /* 0x000000ffff267224 */ /* 0x000fc400078e0009 */
[----:B------:R-:W-:Y:S02]  /*b7e90*/  IMAD.MOV.U32 R39, RZ, RZ, R8 ;  /* 0x000000ffff277224 */ /* 0x000fe400078e0008 */
[----:B------:R-:W-:Y:S02]  /*b7ea0*/  IMAD.MOV.U32 R36, RZ, RZ, R7 ;  /* 0x000000ffff247224 */ /* 0x000fe400078e0007 */
[----:B------:R-:W-:Y:S01]  /*b7eb0*/  IMAD.MOV.U32 R37, RZ, RZ, R0 ;  /* 0x000000ffff257224 */ /* 0x000fe200078e0000 */
[C---:B------:R-:W-:Y:S01]  /*b7ec0*/  HMMA.16816.F32 R28, R24.reuse, R16, R28 ;  /* 0x00000010181c723c */ /* 0x040fe2000000181c */
[----:B----4-:R-:W-:Y:S04]  /*b7ed0*/  STL.64 [R1+0x61f0], R34 ;  /* 0x0061f02201007387 */ /* 0x010fe80000100a00 */
[----:B--2---:R3:W-:Y:S04]  /*b7ee0*/  STL.64 [R1+0x61e8], R32 ;  /* 0x0061e82001007387 */ /* 0x0047e80000100a00 */
[----:B------:R-:W-:Y:S04]  /*b7ef0*/  STL.64 [R1+0x6200], R38 ;  /* 0x0062002601007387 */ /* 0x000fe80000100a00 */
[----:B------:R-:W-:Y:S04]  /*b7f00*/  STL.64 [R1+0x61f8], R36 ;  /* 0x0061f82401007387 */ /* 0x000fe80000100a00 */
[----:B------:R-:W2:Y:S04]  /*b7f10*/  LDL.LU R44, [R1+0x1e90] ;  /* 0x001e9000012c7983 */ /* 0x000ea80000300800 */
[----:B------:R-:W2:Y:S04]  /*b7f20*/  LDL.LU R45, [R1+0x1e94] ;  /* 0x001e9400012d7983 */ /* 0x000ea80000300800 */
[----:B------:R-:W4:Y:S04]  /*b7f30*/  LDL.LU R46, [R1+0x1e98] ;  /* 0x001e9800012e7983 */ /* 0x000f280000300800 */
[----:B------:R-:W4:Y:S01]  /*b7f40*/  LDL.LU R47, [R1+0x1e9c] ;  /* 0x001e9c00012f7983 */ /* 0x000f220000300800 */
[----:B---3--:R-:W-:Y:S03]  /*b7f50*/  HMMA.16816.F32 R32, R24, R18, R56 ;  /* 0x000000121820723c */ /* 0x008fe60000001838 */
[----:B----4-:R-:W-:Y:S04]  /*b7f60*/  STL.64 [R1+0x6210], R46 ;  /* 0x0062102e01007387 */ /* 0x010fe80000100a00 */
[----:B--2---:R-:W-:Y:S04]  /*b7f70*/  STL.64 [R1+0x6208], R44 ;  /* 0x0062082c01007387 */ /* 0x004fe80000100a00 */
[----:B------:R-:W-:Y:S04]  /*b7f80*/  STL.64 [R1+0x6160], R22 ;  /* 0x0061601601007387 */ /* 0x000fe80000100a00 */
[----:B------:R0:W-:Y:S04]  /*b7f90*/  STL.64 [R1+0x6158], R20 ;  /* 0x0061581401007387 */ /* 0x0001e80000100a00 */
[----:B0-----:R-:W2:Y:S04]  /*b7fa0*/  LDL.LU R20, [R1+0x1ef0] ;  /* 0x001ef00001147983 */ /* 0x001ea80000300800 */
[----:B------:R-:W2:Y:S04]  /*b7fb0*/  LDL.LU R21, [R1+0x1ef4] ;  /* 0x001ef40001157983 */ /* 0x000ea80000300800 */
[----:B------:R-:W2:Y:S04]  /*b7fc0*/  LDL.LU R22, [R1+0x1ef8] ;  /* 0x001ef80001167983 */ /* 0x000ea80000300800 */
[----:B------:R-:W2:Y:S04]  /*b7fd0*/  LDL.LU R23, [R1+0x1efc] ;  /* 0x001efc0001177983 */ /* 0x000ea80000300800 */
[----:B------:R-:W3:Y:S04]  /*b7fe0*/  LDL.LU R40, [R1+0x1f90] ;  /* 0x001f900001287983 */ /* 0x000ee80000300800 */
[----:B------:R0:W-:Y:S04]  /*b7ff0*/  STL.64 [R1+0x2000], R32 ;  /* 0x0020002001007387 */ /* 0x0001e80000100a00 */
[----:B------:R1:W-:Y:S04]  /*b8000*/  STL.64 [R1+0x2008], R34 ;  /* 0x0020082201007387 */ /* 0x0003e80000100a00 */
[----:B------:R4:W-:Y:S04]  /*b8010*/  STL.64 [R1+0x1ff0], R28 ;  /* 0x001ff01c01007387 */ /* 0x0009e80000100a00 */
[----:B------:R4:W-:Y:S04]  /*b8020*/  STL.64 [R1+0x1ff8], R30 ;  /* 0x001ff81e01007387 */ /* 0x0009e80000100a00 */
[----:B------:R-:W3:Y:S04]  /*b8030*/  LDL.LU R41, [R1+0x1f94] ;  /* 0x001f940001297983 */ /* 0x000ee80000300800 */
[----:B------:R-:W3:Y:S04]  /*b8040*/  LDL.LU R42, [R1+0x1f98] ;  /* 0x001f9800012a7983 */ /* 0x000ee80000300800 */
[----:B------:R-:W3:Y:S04]  /*b8050*/  LDL.LU R43, [R1+0x1f9c] ;  /* 0x001f9c00012b7983 */ /* 0x000ee80000300800 */
        /* <DEDUP_REMOVED lines=8> */
[----:B0-----:R-:W2:Y:S04]  /*b80e0*/  LDL.LU R32, [R1+0x1fc0] ;  /* 0x001fc00001207983 */ /* 0x001ea80000300800 */
[----:B------:R-:W2:Y:S04]  /*b80f0*/  LDL.LU R33, [R1+0x1fc4] ;  /* 0x001fc40001217983 */ /* 0x000ea80000300800 */
[----:B-1----:R-:W2:Y:S04]  /*b8100*/  LDL.LU R34, [R1+0x1fc8] ;  /* 0x001fc80001227983 */ /* 0x002ea80000300800 */
[----:B------:R-:W2:Y:S04]  /*b8110*/  LDL.LU R35, [R1+0x1fcc] ;  /* 0x001fcc0001237983 */ /* 0x000ea80000300800 */
[----:B------:R-:W2:Y:S04]  /*b8120*/  LDL.LU R8, [R1+0x5498] ;  /* 0x0054980001087983 */ /* 0x000ea80000300800 */
        /* <DEDUP_REMOVED lines=19> */
[----:B------:R0:W-:Y:S02]  /*b8260*/  STL.64 [R1+0x6180], R18 ;  /* 0x0061801201007387 */ /* 0x0001e40000100a00 */
[----:B0-----:R-:W-:-:S02]  /*b8270*/  IMAD.MOV.U32 R18, RZ, RZ, R12 ;  /* 0x000000ffff127224 */ /* 0x001fc400078e000c */
[----:B------:R-:W-:Y:S01]  /*b8280*/  IMAD.MOV.U32 R19, RZ, RZ, R13 ;  /* 0x000000ffff137224 */ /* 0x000fe200078e000d */
[----:B------:R-:W2:Y:S04]  /*b8290*/  LDL.LU R12, [R1+0x6224] ;  /* 0x00622400010c7983 */ /* 0x000ea80000300800 */
[----:B------:R-:W2:Y:S04]  /*b82a0*/  LDL.LU R13, [R1+0x6220] ;  /* 0x00622000010d7983 */ /* 0x000ea80000300800 */
[----:B------:R0:W-:Y:S02]  /*b82b0*/  STL.64 [R1+0x6178], R16 ;  /* 0x0061781001007387 */ /* 0x0001e40000100a00 */
[----:B0-----:R-:W-:-:S02]  /*b82c0*/  IMAD.MOV.U32 R16, RZ, RZ, R10 ;  /* 0x000000ffff107224 */ /* 0x001fc400078e000a */
[----:B------:R-:W-:Y:S01]  /*b82d0*/  IMAD.MOV.U32 R17, RZ, RZ, R11 ;  /* 0x000000ffff117224 */ /* 0x000fe200078e000b */
        /* <DEDUP_REMOVED lines=8> */
[----:B------:R-:W2:Y:S01]  /*b8360*/  LDL.LU.64 R44, [R1+0x6208] ;  /* 0x00620800012c7983 */ /* 0x000ea20000300a00 */
[----:B----4-:R-:W-:Y:S03]  /*b8370*/  HMMA.16816.F32 R32, R24, R10, R32 ;  /* 0x0000000a1820723c */ /* 0x010fe60000001820 */
[----:B------:R-:W-:Y:S04]  /*b8380*/  STL.64 [R1+0x1fd0], R36 ;  /* 0x001fd02401007387 */ /* 0x000fe80000100a00 */
[----:B------:R0:W-:Y:S01]  /*b8390*/  STL.64 [R1+0x1fd8], R38 ;  /* 0x001fd82601007387 */ /* 0x0001e20000100a00 */
[----:B------:R-:W-:-:S03]  /*b83a0*/  IMAD R28, R28, 0x100, R8 ;  /* 0x000001001c1c7824 */ /* 0x000fc600078e0208 */
[----:B0-----:R-:W3:Y:S04]  /*b83b0*/  LDL.LU.64 R38, [R1+0x6200] ;  /* 0x0062000001267983 */ /* 0x001ee80000300a00 */
[----:B------:R-:W4:Y:S04]  /*b83c0*/  LDL.LU.64 R36, [R1+0x61f8] ;  /* 0x0061f80001247983 */ /* 0x000f280000300a00 */
[----:B------:R-:W-:Y:S04]  /*b83d0*/  STL.64 [R1+0x6100], R14 ;  /* 0x0061000e01007387 */ /* 0x000fe80000100a00 */
[----:B------:R0:W-:Y:S01]  /*b83e0*/  STL.64 [R1+0x60f8], R12 ;  /* 0x0060f80c01007387 */ /* 0x0001e20000100a00 */
[----:B------:R-:W-:-:S03]  /*b83f0*/  IMAD R29, R29, 0x100, R9 ;  /* 0x000001001d1d7824 */ /* 0x000fc600078e0209 */
[----:B0-----:R-:W2:Y:S04]  /*b8400*/  LDL.LU R12, [R1+0x1f20] ;  /* 0x001f2000010c7983 */ /* 0x001ea80000300800 */
[----:B------:R-:W2:Y:S04]  /*b8410*/  LDL.LU R13, [R1+0x1f24] ;  /* 0x001f2400010d7983 */ /* 0x000ea80000300800 */
[----:B------:R-:W2:Y:S04]  /*b8420*/  LDL.LU R14, [R1+0x1f28] ;  /* 0x001f2800010e7983 */ /* 0x000ea80000300800 */
[----:B------:R-:W2:Y:S04]  /*b8430*/  LDL.LU R15, [R1+0x1f2c] ;  /* 0x001f2c00010f7983 */ /* 0x000ea80000300800 */
[----:B------:R-:W-:Y:S04]  /*b8440*/  STL.64 [R1+0x1fc0], R32 ;  /* 0x001fc02001007387 */ /* 0x000fe80000100a00 */
[----:B------:R0:W-:Y:S04]  /*b8450*/  STL.64 [R1+0x1fc8], R34 ;  /* 0x001fc82201007387 */ /* 0x0001e80000100a00 */
[----:B0-----:R-:W3:Y:S04]  /*b8460*/  LDL.LU.64 R34, [R1+0x61f0] ;  /* 0x0061f00001227983 */ /* 0x001ee80000300a00 */
[----:B------:R-:W3:Y:S04]  /*b8470*/  LDL.LU.64 R32, [R1+0x61e8] ;  /* 0x0061e80001207983 */ /* 0x000ee80000300a00 */
[----:B------:R-:W4:Y:S04]  /*b8480*/  LDL.LU R8, [R1+0x61e4] ;  /* 0x0061e40001087983 */ /* 0x000f280000300800 */
[----:B------:R-:W4:Y:S01]  /*b8490*/  LDL.LU R9, [R1+0x61e0] ;  /* 0x0061e00001097983 */ /* 0x000f220000300800 */
[----:B------:R-:W-:Y:S01]  /*b84a0*/  IMAD R30, R30, 0x100, R7 ;  /* 0x000001001e1e7824 */ /* 0x000fe200078e0207 */
        /* <DEDUP_REMOVED lines=8> */
[----:B0-----:R-:W2:Y:S04]  /*b8530*/  LDL.LU R8, [R1+0x1f30] ;  /* 0x001f300001087983 */ /* 0x001ea80000300800 */
[----:B------:R-:W2:Y:S04]  /*b8540*/  LDL.LU R9, [R1+0x1f34] ;  /* 0x001f340001097983 */ /* 0x000ea80000300800 */
[----:B------:R-:W2:Y:S04]  /*b8550*/  LDL.LU R10, [R1+0x1f38] ;  /* 0x001f3800010a7983 */ /* 0x000ea80000300800 */
[----:B------:R-:W2:Y:S04]  /*b8560*/  LDL.LU R11, [R1+0x1f3c] ;  /* 0x001f3c00010b7983 */ /* 0x000ea80000300800 */
[----:B------:R-:W3:Y:S01]  /*b8570*/  LDL.LU R7, [R1+0x61c8] ;  /* 0x0061c80001077983 */ /* 0x000ee20000300800 */
[----:B------:R-:W-:Y:S01]  /*b8580*/  HMMA.16816.F32 R52, R24, R4, R52 ;  /* 0x000000041834723c */ /* 0x000fe20000001834 */
[----:B------:R-:W-:Y:S01]  /*b8590*/  IMAD R31, R0, 0x100, R31 ;  /* 0x00000100001f7824 */ /* 0x000fe200078e021f */
[----:B------:R-:W-:-:S02]  /*b85a0*/  F2FP.F16.E5M2.UNPACK_B R28, R28 ;  /* 0x0000001cff1c723e */ /* 0x000fc400020004ff */
[----:B------:R-:W-:Y:S02]  /*b85b0*/  F2FP.F16.E5M2.UNPACK_B R29, R29 ;  /* 0x0000001dff1d723e */ /* 0x000fe400020004ff */
[----:B------:R-:W-:Y:S02]  /*b85c0*/  F2FP.F16.E5M2.UNPACK_B R30, R30 ;  /* 0x0000001eff1e723e */ /* 0x000fe400020004ff */
[----:B------:R-:W-:Y:S01]  /*b85d0*/  F2FP.F16.E5M2.UNPACK_B R31, R31 ;  /* 0x0000001fff1f723e */ /* 0x000fe200020004ff */
        /* <DEDUP_REMOVED lines=9> */
[----:B------:R-:W3:Y:S01]  /*b8670*/  LDL.LU.64 R52, [R1+0x61a8] ;  /* 0x0061a80001347983 */ /* 0x000ee20000300a00 */
[----:B------:R-:W-:Y:S03]  /*b8680*/  HMMA.16816.F32 R24, R24, R2, R56 ;  /* 0x000000021818723c */ /* 0x000fe60000001838 */
[----:B------:R-:W3:Y:S04]  /*b8690*/  LDL.LU.64 R58, [R1+0x61a0] ;  /* 0x0061a000013a7983 */ /* 0x000ee80000300a00 */
[----:B------:R-:W3:-:S15]  /*b86a0*/  LDL.LU.64 R56, [R1+0x6198] ;  /* 0x0061980001387983 */ /* 0x000ede0000300a00 */
[----:B------:R-:W-:-:S01]  /*b86b0*/  NOP ;  /* 0x0000000000007918 */ /* 0x000fc20000000000 */
[----:B------:R-:W-:Y:S04]  /*b86c0*/  STL.64 [R1+0x2060], R24 ;  /* 0x0020601801007387 */ /* 0x000fe80000100a00 */
[----:B------:R2:W-:Y:S02]  /*b86d0*/  STL.64 [R1+0x2068], R26 ;  /* 0x0020681a01007387 */ /* 0x0005e40000100a00 */
[C---:B--2---:R-:W-:Y:S06]  /*b86e0*/  HMMA.16816.F32 R24, R28.reuse, R16, R8 ;  /* 0x000000101c18723c */ /* 0x044fec0000001808 */
        /* <DEDUP_REMOVED lines=9> */
[----:B------:R-:W-:Y:S04]  /*b8780*/  STL.64 [R1+0x1ef0], R12 ;  /* 0x001ef00c01007387 */ /* 0x000fe80000100a00 */
[----:B------:R0:W-:Y:S01]  /*b8790*/  STL.64 [R1+0x1ef8], R14 ;  /* 0x001ef80e01007387 */ /* 0x0001e20000100a00 */
[C---:B----4-:R-:W-:Y:S06]  /*b87a0*/  HMMA.16816.F32 R8, R28.reuse, R48, R40 ;  /* 0x000000301c08723c */ /* 0x050fec0000001828 */
[C---:B---3--:R-:W-:Y:S06]  /*b87b0*/  HMMA.16816.F32 R16, R28.reuse, R50, R44 ;  /* 0x000000321c10723c */ /* 0x048fec000000182c */
[C---:B0-----:R-:W-:Y:S11]  /*b87c0*/  HMMA.16816.F32 R12, R28.reuse, R60, R52 ;  /* 0x0000003c1c0c723c */ /* 0x041ff60000001834 */
        /* <DEDUP_REMOVED lines=22> */
[----:B0-----:R-:W4:Y:S04]  /*b8930*/  LDL.LU R12, [R1+0x1cd0] ;  /* 0x001cd000010c7983 */ /* 0x001f280000300800 */
[----:B------:R-:W4:Y:S04]  /*b8940*/  LDL.LU R13, [R1+0x1cd4] ;  /* 0x001cd400010d7983 */ /* 0x000f280000300800 */
        /* <DEDUP_REMOVED lines=26> */
[----:B------:R-:W-:Y:S01]  /*b8af0*/  STL.64 [R1+0x60c8], R60 ;  /* 0x0060c83c01007387 */ /* 0x000fe20000100a00 */
[----:B--2---:R-:W-:-:S15]  /*b8b00*/  HMMA.16816.F32 R52, R28, R58, R52 ;  /* 0x0000003a1c34723c */ /* 0x004fde0000001834 */
[----:B------:R-:W-:-:S08]  /*b8b10*/  NOP ;  /* 0x0000000000007918 */ /* 0x000fd00000000000 */
[----:B------:R-:W-:Y:S04]  /*b8b20*/  STL.64 [R1+0x1e70], R52 ;  /* 0x001e703401007387 */ /* 0x000fe80000100a00 */
[----:B------:R0:W-:Y:S04]  /*b8b30*/  STL.64 [R1+0x1e78], R54 ;  /* 0x001e783601007387 */ /* 0x0001e80000100a00 */
[----:B0-----:R-:W3:Y:S04]  /*b8b40*/  LDL.LU.64 R54, [R1+0x6190] ;  /* 0x0061900001367983 */ /* 0x001ee80000300a00 */
[----:B------:R-:W2:Y:S01]  /*b8b50*/  LDL.LU.64 R52, [R1+0x6188] ;  /* 0x0061880001347983 */ /* 0x000ea20000300a00 */
[----:B----4-:R-:W-:-:S15]  /*b8b60*/  HMMA.16816.F32 R36, R28, R56, R36 ;  /* 0x000000381c24723c */ /* 0x010fde0000001824 */
[----:B------:R-:W-:-:S08]  /*b8b70*/  NOP ;  /* 0x0000000000007918 */ /* 0x000fd00000000000 */
        /* <DEDUP_REMOVED lines=69> */
[----:B--2---:R-:W-:Y:S03]  /*b8fd0*/  HMMA.16816.F32 R44, R28, R40, R44 ;  /* 0x000000281c2c723c */ /* 0x004fe6000000182c */
[----:B------:R-:W-:Y:S04]  /*b8fe0*/  STL.64 [R1+0x60c0], R42 ;  /* 0x0060c02a01007387 */ /* 0x000fe80000100a00 */
[----:B------:R-:W-:-:S15]  /*b8ff0*/  STL.64 [R1+0x60b8], R40 ;  /* 0x0060b82801007387 */ /* 0x000fde0000100a00 */
[----:B------:R-:W-:-:S01]  /*b9000*/  NOP ;  /* 0x0000000000007918 */ /* 0x000fc20000000000 */
[----:B------:R-:W-:Y:S04]  /*b9010*/  STL.64 [R1+0x1d80], R44 ;  /* 0x001d802c01007387 */ /* 0x000fe80000100a00 */
[----:B------:R4:W-:Y:S01]  /*b9020*/  STL.64 [R1+0x1d88], R46 ;  /* 0x001d882e01007387 */ /* 0x0009e20000100a00 */
[C---:B---3--:R-:W-:Y:S06]  /*b9030*/  HMMA.16816.F32 R24, R28.reuse, R32, R24 ;  /* 0x000000201c18723c */ /* 0x048fec0000001818 */
[C---:B----4-:R-:W-:Y:S06]  /*b9040*/  HMMA.16816.F32 R44, R28.reuse, R38, R48 ;  /* 0x000000261c2c723c */ /* 0x050fec0000001830 */
        /* <DEDUP_REMOVED lines=124> */
[----:B0-----:R-:W-:Y:S02]  /*b9810*/  HMMA.16816.F32 R8, R24, R60, R56 ;  /* 0x0000003c1808723c */ /* 0x001fe40000001838 */
[----:B------:R-:W-:Y:S04]  /*b9820*/  STL [R1+0x5ffc], R2 ;  /* 0x005ffc0201007387 */ /* 0x000fe80000100800 */
[----:B------:R-:W-:Y:S04]  /*b9830*/  STL [R1+0x5ff8], R3 ;  /* 0x005ff80301007387 */ /* 0x000fe80000100800 */
[----:B------:R-:W-:Y:S04]  /*b9840*/  STL.64 [R1+0x2190], R4 ;  /* 0x0021900401007387 */ /* 0x000fe80000100a00 */
[----:B------:R-:W-:Y:S09]  /*b9850*/  STL.64 [R1+0x2198], R6 ;  /* 0x0021980601007387 */ /* 0x000ff20000100a00 */
        /* <DEDUP_REMOVED lines=10> */
[----:B---3--:R-:W-:Y:S04]  /*b9900*/  STL.64 [R1+0x60e0], R16 ;  /* 0x0060e01001007387 */ /* 0x008fe80000100a00 */
[----:B------:R-:W3:Y:S04]  /*b9910*/  LDL.LU R18, [R1+0x1ab8] ;  /* 0x001ab80001127983 */ /* 0x000ee80000300800 */
[----:B------:R-:W3:Y:S04]  /*b9920*/  LDL.LU R19, [R1+0x1abc] ;  /* 0x001abc0001137983 */ /* 0x000ee80000300800 */
[----:B0-----:R-:W4:Y:S04]  /*b9930*/  LDL.LU R8, [R1+0x1af0] ;  /* 0x001af00001087983 */ /* 0x001f280000300800 */
[----:B------:R-:W4:Y:S04]  /*b9940*/  LDL.LU R9, [R1+0x1af4] ;  /* 0x001af40001097983 */ /* 0x000f280000300800 */
[----:B-1----:R-:W2:Y:S04]  /*b9950*/  LDL.LU R10, [R1+0x1af8] ;  /* 0x001af800010a7983 */ /* 0x002ea80000300800 */
[----:B------:R-:W2:Y:S01]  /*b9960*/  LDL.LU R11, [R1+0x1afc] ;  /* 0x001afc00010b7983 */ /* 0x000ea20000300800 */
[----:B------:R-:W-:-:S02]  /*b9970*/  IMAD.MOV.U32 R7, RZ, RZ, R60 ;  /* 0x000000ffff077224 */ /* 0x000fc400078e003c */
[----:B------:R-:W-:Y:S01]  /*b9980*/  IMAD.MOV.U32 R0, RZ, RZ, R61 ;  /* 0x000000ffff007224 */ /* 0x000fe200078e003d */
[----:B--2---:R-:W-:Y:S04]  /*b9990*/  STL.64 [R1+0x60f0], R10 ;  /* 0x0060f00a01007387 */ /* 0x004fe80000100a00 */
[----:B----4-:R0:W-:Y:S04]  /*b99a0*/  STL.64 [R1+0x60e8], R8 ;  /* 0x0060e80801007387 */ /* 0x0101e80000100a00 */
        /* <DEDUP_REMOVED lines=8> */
[----:B------:R-:W3:Y:S04]  /*b9a30*/  LDL R50, [R1] ;  /* 0x0000000001327983 */ /* 0x000ee80000100800 */
[----:B------:R-:W3:Y:S04]  /*b9a40*/  LDL R51, [R1+0x4] ;  /* 0x0000040001337983 */ /* 0x000ee80000100800 */
[----:B------:R-:W2:Y:S04]  /*b9a50*/  LDL.LU R32, [R1+0x1ba0] ;  /* 0x001ba00001207983 */ /* 0x000ea80000300800 */
[----:B------:R-:W2:Y:S04]  /*b9a60*/  LDL.LU R33, [R1+0x1ba4] ;  /* 0x001ba40001217983 */ /* 0x000ea80000300800 */
[----:B------:R-:W2:Y:S04]  /*b9a70*/  LDL.LU R34, [R1+0x1ba8] ;  /* 0x001ba80001227983 */ /* 0x000ea80000300800 */
[----:B------:R-:W2:Y:S04]  /*b9a80*/  LDL.LU R35, [R1+0x1bac] ;  /* 0x001bac0001237983 */ /* 0x000ea80000300800 */
[----:B------:R-:W4:Y:S04]  /*b9a90*/  LDL.64 R2, [R1+0x20] ;  /* 0x0000200001027983 */ /* 0x000f280000100a00 */
[----:B0-----:R-:W3:Y:S04]  /*b9aa0*/  LDL.LU R8, [R1+0x1bb0] ;  /* 0x001bb00001087983 */ /* 0x001ee80000300800 */
[----:B------:R-:W3:Y:S04]  /*b9ab0*/  LDL.LU R9, [R1+0x1bb4] ;  /* 0x001bb40001097983 */ /* 0x000ee80000300800 */
[----:B------:R-:W3:Y:S04]  /*b9ac0*/  LDL.LU R10, [R1+0x1bb8] ;  /* 0x001bb800010a7983 */ /* 0x000ee80000300800 */
[----:B------:R-:W3:Y:S04]  /*b9ad0*/  LDL.LU R11, [R1+0x1bbc] ;  /* 0x001bbc00010b7983 */ /* 0x000ee80000300800 */
[----:B------:R-:W3:Y:S04]  /*b9ae0*/  LDL.64 R16, [R1+0x18] ;  /* 0x0000180001107983 */ /* 0x000ee80000100a00 */
[----:B------:R-:W2:Y:S04]  /*b9af0*/  LDL.64 R60, [R1+0x10] ;  /* 0x00001000013c7983 */ /* 0x000ea80000100a00 */
[----:B------:R-:W4:Y:S04]  /*b9b00*/  LDL.LU R44, [R1+0x1b60] ;  /* 0x001b6000012c7983 */ /* 0x000f280000300800 */
[----:B------:R-:W4:Y:S04]  /*b9b10*/  LDL.LU R45, [R1+0x1b64] ;  /* 0x001b6400012d7983 */ /* 0x000f280000300800 */
[----:B------:R-:W4:Y:S04]  /*b9b20*/  LDL.LU R46, [R1+0x1b68] ;  /* 0x001b6800012e7983 */ /* 0x000f280000300800 */
[----:B------:R-:W4:Y:S04]  /*b9b30*/  LDL.LU R47, [R1+0x1b6c] ;  /* 0x001b6c00012f7983 */ /* 0x000f280000300800 */
[----:B------:R-:W4:Y:S04]  /*b9b40*/  LDL R48, [R1+0x8] ;  /* 0x0000080001307983 */ /* 0x000f280000100800 */
[----:B------:R-:W4:Y:S04]  /*b9b50*/  LDL R49, [R1+0xc] ;  /* 0x00000c0001317983 */ /* 0x000f280000100800 */
        /* <DEDUP_REMOVED lines=21> */
[----:B------:R-:W4:Y:S04]  /*b9cb0*/  LDL.LU R4, [R1+0x1bd0] ;  /* 0x001bd00001047983 */ /* 0x000f280000300800 */
[----:B------:R-:W4:Y:S04]  /*b9cc0*/  LDL.LU R5, [R1+0x1bd4] ;  /* 0x001bd40001057983 */ /* 0x000f280000300800 */
[----:B------:R-:W4:Y:S04]  /*b9cd0*/  LDL.LU R6, [R1+0x1bd8] ;  /* 0x001bd80001067983 */ /* 0x000f280000300800 */
[----:B0-----:R-:W4:Y:S01]  /*b9ce0*/  LDL.LU R7, [R1+0x1bdc] ;  /* 0x001bdc0001077983 */ /* 0x001f220000300800 */
[C---:B---3--:R-:W-:Y:S06]  /*b9cf0*/  HMMA.16816.F32 R8, R24.reuse, R16, R8 ;  /* 0x000000101808723c */ /* 0x048fec0000001808 */
[C---:B--2---:R-:W-:Y:S06]  /*b9d00*/  HMMA.16816.F32 R32, R24.reuse, R60, R32 ;  /* 0x0000003c1820723c */ /* 0x044fec0000001820 */
[----:B----4-:R-:W-:-:S15]  /*b9d10*/  HMMA.16816.F32 R4, R24, R2, R4 ;  /* 0x000000021804723c */ /* 0x010fde0000001804 */
[----:B------:R-:W-:-:S08]  /*b9d20*/  NOP ;  /* 0x0000000000007918 */ /* 0x000fd00000000000 */
[----:B------:R0:W-:Y:S04]  /*b9d30*/  STL.64 [R1+0x2170], R4 ;  /* 0x0021700401007387 */ /* 0x0001e80000100a00 */
[----:B------:R1:W-:Y:S04]  /*b9d40*/  STL.64 [R1+0x2178], R6 ;  /* 0x0021780601007387 */ /* 0x0003e80000100a00 */
[----:B------:R-:W-:Y:S04]  /*b9d50*/  STL.64 [R1+0x2160], R8 ;  /* 0x0021600801007387 */ /* 0x000fe80000100a00 */
[----:B------:R2:W-:Y:S01]  /*b9d60*/  STL.64 [R1+0x2168], R10 ;  /* 0x0021680a01007387 */ /* 0x0005e20000100a00 */
[----:B0-----:R-:W-:-:S02]  /*b9d70*/  IMAD.MOV.U32 R4, RZ, RZ, R17 ;  /* 0x000000ffff047224 */ /* 0x001fc400078e0011 */
[----:B-1----:R-:W-:Y:S02]  /*b9d80*/  IMAD.MOV.U32 R6, RZ, RZ, R3 ;  /* 0x000000ffff067224 */ /* 0x002fe400078e0003 */
[----:B------:R-:W-:Y:S01]  /*b9d90*/  IMAD.MOV.U32 R3, RZ, RZ, R16 ;  /* 0x000000ffff037224 */ /* 0x000fe200078e0010 */
[----:B--2---:R-:W2:Y:S04]  /*b9da0*/  LDL.LU.64 R10, [R1+0x60f0] ;  /* 0x0060f000010a7983 */ /* 0x004ea80000300a00 */
[----:B------:R-:W2:Y:S04]  /*b9db0*/  LDL.LU.64 R8, [R1+0x60e8] ;  /* 0x0060e80001087983 */ /* 0x000ea80000300a00 */
[----:B------:R-:W3:Y:S04]  /*b9dc0*/  LDL.LU.64 R16, [R1+0x60e0] ;  /* 0x0060e00001107983 */ /* 0x000ee80000300a00 */
[----:B------:R-:W-:Y:S04]  /*b9dd0*/  STL.64 [R1+0x2150], R32 ;  /* 0x0021502001007387 */ /* 0x000fe80000100a00 */
[----:B------:R0:W-:Y:S01]  /*b9de0*/  STL.64 [R1+0x2158], R34 ;  /* 0x0021582201007387 */ /* 0x0001e20000100a00 */
[----:B------:R-:W-:-:S02]  /*b9df0*/  IMAD.MOV.U32 R5, RZ, RZ, R2 ;  /* 0x000000ffff057224 */ /* 0x000fc400078e0002 */
[----:B------:R-:W-:Y:S02]  /*b9e00*/  IMAD.MOV.U32 R7, RZ, RZ, R60 ;  /* 0x000000ffff077224 */ /* 0x000fe400078e003c */
[----:B------:R-:W-:Y:S01]  /*b9e10*/  IMAD.MOV.U32 R2, RZ, RZ, R61 ;  /* 0x000000ffff027224 */ /* 0x000fe200078e003d */
[----:B0-----:R-:W4:Y:S04]  /*b9e20*/  LDL.LU.64 R34, [R1+0x60d8] ;  /* 0x0060d80001227983 */ /* 0x001f280000300a00 */
[----:B------:R-:W4:Y:S04]  /*b9e30*/  LDL.LU.64 R32, [R1+0x60d0] ;  /* 0x0060d00001207983 */ /* 0x000f280000300a00 */
[----:B------:R-:W2:Y:S01]  /*b9e40*/  LDL.LU.64 R60, [R1+0x60c8] ;  /* 0x0060c800013c7983 */ /* 0x000ea20000300a00 */
[C---:B------:R-:W-:Y:S06]  /*b9e50*/  HMMA.16816.F32 R40, R24.reuse, R48, R40 ;  /* 0x000000301828723c */ /* 0x040fec0000001828 */
[C---:B------:R-:W-:Y:S01]  /*b9e60*/  HMMA.16816.F32 R48, R24.reuse, R50, R44 ;  /* 0x000000321830723c */ /* 0x040fe2000000182c */
[----:B------:R-:W-:Y:S04]  /*b9e70*/  STL.64 [R1+0x6060], R6 ;  /* 0x0060600601007387 */ /* 0x000fe80000100a00 */
[----:B------:R0:W-:Y:S04]  /*b9e80*/  STL.64 [R1+0x6058], R4 ;  /* 0x0060580401007387 */ /* 0x0001e80000100a00 */
[----:B0-----:R-:W3:Y:S04]  /*b9e90*/  LDL.LU R4, [R1+0x1b30] ;  /* 0x001b300001047983 */ /* 0x001ee80000300800 */
[----:B------:R-:W3:Y:S04]  /*b9ea0*/  LDL.LU R5, [R1+0x1b34] ;  /* 0x001b340001057983 */ /* 0x000ee80000300800 */
[----:B------:R-:W3:Y:S04]  /*b9eb0*/  LDL.LU R6, [R1+0x1b38] ;  /* 0x001b380001067983 */ /* 0x000ee80000300800 */
[----:B------:R-:W3:Y:S04]  /*b9ec0*/  LDL.LU R7, [R1+0x1b3c] ;  /* 0x001b3c0001077983 */ /* 0x000ee80000300800 */
        /* <DEDUP_REMOVED lines=14> */
[----:B0-----:R-:W2:Y:S04]  /*b9fb0*/  LDL.LU.64 R58, [R1+0x6090] ;  /* 0x00609000013a7983 */ /* 0x001ea80000300a00 */
        /* <DEDUP_REMOVED lines=9> */
[----:B------:R-:W-:-:S15]  /*ba050*/  STL.64 [R1+0x5f38], R56 ;  /* 0x005f383801007387 */ /* 0x000fde0000100a00 */
[----:B------:R-:W-:-:S01]  /*ba060*/  NOP ;  /* 0x0000000000007918 */ /* 0x000fc20000000000 */
[----:B------:R-:W-:Y:S04]  /*ba070*/  STL.64 [R1+0x2100], R4 ;  /* 0x0021000401007387 */ /* 0x000fe80000100a00 */
[----:B------:R4:W-:Y:S01]  /*ba080*/  STL.64 [R1+0x2108], R6 ;  /* 0x0021080601007387 */ /* 0x0009e20000100a00 */
[C---:B--2---:R-:W-:Y:S06]  /*ba090*/  HMMA.16816.F32 R28, R24.reuse, R54, R28 ;  /* 0x00000036181c723c */ /* 0x044fec000000181c */
        /* <DEDUP_REMOVED lines=183> */
[----:B------:R-:W-:-:S02]  /*bac10*/  IMAD.MOV.U32 R50, RZ, RZ, R7 ;  /* 0x000000ffff327224 */ /* 0x000fc400078e0007 */
[----:B------:R-:W-:Y:S01]  /*bac20*/  IMAD.MOV.U32 R51, RZ, RZ, R2 ;  /* 0x000000ffff337224 */ /* 0x000fe200078e0002 */
[----:B----4-:R-:W-:Y:S04]  /*bac30*/  STL.64 [R1+0x5fb0], R54 ;  /* 0x005fb03601007387 */ /* 0x010fe80000100a00 */
[----:B---3--:R-:W-:Y:S04]  /*bac40*/  STL.64 [R1+0x5fa8], R52 ;  /* 0x005fa83401007387 */ /* 0x008fe80000100a00 */
[----:B------:R-:W2:Y:S04]  /*bac50*/  LDL.LU R7, [R1+0x6000] ;  /* 0x0060000001077983 */ /* 0x000ea80000300800 */
[----:B------:R-:W3:Y:S04]  /*bac60*/  LDL.LU R2, [R1+0x5ffc] ;  /* 0x005ffc0001027983 */ /* 0x000ee80000300800 */
[----:B------:R-:W4:Y:S04]  /*bac70*/  LDL.LU R44, [R1+0x17a0] ;  /* 0x0017a000012c7983 */ /* 0x000f280000300800 */
[----:B------:R-:W4:Y:S04]  /*bac80*/  LDL.LU R45, [R1+0x17a4] ;  /* 0x0017a400012d7983 */ /* 0x000f280000300800 */
[----:B------:R-:W2:Y:S04]  /*bac90*/  LDL.LU R46, [R1+0x17a8] ;  /* 0x0017a800012e7983 */ /* 0x000ea80000300800 */
[----:B------:R-:W2:Y:S01]  /*baca0*/  LDL.LU R47, [R1+0x17ac] ;  /* 0x0017ac00012f7983 */ /* 0x000ea20000300800 */
[----:B------:R-:W-:-:S02]  /*bacb0*/  IMAD.MOV.U32 R48, RZ, RZ, R3 ;  /* 0x000000ffff307224 */ /* 0x000fc400078e0003 */
[----:B------:R-:W-:Y:S01]  /*bacc0*/  IMAD.MOV.U32 R49, RZ, RZ, R4 ;  /* 0x000000ffff317224 */ /* 0x000fe200078e0004 */
[----:B--2---:R-:W-:Y:S04]  /*bacd0*/  STL.64 [R1+0x5fc0], R46 ;  /* 0x005fc02e01007387 */ /* 0x004fe80000100a00 */
[----:B----4-:R2:W-:Y:S04]  /*bace0*/  STL.64 [R1+0x5fb8], R44 ;  /* 0x005fb82c01007387 */ /* 0x0105e80000100a00 */
[----:B------:R-:W3:Y:S04]  /*bacf0*/  LDL.LU R3, [R1+0x5ff8] ;  /* 0x005ff80001037983 */ /* 0x000ee80000300800 */
[----:B------:R-:W4:Y:S04]  /*bad00*/  LDL.LU R4, [R1+0x5ff4] ;  /* 0x005ff40001047983 */ /* 0x000f280000300800 */
[----:B------:R-:W-:Y:S04]  /*bad10*/  STL.64 [R1+0x5fd0], R50 ;  /* 0x005fd03201007387 */ /* 0x000fe80000100a00 */
[----:B------:R-:W-:Y:S04]  /*bad20*/  STL.64 [R1+0x5fc8], R48 ;  /* 0x005fc83001007387 */ /* 0x000fe80000100a00 */
[----:B0-----:R-:W2:Y:S04]  /*bad30*/  LDL.LU R40, [R1+0x17d0] ;  /* 0x0017d00001287983 */ /* 0x001ea80000300800 */
[----:B------:R-:W2:Y:S04]  /*bad40*/  LDL.LU R41, [R1+0x17d4] ;  /* 0x0017d40001297983 */ /* 0x000ea80000300800 */
[----:B------:R-:W3:Y:S04]  /*bad50*/  LDL.LU R42, [R1+0x17d8] ;  /* 0x0017d800012a7983 */ /* 0x000ee80000300800 */
[----:B------:R-:W3:Y:S01]  /*bad60*/  LDL.LU R43, [R1+0x17dc] ;  /* 0x0017dc00012b7983 */ /* 0x000ee20000300800 */
[----:B-1----:R-:W-:-:S02]  /*bad70*/  IMAD.MOV.U32 R34, RZ, RZ, R5 ;  /* 0x000000ffff227224 */ /* 0x002fc400078e0005 */
[----:B------:R-:W-:Y:S02]  /*bad80*/  IMAD.MOV.U32 R35, RZ, RZ, R6 ;  /* 0x000000ffff237224 */ /* 0x000fe400078e0006 */
[----:B------:R-:W-:Y:S01]  /*bad90*/  IMAD.MOV.U32 R32, RZ, RZ, R7 ;  /* 0x000000ffff207224 */ /* 0x000fe200078e0007 */
[----:B---3--:R-:W-:Y:S04]  /*bada0*/  STL.64 [R1+0x5fe0], R42 ;  /* 0x005fe02a01007387 */ /* 0x008fe80000100a00 */
[----:B--2---:R0:W-:Y:S04]  /*badb0*/  STL.64 [R1+0x5fd8], R40 ;  /* 0x005fd82801007387 */ /* 0x0041e80000100a00 */
[----:B------:R-:W4:Y:S04]  /*badc0*/  LDL.LU R5, [R1+0x5ff0] ;  /* 0x005ff00001057983 */ /* 0x000f280000300800 */
        /* <DEDUP_REMOVED lines=21> */
[----:B------:R-:W-:-:S02]  /*baf20*/  IMAD R28, R28, 0x100, R56 ;  /* 0x000001001c1c7824 */ /* 0x000fc400078e0238 */
[----:B------:R-:W-:Y:S02]  /*baf30*/  IMAD R29, R29, 0x100, R57 ;  /* 0x000001001d1d7824 */ /* 0x000fe400078e0239 */
[----:B------:R-:W-:Y:S02]  /*baf40*/  IMAD R30, R30, 0x100, R58 ;  /* 0x000001001e1e7824 */ /* 0x000fe400078e023a */
[----:B------:R-:W-:Y:S01]  /*baf50*/  IMAD R31, R31, 0x100, R59 ;  /* 0x000001001f1f7824 */ /* 0x000fe200078e023b */
[----:B------:R-:W3:Y:S04]  /*baf60*/  LDL.LU R19, [R1+0x17ec] ;  /* 0x0017ec0001137983 */ /* 0x000ee80000300800 */
[----:B------:R-:W3:Y:S04]  /*baf70*/  LDL.64 R8, [R1+0x8] ;  /* 0x0000080001087983 */ /* 0x000ee80000100a00 */
[----:B------:R-:W3:Y:S04]  /*baf80*/  LDL.LU R12, [R1+0x1710] ;  /* 0x00171000010c7983 */ /* 0x000ee80000300800 */
[----:B------:R-:W3:Y:S04]  /*baf90*/  LDL.LU R13, [R1+0x1714] ;  /* 0x00171400010d7983 */ /* 0x000ee80000300800 */
[----:B------:R-:W3:Y:S01]  /*bafa0*/  LDL.LU R14, [R1+0x1718] ;  /* 0x00171800010e7983 */ /* 0x000ee20000300800 */
[----:B------:R-:W-:-:S03]  /*bafb0*/  IMAD.MOV.U32 R33, RZ, RZ, R0 ;  /* 0x000000ffff217224 */ /* 0x000fc600078e0000 */
[----:B------:R-:W3:Y:S01]  /*bafc0*/  LDL.LU R15, [R1+0x171c] ;  /* 0x00171c00010f7983 */ /* 0x000ee20000300800 */
[----:B------:R-:W-:Y:S02]  /*bafd0*/  F2FP.F16.E5M2.UNPACK_B R28, R28 ;  /* 0x0000001cff1c723e */ /* 0x000fe400020004ff */
[----:B------:R-:W-:Y:S02]  /*bafe0*/  F2FP.F16.E5M2.UNPACK_B R29, R29 ;  /* 0x0000001dff1d723e */ /* 0x000fe400020004ff */
[----:B------:R-:W-:Y:S02]  /*baff0*/  F2FP.F16.E5M2.UNPACK_B R30, R30 ;  /* 0x0000001eff1e723e */ /* 0x000fe400020004ff */
[----:B------:R-:W-:Y:S01]  /*bb000*/  F2FP.F16.E5M2.UNPACK_B R31, R31 ;  /* 0x0000001fff1f723e */ /* 0x000fe200020004ff */
        /* <DEDUP_REMOVED lines=12> */
[C---:B--2---:R-:W-:Y:S06]  /*bb0d0*/  HMMA.16816.F32 R40, R24.reuse, R6, R40 ;  /* 0x000000061828723c */ /* 0x044fec0000001828 */
[C---:B----4-:R-:W-:Y:S06]  /*bb0e0*/  HMMA.16816.F32 R48, R24.reuse, R4, R48 ;  /* 0x000000041830723c */ /* 0x050fec0000001830 */
[----:B---3--:R-:W-:Y:S06]  /*bb0f0*/  HMMA.16816.F32 R24, R24, R2, R44 ;  /* 0x000000021818723c */ /* 0x008fec000000182c */
[C---:B------:R-:W-:Y:S05]  /*bb100*/  HMMA.16816.F32 R52, R28.reuse, R32, R52 ;  /* 0x000000201c34723c */ /* 0x040fea0000001834 */
[----:B------:R-:W-:Y:S04]  /*bb110*/  STL.64 [R1+0x2330], R40 ;  /* 0x0023302801007387 */ /* 0x000fe80000100a00 */
[----:B------:R0:W-:Y:S04]  /*bb120*/  STL.64 [R1+0x2338], R42 ;  /* 0x0023382a01007387 */ /* 0x0001e80000100a00 */
[----:B0-----:R-:W2:Y:S04]  /*bb130*/  LDL.LU.64 R42, [R1+0x5fe0] ;  /* 0x005fe000012a7983 */ /* 0x001ea80000300a00 */
[----:B------:R-:W2:Y:S04]  /*bb140*/  LDL.LU.64 R40, [R1+0x5fd8] ;  /* 0x005fd80001287983 */ /* 0x000ea80000300a00 */
[----:B------:R-:W-:Y:S04]  /*bb150*/  STL [R1+0x5e98], R7 ;  /* 0x005e980701007387 */ /* 0x000fe80000100800 */
[----:B------:R-:W-:Y:S04]  /*bb160*/  STL.64 [R1+0x2350], R48 ;  /* 0x0023503001007387 */ /* 0x000fe80000100a00 */
[----:B------:R0:W-:Y:S04]  /*bb170*/  STL.64 [R1+0x2358], R50 ;  /* 0x0023583201007387 */ /* 0x0001e80000100a00 */
[----:B0-----:R-:W3:Y:S04]  /*bb180*/  LDL.LU.64 R50, [R1+0x5fd0] ;  /* 0x005fd00001327983 */ /* 0x001ee80000300a00 */
[----:B------:R-:W2:Y:S04]  /*bb190*/  LDL.LU.64 R48, [R1+0x5fc8] ;  /* 0x005fc80001307983 */ /* 0x000ea80000300a00 */
[----:B------:R-:W3:Y:S04]  /*bb1a0*/  LDL.LU.64 R46, [R1+0x5fc0] ;  /* 0x005fc000012e7983 */ /* 0x000ee80000300a00 */
        /* <DEDUP_REMOVED lines=11> */
[----:B------:R-:W-:Y:S03]  /*bb260*/  HMMA.16816.F32 R32, R28, R34, R16 ;  /* 0x000000221c20723c */ /* 0x000fe60000001810 */
[----:B------:R-:W4:Y:S04]  /*bb270*/  LDL.LU.64 R18, [R1+0x5fa0] ;  /* 0x005fa00001127983 */ /* 0x000f280000300a00 */
[----:B------:R-:W4:Y:S01]  /*bb280*/  LDL.LU.64 R16, [R1+0x5f98] ;  /* 0x005f980001107983 */ /* 0x000f220000300a00 */
[----:B------:R-:W-:-:S15]  /*bb290*/  IMAD.MOV.U32 R7, RZ, RZ, R8 ;  /* 0x000000ffff077224 */ /* 0x000fde00078e0008 */
        /* <DEDUP_REMOVED lines=21> */
[----:B------:R0:W-:Y:S04]  /*bb3f0*/  STL.64 [R1+0x5f10], R6 ;  /* 0x005f100601007387 */ /* 0x0001e80000100a00 */
[----:B0-----:R-:W3:Y:S04]  /*bb400*/  LDL.64 R6, [R1] ;  /* 0x0000000001067983 */ /* 0x001ee80000100a00 */
[----:B------:R-:W-:Y:S01]  /*bb410*/  STL.64 [R1+0x5f08], R4 ;  /* 0x005f080401007387 */ /* 0x000fe20000100a00 */
[----:B---3--:R-:W-:-:S15]  /*bb420*/  HMMA.16816.F32 R56, R28, R6, R56 ;  /* 0x000000061c38723c */ /* 0x008fde0000001838 */
[----:B------:R-:W-:-:S08]  /*bb430*/  NOP ;  /* 0x0000000000007918 */ /* 0x000fd00000000000 */
[----:B------:R-:W-:Y:S04]  /*bb440*/  STL.64 [R1+0x22c0], R56 ;  /* 0x0022c03801007387 */ /* 0x000fe80000100a00 */
[----:B------:R0:W-:Y:S04]  /*bb450*/  STL.64 [R1+0x22c8], R58 ;  /* 0x0022c83a01007387 */ /* 0x0001e80000100a00 */
[----:B0-----:R-:W3:Y:S04]  /*bb460*/  LDL.LU.64 R58, [R1+0x5f40] ;  /* 0x005f4000013a7983 */ /* 0x001ee80000300a00 */
[----:B------:R-:W4:Y:S01]  /*bb470*/  LDL.LU.64 R56, [R1+0x5f38] ;  /* 0x005f380001387983 */ /* 0x000f220000300a00 */
[----:B------:R-:W-:-:S02]  /*bb480*/  IMAD.MOV.U32 R0, RZ, RZ, R9 ;  /* 0x000000ffff007224 */ /* 0x000fc400078e0009 */
[----:B------:R-:W-:Y:S02]  /*bb490*/  IMAD.MOV.U32 R9, RZ, RZ, R6 ;  /* 0x000000ffff097224 */ /* 0x000fe400078e0006 */
[----:B------:R-:W-:Y:S01]  /*bb4a0*/  IMAD.MOV.U32 R8, RZ, RZ, R7 ;  /* 0x000000ffff087224 */ /* 0x000fe200078e0007 */
[----:B------:R-:W-:Y:S01]  /*bb4b0*/  HMMA.16816.F32 R24, R28, R60, R24 ;  /* 0x0000003c1c18723c */ /* 0x000fe20000001818 */
[----:B------:R-:W-:Y:S04]  /*bb4c0*/  STL.64 [R1+0x5f30], R10 ;  /* 0x005f300a01007387 */ /* 0x000fe80000100a00 */
[----:B------:R3:W-:-:S15]  /*bb4d0*/  STL.64 [R1+0x5f28], R8 ;  /* 0x005f280801007387 */ /* 0x0007de0000100a00 */
[----:B------:R-:W-:-:S03]  /*bb4e0*/  NOP ;  /* 0x0000000000007918 */ /* 0x000fc60000000000 */
[----:B------:R-:W-:Y:S04]  /*bb4f0*/  STL.64 [R1+0x22b0], R24 ;  /* 0x0022b01801007387 */ /* 0x000fe80000100a00 */
[----:B------:R-:W-:Y:S01]  /*bb500*/  STL.64 [R1+0x22b8], R26 ;  /* 0x0022b81a01007387 */ /* 0x000fe20000100a00 */
[C---:B---3--:R-:W-:Y:S06]  /*bb510*/  HMMA.16816.F32 R8, R28.reuse, R58, R12 ;  /* 0x0000003a1c08723c */ /* 0x048fec000000180c */
[----:B----4-:R-:W-:Y:S01]  /*bb520*/  HMMA.16816.F32 R4, R28, R56, R16 ;  /* 0x000000381c04723c */ /* 0x010fe20000001810 */
        /* <DEDUP_REMOVED lines=8> */
[----:B--2---:R-:W-:Y:S01]  /*bb5b0*/  HMMA.16816.F32 R4, R28, R52, R32 ;  /* 0x000000341c04723c */ /* 0x004fe20000001820 */
[----:B------:R-:W-:-:S15]  /*bb5c0*/  STL.64 [R1+0x5e60], R54 ;  /* 0x005e603601007387 */ /* 0x000fde0000100a00 */
[----:B------:R-:W-:-:S01]  /*bb5d0*/  NOP ;  /* 0x0000000000007918 */ /* 0x000fc20000000000 */
[----:B------:R-:W-:Y:S04]  /*bb5e0*/  STL.64 [R1+0x2280], R8 ;  /* 0x0022800801007387 */ /* 0x000fe80000100a00 */
[----:B------:R0:W-:Y:S04]  /*bb5f0*/  STL.64 [R1+0x2288], R10 ;  /* 0x0022880a01007387 */ /* 0x0001e80000100a00 */
[----:B------:R-:W-:Y:S04]  /*bb600*/  STL.64 [R1+0x5e58], R52 ;  /* 0x005e583401007387 */ /* 0x000fe80000100a00 */
[----:B------:R-:W-:Y:S04]  /*bb610*/  STL.64 [R1+0x2270], R4 ;  /* 0x0022700401007387 */ /* 0x000fe80000100a00 */
[----:B------:R1:W-:Y:S04]  /*bb620*/  STL.64 [R1+0x2278], R6 ;  /* 0x0022780601007387 */ /* 0x0003e80000100a00 */
[----:B------:R-:W2:Y:S01]  /*bb630*/  LDL.LU R56, [R1+0x1180] ;  /* 0x0011800001387983 */ /* 0x000ea20000300800 */
[C---:B0-----:R-:W-:Y:S06]  /*bb640*/  HMMA.16816.F32 R8, R28.reuse, R50, R36 ;  /* 0x000000321c08723c */ /* 0x041fec0000001824 */
[----:B-1----:R-:W-:-:S15]  /*bb650*/  HMMA.16816.F32 R4, R28, R48, R40 ;  /* 0x000000301c04723c */ /* 0x002fde0000001828 */
[----:B------:R-:W-:-:S02]  /*bb660*/  NOP ;  /* 0x0000000000007918 */ /* 0x000fc40000000000 */
[----:B------:R0:W-:Y:S04]  /*bb670*/  STL.64 [R1+0x2260], R8 ;  /* 0x0022600801007387 */ /* 0x0001e80000100a00 */
[----:B------:R1:W-:Y:S04]  /*bb680*/  STL.64 [R1+0x2268], R10 ;  /* 0x0022680a01007387 */ /* 0x0003e80000100a00 */
        /* <DEDUP_REMOVED lines=140> */
[----:B0-----:R-:W-:Y:S01]  /*bbf50*/  HMMA.16816.F32 R12, R28, R10, R24 ;  /* 0x0000000a1c0c723c */ /* 0x001fe20000001818 */
[----:B------:R-:W-:-:S02]  /*bbf60*/  IMAD.MOV.U32 R58, RZ, RZ, R9 ;  /* 0x000000ffff3a7224 */ /* 0x000fc400078e0009 */
[----:B------:R-:W-:Y:S01]  /*bbf70*/  IMAD.MOV.U32 R59, RZ, RZ, R8 ;  /* 0x000000ffff3b7224 */ /* 0x000fe200078e0008 */
[----:B------:R0:W-:Y:S01]  /*bbf80*/  STL.64 [R1+0x21e0], R16 ;  /* 0x0021e01001007387 */ /* 0x0001e20000100a00 */
[----:B------:R-:W-:Y:S02]  /*bbf90*/  IMAD.MOV.U32 R56, RZ, RZ, R7 ;  /* 0x000000ffff387224 */ /* 0x000fe400078e0007 */
[----:B------:R-:W-:Y:S01]  /*bbfa0*/  IMAD.MOV.U32 R57, RZ, RZ, R0 ;  /* 0x000000ffff397224 */ /* 0x000fe200078e0000 */
[----:B------:R1:W-:-:S15]  /*bbfb0*/  STL.64 [R1+0x21e8], R18 ;  /* 0x0021e81201007387 */ /* 0x0003de0000100a00 */
[----:B------:R-:W-:Y:S04]  /*bbfc0*/  STL.64 [R1+0x21d0], R12 ;  /* 0x0021d00c01007387 */ /* 0x000fe80000100a00 */
[----:B------:R-:W-:Y:S04]  /*bbfd0*/  STL.64 [R1+0x21d8], R14 ;  /* 0x0021d80e01007387 */ /* 0x000fe80000100a00 */
        /* <DEDUP_REMOVED lines=51> */
[----:B------:R-:W2:Y:S01]  /*bc310*/  LDL.LU R55, [R1+0x108c] ;  /* 0x00108c0001377983 */ /* 0x000ea20000300800 */
[----:B---3--:R-:W-:-:S03]  /*bc320*/  IMAD R24, R24, 0x100, R8 ;  /* 0x0000010018187824 */ /* 0x008fc600078e0208 */
[----:B------:R-:W3:Y:S01]  /*bc330*/  LDL.LU R8, [R1+0x5eb4] ;  /* 0x005eb40001087983 */ /* 0x000ee20000300800 */
[----:B----4-:R-:W-:-:S03]  /*bc340*/  IMAD R25, R25, 0x100, R9 ;  /* 0x0000010019197824 */ /* 0x010fc600078e0209 */
[----:B------:R-:W3:Y:S01]  /*bc350*/  LDL.LU R9, [R1+0x5eb0] ;  /* 0x005eb00001097983 */ /* 0x000ee20000300800 */
[----:B--2---:R-:W-:Y:S01]  /*bc360*/  IMAD R26, R26, 0x100, R7 ;  /* 0x000001001a1a7824 */ /* 0x004fe200078e0207 */
[----:B---3--:R-:W-:-:S15]  /*bc370*/  HMMA.16816.F32 R48, R28, R8, R48 ;  /* 0x000000081c30723c */ /* 0x008fde0000001830 */
        /* <DEDUP_REMOVED lines=10> */
[----:B------:R-:W3:Y:S04]  /*bc420*/  LDL.LU R11, [R1+0x27ac] ;  /* 0x0027ac00010b7983 */ /* 0x000ee80000300800 */
[----:B------:R-:W4:Y:S01]  /*bc430*/  LDL.LU R7, [R1+0x5e98] ;  /* 0x005e980001077983 */ /* 0x000f220000300800 */
[----:B------:R-:W-:Y:S01]  /*bc440*/  IMAD R27, R0, 0x100, R27 ;  /* 0x00000100001b7824 */ /* 0x000fe200078e021b */
[----:B------:R-:W-:-:S02]  /*bc450*/  F2FP.F16.E5M2.UNPACK_B R24, R24 ;  /* 0x00000018ff18723e */ /* 0x000fc400020004ff */
[----:B------:R-:W-:Y:S02]  /*bc460*/  F2FP.F16.E5M2.UNPACK_B R25, R25 ;  /* 0x00000019ff19723e */ /* 0x000fe400020004ff */
[----:B------:R-:W-:Y:S02]  /*bc470*/  F2FP.F16.E5M2.UNPACK_B R26, R26 ;  /* 0x0000001aff1a723e */ /* 0x000fe400020004ff */
[----:B------:R-:W-:Y:S01]  /*bc480*/  F2FP.F16.E5M2.UNPACK_B R27, R27 ;  /* 0x0000001bff1b723e */ /* 0x000fe200020004ff */
[C---:B------:R-:W-:Y:S06]  /*bc490*/  HMMA.16816.F32 R12, R28.reuse, R2, R12 ;  /* 0x000000021c0c723c */ /* 0x040fec000000180c */
[----:B----4-:R-:W-:-:S15]  /*bc4a0*/  HMMA.16816.F32 R56, R28, R6, R56 ;  /* 0x000000061c38723c */ /* 0x010fde0000001838 */
[----:B------:R-:W-:-:S08]  /*bc4b0*/  NOP ;  /* 0x0000000000007918 */ /* 0x000fd00000000000 */
[----:B------:R-:W-:Y:S04]  /*bc4c0*/  STL.64 [R1+0x2550], R56 ;  /* 0x0025503801007387 */ /* 0x000fe80000100a00 */
[----:B------:R0:W-:Y:S04]  /*bc4d0*/  STL.64 [R1+0x2558], R58 ;  /* 0x0025583a01007387 */ /* 0x0001e80000100a00 */
[----:B0-----:R-:W4:Y:S04]  /*bc4e0*/  LDL.LU.64 R58, [R1+0x5e90] ;  /* 0x005e9000013a7983 */ /* 0x001f280000300a00 */
[----:B------:R-:W2:Y:S01]  /*bc4f0*/  LDL.LU.64 R56, [R1+0x5e88] ;  /* 0x005e880001387983 */ /* 0x000ea20000300a00 */
[----:B---3--:R-:W-:Y:S03]  /*bc500*/  HMMA.16816.F32 R8, R28, R4, R8 ;  /* 0x000000041c08723c */ /* 0x008fe60000001808 */
[----:B------:R-:W-:Y:S04]  /*bc510*/  STL.64 [R1+0x5dc0], R6 ;  /* 0x005dc00601007387 */ /* 0x000fe80000100a00 */
[----:B------:R-:W-:-:S15]  /*bc520*/  STL.64 [R1+0x5db8], R4 ;  /* 0x005db80401007387 */ /* 0x000fde0000100a00 */
[----:B------:R-:W-:-:S01]  /*bc530*/  NOP ;  /* 0x0000000000007918 */ /* 0x000fc20000000000 */
        /* <DEDUP_REMOVED lines=21> */
[----:B0-----:R-:W-:-:S15]  /*bc690*/  HMMA.16816.F32 R4, R24, R46, R40 ;  /* 0x0000002e1804723c */ /* 0x001fde0000001828 */
[----:B------:R-:W-:-:S08]  /*bc6a0*/  NOP ;  /* 0x0000000000007918 */ /* 0x000fd00000000000 */
[----:B------:R-:W-:Y:S04]  /*bc6b0*/  STL.64 [R1+0x2500], R4 ;  /* 0x0025000401007387 */ /* 0x000fe80000100a00 */
[----:B------:R4:W-:Y:S04]  /*bc6c0*/  STL.64 [R1+0x2508], R6 ;  /* 0x0025080601007387 */ /* 0x0009e80000100a00 */
[----:B------:R-:W3:Y:S01]  /*bc6d0*/  LDL.LU R12, [R1+0xf20] ;  /* 0x000f2000010c7983 */ /* 0x000ee20000300800 */
[C---:B--2---:R-:W-:Y:S06]  /*bc6e0*/  HMMA.16816.F32 R16, R24.reuse, R56, R48 ;  /* 0x000000381810723c */ /* 0x044fec0000001830 */
[----:B----4-:R-:W-:-:S15]  /*bc6f0*/  HMMA.16816.F32 R4, R24, R58, R52 ;  /* 0x0000003a1804723c */ /* 0x010fde0000001834 */
[----:B------:R-:W-:-:S02]  /*bc700*/  NOP ;  /* 0x0000000000007918 */ /* 0x000fc40000000000 */
[----:B------:R-:W-:Y:S04]  /*bc710*/  STL.64 [R1+0x24f0], R16 ;  /* 0x0024f01001007387 */ /* 0x000fe80000100a00 */
[----:B------:R-:W-:Y:S04]  /*bc720*/  STL.64 [R1+0x24f8], R18 ;  /* 0x0024f81201007387 */ /* 0x000fe80000100a00 */
        /* <DEDUP_REMOVED lines=30> */
[----:B------:R-:W-:-:S03]  /*bc910*/  IMAD.MOV.U32 R8, RZ, RZ, R45 ;  /* 0x000000ffff087224 */ /* 0x000fc600078e002d */
        /* <DEDUP_REMOVED lines=21> */
[----:B---3--:R-:W-:-:S15]  /*bca70*/  HMMA.16816.F32 R56, R24, R60, R56 ;  /* 0x0000003c1838723c */ /* 0x008fde0000001838 */
[----:B------:R-:W-:-:S08]  /*bca80*/  NOP ;  /* 0x0000000000007918 */ /* 0x000fd00000000000 */
[----:B------:R-:W-:Y:S04]  /*bca90*/  STL.64 [R1+0x24d0], R56 ;  /* 0x0024d03801007387 */ /* 0x000fe80000100a00 */
[----:B------:R0:W-:Y:S04]  /*bcaa0*/  STL.64 [R1+0x24d8], R58 ;  /* 0x0024d83a01007387 */ /* 0x0001e80000100a00 */
[----:B0-----:R-:W2:Y:S04]  /*bcab0*/  LDL.LU.64 R58, [R1+0x5e80] ;  /* 0x005e8000013a7983 */ /* 0x001ea80000300a00 */
[----:B------:R-:W4:Y:S04]  /*bcac0*/  LDL.LU.64 R56, [R1+0x5e78] ;  /* 0x005e780001387983 */ /* 0x000f280000300a00 */
[----:B------:R-:W-:Y:S01]  /*bcad0*/  STL.64 [R1+0x5d60], R60 ;  /* 0x005d603c01007387 */ /* 0x000fe20000100a00 */
[C---:B--2---:R-:W-:Y:S06]  /*bcae0*/  HMMA.16816.F32 R4, R24.reuse, R58, R4 ;  /* 0x0000003a1804723c */ /* 0x044fec0000001804 */
        /* <DEDUP_REMOVED lines=67> */
[C---:B------:R-:W-:Y:S06]  /*bcf20*/  HMMA.16816.F32 R28, R24.reuse, R34, R28 ;  /* 0x00000022181c723c */ /* 0x040fec000000181c */
[C---:B---3--:R-:W-:Y:S06]  /*bcf30*/  HMMA.16816.F32 R12, R24.reuse, R32, R12 ;  /* 0x00000020180c723c */ /* 0x048fec000000180c */
[----:B--2---:R-:W-:-:S15]  /*bcf40*/  HMMA.16816.F32 R44, R24, R42, R44 ;  /* 0x0000002a182c723c */ /* 0x004fde000000182c */
[----:B------:R-:W-:-:S08]  /*bcf50*/  NOP ;  /* 0x0000000000007918 */ /* 0x000fd00000000000 */
        /* <DEDUP_REMOVED lines=48> */
[----:B--2---:R-:W2:Y:S04]  /*bd260*/  LDL.LU R48, [R1+0xef0] ;  /* 0x000ef00001307983 */ /* 0x004ea80000300800 */
[----:B------:R-:W2:Y:S04]  /*bd270*/  LDL.LU R49, [R1+0xef4] ;  /* 0x000ef40001317983 */ /* 0x000ea80000300800 */
[----:B------:R-:W2:Y:S01]  /*bd280*/  LDL.LU R50, [R1+0xef8] ;  /* 0x000ef80001327983 */ /* 0x000ea20000300800 */
[----:B------:R-:W-:-:S03]  /*bd290*/  IMAD.MOV.U32 R61, RZ, RZ, R8 ;  /* 0x000000ffff3d7224 */ /* 0x000fc600078e0008 */
[----:B------:R-:W2:Y:S01]  /*bd2a0*/  LDL.LU R51, [R1+0xefc] ;  /* 0x000efc0001337983 */ /* 0x000ea20000300800 */
[----:B------:R-:W-:-:S03]  /*bd2b0*/  IMAD.MOV.U32 R60, RZ, RZ, R9 ;  /* 0x000000ffff3c7224 */ /* 0x000fc600078e0009 */
[----:B------:R-:W4:Y:S04]  /*bd2c0*/  LDL.LU R8, [R1+0xec0] ;  /* 0x000ec00001087983 */ /* 0x000f280000300800 */
[----:B------:R-:W4:Y:S04]  /*bd2d0*/  LDL.LU R9, [R1+0xec4] ;  /* 0x000ec40001097983 */ /* 0x000f280000300800 */
[----:B------:R-:W4:Y:S01]  /*bd2e0*/  LDL.LU R10, [R1+0xec8] ;  /* 0x000ec800010a7983 */ /* 0x000f220000300800 */
[----:B------:R-:W-:-:S03]  /*bd2f0*/  IMAD.MOV.U32 R53, RZ, RZ, R4 ;  /* 0x000000ffff357224 */ /* 0x000fc600078e0004 */
[----:B------:R-:W4:Y:S01]  /*bd300*/  LDL.LU R11, [R1+0xecc] ;  /* 0x000ecc00010b7983 */ /* 0x000f220000300800 */
[----:B------:R-:W-:-:S03]  /*bd310*/  IMAD.MOV.U32 R52, RZ, RZ, R5 ;  /* 0x000000ffff347224 */ /* 0x000fc600078e0005 */
        /* <DEDUP_REMOVED lines=28> */
[----:B------:R0:W-:Y:S04]  /*bd4e0*/  STL.64 [R1+0x5d70], R22 ;  /* 0x005d701601007387 */ /* 0x0001e80000100a00 */
[----:B0-----:R-:W3:Y:S04]  /*bd4f0*/  LDL.LU R22, [R1+0x5528] ;  /* 0x0055280001167983 */ /* 0x001ee80000300800 */
[----:B------:R-:W3:Y:S04]  /*bd500*/  LDL.LU R23, [R1+0x5530] ;  /* 0x0055300001177983 */ /* 0x000ee80000300800 */
[----:B------:R0:W-:Y:S04]  /*bd510*/  STL.64 [R1+0x5d68], R20 ;  /* 0x005d681401007387 */ /* 0x0001e80000100a00 */
[----:B0-----:R-:W3:Y:S04]  /*bd520*/  LDL.LU R20, [R1+0x5518] ;  /* 0x0055180001147983 */ /* 0x001ee80000300800 */
[----:B------:R-:W3:Y:S01]  /*bd530*/  LDL.LU R21, [R1+0x5520] ;  /* 0x0055200001157983 */ /* 0x000ee20000300800 */
[C---:B--2---:R-:W-:Y:S06]  /*bd540*/  HMMA.16816.F32 R48, R24.reuse, R18, R48 ;  /* 0x000000121830723c */ /* 0x044fec0000001830 */
[----:B----4-:R-:W-:-:S15]  /*bd550*/  HMMA.16816.F32 R12, R24, R16, R12 ;  /* 0x00000010180c723c */ /* 0x010fde000000180c */
        /* <DEDUP_REMOVED lines=51> */
[----:B----4-:R-:W-:-:S15]  /*bd890*/  HMMA.16816.F32 R8, R24, R4, R36 ;  /* 0x000000041808723c */ /* 0x010fde0000001824 */
[----:B------:R-:W-:-:S02]  /*bd8a0*/  NOP ;  /* 0x0000000000007918 */ /* 0x000fc40000000000 */
[----:B------:R-:W-:Y:S04]  /*bd8b0*/  STL.64 [R1+0x2770], R12 ;  /* 0x0027700c01007387 */ /* 0x000fe80000100a00 */
[----:B------:R-:W-:Y:S04]  /*bd8c0*/  STL.64 [R1+0x2778], R14 ;  /* 0x0027780e01007387 */ /* 0x000fe80000100a00 */
[----:B------:R-:W-:Y:S04]  /*bd8d0*/  STL.64 [R1+0x5ce8], R6 ;  /* 0x005ce80601007387 */ /* 0x000fe80000100a00 */
[----:B------:R0:W-:Y:S02]  /*bd8e0*/  STL.64 [R1+0x5ce0], R4 ;  /* 0x005ce00401007387 */ /* 0x0001e40000100a00 */
[----:B0-----:R-:W-:Y:S06]  /*bd8f0*/  HMMA.16816.F32 R4, R24, R2, R40 ;  /* 0x000000021804723c */ /* 0x001fec0000001828 */
[C---:B------:R-:W-:Y:S01]  /*bd900*/  HMMA.16816.F32 R12, R28.reuse, R52, R44 ;  /* 0x000000341c0c723c */ /* 0x040fe2000000182c */
[----:B------:R-:W-:Y:S04]  /*bd910*/  STL.64 [R1+0x2790], R8 ;  /* 0x0027900801007387 */ /* 0x000fe80000100a00 */
[----:B------:R0:W-:Y:S02]  /*bd920*/  STL.64 [R1+0x2798], R10 ;  /* 0x0027980a01007387 */ /* 0x0001e40000100a00 */
[C---:B0-----:R-:W-:Y:S10]  /*bd930*/  HMMA.16816.F32 R8, R28.reuse, R54, R48 ;  /* 0x000000361c08723c */ /* 0x041ff40000001830 */
[----:B------:R-:W-:Y:S04]  /*bd940*/  STL.64 [R1+0x2760], R4 ;  /* 0x0027600401007387 */ /* 0x000fe80000100a00 */
[----:B------:R0:W-:Y:S02]  /*bd950*/  STL.64 [R1+0x2768], R6 ;  /* 0x0027680601007387 */ /* 0x0001e40000100a00 */
[----:B0-----:R-:W-:Y:S02]  /*bd960*/  HMMA.16816.F32 R4, R28, R60, R56 ;  /* 0x0000003c1c04723c */ /* 0x001fe40000001838 */
[----:B------:R0:W-:Y:S04]  /*bd970*/  STL.64 [R1+0x2750], R12 ;  /* 0x0027500c01007387 */ /* 0x0001e80000100a00 */
[----:B------:R1:W-:Y:S04]  /*bd980*/  STL.64 [R1+0x2758], R14 ;  /* 0x0027580e01007387 */ /* 0x0003e80000100a00 */
[----:B0-----:R-:W2:Y:S04]  /*bd990*/  LDL.LU R12, [R1+0x500] ;  /* 0x00050000010c7983 */ /* 0x001ea80000300800 */
[----:B------:R-:W-:Y:S04]  /*bd9a0*/  STL.64 [R1+0x2740], R8 ;  /* 0x0027400801007387 */ /* 0x000fe80000100a00 */
[----:B------:R-:W-:Y:S05]  /*bd9b0*/  STL.64 [R1+0x2748], R10 ;  /* 0x0027480a01007387 */ /* 0x000fea0000100a00 */
[----:B------:R0:W-:Y:S04]  /*bd9c0*/  STL.64 [R1+0x2730], R4 ;  /* 0x0027300401007387 */ /* 0x0001e80000100a00 */
[----:B------:R3:W-:Y:S04]  /*bd9d0*/  STL.64 [R1+0x2738], R6 ;  /* 0x0027380601007387 */ /* 0x0007e80000100a00 */
[----:B------:R-:W2:Y:S04]  /*bd9e0*/  LDL.LU R13, [R1+0x504] ;  /* 0x00050400010d7983 */ /* 0x000ea80000300800 */
[----:B-1----:R-:W4:Y:S04]  /*bd9f0*/  LDL.LU R14, [R1+0x508] ;  /* 0x00050800010e7983 */ /* 0x002f280000300800 */
[----:B------:R-:W4:Y:S04]  /*bda00*/  LDL.LU R15, [R1+0x50c] ;  /* 0x00050c00010f7983 */ /* 0x000f280000300800 */
[----:B----4-:R1:W-:Y:S04]  /*bda10*/  STL.64 [R1+0x5d80], R14 ;  /* 0x005d800e01007387 */ /* 0x0103e80000100a00 */
[----:B--2---:R2:W-:Y:S04]  /*bda20*/  STL.64 [R1+0x5d78], R12 ;  /* 0x005d780c01007387 */ /* 0x0045e80000100a00 */
[----:B0-----:R-:W4:Y:S04]  /*bda30*/  LDL.LU R4, [R1+0x520] ;  /* 0x0005200001047983 */ /* 0x001f280000300800 */
[----:B------:R-:W4:Y:S04]  /*bda40*/  LDL.LU R5, [R1+0x524] ;  /* 0x0005240001057983 */ /* 0x000f280000300800 */
[----:B---3--:R-:W3:Y:S04]  /*bda50*/  LDL.LU R6, [R1+0x528] ;  /* 0x0005280001067983 */ /* 0x008ee80000300800 */
[----:B------:R-:W3:Y:S04]  /*bda60*/  LDL.LU R7, [R1+0x52c] ;  /* 0x00052c0001077983 */ /* 0x000ee80000300800 */
[----:B---3--:R-:W-:Y:S04]  /*bda70*/  STL.64 [R1+0x5d90], R6 ;  /* 0x005d900601007387 */ /* 0x008fe80000100a00 */
[----:B----4-:R-:W-:Y:S04]  /*bda80*/  STL.64 [R1+0x5d88], R4 ;  /* 0x005d880401007387 */ /* 0x010fe80000100a00 */
[----:B------:R-:W3:Y:S04]  /*bda90*/  LDL.LU R24, [R1+0x530] ;  /* 0x0005300001187983 */ /* 0x000ee80000300800 */
[----:B------:R-:W3:Y:S04]  /*bdaa0*/  LDL.LU R25, [R1+0x534] ;  /* 0x0005340001197983 */ /* 0x000ee80000300800 */
[----:B------:R-:W4:Y:S04]  /*bdab0*/  LDL.LU R26, [R1+0x538] ;  /* 0x00053800011a7983 */ /* 0x000f280000300800 */
        /* <DEDUP_REMOVED lines=15> */
[----:B-1----:R-:W4:Y:S04]  /*bdbb0*/  LDL R14, [R1+0x8] ;  /* 0x00000800010e7983 */ /* 0x002f280000100800 */
[----:B------:R-:W4:Y:S04]  /*bdbc0*/  LDL R15, [R1+0xc] ;  /* 0x00000c00010f7983 */ /* 0x000f280000100800 */
[----:B--2---:R-:W2:Y:S04]  /*bdbd0*/  LDL R12, [R1+0x10] ;  /* 0x00001000010c7983 */ /* 0x004ea80000100800 */
        /* <DEDUP_REMOVED lines=8> */
[----:B------:R-:W3:Y:S01]  /*bdc60*/  LDL.64 R60, [R1] ;  /* 0x00000000013c7983 */ /* 0x000ee20000100a00 */
        /* <DEDUP_REMOVED lines=32> */
[----:B------:R-:W-:-:S05]  /*bde70*/  IMAD.MOV.U32 R0, RZ, RZ, R61 ;  /* 0x000000ffff007224 */ /* 0x000fca00078e003d */
        /* <DEDUP_REMOVED lines=187> */
[----:B--2---:R-:W-:-:S15]  /*bea30*/  HMMA.16816.F32 R16, R28, R12, R32 ;  /* 0x0000000c1c10723c */ /* 0x004fde0000001820 */
        /* <DEDUP_REMOVED lines=10> */
[----:B----4-:R-:W-:Y:S02]  /*beae0*/  HMMA.16816.F32 R12, R28, R8, R40 ;  /* 0x000000081c0c723c */ /* 0x010fe40000001828 */
[----:B------:R-:W-:Y:S04]  /*beaf0*/  STL.64 [R1+0x5ba8], R10 ;  /* 0x005ba80a01007387 */ /* 0x000fe80000100a00 */
[----:B------:R-:W-:-:S15]  /*beb00*/  STL.64 [R1+0x5ba0], R8 ;  /* 0x005ba00801007387 */ /* 0x000fde0000100a00 */
[----:B------:R-:W-:-:S02]  /*beb10*/  NOP ;  /* 0x0000000000007918 */ /* 0x000fc40000000000 */
[----:B------:R-:W-:Y:S04]  /*beb20*/  STL.64 [R1+0x2590], R12 ;  /* 0x0025900c01007387 */ /* 0x000fe80000100a00 */
[----:B------:R0:W-:Y:S02]  /*beb30*/  STL.64 [R1+0x2598], R14 ;  /* 0x0025980e01007387 */ /* 0x0001e40000100a00 */
[C---:B0-----:R-:W-:Y:S06]  /*beb40*/  HMMA.16816.F32 R12, R28.reuse, R6, R48 ;  /* 0x000000061c0c723c */ /* 0x041fec0000001830 */
[----:B------:R-:W-:-:S15]  /*beb50*/  HMMA.16816.F32 R8, R28, R4, R52 ;  /* 0x000000041c08723c */ /* 0x000fde0000001834 */
[----:B------:R-:W-:-:S02]  /*beb60*/  NOP ;  /* 0x0000000000007918 */ /* 0x000fc40000000000 */
[----:B------:R-:W-:Y:S04]  /*beb70*/  STL.64 [R1+0x27b0], R12 ;  /* 0x0027b00c01007387 */ /* 0x000fe80000100a00 */
[----:B------:R-:W-:Y:S04]  /*beb80*/  STL.64 [R1+0x27b8], R14 ;  /* 0x0027b80e01007387 */ /* 0x000fe80000100a00 */
[----:B------:R-:W-:Y:S04]  /*beb90*/  STL.64 [R1+0x5bc8], R6 ;  /* 0x005bc80601007387 */ /* 0x000fe80000100a00 */
[----:B------:R0:W-:Y:S02]  /*beba0*/  STL.64 [R1+0x5bc0], R4 ;  /* 0x005bc00401007387 */ /* 0x0001e40000100a00 */
[----:B0-----:R-:W-:Y:S02]  /*bebb0*/  HMMA.16816.F32 R4, R28, R2, R56 ;  /* 0x000000021c04723c */ /* 0x001fe40000001838 */
[----:B------:R-:W-:Y:S04]  /*bebc0*/  STL.64 [R1+0x27c0], R8 ;  /* 0x0027c00801007387 */ /* 0x000fe80000100a00 */
[----:B------:R-:W-:Y:S04]  /*bebd0*/  STL.64 [R1+0x27c8], R10 ;  /* 0x0027c80a01007387 */ /* 0x000fe80000100a00 */
[----:B------:R-:W2:-:S13]  /*bebe0*/  LDL.LU R12, [R1+0x3e0] ;  /* 0x0003e000010c7983 */ /* 0x000e9a0000300800 */
[----:B------:R0:W-:Y:S04]  /*bebf0*/  STL.64 [R1+0x27a0], R4 ;  /* 0x0027a00401007387 */ /* 0x0001e80000100a00 */
[----:B------:R-:W-:Y:S04]  /*bec00*/  STL.64 [R1+0x27a8], R6 ;  /* 0x0027a80601007387 */ /* 0x000fe80000100a00 */
[----:B------:R-:W2:Y:S04]  /*bec10*/  LDL.LU R13, [R1+0x3e4] ;  /* 0x0003e400010d7983 */ /* 0x000ea80000300800 */
[----:B------:R-:W3:Y:S04]  /*bec20*/  LDL.LU R14, [R1+0x3e8] ;  /* 0x0003e800010e7983 */ /* 0x000ee80000300800 */
[----:B------:R-:W3:Y:S04]  /*bec30*/  LDL.LU R15, [R1+0x3ec] ;  /* 0x0003ec00010f7983 */ /* 0x000ee80000300800 */
[----:B---3--:R-:W-:Y:S04]  /*bec40*/  STL.64 [R1+0x5c90], R14 ;  /* 0x005c900e01007387 */ /* 0x008fe80000100a00 */
[----:B--2---:R1:W-:Y:S04]  /*bec50*/  STL.64 [R1+0x5c88], R12 ;  /* 0x005c880c01007387 */ /* 0x0043e80000100a00 */
[----:B0-----:R-:W2:Y:S04]  /*bec60*/  LDL.LU R4, [R1+0x8] ;  /* 0x0000080001047983 */ /* 0x001ea80000300800 */
[----:B------:R-:W2:Y:S04]  /*bec70*/  LDL.LU R5, [R1+0xc] ;  /* 0x00000c0001057983 */ /* 0x000ea80000300800 */
[----:B------:R-:W3:Y:S04]  /*bec80*/  LDL.LU R58, [R1+0x10] ;  /* 0x00001000013a7983 */ /* 0x000ee80000300800 */
[----:B------:R-:W3:Y:S04]  /*bec90*/  LDL.LU R59, [R1+0x14] ;  /* 0x00001400013b7983 */ /* 0x000ee80000300800 */
[----:B------:R-:W4:Y:S04]  /*beca0*/  LDL.LU R52, [R1+0x420] ;  /* 0x0004200001347983 */ /* 0x000f280000300800 */
[----:B------:R-:W4:Y:S04]  /*becb0*/  LDL.LU R53, [R1+0x424] ;  /* 0x0004240001357983 */ /* 0x000f280000300800 */
[----:B------:R-:W2:Y:S04]  /*becc0*/  LDL.LU R54, [R1+0x428] ;  /* 0x0004280001367983 */ /* 0x000ea80000300800 */
[----:B------:R-:W2:Y:S01]  /*becd0*/  LDL.LU R55, [R1+0x42c] ;  /* 0x00042c0001377983 */ /* 0x000ea20000300800 */
[----:B------:R-:W-:-:S02]  /*bece0*/  IMAD R26, R26, 0x100, R46 ;  /* 0x000001001a1a7824 */ /* 0x000fc400078e022e */
[----:B------:R-:W-:Y:S02]  /*becf0*/  IMAD R27, R27, 0x100, R47 ;  /* 0x000001001b1b7824 */ /* 0x000fe400078e022f */
[----:B------:R-:W-:Y:S02]  /*bed00*/  IMAD R24, R24, 0x100, R44 ;  /* 0x0000010018187824 */ /* 0x000fe400078e022c */
[----:B------:R-:W-:Y:S01]  /*bed10*/  IMAD R25, R25, 0x100, R45 ;  /* 0x0000010019197824 */ /* 0x000fe200078e022d */
[----:B--2---:R-:W-:Y:S04]  /*bed20*/  STL.64 [R1+0x5ca0], R54 ;  /* 0x005ca03601007387 */ /* 0x004fe80000100a00 */
[----:B----4-:R0:W-:Y:S04]  /*bed30*/  STL.64 [R1+0x5c98], R52 ;  /* 0x005c983401007387 */ /* 0x0101e80000100a00 */
[----:B------:R-:W2:Y:S04]  /*bed40*/  LDL.LU R56, [R1+0x18] ;  /* 0x0000180001387983 */ /* 0x000ea80000300800 */
[----:B------:R-:W2:Y:S04]  /*bed50*/  LDL.LU R57, [R1+0x1c] ;  /* 0x00001c0001397983 */ /* 0x000ea80000300800 */
[----:B------:R-:W2:Y:S04]  /*bed60*/  LDL.LU R48, [R1+0x430] ;  /* 0x0004300001307983 */ /* 0x000ea80000300800 */
[----:B------:R-:W2:Y:S04]  /*bed70*/  LDL.LU R49, [R1+0x434] ;  /* 0x0004340001317983 */ /* 0x000ea80000300800 */
[----:B------:R-:W2:Y:S04]  /*bed80*/  LDL.LU R50, [R1+0x438] ;  /* 0x0004380001327983 */ /* 0x000ea80000300800 */
[----:B------:R-:W2:Y:S04]  /*bed90*/  LDL.LU R51, [R1+0x43c] ;  /* 0x00043c0001337983 */ /* 0x000ea80000300800 */
[----:B------:R-:W4:Y:S04]  /*beda0*/  LDL.LU R46, [R1+0x20] ;  /* 0x00002000012e7983 */ /* 0x000f280000300800 */
[----:B------:R-:W4:Y:S04]  /*bedb0*/  LDL.LU R47, [R1+0x24] ;  /* 0x00002400012f7983 */ /* 0x000f280000300800 */
[----:B-1----:R-:W4:Y:S04]  /*bedc0*/  LDL.LU R12, [R1+0x440] ;  /* 0x00044000010c7983 */ /* 0x002f280000300800 */
[----:B------:R-:W4:Y:S04]  /*bedd0*/  LDL.LU R13, [R1+0x444] ;  /* 0x00044400010d7983 */ /* 0x000f280000300800 */
[----:B------:R-:W4:Y:S04]  /*bede0*/  LDL.LU R14, [R1+0x448] ;  /* 0x00044800010e7983 */ /* 0x000f280000300800 */
[----:B------:R-:W4:Y:S04]  /*bedf0*/  LDL.LU R15, [R1+0x44c] ;  /* 0x00044c00010f7983 */ /* 0x000f280000300800 */
[----:B------:R-:W3:Y:S04]  /*bee00*/  LDL.LU R44, [R1+0x28] ;  /* 0x00002800012c7983 */ /* 0x000ee80000300800 */
[----:B------:R-:W3:Y:S04]  /*bee10*/  LDL.LU R45, [R1+0x2c] ;  /* 0x00002c00012d7983 */ /* 0x000ee80000300800 */
[----:B0-----:R-:W3:Y:S04]  /*bee20*/  LDL.LU R52, [R1+0x450] ;  /* 0x0004500001347983 */ /* 0x001ee80000300800 */
[----:B------:R-:W3:Y:S04]  /*bee30*/  LDL.LU R53, [R1+0x454] ;  /* 0x0004540001357983 */ /* 0x000ee80000300800 */
[----:B------:R-:W3:Y:S04]  /*bee40*/  LDL.LU R54, [R1+0x458] ;  /* 0x0004580001367983 */ /* 0x000ee80000300800 */
[----:B------:R-:W3:Y:S01]  /*bee50*/  LDL.LU R55, [R1+0x45c] ;  /* 0x00045c0001377983 */ /* 0x000ee20000300800 */
        /* <DEDUP_REMOVED lines=12> */
[----:B------:R-:W2:Y:S01]  /*bef20*/  LDL.LU R6, [R1] ;  /* 0x0000000001067983 */ /* 0x000ea20000300800 */
        /* <DEDUP_REMOVED lines=28> */
[C---:B----4-:R-:W-:Y:S06]  /*bf0f0*/  HMMA.16816.F32 R44, R24.reuse, R46, R12 ;  /* 0x0000002e182c723c */ /* 0x050fec000000180c */
[C---:B--2---:R-:W-:Y:S06]  /*bf100*/  HMMA.16816.F32 R48, R24.reuse, R56, R48 ;  /* 0x000000381830723c */ /* 0x044fec0000001830 */
[C---:B------:R-:W-:Y:S01]  /*bf110*/  HMMA.16816.F32 R28, R24.reuse, R4, R28 ;  /* 0x00000004181c723c */ /* 0x040fe2000000181c */
[----:B------:R-:W2:Y:S04]  /*bf120*/  LDL.LU.64 R14, [R1+0x5c90] ;  /* 0x005c9000010e7983 */ /* 0x000ea80000300a00 */
[----:B------:R-:W2:Y:S06]  /*bf130*/  LDL.LU.64 R12, [R1+0x5c88] ;  /* 0x005c8800010c7983 */ /* 0x000eac0000300a00 */
        /* <DEDUP_REMOVED lines=8> */
[----:B---3--:R-:W-:Y:S03]  /*bf1c0*/  HMMA.16816.F32 R56, R24, R58, R52 ;  /* 0x0000003a1838723c */ /* 0x008fe60000001834 */
[----:B------:R-:W3:Y:S04]  /*bf1d0*/  LDL.LU.64 R54, [R1+0x5c60] ;  /* 0x005c600001367983 */ /* 0x000ee80000300a00 */
[----:B------:R-:W4:-:S15]  /*bf1e0*/  LDL.LU.64 R52, [R1+0x5c58] ;  /* 0x005c580001347983 */ /* 0x000f1e0000300a00 */
[----:B------:R-:W-:-:S01]  /*bf1f0*/  NOP ;  /* 0x0000000000007918 */ /* 0x000fc20000000000 */
[----:B------:R-:W-:Y:S04]  /*bf200*/  STL.64 [R1+0x2360], R56 ;  /* 0x0023603801007387 */ /* 0x000fe80000100a00 */
[----:B------:R0:W-:Y:S04]  /*bf210*/  STL.64 [R1+0x2368], R58 ;  /* 0x0023683a01007387 */ /* 0x0001e80000100a00 */
[----:B0-----:R-:W2:Y:S04]  /*bf220*/  LDL.LU.64 R58, [R1+0x5c50] ;  /* 0x005c5000013a7983 */ /* 0x001ea80000300a00 */
[----:B------:R-:W3:Y:S04]  /*bf230*/  LDL.LU.64 R56, [R1+0x5c48] ;  /* 0x005c480001387983 */ /* 0x000ee80000300a00 */
[----:B------:R0:W-:Y:S04]  /*bf240*/  STL.64 [R1+0x2340], R28 ;  /* 0x0023401c01007387 */ /* 0x0001e80000100a00 */
[----:B------:R1:W-:Y:S04]  /*bf250*/  STL.64 [R1+0x2348], R30 ;  /* 0x0023481e01007387 */ /* 0x0003e80000100a00 */
[----:B0-----:R-:W4:Y:S04]  /*bf260*/  LDL.LU R28, [R1+0x2e80] ;  /* 0x002e8000011c7983 */ /* 0x001f280000300800 */
[----:B------:R-:W4:Y:S04]  /*bf270*/  LDL.LU R29, [R1+0x2e88] ;  /* 0x002e8800011d7983 */ /* 0x000f280000300800 */
[----:B-1----:R-:W2:Y:S04]  /*bf280*/  LDL.LU R30, [R1+0x2e90] ;  /* 0x002e9000011e7983 */ /* 0x002ea80000300800 */
[----:B------:R-:W2:Y:S04]  /*bf290*/  LDL.LU R31, [R1+0x2e98] ;  /* 0x002e9800011f7983 */ /* 0x000ea80000300800 */
[----:B--2---:R-:W-:Y:S04]  /*bf2a0*/  STL.64 [R1+0x5bf0], R30 ;  /* 0x005bf01e01007387 */ /* 0x004fe80000100a00 */
[----:B----4-:R0:W-:Y:S04]  /*bf2b0*/  STL.64 [R1+0x5be8], R28 ;  /* 0x005be81c01007387 */ /* 0x0101e80000100a00 */
[----:B0-----:R-:W2:Y:S04]  /*bf2c0*/  LDL.LU R28, [R1+0x400] ;  /* 0x00040000011c7983 */ /* 0x001ea80000300800 */
[----:B------:R-:W2:Y:S04]  /*bf2d0*/  LDL.LU R29, [R1+0x404] ;  /* 0x00040400011d7983 */ /* 0x000ea80000300800 */
[----:B------:R-:W2:Y:S04]  /*bf2e0*/  LDL.LU R30, [R1+0x408] ;  /* 0x00040800011e7983 */ /* 0x000ea80000300800 */
[----:B------:R-:W2:Y:S02]  /*bf2f0*/  LDL.LU R31, [R1+0x40c] ;  /* 0x00040c00011f7983 */ /* 0x000ea40000300800 */
[C---:B--2---:R-:W-:Y:S06]  /*bf300*/  HMMA.16816.F32 R4, R24.reuse, R6, R28 ;  /* 0x000000061804723c */ /* 0x044fec000000181c */
[C---:B------:R-:W-:Y:S06]  /*bf310*/  HMMA.16816.F32 R28, R24.reuse, R60, R8 ;  /* 0x0000003c181c723c */ /* 0x040fec0000001808 */
[C---:B------:R-:W-:Y:S11]  /*bf320*/  HMMA.16816.F32 R8, R24.reuse, R58, R12 ;  /* 0x0000003a1808723c */ /* 0x040ff6000000180c */
[----:B------:R-:W-:Y:S04]  /*bf330*/  STL.64 [R1+0x1c30], R4 ;  /* 0x001c300401007387 */ /* 0x000fe80000100a00 */
[----:B------:R3:W-:Y:S02]  /*bf340*/  STL.64 [R1+0x1c38], R6 ;  /* 0x001c380601007387 */ /* 0x0007e40000100a00 */
[C---:B---3--:R-:W-:Y:S02]  /*bf350*/  HMMA.16816.F32 R4, R24.reuse, R56, R16 ;  /* 0x000000381804723c */ /* 0x048fe40000001810 */
[----:B------:R-:W-:Y:S04]  /*bf360*/  STL.64 [R1+0x1c00], R28 ;  /* 0x001c001c01007387 */ /* 0x000fe80000100a00 */
[----:B------:R-:W-:Y:S04]  /*bf370*/  STL.64 [R1+0x1c08], R30 ;  /* 0x001c081e01007387 */ /* 0x000fe80000100a00 */
[----:B------:R-:W2:Y:S04]  /*bf380*/  LDL.LU R56, [R1+0x70] ;  /* 0x0000700001387983 */ /* 0x000ea80000300800 */
[----:B------:R-:W-:Y:S04]  /*bf390*/  STL.64 [R1+0x1bf0], R8 ;  /* 0x001bf00801007387 */ /* 0x000fe80000100a00 */
[----:B------:R0:W-:Y:S05]  /*bf3a0*/  STL.64 [R1+0x1bf8], R10 ;  /* 0x001bf80a01007387 */ /* 0x0001ea0000100a00 */
[----:B------:R-:W-:Y:S04]  /*bf3b0*/  STL.64 [R1+0x1bd0], R4 ;  /* 0x001bd00401007387 */ /* 0x000fe80000100a00 */
[----:B------:R1:W-:Y:S04]  /*bf3c0*/  STL.64 [R1+0x1bd8], R6 ;  /* 0x001bd80601007387 */ /* 0x0003e80000100a00 */
[----:B------:R-:W2:Y:S04]  /*bf3d0*/  LDL.LU R57, [R1+0x74] ;  /* 0x0000740001397983 */ /* 0x000ea80000300800 */
[----:B------:R-:W3:Y:S04]  /*bf3e0*/  LDL.LU R58, [R1+0x78] ;  /* 0x00007800013a7983 */ /* 0x000ee80000300800 */
[----:B------:R-:W3:Y:S01]  /*bf3f0*/  LDL.LU R59, [R1+0x7c] ;  /* 0x00007c00013b7983 */ /* 0x000ee20000300800 */
[C---:B0-----:R-:W-:Y:S06]  /*bf400*/  HMMA.16816.F32 R8, R24.reuse, R54, R20 ;  /* 0x000000361808723c */ /* 0x041fec0000001814 */
[C---:B-1----:R-:W-:Y:S01]  /*bf410*/  HMMA.16816.F32 R4, R24.reuse, R52, R32 ;  /* 0x000000341804723c */ /* 0x042fe20000001820 */
[----:B---3--:R-:W-:Y:S04]  /*bf420*/  STL.64 [R1+0x5c10], R58 ;  /* 0x005c103a01007387 */ /* 0x008fe80000100a00 */
[----:B--2---:R-:W-:Y:S04]  /*bf430*/  STL.64 [R1+0x5c08], R56 ;  /* 0x005c083801007387 */ /* 0x004fe80000100a00 */
[----:B------:R-:W2:Y:S08]  /*bf440*/  LDL.LU R52, [R1+0xa0] ;  /* 0x0000a00001347983 */ /* 0x000eb00000300800 */
[----:B------:R-:W-:Y:S04]  /*bf450*/  STL.64 [R1+0x1bb0], R8 ;  /* 0x001bb00801007387 */ /* 0x000fe80000100a00 */
[----:B------:R0:W-:Y:S04]  /*bf460*/  STL.64 [R1+0x1bb8], R10 ;  /* 0x001bb80a01007387 */ /* 0x0001e80000100a00 */
[----:B------:R-:W-:Y:S04]  /*bf470*/  STL.64 [R1+0x1b80], R4 ;  /* 0x001b800401007387 */ /* 0x000fe80000100a00 */
[----:B------:R1:W-:Y:S04]  /*bf480*/  STL.64 [R1+0x1b88], R6 ;  /* 0x001b880601007387 */ /* 0x0003e80000100a00 */
[----:B------:R-:W2:Y:S04]  /*bf490*/  LDL.LU R53, [R1+0xa4] ;  /* 0x0000a40001357983 */ /* 0x000ea80000300800 */
[----:B------:R-:W3:Y:S01]  /*bf4a0*/  LDL.LU R54, [R1+0xa8] ;  /* 0x0000a80001367983 */ /* 0x000ee20000300800 */
[C---:B0-----:R-:W-:Y:S06]  /*bf4b0*/  HMMA.16816.F32 R8, R24.reuse, R50, R36 ;  /* 0x000000321808723c */ /* 0x041fec0000001824 */
[----:B-1----:R-:W-:Y:S01]  /*bf4c0*/  HMMA.16816.F32 R4, R24, R48, R40 ;  /* 0x000000301804723c */ /* 0x002fe20000001828 */
[----:B------:R-:W-:-:S02]  /*bf4d0*/  IMAD.MOV.U32 R55, RZ, RZ, R0 ;  /* 0x000000ffff377224 */ /* 0x000fc400078e0000 */
[----:B------:R-:W4:Y:S04]  /*bf4e0*/  LDL.LU R0, [R1+0x5c40] ;  /* 0x005c400001007983 */ /* 0x000f280000300800 */
[----:B---3--:R-:W-:Y:S04]  /*bf4f0*/  STL.64 [R1+0x5c38], R54 ;  /* 0x005c383601007387 */ /* 0x008fe80000100a00 */
[----:B--2---:R0:W-:Y:S04]  /*bf500*/  STL.64 [R1+0x5c30], R52 ;  /* 0x005c303401007387 */ /* 0x0041e80000100a00 */
        /* <DEDUP_REMOVED lines=36> */
[----:B-1----:R-:W4:Y:S04]  /*bf750*/  LDL.LU R4, [R1+0x230] ;  /* 0x0002300001047983 */ /* 0x002f280000300800 */
        /* <DEDUP_REMOVED lines=28> */
[----:B-1----:R-:W2:Y:S01]  /*bf920*/  LDL.LU R46, [R1+0x108] ;  /* 0x00010800012e7983 */ /* 0x002ea20000300800 */
[----:B------:R-:W-:-:S03]  /*bf930*/  IMAD.MOV.U32 R47, RZ, RZ, R0 ;  /* 0x000000ffff2f7224 */ /* 0x000fc600078e0000 */
[----:B------:R-:W2:Y:S01]  /*bf940*/  LDL.LU R0, [R1+0x5c18] ;  /* 0x005c180001007983 */ /* 0x000ea20000300800 */
[C---:B----4-:R-:W-:Y:S06]  /*bf950*/  HMMA.16816.F32 R56, R24.reuse, R42, R56 ;  /* 0x0000002a1838723c */ /* 0x050fec0000001838 */
[----:B---3--:R-:W-:-:S15]  /*bf960*/  HMMA.16816.F32 R40, R24, R40, R36 ;  /* 0x000000281828723c */ /* 0x008fde0000001824 */
[----:B------:R-:W-:-:S02]  /*bf970*/  NOP ;  /* 0x0000000000007918 */ /* 0x000fc40000000000 */
[----:B------:R-:W-:Y:S04]  /*bf980*/  STL.64 [R1+0x1ad0], R56 ;  /* 0x001ad03801007387 */ /* 0x000fe80000100a00 */
[----:B------:R0:W-:Y:S04]  /*bf990*/  STL.64 [R1+0x1ad8], R58 ;  /* 0x001ad83a01007387 */ /* 0x0001e80000100a00 */
[----:B0-----:R-:W3:Y:S04]  /*bf9a0*/  LDL.LU.64 R58, [R1+0x5c10] ;  /* 0x005c1000013a7983 */ /* 0x001ee80000300a00 */
        /* <DEDUP_REMOVED lines=22> */
[----:B-1----:R-:W4:Y:S01]  /*bfb10*/  LDL.LU R38, [R1+0x148] ;  /* 0x0001480001267983 */ /* 0x002f220000300800 */
[----:B------:R-:W-:-:S03]  /*bfb20*/  IMAD.MOV.U32 R39, RZ, RZ, R0 ;  /* 0x000000ffff277224 */ /* 0x000fc600078e0000 */
        /* <DEDUP_REMOVED lines=27> */
[----:B0-----:R-:W2:Y:S04]  /*bfce0*/  LDL.LU R20, [R1+0x180] ;  /* 0x0001800001147983 */ /* 0x001ea80000300800 */
[----:B------:R-:W2:Y:S04]  /*bfcf0*/  LDL.LU R21, [R1+0x184] ;  /* 0x0001840001157983 */ /* 0x000ea80000300800 */
[----:B-1----:R-:W2:Y:S01]  /*bfd00*/  LDL.LU R22, [R1+0x188] ;  /* 0x0001880001167983 */ /* 0x002ea20000300800 */
[----:B------:R-:W-:-:S03]  /*bfd10*/  IMAD.MOV.U32 R23, RZ, RZ, R0 ;  /* 0x000000ffff177224 */ /* 0x000fc600078e0000 */
[----:B------:R0:W5:Y:S01]  /*bfd20*/  LDL.LU R0, [R1+0x5b88] ;  /* 0x005b880001007983 */ /* 0x0001620000300800 */
[----:B---3--:R-:W-:-:S15]  /*bfd30*/  HMMA.16816.F32 R12, R24, R18, R12 ;  /* 0x00000012180c723c */ /* 0x008fde000000180c */
[----:B------:R-:W-:-:S08]  /*bfd40*/  NOP ;  /* 0x0000000000007918 */ /* 0x000fd00000000000 */
[----:B------:R-:W-:Y:S04]  /*bfd50*/  STL.64 [R1+0x1840], R12 ;  /* 0x0018400c01007387 */ /* 0x000fe80000100a00 */
[----:B------:R1:W-:Y:S04]  /*bfd60*/  STL.64 [R1+0x1848], R14 ;  /* 0x0018480e01007387 */ /* 0x0003e80000100a00 */
[----:B-1----:R-:W3:Y:S04]  /*bfd70*/  LDL.LU.64 R14, [R1+0x5b80] ;  /* 0x005b8000010e7983 */ /* 0x002ee80000300a00 */
[----:B------:R-:W4:Y:S01]  /*bfd80*/  LDL.LU.64 R12, [R1+0x5b78] ;  /* 0x005b7800010c7983 */ /* 0x000f220000300a00 */
[----:B--2---:R-:W-:-:S15]  /*bfd90*/  HMMA.16816.F32 R20, R24, R16, R20 ;  /* 0x000000101814723c */ /* 0x004fde0000001814 */
[----:B------:R-:W-:-:S08]  /*bfda0*/  NOP ;  /* 0x0000000000007918 */ /* 0x000fd00000000000 */
[----:B------:R-:W-:Y:S04]  /*bfdb0*/  STL.64 [R1+0x1820], R20 ;  /* 0x0018201401007387 */ /* 0x000fe80000100a00 */
[----:B------:R1:W-:Y:S02]  /*bfdc0*/  STL.64 [R1+0x1828], R22 ;  /* 0x0018281601007387 */ /* 0x0003e40000100a00 */
[----:B-1----:R-:W-:Y:S01]  /*bfdd0*/  HMMA.16816.F32 R20, R24, R10, R40 ;  /* 0x0000000a1814723c */ /* 0x002fe20000001828 */
[----:B------:R-:W-:Y:S02]  /*bfde0*/  IADD3 R28, P2, R28, UR7, RZ ;  /* 0x000000071c1c7c10 */ /* 0x000fe4000ff5e0ff */
[----:B------:R-:W-:Y:S02]  /*bfdf0*/  IADD3 R29, P1, R29, UR7, RZ ;  /* 0x000000071d1d7c10 */ /* 0x000fe4000ff3e0ff */
[----:B------:R-:W-:-:S02]  /*bfe00*/  IADD3 R30, P6, R30, UR7, RZ ;  /* 0x000000071e1e7c10 */ /* 0x000fc4000ffde0ff */
[----:B------:R-:W-:Y:S01]  /*bfe10*/  IADD3 R31, P5, R31, UR7, RZ ;  /* 0x000000071f1f7c10 */ /* 0x000fe2000ffbe0ff */
[C---:B---3--:R-:W-:Y:S06]  /*bfe20*/  HMMA.16816.F32 R16, R24.reuse, R14, R32 ;  /* 0x0000000e1810723c */ /* 0x048fec0000001820 */
[----:B----4-:R-:W-:-:S15]  /*bfe30*/  HMMA.16816.F32 R12, R24, R12, R36 ;  /* 0x0000000c180c723c */ /* 0x010fde0000001824 */
[----:B------:R-:W-:-:S02]  /*bfe40*/  NOP ;  /* 0x0000000000007918 */ /* 0x000fc40000000000 */
[----:B------:R-:W-:Y:S04]  /*bfe50*/  STL.64 [R1+0x17d0], R16 ;  /* 0x0017d01001007387 */ /* 0x000fe80000100a00 */
[----:B------:R1:W-:Y:S04]  /*bfe60*/  STL.64 [R1+0x17d8], R18 ;  /* 0x0017d81201007387 */ /* 0x0003e80000100a00 */
[----:B------:R-:W-:Y:S04]  /*bfe70*/  STL.64 [R1+0x1790], R12 ;  /* 0x0017900c01007387 */ /* 0x000fe80000100a00 */
[----:B------:R2:W-:Y:S01]  /*bfe80*/  STL.64 [R1+0x1798], R14 ;  /* 0x0017980e01007387 */ /* 0x0005e20000100a00 */
[C---:B-1----:R-:W-:Y:S06]  /*bfe90*/  HMMA.16816.F32 R16, R24.reuse, R8, R44 ;  /* 0x000000081810723c */ /* 0x042fec000000182c */
[C---:B--2---:R-:W-:Y:S06]  /*bfea0*/  HMMA.16816.F32 R12, R24.reuse, R6, R48 ;  /* 0x00000006180c723c */ /* 0x044fec0000001830 */
[C---:B------:R-:W-:Y:S06]  /*bfeb0*/  HMMA.16816.F32 R8, R24.reuse, R4, R52 ;  /* 0x000000041808723c */ /* 0x040fec0000001834 */
[----:B------:R-:W-:Y:S01]  /*bfec0*/  HMMA.16816.F32 R4, R24, R2, R56 ;  /* 0x000000021804723c */ /* 0x000fe20000001838 */
        /* <DEDUP_REMOVED lines=10> */
[----:B------:R1:W-:Y:S04]  /*bff70*/  STL [R1+0x2e80], R28 ;  /* 0x002e801c01007387 */ /* 0x0003e80000100800 */
[----:B------:R-:W2:Y:S04]  /*bff80*/  LDL.LU R35, [R1+0x2ea0] ;  /* 0x002ea00001237983 */ /* 0x000ea80000300800 */
[----:B------:R3:W-:Y:S04]  /*bff90*/  STL [R1+0x2e88], R29 ;  /* 0x002e881d01007387 */ /* 0x0007e80000100800 */
[----:B------:R-:W4:Y:S04]  /*bffa0*/  LDL.LU R36, [R1+0x2ea8] ;  /* 0x002ea80001247983 */ /* 0x000f280000300800 */
[----:B------:R0:W-:Y:S04]  /*bffb0*/  STL [R1+0x2e90], R30 ;  /* 0x002e901e01007387 */ /* 0x0001e80000100800 */
[----:B------:R-:W4:Y:S04]  /*bffc0*/  LDL.LU R37, [R1+0x2eb0] ;  /* 0x002eb00001257983 */ /* 0x000f280000300800 */
[----:B------:R0:W-:Y:S04]  /*bffd0*/  STL [R1+0x2e98], R31 ;  /* 0x002e981f01007387 */ /* 0x0001e80000100800 */
        /* <DEDUP_REMOVED lines=25> */
[----:B---3--:R-:W3:Y:S04]  /*c0170*/  LDL.LU R29, [R1+0x40e4] ;  /* 0x0040e400011d7983 */ /* 0x008ee80000300800 */
[----:B0-----:R-:W3:Y:S04]  /*c0180*/  LDL.LU R30, [R1+0x4110] ;  /* 0x00411000011e7983 */ /* 0x001ee80000300800 */
[----:B------:R-:W3:Y:S01]  /*c0190*/  LDL.LU R31, [R1+0x40dc] ;  /* 0x0040dc00011f7983 */ /* 0x000ee20000300800 */
[----:B--2---:R-:W-:-:S02]  /*c01a0*/  IADD3 R35, P0, R35, UR7, RZ ;  /* 0x0000000723237c10 */ /* 0x004fc4000ff1e0ff */
[----:B----4-:R-:W-:Y:S02]  /*c01b0*/  IADD3 R36, P4, R36, UR7, RZ ;  /* 0x0000000724247c10 */ /* 0x010fe4000ff9e0ff */
[----:B------:R-:W-:Y:S02]  /*c01c0*/  IADD3 R37, P3, R37, UR7, RZ ;  /* 0x0000000725257c10 */ /* 0x000fe4000ff7e0ff */
[----:B------:R-:W-:Y:S02]  /*c01d0*/  IADD3.X R38, R38, UR19, RZ, P2, !PT ;  /* 0x0000001326267c10 */ /* 0x000fe400097fe4ff */
[----:B------:R-:W-:Y:S01]  /*c01e0*/  IADD3 R39, P2, R39, UR7, RZ ;  /* 0x0000000727277c10 */ /* 0x000fe2000ff5e0ff */
[----:B------:R0:W-:Y:S01]  /*c01f0*/  STL [R1+0x2ea0], R35 ;  /* 0x002ea02301007387 */ /* 0x0001e20000100800 */
[----:B------:R-:W-:-:S03]  /*c0200*/  IADD3.X R40, R40, UR19, RZ, P1, !PT ;  /* 0x0000001328287c10 */ /* 0x000fc60008ffe4ff */
[----:B------:R1:W-:Y:S01]  /*c0210*/  STL [R1+0x2ea8], R36 ;  /* 0x002ea82401007387 */ /* 0x0003e20000100800 */
[----:B------:R-:W-:-:S03]  /*c0220*/  IADD3 R41, P1, R41, UR7, RZ ;  /* 0x0000000729297c10 */ /* 0x000fc6000ff3e0ff */
        /* <DEDUP_REMOVED lines=42> */
[----:B------:R4:W-:Y:S04]  /*c04d0*/  STL [R1+0x4128], R58 ;  /* 0x0041283a01007387 */ /* 0x0009e80000100800 */
[----:B------:R4:W-:Y:S01]  /*c04e0*/  STL [R1+0x40f4], R59 ;  /* 0x0040f43b01007387 */ /* 0x0009e20000100800 */
[----:B---3--:R-:W-:-:S03]  /*c04f0*/  IADD3 R29, P4, R29, UR7, RZ ;  /* 0x000000071d1d7c10 */ /* 0x008fc6000ff9e0ff */
[----:B------:R3:W-:Y:S01]  /*c0500*/  STL [R1+0x4120], R60 ;  /* 0x0041203c01007387 */ /* 0x0007e20000100800 */
[----:B------:R-:W-:-:S03]  /*c0510*/  IADD3.X R30, R30, UR19, RZ, P3, !PT ;  /* 0x000000131e1e7c10 */ /* 0x000fc60009ffe4ff */
[----:B------:R3:W-:Y:S04]  /*c0520*/  STL [R1+0x40ec], R61 ;  /* 0x0040ec3d01007387 */ /* 0x0007e80000100800 */
[----:B------:R3:W-:Y:S01]  /*c0530*/  STL [R1+0x4118], R28 ;  /* 0x0041181c01007387 */ /* 0x0007e20000100800 */
[----:B------:R-:W-:-:S03]  /*c0540*/  IADD3 R31, P3, R31, UR7, RZ ;  /* 0x000000071f1f7c10 */ /* 0x000fc6000ff7e0ff */
[----:B0-----:R-:W3:Y:S04]  /*c0550*/  LDL.LU R35, [R1+0x4108] ;  /* 0x0041080001237983 */ /* 0x001ee80000300800 */
[----:B------:R0:W-:Y:S04]  /*c0560*/  STL [R1+0x40e4], R29 ;  /* 0x0040e41d01007387 */ /* 0x0001e80000100800 */
[----:B-1----:R-:W3:Y:S04]  /*c0570*/  LDL.LU R36, [R1+0x40d4] ;  /* 0x0040d40001247983 */ /* 0x002ee80000300800 */
[----:B------:R1:W-:Y:S04]  /*c0580*/  STL [R1+0x4110], R30 ;  /* 0x0041101e01007387 */ /* 0x0003e80000100800 */
[----:B--2---:R-:W2:Y:S04]  /*c0590*/  LDL.LU R37, [R1+0x4100] ;  /* 0x0041000001257983 */ /* 0x004ea80000300800 */
[----:B------:R1:W-:Y:S04]  /*c05a0*/  STL [R1+0x40dc], R31 ;  /* 0x0040dc1f01007387 */ /* 0x0003e80000100800 */
        /* <DEDUP_REMOVED lines=22> */
[----:B---3--:R-:W3:Y:S04]  /*c0710*/  LDL.LU R60, [R1+0x408c] ;  /* 0x00408c00013c7983 */ /* 0x008ee80000300800 */
[----:B------:R-:W3:Y:S04]  /*c0720*/  LDL.LU R61, [R1+0x40b8] ;  /* 0x0040b800013d7983 */ /* 0x000ee80000300800 */
[----:B------:R-:W3:Y:S04]  /*c0730*/  LDL.LU R28, [R1+0x4084] ;  /* 0x00408400011c7983 */ /* 0x000ee80000300800 */
[----:B0-----:R-:W3:Y:S04]  /*c0740*/  LDL.LU R29, [R1+0x40b0] ;  /* 0x0040b000011d7983 */ /* 0x001ee80000300800 */
[----:B-1----:R-:W3:Y:S04]  /*c0750*/  LDL.LU R30, [R1+0x407c] ;  /* 0x00407c00011e7983 */ /* 0x002ee80000300800 */
[----:B------:R-:W3:Y:S01]  /*c0760*/  LDL.LU R31, [R1+0x40a8] ;  /* 0x0040a800011f7983 */ /* 0x000ee20000300800 */
[----:B------:R-:W-:-:S02]  /*c0770*/  IADD3.X R35, R35, UR19, RZ, P2, !PT ;  /* 0x0000001323237c10 */ /* 0x000fc400097fe4ff */
[----:B------:R-:W-:Y:S02]  /*c0780*/  IADD3 R36, P2, R36, UR7, RZ ;  /* 0x0000000724247c10 */ /* 0x000fe4000ff5e0ff */
[----:B--2---:R-:W-:Y:S02]  /*c0790*/  IADD3.X R37, R37, UR19, RZ, P1, !PT ;  /* 0x0000001325257c10 */ /* 0x004fe40008ffe4ff */
[----:B----4-:R-:W-:Y:S02]  /*c07a0*/  IADD3 R38, P1, R38, UR7, RZ ;  /* 0x0000000726267c10 */ /* 0x010fe4000ff3e0ff */
[----:B------:R-:W-:Y:S01]  /*c07b0*/  IADD3.X R39, R39, UR19, RZ, P6, !PT ;  /* 0x0000001327277c10 */ /* 0x000fe2000b7fe4ff */
        /* <DEDUP_REMOVED lines=41> */
[----:B---3--:R-:W-:-:S03]  /*c0a50*/  IADD3 R60, P4, R60, UR7, RZ ;  /* 0x000000073c3c7c10 */ /* 0x008fc6000ff9e0ff */
[----:B------:R3:W-:Y:S01]  /*c0a60*/  STL [R1+0x409c], R56 ;  /* 0x00409c3801007387 */ /* 0x0007e20000100800 */
[----:B------:R-:W-:-:S03]  /*c0a70*/  IADD3.X R61, R61, UR19, RZ, P3, !PT ;  /* 0x000000133d3d7c10 */ /* 0x000fc60009ffe4ff */
[----:B------:R3:W-:Y:S01]  /*c0a80*/  STL [R1+0x4148], R57 ;  /* 0x0041483901007387 */ /* 0x0007e20000100800 */
[----:B------:R-:W-:-:S03]  /*c0a90*/  IADD3 R28, P3, R28, UR7, RZ ;  /* 0x000000071c1c7c10 */ /* 0x000fc6000ff7e0ff */
[----:B------:R3:W-:Y:S04]  /*c0aa0*/  STL [R1+0x4094], R58 ;  /* 0x0040943a01007387 */ /* 0x0007e80000100800 */
[----:B------:R3:W-:Y:S01]  /*c0ab0*/  STL [R1+0x4140], R59 ;  /* 0x0041403b01007387 */ /* 0x0007e20000100800 */
[----:B------:R-:W-:-:S03]  /*c0ac0*/  IADD3.X R29, R29, UR19, RZ, P2, !PT ;  /* 0x000000131d1d7c10 */ /* 0x000fc600097fe4ff */
[----:B------:R3:W-:Y:S01]  /*c0ad0*/  STL [R1+0x408c], R60 ;  /* 0x00408c3c01007387 */ /* 0x0007e20000100800 */
[----:B------:R-:W-:-:S03]  /*c0ae0*/  IADD3 R30, P2, R30, UR7, RZ ;  /* 0x000000071e1e7c10 */ /* 0x000fc6000ff5e0ff */
[----:B------:R3:W-:Y:S04]  /*c0af0*/  STL [R1+0x40b8], R61 ;  /* 0x0040b83d01007387 */ /* 0x0007e80000100800 */
[----:B------:R3:W-:Y:S01]  /*c0b00*/  STL [R1+0x4084], R28 ;  /* 0x0040841c01007387 */ /* 0x0007e20000100800 */
[----:B------:R-:W-:-:S03]  /*c0b10*/  IADD3.X R31, R31, UR19, RZ, P1, !PT ;  /* 0x000000131f1f7c10 */ /* 0x000fc60008ffe4ff */
        /* <DEDUP_REMOVED lines=31> */
[----:B0-----:R-:W3:Y:S04]  /*c0d10*/  LDL.LU R29, [R1+0x4004] ;  /* 0x00400400011d7983 */ /* 0x001ee80000300800 */
[----:B-1----:R-:W3:Y:S04]  /*c0d20*/  LDL.LU R30, [R1+0x4030] ;  /* 0x00403000011e7983 */ /* 0x002ee80000300800 */
[----:B------:R-:W3:Y:S01]  /*c0d30*/  LDL.LU R31, [R1+0x3ffc] ;  /* 0x003ffc00011f7983 */ /* 0x000ee20000300800 */
[----:B------:R-:W-:-:S02]  /*c0d40*/  IADD3 R35, P1, R35, UR7, RZ ;  /* 0x0000000723237c10 */ /* 0x000fc4000ff3e0ff */
[----:B------:R-:W-:Y:S02]  /*c0d50*/  IADD3.X R36, R36, UR19, RZ, P6, !PT ;  /* 0x0000001324247c10 */ /* 0x000fe4000b7fe4ff */
[----:B--2---:R-:W-:Y:S02]  /*c0d60*/  IADD3 R37, P6, R37, UR7, RZ ;  /* 0x0000000725257c10 */ /* 0x004fe4000ffde0ff */
[----:B----4-:R-:W-:Y:S02]  /*c0d70*/  IADD3.X R38, R38, UR19, RZ, P5, !PT ;  /* 0x0000001326267c10 */ /* 0x010fe4000affe4ff */
        /* <DEDUP_REMOVED lines=34> */
[----:B---3--:R-:W-:-:S03]  /*c0fa0*/  IADD3.X R56, R56, UR19, RZ, P4, !PT ;  /* 0x0000001338387c10 */ /* 0x008fc6000a7fe4ff */
        /* <DEDUP_REMOVED lines=14> */
[----:B------:R-:W-:-:S03]  /*c1090*/  IADD3 R29, P1, R29, UR7, RZ ;  /* 0x000000071d1d7c10 */ /* 0x000fc6000ff3e0ff */
        /* <DEDUP_REMOVED lines=377> */
[----:B0-----:R-:W4:Y:S04]  /*c2830*/  LDL.LU R35, [R1+0x3e38] ;  /* 0x003e380001237983 */ /* 0x001f280000300800 */
[----:B------:R0:W-:Y:S04]  /*c2840*/  STL [R1+0x3e14], R29 ;  /* 0x003e141d01007387 */ /* 0x0001e80000100800 */
[----:B-1----:R-:W4:Y:S04]  /*c2850*/  LDL.LU R36, [R1+0x3e04] ;  /* 0x003e040001247983 */ /* 0x002f280000300800 */
[----:B------:R1:W-:Y:S04]  /*c2860*/  STL [R1+0x3e40], R30 ;  /* 0x003e401e01007387 */ /* 0x0003e80000100800 */
[----:B--2---:R-:W2:Y:S04]  /*c2870*/  LDL.LU R37, [R1+0x3e30] ;  /* 0x003e300001257983 */ /* 0x004ea80000300800 */
[----:B------:R1:W-:Y:S04]  /*c2880*/  STL [R1+0x3e0c], R31 ;  /* 0x003e0c1f01007387 */ /* 0x0003e80000100800 */
[----:B---3--:R-:W3:Y:S04]  /*c2890*/  LDL.LU R38, [R1+0x3dfc] ;  /* 0x003dfc0001267983 */ /* 0x008ee80000300800 */
        /* <DEDUP_REMOVED lines=25> */
[----:B-1----:R-:W4:Y:S04]  /*c2a30*/  LDL.LU R30, [R1+0x3d94] ;  /* 0x003d9400011e7983 */ /* 0x002f280000300800 */
[----:B------:R-:W4:Y:S01]  /*c2a40*/  LDL.LU R31, [R1+0x3dc0] ;  /* 0x003dc000011f7983 */ /* 0x000f220000300800 */
[----:B------:R-:W-:-:S02]  /*c2a50*/  IADD3.X R35, R35, UR19, RZ, P6, !PT ;  /* 0x0000001323237c10 */ /* 0x000fc4000b7fe4ff */
[----:B------:R-:W-:Y:S02]  /*c2a60*/  IADD3 R36, P6, R36, UR7, RZ ;  /* 0x0000000724247c10 */ /* 0x000fe4000ffde0ff */
[----:B--2---:R-:W-:Y:S02]  /*c2a70*/  IADD3.X R37, R37, UR19, RZ, P5, !PT ;  /* 0x0000001325257c10 */ /* 0x004fe4000affe4ff */
[----:B---3--:R-:W-:Y:S02]  /*c2a80*/  IADD3 R38, P5, R38, UR7, RZ ;  /* 0x0000000726267c10 */ /* 0x008fe4000ffbe0ff */
[----:B----4-:R-:W-:Y:S01]  /*c2a90*/  IADD3.X R39, R39, UR19, RZ, P0, !PT ;  /* 0x0000001327277c10 */ /* 0x010fe200087fe4ff */
        /* <DEDUP_REMOVED lines=88> */
[----:B------:R-:W-:-:S02]  /*c3020*/  IADD3 R35, P5, R35, UR7, RZ ;  /* 0x0000000723237c10 */ /* 0x000fc4000ffbe0ff */
[----:B------:R-:W-:Y:S02]  /*c3030*/  IADD3.X R36, R36, UR19, RZ, P0, !PT ;  /* 0x0000001324247c10 */ /* 0x000fe400087fe4ff */
[----:B--2---:R-:W-:Y:S02]  /*c3040*/  IADD3 R37, P0, R37, UR7, RZ ;  /* 0x0000000725257c10 */ /* 0x004fe4000ff1e0ff */
[----:B---3--:R-:W-:Y:S02]  /*c3050*/  IADD3.X R38, R38, UR19, RZ, P4, !PT ;  /* 0x0000001326267c10 */ /* 0x008fe4000a7fe4ff */
[----:B----4-:R-:W-:Y:S01]  /*c3060*/  IADD3 R39, P4, R39, UR7, RZ ;  /* 0x0000000727277c10 */ /* 0x010fe2000ff9e0ff */
        /* <DEDUP_REMOVED lines=651> */
[----:B------:R-:W-:Y:S01]  /*c5920*/  STL [R1+0x3a58], R35 ;  /* 0x003a582301007387 */ /* 0x000fe20000100800 */
[----:B------:R-:W-:-:S03]  /*c5930*/  IADD3 R40, P6, R40, UR7, RZ ;  /* 0x0000000728287c10 */ /* 0x000fc6000ffde0ff */
[----:B------:R-:W-:Y:S01]  /*c5940*/  STL [R1+0x3a24], R36 ;  /* 0x003a242401007387 */ /* 0x000fe20000100800 */
[----:B------:R-:W-:-:S03]  /*c5950*/  IADD3.X R41, R41, UR19, RZ, P5, !PT ;  /* 0x0000001329297c10 */ /* 0x000fc6000affe4ff */
        /* <DEDUP_REMOVED lines=48> */
[----:B------:R-:W-:Y:S04]  /*c5c60*/  STL [R1+0x39e8], R61 ;  /* 0x0039e83d01007387 */ /* 0x000fe80000100800 */
[----:B------:R-:W-:Y:S04]  /*c5c70*/  STL [R1+0x39e0], R28 ;  /* 0x0039e01c01007387 */ /* 0x000fe80000100800 */
[----:B------:R0:W-:Y:S04]  /*c5c80*/  STL [R1+0x39c8], R31 ;  /* 0x0039c81f01007387 */ /* 0x0001e80000100800 */
[----:B------:R1:W-:Y:S04]  /*c5c90*/  STL [R1+0x39d8], R29 ;  /* 0x0039d81d01007387 */ /* 0x0003e80000100800 */
[----:B------:R2:W-:Y:S04]  /*c5ca0*/  STL [R1+0x39d0], R30 ;  /* 0x0039d01e01007387 */ /* 0x0005e80000100800 */
[----:B0-----:R-:W3:Y:S04]  /*c5cb0*/  LDL.LU R31, [R1+0x39c4] ;  /* 0x0039c400011f7983 */ /* 0x001ee80000300800 */
[----:B-1----:R-:W4:Y:S04]  /*c5cc0*/  LDL.LU R29, [R1+0x39bc] ;  /* 0x0039bc00011d7983 */ /* 0x002f280000300800 */
        /* <DEDUP_REMOVED lines=16> */
[----:B---3--:R-:W-:-:S05]  /*c5dd0*/  IADD3 R31, P5, R31, UR7, RZ ;  /* 0x000000071f1f7c10 */ /* 0x008fca000ffbe0ff */
[----:B------:R0:W-:Y:S04]  /*c5de0*/  STL [R1+0x39c4], R31 ;  /* 0x0039c41f01007387 */ /* 0x0001e80000100800 */
[----:B0-----:R-:W3:Y:S01]  /*c5df0*/  LDL.LU R31, [R1+0x3998] ;  /* 0x00399800011f7983 */ /* 0x001ee20000300800 */
[----:B----4-:R-:W-:-:S03]  /*c5e00*/  IADD3 R29, P4, R29, UR7, RZ ;  /* 0x000000071d1d7c10 */ /* 0x010fc6000ff9e0ff */
[----:B------:R-:W4:Y:S04]  /*c5e10*/  LDL.LU R51, [R1+0x3964] ;  /* 0x0039640001337983 */ /* 0x000f280000300800 */
[----:B------:R-:W4:Y:S04]  /*c5e20*/  LDL.LU R52, [R1+0x3990] ;  /* 0x0039900001347983 */ /* 0x000f280000300800 */
[----:B------:R-:W4:Y:S04]  /*c5e30*/  LDL.LU R53, [R1+0x395c] ;  /* 0x00395c0001357983 */ /* 0x000f280000300800 */
[----:B------:R0:W-:Y:S04]  /*c5e40*/  STL [R1+0x39bc], R29 ;  /* 0x0039bc1d01007387 */ /* 0x0001e80000100800 */
[----:B------:R-:W4:Y:S04]  /*c5e50*/  LDL.LU R54, [R1+0x3988] ;  /* 0x0039880001367983 */ /* 0x000f280000300800 */
[----:B------:R-:W4:Y:S04]  /*c5e60*/  LDL.LU R55, [R1+0x3954] ;  /* 0x0039540001377983 */ /* 0x000f280000300800 */
[----:B------:R-:W4:Y:S04]  /*c5e70*/  LDL.LU R56, [R1+0x3980] ;  /* 0x0039800001387983 */ /* 0x000f280000300800 */
[----:B------:R-:W4:Y:S04]  /*c5e80*/  LDL.LU R57, [R1+0x394c] ;  /* 0x00394c0001397983 */ /* 0x000f280000300800 */
[----:B------:R-:W4:Y:S01]  /*c5e90*/  LDL.LU R58, [R1+0x3978] ;  /* 0x00397800013a7983 */ /* 0x000f220000300800 */
[----:B--2---:R-:W-:-:S03]  /*c5ea0*/  IADD3 R30, P3, R30, UR7, RZ ;  /* 0x000000071e1e7c10 */ /* 0x004fc6000ff7e0ff */
[----:B------:R-:W2:Y:S04]  /*c5eb0*/  LDL.LU R60, [R1+0x3944] ;  /* 0x00394400013c7983 */ /* 0x000ea80000300800 */
[----:B------:R-:W2:Y:S04]  /*c5ec0*/  LDL.LU R61, [R1+0x3970] ;  /* 0x00397000013d7983 */ /* 0x000ea80000300800 */
[----:B0-----:R-:W2:Y:S04]  /*c5ed0*/  LDL.LU R29, [R1+0x393c] ;  /* 0x00393c00011d7983 */ /* 0x001ea80000300800 */
[----:B------:R0:W-:Y:S01]  /*c5ee0*/  STL [R1+0x39b4], R30 ;  /* 0x0039b41e01007387 */ /* 0x0001e20000100800 */
[----:B------:R-:W-:-:S03]  /*c5ef0*/  VIADD R59, R59, 0x1 ;  /* 0x000000013b3b7836 */ /* 0x000fc60000000000 */
[----:B0-----:R-:W2:Y:S01]  /*c5f00*/  LDL.LU R30, [R1+0x3968] ;  /* 0x00396800011e7983 */ /* 0x001ea20000300800 */
[----:B------:R-:W-:Y:S02]  /*c5f10*/  IADD3 R38, P2, R38, UR7, RZ ;  /* 0x0000000726267c10 */ /* 0x000fe4000ff5e0ff */
[----:B------:R-:W-:Y:S02]  /*c5f20*/  IADD3 R39, P1, R39, UR7, RZ ;  /* 0x0000000727277c10 */ /* 0x000fe4000ff3e0ff */
[----:B------:R-:W-:Y:S01]  /*c5f30*/  IADD3 R40, P0, R40, UR7, RZ ;  /* 0x0000000728287c10 */ /* 0x000fe2000ff1e0ff */
[----:B------:R-:W-:Y:S01]  /*c5f40*/  STL [R1+0x3050], R59 ;  /* 0x0030503b01007387 */ /* 0x000fe20000100800 */
[----:B------:R-:W-:Y:S02]  /*c5f50*/  IADD3 R41, P6, R41, UR7, RZ ;  /* 0x0000000729297c10 */ /* 0x000fe4000ffde0ff */
[----:B------:R-:W-:Y:S01]  /*c5f60*/  IADD3.X R42, R42, UR19, RZ, P5, !PT ;  /* 0x000000132a2a7c10 */ /* 0x000fe2000affe4ff */
[----:B------:R-:W-:Y:S01]  /*c5f70*/  STL [R1+0x39ac], R38 ;  /* 0x0039ac2601007387 */ /* 0x000fe20000100800 */
[----:B------:R-:W-:-:S02]  /*c5f80*/  IADD3 R43, P5, R43, UR7, RZ ;  /* 0x000000072b2b7c10 */ /* 0x000fc4000ffbe0ff */
[----:B------:R-:W-:Y:S01]  /*c5f90*/  IADD3.X R44, R44, UR19, RZ, P4, !PT ;  /* 0x000000132c2c7c10 */ /* 0x000fe2000a7fe4ff */
[----:B------:R-:W-:Y:S01]  /*c5fa0*/  STL [R1+0x39a4], R39 ;  /* 0x0039a42701007387 */ /* 0x000fe20000100800 */
[----:B------:R-:W-:Y:S02]  /*c5fb0*/  IADD3 R45, P4, R45, UR7, RZ ;  /* 0x000000072d2d7c10 */ /* 0x000fe4000ff9e0ff */
[----:B------:R-:W-:Y:S01]  /*c5fc0*/  IADD3.X R46, R46, UR19, RZ, P3, !PT ;  /* 0x000000132e2e7c10 */ /* 0x000fe20009ffe4ff */
[----:B------:R-:W-:Y:S01]  /*c5fd0*/  STL [R1+0x399c], R40 ;  /* 0x00399c2801007387 */ /* 0x000fe20000100800 */
[----:B------:R-:W-:-:S03]  /*c5fe0*/  IADD3 R47, P3, R47, UR7, RZ ;  /* 0x000000072f2f7c10 */ /* 0x000fc6000ff7e0ff */
[----:B------:R-:W-:Y:S01]  /*c5ff0*/  STL [R1+0x3994], R41 ;  /* 0x0039942901007387 */ /* 0x000fe20000100800 */
[----:B------:R-:W-:Y:S02]  /*c6000*/  IADD3.X R48, R48, UR19, RZ, P2, !PT ;  /* 0x0000001330307c10 */ /* 0x000fe400097fe4ff */
[----:B------:R-:W-:Y:S01]  /*c6010*/  IADD3.X R50, R50, UR19, RZ, P1, !PT ;  /* 0x0000001332327c10 */ /* 0x000fe20008ffe4ff */
[----:B------:R-:W-:Y:S01]  /*c6020*/  STL [R1+0x39c0], R42 ;  /* 0x0039c02a01007387 */ /* 0x000fe20000100800 */
[----:B------:R-:W-:-:S03]  /*c6030*/  IADD3 R28, P1, R28, UR7, RZ ;  /* 0x000000071c1c7c10 */ /* 0x000fc6000ff3e0ff */
[----:B------:R-:W-:Y:S01]  /*c6040*/  STL [R1+0x398c], R43 ;  /* 0x00398c2b01007387 */ /* 0x000fe20000100800 */
[----:B------:R-:W-:-:S03]  /*c6050*/  IADD3 R49, P2, R49, UR7, RZ ;  /* 0x0000000731317c10 */ /* 0x000fc6000ff5e0ff */
[----:B------:R-:W-:Y:S04]  /*c6060*/  STL [R1+0x39b8], R44 ;  /* 0x0039b82c01007387 */ /* 0x000fe80000100800 */
[----:B------:R-:W-:Y:S04]  /*c6070*/  STL [R1+0x3984], R45 ;  /* 0x0039842d01007387 */ /* 0x000fe80000100800 */
[----:B------:R-:W-:Y:S04]  /*c6080*/  STL [R1+0x39b0], R46 ;  /* 0x0039b02e01007387 */ /* 0x000fe80000100800 */
[----:B------:R-:W-:Y:S04]  /*c6090*/  STL [R1+0x397c], R47 ;  /* 0x00397c2f01007387 */ /* 0x000fe80000100800 */
[----:B------:R-:W-:Y:S04]  /*c60a0*/  STL [R1+0x39a8], R48 ;  /* 0x0039a83001007387 */ /* 0x000fe80000100800 */
[----:B------:R0:W-:Y:S04]  /*c60b0*/  STL [R1+0x396c], R28 ;  /* 0x00396c1c01007387 */ /* 0x0001e80000100800 */
[----:B------:R-:W-:Y:S04]  /*c60c0*/  STL [R1+0x3974], R49 ;  /* 0x0039743101007387 */ /* 0x000fe80000100800 */
[----:B0-----:R-:W2:Y:S04]  /*c60d0*/  LDL.LU R28, [R1+0x3934] ;  /* 0x00393400011c7983 */ /* 0x001ea80000300800 */
[----:B------:R-:W-:Y:S01]  /*c60e0*/  STL [R1+0x39a0], R50 ;  /* 0x0039a03201007387 */ /* 0x000fe20000100800 */
[----:B---3--:R-:W-:-:S05]  /*c60f0*/  IADD3.X R31, R31, UR19, RZ, P0, !PT ;  /* 0x000000131f1f7c10 */ /* 0x008fca00087fe4ff */
[----:B------:R0:W-:Y:S04]  /*c6100*/  STL [R1+0x3998], R31 ;  /* 0x0039981f01007387 */ /* 0x0001e80000100800 */
[----:B0-----:R-:W3:Y:S01]  /*c6110*/  LDL.LU R31, [R1+0x3960] ;  /* 0x00396000011f7983 */ /* 0x001ee20000300800 */
[----:B----4-:R-:W-:Y:S02]  /*c6120*/  IADD3 R51, P0, R51, UR7, RZ ;  /* 0x0000000733337c10 */ /* 0x010fe4000ff1e0ff */
[----:B------:R-:W-:Y:S02]  /*c6130*/  IADD3.X R52, R52, UR19, RZ, P6, !PT ;  /* 0x0000001334347c10 */ /* 0x000fe4000b7fe4ff */
[----:B------:R-:W-:Y:S02]  /*c6140*/  IADD3 R53, P6, R53, UR7, RZ ;  /* 0x0000000735357c10 */ /* 0x000fe4000ffde0ff */
[----:B------:R-:W-:Y:S01]  /*c6150*/  IADD3.X R54, R54, UR19, RZ, P5, !PT ;  /* 0x0000001336367c10 */ /* 0x000fe2000affe4ff */
        /* <DEDUP_REMOVED lines=9> */
[----:B--2---:R-:W-:Y:S02]  /*c61f0*/  IADD3 R60, P3, R60, UR7, RZ ;  /* 0x000000073c3c7c10 */ /* 0x004fe4000ff7e0ff */
[----:B------:R-:W-:Y:S01]  /*c6200*/  IADD3.X R61, R61, UR19, RZ, P2, !PT ;  /* 0x000000133d3d7c10 */ /* 0x000fe200097fe4ff */
[----:B------:R-:W-:Y:S01]  /*c6210*/  STL [R1+0x3980], R56 ;  /* 0x0039803801007387 */ /* 0x000fe20000100800 */
[----:B------:R-:W-:-:S03]  /*c6220*/  IADD3 R29, P2, R29, UR7, RZ ;  /* 0x000000071d1d7c10 */ /* 0x000fc6000ff5e0ff */
[----:B------:R-:W-:Y:S04]  /*c6230*/  STL [R1+0x394c], R57 ;  /* 0x00394c3901007387 */ /* 0x000fe80000100800 */
[----:B------:R-:W-:Y:S04]  /*c6240*/  STL [R1+0x3978], R58 ;  /* 0x0039783a01007387 */ /* 0x000fe80000100800 */
[----:B------:R0:W-:Y:S04]  /*c6250*/  STL [R1+0x393c], R29 ;  /* 0x00393c1d01007387 */ /* 0x0001e80000100800 */
[----:B------:R-:W-:Y:S01]  /*c6260*/  STL [R1+0x3944], R60 ;  /* 0x0039443c01007387 */ /* 0x000fe20000100800 */
[----:B------:R-:W-:-:S03]  /*c6270*/  IADD3.X R30, R30, UR19, RZ, P1, !PT ;  /* 0x000000131e1e7c10 */ /* 0x000fc60008ffe4ff */
[----:B0-----:R-:W2:Y:S04]  /*c6280*/  LDL.LU R29, [R1+0x392c] ;  /* 0x00392c00011d7983 */ /* 0x001ea80000300800 */
[----:B------:R-:W-:Y:S04]  /*c6290*/  STL [R1+0x3970], R61 ;  /* 0x0039703d01007387 */ /* 0x000fe80000100800 */
        /* <DEDUP_REMOVED lines=15> */
[----:B0-----:R-:W4:Y:S01]  /*c6390*/  LDL.LU R30, [R1+0x3920] ;  /* 0x00392000011e7983 */ /* 0x001f220000300800 */
[----:B------:R-:W-:-:S05]  /*c63a0*/  IADD3 R28, P1, R28, UR7, RZ ;  /* 0x000000071c1c7c10 */ /* 0x000fca000ff3e0ff */
[----:B------:R0:W-:Y:S04]  /*c63b0*/  STL [R1+0x3934], R28 ;  /* 0x0039341c01007387 */ /* 0x0001e80000100800 */
[----:B0-----:R-:W4:Y:S04]  /*c63c0*/  LDL.LU R28, [R1+0x38ec] ;  /* 0x0038ec00011c7983 */ /* 0x001f280000300800 */
[----:B------:R-:W4:Y:S04]  /*c63d0*/  LDL.LU R51, [R1+0x3918] ;  /* 0x0039180001337983 */ /* 0x000f280000300800 */
[----:B------:R-:W4:Y:S04]  /*c63e0*/  LDL.LU R52, [R1+0x38e4] ;  /* 0x0038e40001347983 */ /* 0x000f280000300800 */
[----:B------:R-:W4:Y:S01]  /*c63f0*/  LDL.LU R53, [R1+0x3910] ;  /* 0x0039100001357983 */ /* 0x000f220000300800 */
[----:B---3--:R-:W-:-:S05]  /*c6400*/  IADD3.X R31, R31, UR19, RZ, P0, !PT ;  /* 0x000000131f1f7c10 */ /* 0x008fca00087fe4ff */
        /* <DEDUP_REMOVED lines=8> */
[----:B0-----:R-:W3:Y:S01]  /*c6490*/  LDL.LU R31, [R1+0x38f0] ;  /* 0x0038f000011f7983 */ /* 0x001ee20000300800 */
[----:B--2---:R-:W-:-:S05]  /*c64a0*/  IADD3 R29, P0, R29, UR7, RZ ;  /* 0x000000071d1d7c10 */ /* 0x004fca000ff1e0ff */
[----:B------:R0:W-:Y:S01]  /*c64b0*/  STL [R1+0x392c], R29 ;  /* 0x00392c1d01007387 */ /* 0x0001e20000100800 */
[----:B----4-:R-:W-:Y:S02]  /*c64c0*/  IADD3.X R37, R37, UR19, RZ, P6, !PT ;  /* 0x0000001325257c10 */ /* 0x010fe4000b7fe4ff */
[----:B------:R-:W-:Y:S01]  /*c64d0*/  IADD3 R38, P6, R38, UR7, RZ ;  /* 0x0000000726267c10 */ /* 0x000fe2000ffde0ff */
[----:B0-----:R-:W2:Y:S01]  /*c64e0*/  LDL.LU R29, [R1+0x38bc] ;  /* 0x0038bc00011d7983 */ /* 0x001ea20000300800 */
        /* <DEDUP_REMOVED lines=23> */
[----:B------:R-:W-:Y:S04]  /*c6660*/  STL [R1+0x38fc], R48 ;  /* 0x0038fc3001007387 */ /* 0x000fe80000100800 */
[----:B------:R0:W-:Y:S04]  /*c6670*/  STL [R1+0x3920], R30 ;  /* 0x0039201e01007387 */ /* 0x0001e80000100800 */
[----:B------:R-:W-:Y:S04]  /*c6680*/  STL [R1+0x3928], R49 ;  /* 0x0039283101007387 */ /* 0x000fe80000100800 */
[----:B0-----:R-:W4:Y:S01]  /*c6690*/  LDL.LU R30, [R1+0x38e8] ;  /* 0x0038e800011e7983 */ /* 0x001f220000300800 */
[----:B------:R-:W-:-:S02]  /*c66a0*/  IADD3 R50, P0, R50, UR7, RZ ;  /* 0x0000000732327c10 */ /* 0x000fc4000ff1e0ff */
[----:B------:R-:W-:Y:S02]  /*c66b0*/  IADD3 R28, P6, R28, UR7, RZ ;  /* 0x000000071c1c7c10 */ /* 0x000fe4000ffde0ff */
[----:B------:R-:W-:Y:S01]  /*c66c0*/  IADD3.X R51, R51, UR19, RZ, P5, !PT ;  /* 0x0000001333337c10 */ /* 0x000fe2000affe4ff */
[----:B------:R-:W-:Y:S01]  /*c66d0*/  STL [R1+0x38f4], R50 ;  /* 0x0038f43201007387 */ /* 0x000fe20000100800 */
[----:B------:R-:W-:-:S03]  /*c66e0*/  IADD3 R52, P5, R52, UR7, RZ ;  /* 0x0000000734347c10 */ /* 0x000fc6000ffbe0ff */
[----:B------:R0:W-:Y:S01]  /*c66f0*/  STL [R1+0x38ec], R28 ;  /* 0x0038ec1c01007387 */ /* 0x0001e20000100800 */
[----:B------:R-:W-:-:S03]  /*c6700*/  IADD3.X R53, R53, UR19, RZ, P4, !PT ;  /* 0x0000001335357c10 */ /* 0x000fc6000a7fe4ff */
[----:B0-----:R-:W4:Y:S04]  /*c6710*/  LDL.LU R28, [R1+0x38b4] ;  /* 0x0038b400011c7983 */ /* 0x001f280000300800 */
[----:B------:R-:W-:Y:S04]  /*c6720*/  STL [R1+0x3918], R51 ;  /* 0x0039183301007387 */ /* 0x000fe80000100800 */
[----:B------:R-:W-:Y:S04]  /*c6730*/  STL [R1+0x38e4], R52 ;  /* 0x0038e43401007387 */ /* 0x000fe80000100800 */
[----:B------:R-:W-:Y:S01]  /*c6740*/  STL [R1+0x3910], R53 ;  /* 0x0039103501007387 */ /* 0x000fe20000100800 */
[----:B---3--:R-:W-:-:S02]  /*c6750*/  IADD3 R54, P4, R54, UR7, RZ ;  /* 0x0000000736367c10 */ /* 0x008fc4000ff9e0ff */
        /* <DEDUP_REMOVED lines=10> */
[----:B------:R-:W-:-:S05]  /*c6800*/  IADD3.X R31, R31, UR19, RZ, P0, !PT ;  /* 0x000000131f1f7c10 */ /* 0x000fca00087fe4ff */
[----:B------:R0:W-:Y:S04]  /*c6810*/  STL [R1+0x38f0], R31 ;  /* 0x0038f01f01007387 */ /* 0x0001e80000100800 */
[----:B------:R-:W-:Y:S04]  /*c6820*/  STL [R1+0x38f8], R60 ;  /* 0x0038f83c01007387 */ /* 0x000fe80000100800 */
[----:B0-----:R-:W3:Y:S01]  /*c6830*/  LDL.LU R31, [R1+0x38e0] ;  /* 0x0038e000011f7983 */ /* 0x001ee20000300800 */
[----:B------:R-:W-:-:S05]  /*c6840*/  IADD3 R61, P1, R61, UR7, RZ ;  /* 0x000000073d3d7c10 */ /* 0x000fca000ff3e0ff */
[----:B------:R-:W-:Y:S04]  /*c6850*/  STL [R1+0x38c4], R61 ;  /* 0x0038c43d01007387 */ /* 0x000fe80000100800 */
[----:B------:R-:W3:Y:S04]  /*c6860*/  LDL.LU R37, [R1+0x38ac] ;  /* 0x0038ac0001257983 */ /* 0x000ee80000300800 */
[----:B------:R-:W3:Y:S01]  /*c6870*/  LDL.LU R38, [R1+0x38d8] ;  /* 0x0038d80001267983 */ /* 0x000ee20000300800 */
[----:B--2---:R-:W-:-:S03]  /*c6880*/  IADD3 R29, P0, R29, UR7, RZ ;  /* 0x000000071d1d7c10 */ /* 0x004fc6000ff1e0ff */
[----:B------:R-:W2:Y:S04]  /*c6890*/  LDL.LU R39, [R1+0x38a4] ;  /* 0x0038a40001277983 */ /* 0x000ea80000300800 */
        /* <DEDUP_REMOVED lines=12> */
[----:B0-----:R-:W2:Y:S01]  /*c6960*/  LDL.LU R29, [R1+0x3874] ;  /* 0x00387400011d7983 */ /* 0x001ea20000300800 */
[----:B----4-:R-:W-:-:S05]  /*c6970*/  IADD3.X R30, R30, UR19, RZ, P6, !PT ;  /* 0x000000131e1e7c10 */ /* 0x010fca000b7fe4ff */
[----:B------:R0:W-:Y:S04]  /*c6980*/  STL [R1+0x38e8], R30 ;  /* 0x0038e81e01007387 */ /* 0x0001e80000100800 */
[----:B0-----:R-:W4:Y:S04]  /*c6990*/  LDL.LU R30, [R1+0x38a0] ;  /* 0x0038a000011e7983 */ /* 0x001f280000300800 */
[----:B------:R-:W4:Y:S01]  /*c69a0*/  LDL.LU R51, [R1+0x386c] ;  /* 0x00386c0001337983 */ /* 0x000f220000300800 */
[----:B------:R-:W-:-:S03]  /*c69b0*/  IADD3 R28, P6, R28, UR7, RZ ;  /* 0x000000071c1c7c10 */ /* 0x000fc6000ffde0ff */
        /* <DEDUP_REMOVED lines=11> */
[----:B---3--:R-:W-:-:S05]  /*c6a70*/  IADD3.X R31, R31, UR19, RZ, P5, !PT ;  /* 0x000000131f1f7c10 */ /* 0x008fca000affe4ff */
[----:B------:R0:W-:Y:S04]  /*c6a80*/  STL [R1+0x38e0], R31 ;  /* 0x0038e01f01007387 */ /* 0x0001e80000100800 */
[----:B0-----:R-:W3:Y:S01]  /*c6a90*/  LDL.LU R31, [R1+0x3870] ;  /* 0x00387000011f7983 */ /* 0x001ee20000300800 */
[----:B------:R-:W-:Y:S02]  /*c6aa0*/  IADD3 R37, P5, R37, UR7, RZ ;  /* 0x0000000725257c10 */ /* 0x000fe4000ffbe0ff */
[----:B------:R-:W-:Y:S02]  /*c6ab0*/  IADD3.X R38, R38, UR19, RZ, P4, !PT ;  /* 0x0000001326267c10 */ /* 0x000fe4000a7fe4ff */
[----:B--2---:R-:W-:Y:S01]  /*c6ac0*/  IADD3 R39, P4, R39, UR7, RZ ;  /* 0x0000000727277c10 */ /* 0x004fe2000ff9e0ff */
        /* <DEDUP_REMOVED lines=19> */
[----:B------:R-:W-:Y:S02]  /*c6c00*/  IADD3 R49, P6, R49, UR7, RZ ;  /* 0x0000000731317c10 */ /* 0x000fe4000ffde0ff */
[----:B------:R-:W-:Y:S01]  /*c6c10*/  IADD3.X R50, R50, UR19, RZ, P5, !PT ;  /* 0x0000001332327c10 */ /* 0x000fe2000affe4ff */
[----:B------:R-:W-:Y:S01]  /*c6c20*/  STL [R1+0x3884], R47 ;  /* 0x0038842f01007387 */ /* 0x000fe20000100800 */
[----:B------:R-:W-:-:S03]  /*c6c30*/  IADD3 R29, P5, R29, UR7, RZ ;  /* 0x000000071d1d7c10 */ /* 0x000fc6000ffbe0ff */
[----:B------:R-:W-:Y:S04]  /*c6c40*/  STL [R1+0x38b0], R48 ;  /* 0x0038b03001007387 */ /* 0x000fe80000100800 */
[----:B------:R0:W-:Y:S04]  /*c6c50*/  STL [R1+0x3874], R29 ;  /* 0x0038741d01007387 */ /* 0x0001e80000100800 */
[----:B------:R-:W-:Y:S04]  /*c6c60*/  STL [R1+0x387c], R49 ;  /* 0x00387c3101007387 */ /* 0x000fe80000100800 */
[----:B0-----:R-:W2:Y:S04]  /*c6c70*/  LDL.LU R29, [R1+0x383c] ;  /* 0x00383c00011d7983 */ /* 0x001ea80000300800 */
[----:B------:R-:W-:Y:S01]  /*c6c80*/  STL [R1+0x38a8], R50 ;  /* 0x0038a83201007387 */ /* 0x000fe20000100800 */
[----:B----4-:R-:W-:-:S05]  /*c6c90*/  IADD3.X R30, R30, UR19, RZ, P4, !PT ;  /* 0x000000131e1e7c10 */ /* 0x010fca000a7fe4ff */
[----:B------:R0:W-:Y:S04]  /*c6ca0*/  STL [R1+0x38a0], R30 ;  /* 0x0038a01e01007387 */ /* 0x0001e80000100800 */
[----:B0-----:R-:W4:Y:S01]  /*c6cb0*/  LDL.LU R30, [R1+0x3868] ;  /* 0x00386800011e7983 */ /* 0x001f220000300800 */
[----:B------:R-:W-:Y:S02]  /*c6cc0*/  IADD3 R51, P4, R51, UR7, RZ ;  /* 0x0000000733337c10 */ /* 0x000fe4000ff9e0ff */
        /* <DEDUP_REMOVED lines=17> */
[----:B------:R-:W-:Y:S04]  /*c6de0*/  STL [R1+0x3880], R58 ;  /* 0x0038803a01007387 */ /* 0x000fe80000100800 */
[----:B------:R0:W-:Y:S04]  /*c6df0*/  STL [R1+0x3844], R28 ;  /* 0x0038441c01007387 */ /* 0x0001e80000100800 */
[----:B------:R-:W-:Y:S04]  /*c6e00*/  STL [R1+0x384c], R60 ;  /* 0x00384c3c01007387 */ /* 0x000fe80000100800 */
[----:B0-----:R-:W4:Y:S04]  /*c6e10*/  LDL.LU R28, [R1+0x3834] ;  /* 0x00383400011c7983 */ /* 0x001f280000300800 */
[----:B------:R-:W-:Y:S04]  /*c6e20*/  STL [R1+0x3878], R61 ;  /* 0x0038783d01007387 */ /* 0x000fe80000100800 */
        /* <DEDUP_REMOVED lines=18> */
[----:B------:R0:W-:Y:S04]  /*c6f50*/  STL [R1+0x383c], R29 ;  /* 0x00383c1d01007387 */ /* 0x0001e80000100800 */
[----:B0-----:R-:W2:Y:S04]  /*c6f60*/  LDL.LU R29, [R1+0x37f4] ;  /* 0x0037f400011d7983 */ /* 0x001ea80000300800 */
[----:B------:R-:W2:Y:S04]  /*c6f70*/  LDL.LU R51, [R1+0x3820] ;  /* 0x0038200001337983 */ /* 0x000ea80000300800 */
[----:B------:R-:W2:Y:S04]  /*c6f80*/  LDL.LU R52, [R1+0x37ec] ;  /* 0x0037ec0001347983 */ /* 0x000ea80000300800 */
[----:B------:R-:W2:Y:S01]  /*c6f90*/  LDL.LU R53, [R1+0x3818] ;  /* 0x0038180001357983 */ /* 0x000ea20000300800 */
[----:B----4-:R-:W-:-:S05]  /*c6fa0*/  IADD3.X R30, R30, UR19, RZ, P4, !PT ;  /* 0x000000131e1e7c10 */ /* 0x010fca000a7fe4ff */
        /* <DEDUP_REMOVED lines=10> */
[----:B------:R0:W-:Y:S01]  /*c7050*/  STL [R1+0x3834], R28 ;  /* 0x0038341c01007387 */ /* 0x0001e20000100800 */
[----:B------:R-:W-:Y:S02]  /*c7060*/  IADD3.X R37, R37, UR19, RZ, P3, !PT ;  /* 0x0000001325257c10 */ /* 0x000fe40009ffe4ff */
[----:B------:R-:W-:Y:S01]  /*c7070*/  IADD3 R38, P3, R38, UR7, RZ ;  /* 0x0000000726267c10 */ /* 0x000fe2000ff7e0ff */
[----:B0-----:R-:W4:Y:S01]  /*c7080*/  LDL.LU R28, [R1+0x37c4] ;  /* 0x0037c400011c7983 */ /* 0x001f220000300800 */
[----:B------:R-:W-:-:S03]  /*c7090*/  IADD3.X R39, R39, UR19, RZ, P2, !PT ;  /* 0x0000001327277c10 */ /* 0x000fc600097fe4ff */
[----:B------:R-:W-:Y:S04]  /*c70a0*/  STL [R1+0x3860], R37 ;  /* 0x0038602501007387 */ /* 0x000fe80000100800 */
[----:B------:R-:W-:Y:S04]  /*c70b0*/  STL [R1+0x382c], R38 ;  /* 0x00382c2601007387 */ /* 0x000fe80000100800 */
[----:B------:R-:W-:Y:S01]  /*c70c0*/  STL [R1+0x3858], R39 ;  /* 0x0038582701007387 */ /* 0x000fe20000100800 */
[----:B---3--:R-:W-:Y:S02]  /*c70d0*/  IADD3 R40, P2, R40, UR7, RZ ;  /* 0x0000000728287c10 */ /* 0x008fe4000ff5e0ff */
        /* <DEDUP_REMOVED lines=23> */
[----:B------:R-:W-:Y:S01]  /*c7250*/  STL [R1+0x37fc], R50 ;  /* 0x0037fc3201007387 */ /* 0x000fe20000100800 */
[----:B--2---:R-:W-:Y:S02]  /*c7260*/  IADD3 R29, P3, R29, UR7, RZ ;  /* 0x000000071d1d7c10 */ /* 0x004fe4000ff7e0ff */
[----:B------:R-:W-:-:S03]  /*c7270*/  IADD3.X R51, R51, UR19, RZ, P2, !PT ;  /* 0x0000001333337c10 */ /* 0x000fc600097fe4ff */
[----:B------:R0:W-:Y:S01]  /*c7280*/  STL [R1+0x37f4], R29 ;  /* 0x0037f41d01007387 */ /* 0x0001e20000100800 */
[----:B------:R-:W-:Y:S02]  /*c7290*/  IADD3 R52, P2, R52, UR7, RZ ;  /* 0x0000000734347c10 */ /* 0x000fe4000ff5e0ff */
[----:B------:R-:W-:Y:S01]  /*c72a0*/  IADD3.X R53, R53, UR19, RZ, P1, !PT ;  /* 0x0000001335357c10 */ /* 0x000fe20008ffe4ff */
[----:B0-----:R-:W2:Y:S04]  /*c72b0*/  LDL.LU R29, [R1+0x37bc] ;  /* 0x0037bc00011d7983 */ /* 0x001ea80000300800 */
[----:B------:R-:W-:Y:S01]  /*c72c0*/  STL [R1+0x3820], R51 ;  /* 0x0038203301007387 */ /* 0x000fe20000100800 */
[----:B----4-:R-:W-:-:S03]  /*c72d0*/  IADD3 R54, P1, R54, UR7, RZ ;  /* 0x0000000736367c10 */ /* 0x010fc6000ff3e0ff */
        /* <DEDUP_REMOVED lines=16> */
[----:B------:R-:W-:-:S05]  /*c73e0*/  IADD3 R61, P5, R61, UR7, RZ ;  /* 0x000000073d3d7c10 */ /* 0x000fca000ffbe0ff */
[----:B------:R-:W-:Y:S04]  /*c73f0*/  STL [R1+0x37cc], R61 ;  /* 0x0037cc3d01007387 */ /* 0x000fe80000100800 */
[----:B------:R-:W4:Y:S04]  /*c7400*/  LDL.LU R37, [R1+0x37b4] ;  /* 0x0037b40001257983 */ /* 0x000f280000300800 */
[----:B------:R-:W4:Y:S01]  /*c7410*/  LDL.LU R38, [R1+0x37e0] ;  /* 0x0037e00001267983 */ /* 0x000f220000300800 */
[----:B------:R-:W-:-:S03]  /*c7420*/  IADD3 R28, P4, R28, UR7, RZ ;  /* 0x000000071c1c7c10 */ /* 0x000fc6000ff9e0ff */
        /* <DEDUP_REMOVED lines=16> */
[----:B0-----:R-:W3:Y:S04]  /*c7530*/  LDL.LU R31, [R1+0x37a8] ;  /* 0x0037a800011f7983 */ /* 0x001ee80000300800 */
[----:B------:R-:W3:Y:S04]  /*c7540*/  LDL.LU R51, [R1+0x3774] ;  /* 0x0037740001337983 */ /* 0x000ee80000300800 */
[----:B------:R-:W3:Y:S04]  /*c7550*/  LDL.LU R52, [R1+0x37a0] ;  /* 0x0037a00001347983 */ /* 0x000ee80000300800 */
[----:B------:R-:W3:Y:S01]  /*c7560*/  LDL.LU R53, [R1+0x376c] ;  /* 0x00376c0001357983 */ /* 0x000ee20000300800 */
[----:B--2---:R-:W-:-:S05]  /*c7570*/  IADD3 R29, P3, R29, UR7, RZ ;  /* 0x000000071d1d7c10 */ /* 0x004fca000ff7e0ff */
        /* <DEDUP_REMOVED lines=11> */
[----:B0-----:R-:W4:Y:S01]  /*c7630*/  LDL.LU R30, [R1+0x3778] ;  /* 0x00377800011e7983 */ /* 0x001f220000300800 */
[----:B------:R-:W-:Y:S02]  /*c7640*/  IADD3 R37, P2, R37, UR7, RZ ;  /* 0x0000000725257c10 */ /* 0x000fe4000ff5e0ff */
[----:B------:R-:W-:Y:S02]  /*c7650*/  IADD3.X R38, R38, UR19, RZ, P1, !PT ;  /* 0x0000001326267c10 */ /* 0x000fe40008ffe4ff */
[----:B------:R-:W-:Y:S01]  /*c7660*/  IADD3 R39, P1, R39, UR7, RZ ;  /* 0x0000000727277c10 */ /* 0x000fe2000ff3e0ff */
        /* <DEDUP_REMOVED lines=26> */
[----:B0-----:R-:W4:Y:S04]  /*c7810*/  LDL.LU R28, [R1+0x3744] ;  /* 0x00374400011c7983 */ /* 0x001f280000300800 */
[----:B------:R-:W-:Y:S01]  /*c7820*/  STL [R1+0x37b0], R50 ;  /* 0x0037b03201007387 */ /* 0x000fe20000100800 */
[----:B---3--:R-:W-:-:S05]  /*c7830*/  IADD3.X R31, R31, UR19, RZ, P1, !PT ;  /* 0x000000131f1f7c10 */ /* 0x008fca0008ffe4ff */
[----:B------:R0:W-:Y:S04]  /*c7840*/  STL [R1+0x37a8], R31 ;  /* 0x0037a81f01007387 */ /* 0x0001e80000100800 */
[----:B0-----:R-:W3:Y:S01]  /*c7850*/  LDL.LU R31, [R1+0x3770] ;  /* 0x00377000011f7983 */ /* 0x001ee20000300800 */
[----:B------:R-:W-:Y:S02]  /*c7860*/  IADD3 R51, P1, R51, UR7, RZ ;  /* 0x0000000733337c10 */ /* 0x000fe4000ff3e0ff */
[----:B------:R-:W-:Y:S02]  /*c7870*/  IADD3.X R52, R52, UR19, RZ, P0, !PT ;  /* 0x0000001334347c10 */ /* 0x000fe400087fe4ff */
[----:B------:R-:W-:Y:S01]  /*c7880*/  IADD3 R53, P0, R53, UR7, RZ ;  /* 0x0000000735357c10 */ /* 0x000fe2000ff1e0ff */
[----:B------:R-:W-:Y:S01]  /*c7890*/  STL [R1+0x3774], R51 ;  /* 0x0037743301007387 */ /* 0x000fe20000100800 */
[----:B--2---:R-:W-:-:S03]  /*c78a0*/  IADD3.X R54, R54, UR19, RZ, P6, !PT ;  /* 0x0000001336367c10 */ /* 0x004fc6000b7fe4ff */
        /* <DEDUP_REMOVED lines=17> */
[----:B------:R-:W-:Y:S04]  /*c79c0*/  STL [R1+0x3780], R61 ;  /* 0x0037803d01007387 */ /* 0x000fe80000100800 */
[----:B------:R-:W2:Y:S04]  /*c79d0*/  LDL.LU R37, [R1+0x3768] ;  /* 0x0037680001257983 */ /* 0x000ea80000300800 */
[----:B------:R-:W2:Y:S01]  /*c79e0*/  LDL.LU R38, [R1+0x3734] ;  /* 0x0037340001267983 */ /* 0x000ea20000300800 */
[----:B----4-:R-:W-:-:S03]  /*c79f0*/  IADD3.X R30, R30, UR19, RZ, P2, !PT ;  /* 0x000000131e1e7c10 */ /* 0x010fc600097fe4ff */
        /* <DEDUP_REMOVED lines=32> */
[----:B------:R-:W-:Y:S02]  /*c7c00*/  IADD3.X R37, R37, UR19, RZ, P0, !PT ;  /* 0x0000001325257c10 */ /* 0x000fe400087fe4ff */
[----:B------:R-:W-:Y:S01]  /*c7c10*/  IADD3 R38, P0, R38, UR7, RZ ;  /* 0x0000000726267c10 */ /* 0x000fe2000ff1e0ff */
[----:B0-----:R-:W2:Y:S01]  /*c7c20*/  LDL.LU R29, [R1+0x36cc] ;  /* 0x0036cc00011d7983 */ /* 0x001ea20000300800 */
[----:B----4-:R-:W-:-:S03]  /*c7c30*/  IADD3.X R39, R39, UR19, RZ, P6, !PT ;  /* 0x0000001327277c10 */ /* 0x010fc6000b7fe4ff */
        /* <DEDUP_REMOVED lines=27> */
[----:B------:R-:W-:Y:S01]  /*c7df0*/  STL [R1+0x3704], R50 ;  /* 0x0037043201007387 */ /* 0x000fe20000100800 */
[----:B------:R-:W-:Y:S02]  /*c7e00*/  IADD3 R28, P0, R28, UR7, RZ ;  /* 0x000000071c1c7c10 */ /* 0x000fe4000ff1e0ff */
[----:B------:R-:W-:-:S03]  /*c7e10*/  IADD3.X R51, R51, UR19, RZ, P6, !PT ;  /* 0x0000001333337c10 */ /* 0x000fc6000b7fe4ff */
[----:B------:R0:W-:Y:S01]  /*c7e20*/  STL [R1+0x36fc], R28 ;  /* 0x0036fc1c01007387 */ /* 0x0001e20000100800 */
[----:B------:R-:W-:Y:S02]  /*c7e30*/  IADD3 R52, P6, R52, UR7, RZ ;  /* 0x0000000734347c10 */ /* 0x000fe4000ffde0ff */
[----:B------:R-:W-:Y:S01]  /*c7e40*/  IADD3.X R53, R53, UR19, RZ, P5, !PT ;  /* 0x0000001335357c10 */ /* 0x000fe2000affe4ff */
        /* <DEDUP_REMOVED lines=41> */
[----:B------:R-:W4:Y:S04]  /*c80e0*/  LDL.LU R51, [R1+0x367c] ;  /* 0x00367c0001337983 */ /* 0x000f280000300800 */
[----:B------:R-:W4:Y:S04]  /*c80f0*/  LDL.LU R52, [R1+0x36a8] ;  /* 0x0036a80001347983 */ /* 0x000f280000300800 */
[----:B------:R-:W4:Y:S01]  /*c8100*/  LDL.LU R53, [R1+0x3674] ;  /* 0x0036740001357983 */ /* 0x000f220000300800 */
[----:B------:R-:W-:-:S05]  /*c8110*/  IADD3 R28, P0, R28, UR7, RZ ;  /* 0x000000071c1c7c10 */ /* 0x000fca000ff1e0ff */
        /* <DEDUP_REMOVED lines=910> */
[----:B------:R-:W-:Y:S04]  /*cba00*/  STL [R1+0x31f4], R28 ;  /* 0x0031f41c01007387 */ /* 0x000fe80000100800 */
        /* <DEDUP_REMOVED lines=60> */
[----:B------:R-:W-:Y:S01]  /*cbdd0*/  STL [R1+0x31e0], R50 ;  /* 0x0031e03201007387 */ /* 0x000fe20000100800 */
[----:B0-----:R-:W0:Y:S01]  /*cbde0*/  LDC R52, c[0x0][0x23c] ;  /* 0x00008f00ff347b82 */ /* 0x001e220000000800 */
[----:B---3--:R-:W-:-:S05]  /*cbdf0*/  IADD3.X R31, R31, UR19, RZ, P4, !PT ;  /* 0x000000131f1f7c10 */ /* 0x008fca000a7fe4ff */
[----:B------:R1:W-:Y:S04]  /*cbe00*/  STL [R1+0x31d8], R31 ;  /* 0x0031d81f01007387 */ /* 0x0003e80000100800 */
[----:B-1----:R-:W3:Y:S01]  /*cbe10*/  LDL.LU R31, [R1+0x4b0c] ;  /* 0x004b0c00011f7983 */ /* 0x002ee20000300800 */
[----:B0-----:R-:W-:Y:S01]  /*cbe20*/  IMAD.SHL.U32 R4, R52, 0x40, RZ ;  /* 0x0000004034047824 */ /* 0x001fe200078e00ff */
[----:B------:R-:W-:Y:S02]  /*cbe30*/  IADD3 R51, P4, R51, UR7, RZ ;  /* 0x0000000733337c10 */ /* 0x000fe4000ff9e0ff */
[----:B------:R-:W-:Y:S02]  /*cbe40*/  IADD3.X R53, R53, UR19, RZ, P3, !PT ;  /* 0x0000001335357c10 */ /* 0x000fe40009ffe4ff */
[----:B------:R-:W-:Y:S01]  /*cbe50*/  IADD3 R54, P3, R54, UR7, RZ ;  /* 0x0000000736367c10 */ /* 0x000fe2000ff7e0ff */
[----:B------:R0:W-:Y:S01]  /*cbe60*/  STL [R1+0x31a4], R51 ;  /* 0x0031a43301007387 */ /* 0x0001e20000100800 */
[----:B--2---:R-:W-:-:S03]  /*cbe70*/  IADD3.X R55, R55, UR19, RZ, P2, !PT ;  /* 0x0000001337377c10 */ /* 0x004fc600097fe4ff */
[----:B------:R-:W-:Y:S01]  /*cbe80*/  STL [R1+0x31d0], R53 ;  /* 0x0031d03501007387 */ /* 0x000fe20000100800 */
[----:B------:R-:W-:-:S03]  /*cbe90*/  IADD3 R56, P2, R4, R56, RZ ;  /* 0x0000003804387210 */ /* 0x000fc60007f5e0ff */
[----:B------:R-:W-:Y:S01]  /*cbea0*/  STL [R1+0x319c], R54 ;  /* 0x00319c3601007387 */ /* 0x000fe20000100800 */
[----:B------:R-:W-:-:S03]  /*cbeb0*/  IADD3.X R57, R57, UR19, RZ, P1, !PT ;  /* 0x0000001339397c10 */ /* 0x000fc60008ffe4ff */
        /* <DEDUP_REMOVED lines=10> */
[----:B------:R-:W2:Y:S04]  /*cbf60*/  LDL.LU R36, [R1+0x31a0] ;  /* 0x0031a00001247983 */ /* 0x000ea80000300800 */
[----:B------:R-:W-:Y:S04]  /*cbf70*/  STL [R1+0x4170], R61 ;  /* 0x0041703d01007387 */ /* 0x000fe80000100800 */
[----:B------:R-:W-:Y:S04]  /*cbf80*/  STL [R1+0x31b0], R28 ;  /* 0x0031b01c01007387 */ /* 0x000fe80000100800 */
[----:B------:R-:W2:Y:S04]  /*cbf90*/  LDL.LU R37, [R1+0x4b08] ;  /* 0x004b080001257983 */ /* 0x000ea80000300800 */
[----:B------:R-:W-:Y:S04]  /*cbfa0*/  STL [R1+0x4178], R29 ;  /* 0x0041781d01007387 */ /* 0x000fe80000100800 */
        /* <DEDUP_REMOVED lines=17> */
[----:B------:R-:W4:Y:S04]  /*cc0c0*/  LDL.LU R52, [R1+0x4adc] ;  /* 0x004adc0001347983 */ /* 0x000f280000300800 */
[----:B------:R-:W4:Y:S04]  /*cc0d0*/  LDL.LU R53, [R1+0x4160] ;  /* 0x0041600001357983 */ /* 0x000f280000300800 */
[----:B------:R-:W4:Y:S01]  /*cc0e0*/  LDL.LU R54, [R1+0x4ad4] ;  /* 0x004ad40001367983 */ /* 0x000f220000300800 */
[----:B---3--:R-:W-:-:S05]  /*cc0f0*/  IADD3 R31, P5, R4, R31, RZ ;  /* 0x0000001f041f7210 */ /* 0x008fca0007fbe0ff */
        /* <DEDUP_REMOVED lines=10> */
[----:B------:R-:W-:-:S02]  /*cc1a0*/  SHF.R.S32.HI R2, RZ, 0x1f, R4 ;  /* 0x0000001fff027819 */ /* 0x000fc40000011404 */
[----:B--2---:R-:W-:Y:S02]  /*cc1b0*/  IADD3.X R36, R36, UR19, RZ, P4, !PT ;  /* 0x0000001324247c10 */ /* 0x004fe4000a7fe4ff */
[----:B------:R-:W-:-:S03]  /*cc1c0*/  IADD3 R37, P4, R4, R37, RZ ;  /* 0x0000002504257210 */ /* 0x000fc60007f9e0ff */
[----:B------:R-:W-:Y:S01]  /*cc1d0*/  STL [R1+0x31a0], R36 ;  /* 0x0031a02401007387 */ /* 0x000fe20000100800 */
[----:B------:R-:W-:-:S03]  /*cc1e0*/  IADD3.X R38, R38, UR19, RZ, P3, !PT ;  /* 0x0000001326267c10 */ /* 0x000fc60009ffe4ff */
[----:B------:R-:W-:Y:S01]  /*cc1f0*/  STL [R1+0x4b08], R37 ;  /* 0x004b082501007387 */ /* 0x000fe20000100800 */
[----:B------:R-:W-:-:S03]  /*cc200*/  IADD3 R39, P3, R4, R39, RZ ;  /* 0x0000002704277210 */ /* 0x000fc60007f7e0ff */
[----:B------:R-:W-:Y:S04]  /*cc210*/  STL [R1+0x3198], R38 ;  /* 0x0031982601007387 */ /* 0x000fe80000100800 */
[----:B------:R-:W-:Y:S01]  /*cc220*/  STL [R1+0x4b04], R39 ;  /* 0x004b042701007387 */ /* 0x000fe20000100800 */
[----:B----4-:R-:W-:Y:S01]  /*cc230*/  IMAD.X R40, R2, 0x1, R40, P2 ;  /* 0x0000000102287824 */ /* 0x010fe200010e0628 */
[----:B------:R-:W-:-:S04]  /*cc240*/  IADD3 R41, P2, R4, R41, RZ ;  /* 0x0000002904297210 */ /* 0x000fc80007f5e0ff */
[----:B------:R-:W-:Y:S01]  /*cc250*/  STL [R1+0x4b18], R40 ;  /* 0x004b182801007387 */ /* 0x000fe20000100800 */
[----:B------:R-:W-:-:S03]  /*cc260*/  IMAD.X R42, R2, 0x1, R42, P1 ;  /* 0x00000001022a7824 */ /* 0x000fc600008e062a */
[----:B------:R-:W-:Y:S01]  /*cc270*/  STL [R1+0x4b00], R41 ;  /* 0x004b002901007387 */ /* 0x000fe20000100800 */
[----:B------:R-:W-:-:S03]  /*cc280*/  IADD3 R43, P1, R4, R43, RZ ;  /* 0x0000002b042b7210 */ /* 0x000fc60007f3e0ff */
        /* <DEDUP_REMOVED lines=15> */
[----:B------:R-:W-:-:S05]  /*cc380*/  IMAD.X R30, R2, 0x1, R30, P3 ;  /* 0x00000001021e7824 */ /* 0x000fca00018e061e */
[----:B------:R0:W-:Y:S04]  /*cc390*/  STL [R1+0x4164], R30 ;  /* 0x0041641e01007387 */ /* 0x0001e80000100800 */
[----:B------:R1:W-:Y:S04]  /*cc3a0*/  STL [R1+0x4168], R50 ;  /* 0x0041683201007387 */ /* 0x0003e80000100800 */
[----:B0-----:R-:W2:Y:S01]  /*cc3b0*/  LDL.LU R30, [R1+0x4aac] ;  /* 0x004aac00011e7983 */ /* 0x001ea20000300800 */
[----:B------:R-:W-:Y:S01]  /*cc3c0*/  IADD3 R51, P4, R4, R51, RZ ;  /* 0x0000003304337210 */ /* 0x000fe20007f9e0ff */
[----:B------:R-:W-:Y:S01]  /*cc3d0*/  IMAD.X R53, R2, 0x1, R53, P2 ;  /* 0x0000000102357824 */ /* 0x000fe200010e0635 */
[----:B------:R-:W-:-:S02]  /*cc3e0*/  IADD3 R52, P3, R4, R52, RZ ;  /* 0x0000003404347210 */ /* 0x000fc40007f7e0ff */
[----:B------:R-:W-:Y:S01]  /*cc3f0*/  IADD3 R54, P2, R4, R54, RZ ;  /* 0x0000003604367210 */ /* 0x000fe20007f5e0ff */
[----:B------:R0:W-:Y:S04]  /*cc400*/  STL [R1+0x4ae4], R51 ;  /* 0x004ae43301007387 */ /* 0x0001e80000100800 */
[----:B------:R-:W-:Y:S04]  /*cc410*/  STL [R1+0x4adc], R52 ;  /* 0x004adc3401007387 */ /* 0x000fe80000100800 */
[----:B------:R-:W-:Y:S04]  /*cc420*/  STL [R1+0x4160], R53 ;  /* 0x0041603501007387 */ /* 0x000fe80000100800 */
[----:B------:R-:W-:Y:S01]  /*cc430*/  STL [R1+0x4ad4], R54 ;  /* 0x004ad43601007387 */ /* 0x000fe20000100800 */
[----:B---3--:R-:W-:Y:S01]  /*cc440*/  IMAD.X R55, R2, 0x1, R55, P1 ;  /* 0x0000000102377824 */ /* 0x008fe200008e0637 */
        /* <DEDUP_REMOVED lines=13> */
[----:B------:R-:W3:Y:S01]  /*cc520*/  LDL.LU R35, [R1+0x4ad8] ;  /* 0x004ad80001237983 */ /* 0x000ee20000300800 */
[----:B------:R-:W-:-:S03]  /*cc530*/  IMAD.X R31, R2, 0x1, R31, P4 ;  /* 0x00000001021f7824 */ /* 0x000fc600020e061f */
[----:B------:R-:W-:Y:S04]  /*cc540*/  STL [R1+0x4ae8], R28 ;  /* 0x004ae81c01007387 */ /* 0x000fe80000100800 */
[----:B------:R-:W4:Y:S04]  /*cc550*/  LDL.LU R36, [R1+0x4aa4] ;  /* 0x004aa40001247983 */ /* 0x000f280000300800 */
[----:B------:R-:W-:Y:S04]  /*cc560*/  STL [R1+0x4ab4], R29 ;  /* 0x004ab41d01007387 */ /* 0x000fe80000100800 */
        /* <DEDUP_REMOVED lines=15> */
[----:B0-----:R-:W4:Y:S04]  /*cc660*/  LDL.LU R51, [R1+0x4a98] ;  /* 0x004a980001337983 */ /* 0x001f280000300800 */
[----:B------:R-:W4:Y:S04]  /*cc670*/  LDL.LU R31, [R1+0x4a64] ;  /* 0x004a6400011f7983 */ /* 0x000f280000300800 */
[----:B------:R-:W4:Y:S04]  /*cc680*/  LDL.LU R52, [R1+0x4a90] ;  /* 0x004a900001347983 */ /* 0x000f280000300800 */
[----:B------:R-:W4:Y:S04]  /*cc690*/  LDL.LU R53, [R1+0x4a5c] ;  /* 0x004a5c0001357983 */ /* 0x000f280000300800 */
[----:B------:R-:W4:Y:S01]  /*cc6a0*/  LDL.LU R54, [R1+0x4a88] ;  /* 0x004a880001367983 */ /* 0x000f220000300800 */
[----:B--2---:R-:W-:-:S05]  /*cc6b0*/  IADD3 R30, P4, R4, R30, RZ ;  /* 0x0000001e041e7210 */ /* 0x004fca0007f9e0ff */
        /* <DEDUP_REMOVED lines=10> */
[----:B---3--:R-:W-:Y:S01]  /*cc760*/  IMAD.X R35, R2, 0x1, R35, P3 ;  /* 0x0000000102237824 */ /* 0x008fe200018e0623 */
[----:B----4-:R-:W-:-:S04]  /*cc770*/  IADD3 R36, P3, R4, R36, RZ ;  /* 0x0000002404247210 */ /* 0x010fc80007f7e0ff */
        /* <DEDUP_REMOVED lines=27> */
[----:B------:R-:W-:Y:S01]  /*cc930*/  IADD3 R50, P3, R4, R50, RZ ;  /* 0x0000003204327210 */ /* 0x000fe20007f7e0ff */
[----:B------:R-:W-:Y:S01]  /*cc940*/  IMAD.X R51, R2, 0x1, R51, P2 ;  /* 0x0000000102337824 */ /* 0x000fe200010e0633 */
[----:B------:R-:W-:Y:S01]  /*cc950*/  IADD3 R31, P2, R4, R31, RZ ;  /* 0x0000001f041f7210 */ /* 0x000fe20007f5e0ff */
[----:B------:R-:W-:Y:S04]  /*cc960*/  STL [R1+0x4aa0], R49 ;  /* 0x004aa03101007387 */ /* 0x000fe80000100800 */
[----:B------:R0:W-:Y:S04]  /*cc970*/  STL [R1+0x4a64], R31 ;  /* 0x004a641f01007387 */ /* 0x0001e80000100800 */
[----:B------:R1:W-:Y:S04]  /*cc980*/  STL [R1+0x4a6c], R50 ;  /* 0x004a6c3201007387 */ /* 0x0003e80000100800 */
[----:B0-----:R-:W3:Y:S01]  /*cc990*/  LDL.LU R31, [R1+0x4a60] ;  /* 0x004a6000011f7983 */ /* 0x001ee20000300800 */
[----:B------:R-:W-:Y:S01]  /*cc9a0*/  IMAD.X R52, R2, 0x1, R52, P1 ;  /* 0x0000000102347824 */ /* 0x000fe200008e0634 */
[----:B------:R-:W-:Y:S01]  /*cc9b0*/  IADD3 R53, P1, R4, R53, RZ ;  /* 0x0000003504357210 */ /* 0x000fe20007f3e0ff */
[----:B------:R-:W-:Y:S01]  /*cc9c0*/  IMAD.X R54, R2, 0x1, R54, P0 ;  /* 0x0000000102367824 */ /* 0x000fe200000e0636 */
[----:B------:R0:W-:Y:S04]  /*cc9d0*/  STL [R1+0x4a98], R51 ;  /* 0x004a983301007387 */ /* 0x0001e80000100800 */
[----:B------:R-:W-:Y:S04]  /*cc9e0*/  STL [R1+0x4a90], R52 ;  /* 0x004a903401007387 */ /* 0x000fe80000100800 */
[----:B------:R-:W-:Y:S01]  /*cc9f0*/  STL [R1+0x4a5c], R53 ;  /* 0x004a5c3501007387 */ /* 0x000fe20000100800 */
[----:B--2---:R-:W-:-:S03]  /*cca00*/  IADD3 R55, P0, R4, R55, RZ ;  /* 0x0000003704377210 */ /* 0x004fc60007f1e0ff */
        /* <DEDUP_REMOVED lines=14> */
[----:B------:R-:W2:Y:S01]  /*ccaf0*/  LDL.LU R35, [R1+0x4a2c] ;  /* 0x004a2c0001237983 */ /* 0x000ea20000300800 */
[----:B------:R-:W-:-:S03]  /*ccb00*/  IADD3 R30, P3, R4, R30, RZ ;  /* 0x0000001e041e7210 */ /* 0x000fc60007f7e0ff */
        /* <DEDUP_REMOVED lines=23> */
[----:B---3--:R-:W-:-:S05]  /*ccc80*/  IMAD.X R31, R2, 0x1, R31, P2 ;  /* 0x00000001021f7824 */ /* 0x008fca00010e061f */
        /* <DEDUP_REMOVED lines=10> */
[----:B--2---:R-:W-:Y:S01]  /*ccd30*/  IADD3 R35, P2, R4, R35, RZ ;  /* 0x0000002304237210 */ /* 0x004fe20007f5e0ff */
[----:B----4-:R-:W-:-:S04]  /*ccd40*/  IMAD.X R36, R2, 0x1, R36, P1 ;  /* 0x0000000102247824 */ /* 0x010fc800008e0624 */
        /* <DEDUP_REMOVED lines=2740> */
[----:B------:R2:W-:Y:S01]  /*d7890*/  STL [R1+0x50ec], R55 ;  /* 0x0050ec3701007387 */ /* 0x0005e20000100800 */
[----:B------:R-:W-:-:S03]  /*d78a0*/  IADD3 R57, P3, R4, R57, RZ ;  /* 0x0000003904397210 */ /* 0x000fc60007f7e0ff */
[----:B------:R4:W-:Y:S01]  /*d78b0*/  STL [R1+0x5088], R56 ;  /* 0x0050883801007387 */ /* 0x0009e20000100800 */
        /* <DEDUP_REMOVED lines=9> */
[----:B------:R-:W4:Y:S01]  /*d7950*/  LDL.LU R35, [R1+0x5110] ;  /* 0x0051100001237983 */ /* 0x000f220000300800 */
[----:B------:R-:W-:-:S03]  /*d7960*/  IADD3 R30, P0, R4, R30, RZ ;  /* 0x0000001e041e7210 */ /* 0x000fc60007f1e0ff */
        /* <DEDUP_REMOVED lines=19> */
[----:B--2---:R-:W2:Y:S04]  /*d7aa0*/  LDL.LU R55, [R1+0x50e4] ;  /* 0x0050e40001377983 */ /* 0x004ea80000300800 */
[----:B------:R-:W2:Y:S04]  /*d7ab0*/  LDL.LU R52, [R1+0x514c] ;  /* 0x00514c0001347983 */ /* 0x000ea80000300800 */
[----:B------:R-:W2:Y:S04]  /*d7ac0*/  LDL.LU R53, [R1+0x50f8] ;  /* 0x0050f80001357983 */ /* 0x000ea80000300800 */
[----:B------:R-:W2:Y:S01]  /*d7ad0*/  LDL.LU R54, [R1+0x5148] ;  /* 0x0051480001367983 */ /* 0x000ea20000300800 */
[----:B---3--:R-:W-:-:S05]  /*d7ae0*/  IMAD.X R31, R2, 0x1, R31, P6 ;  /* 0x00000001021f7824 */ /* 0x008fca00030e061f */
[----:B------:R0:W-:Y:S04]  /*d7af0*/  STL [R1+0x50a8], R31 ;  /* 0x0050a81f01007387 */ /* 0x0001e80000100800 */
[----:B----4-:R-:W3:Y:S04]  /*d7b00*/  LDL.LU R56, [R1+0x50f4] ;  /* 0x0050f40001387983 */ /* 0x010ee80000300800 */
        /* <DEDUP_REMOVED lines=8> */
[----:B------:R-:W-:Y:S01]  /*d7b90*/  IADD3 R35, P6, R4, R35, RZ ;  /* 0x0000002304237210 */ /* 0x000fe20007fde0ff */
[----:B------:R-:W-:-:S04]  /*d7ba0*/  IMAD.X R36, R2, 0x1, R36, P5 ;  /* 0x0000000102247824 */ /* 0x000fc800028e0624 */
        /* <DEDUP_REMOVED lines=26> */
[----:B------:R-:W-:Y:S04]  /*d7d50*/  STL [R1+0x50d4], R48 ;  /* 0x0050d43001007387 */ /* 0x000fe80000100800 */
[----:B------:R-:W-:Y:S01]  /*d7d60*/  STL [R1+0x5144], R49 ;  /* 0x0051443101007387 */ /* 0x000fe20000100800 */
[----:B--2---:R-:W-:-:S05]  /*d7d70*/  IMAD.X R55, R2, 0x1, R55, P4 ;  /* 0x0000000102377824 */ /* 0x004fca00020e0637 */
[----:B------:R0:W-:Y:S02]  /*d7d80*/  STL [R1+0x50e4], R55 ;  /* 0x0050e43701007387 */ /* 0x0001e40000100800 */
[----:B0-----:R-:W0:Y:S01]  /*d7d90*/  LDC R55, c[0x0][0x230] ;  /* 0x00008c00ff377b82 */ /* 0x001e220000000800 */
[----:B------:R-:W-:Y:S01]  /*d7da0*/  IMAD.X R50, R2, 0x1, R50, P5 ;  /* 0x0000000102327824 */ /* 0x000fe200028e0632 */
[----:B------:R-:W-:Y:S01]  /*d7db0*/  IADD3 R51, P5, R4, R51, RZ ;  /* 0x0000003304337210 */ /* 0x000fe20007fbe0ff */
[----:B------:R-:W-:Y:S01]  /*d7dc0*/  IMAD.X R53, R2, 0x1, R53, P3 ;  /* 0x0000000102357824 */ /* 0x000fe200018e0635 */
[C---:B------:R-:W-:Y:S02]  /*d7dd0*/  IADD3 R52, P4, R4.reuse, R52, RZ ;  /* 0x0000003404347210 */ /* 0x040fe40007f9e0ff */
[----:B------:R-:W-:Y:S01]  /*d7de0*/  IADD3 R54, P3, R4, R54, RZ ;  /* 0x0000003604367210 */ /* 0x000fe20007f7e0ff */
[----:B------:R1:W-:Y:S04]  /*d7df0*/  STL [R1+0x50e8], R50 ;  /* 0x0050e83201007387 */ /* 0x0003e80000100800 */
[----:B------:R1:W-:Y:S04]  /*d7e00*/  STL [R1+0x5140], R51 ;  /* 0x0051403301007387 */ /* 0x0003e80000100800 */
[----:B------:R1:W-:Y:S04]  /*d7e10*/  STL [R1+0x514c], R52 ;  /* 0x00514c3401007387 */ /* 0x0003e80000100800 */
[----:B------:R1:W-:Y:S01]  /*d7e20*/  STL [R1+0x50f8], R53 ;  /* 0x0050f83501007387 */ /* 0x0003e20000100800 */
[----:B0-----:R-:W-:-:S03]  /*d7e30*/  VIADD R55, R55, 0x3f ;  /* 0x0000003f37377836 */ /* 0x001fc60000000000 */
[----:B------:R1:W-:Y:S02]  /*d7e40*/  STL [R1+0x5148], R54 ;  /* 0x0051483601007387 */ /* 0x0003e40000100800 */
[----:B------:R-:W-:-:S04]  /*d7e50*/  SHF.R.S32.HI R3, RZ, 0x1f, R55 ;  /* 0x0000001fff037819 */ /* 0x000fc80000011437 */
[----:B------:R-:W-:-:S04]  /*d7e60*/  LEA.HI R3, R3, R55, RZ, 0x6 ;  /* 0x0000003703037211 */ /* 0x000fc800078f30ff */
[----:B------:R-:W-:Y:S01]  /*d7e70*/  SHF.R.S32.HI R3, RZ, 0x6, R3 ;  /* 0x00000006ff037819 */ /* 0x000fe20000011403 */
[----:B---3--:R-:W-:Y:S01]  /*d7e80*/  IMAD.X R56, R2, 0x1, R56, P2 ;  /* 0x0000000102387824 */ /* 0x008fe200010e0638 */
[----:B----4-:R-:W-:-:S04]  /*d7e90*/  IADD3 R57, P2, R4, R57, RZ ;  /* 0x0000003904397210 */ /* 0x010fc80007f5e0ff */
[----:B------:R1:W-:Y:S01]  /*d7ea0*/  STL [R1+0x50f4], R56 ;  /* 0x0050f43801007387 */ /* 0x0003e20000100800 */
[----:B------:R-:W-:-:S03]  /*d7eb0*/  IMAD.X R58, R2, 0x1, R58, P1 ;  /* 0x00000001023a7824 */ /* 0x000fc600008e063a */
        /* <DEDUP_REMOVED lines=9> */
[C---:B------:R-:W-:Y:S02]  /*d7f50*/  IMAD.X R30, R2.reuse, 0x1, R30, P3 ;  /* 0x00000001021e7824 */ /* 0x040fe400018e061e */
[----:B------:R-:W-:-:S05]  /*d7f60*/  IMAD.X R31, R2, 0x1, R31, P2 ;  /* 0x00000001021f7824 */ /* 0x000fca00010e061f */
[----:B------:R1:W-:Y:S04]  /*d7f70*/  STL [R1+0x5134], R31 ;  /* 0x0051341f01007387 */ /* 0x0003e80000100800 */
[----:B------:R1:W-:Y:S04]  /*d7f80*/  STL [R1+0x5128], R29 ;  /* 0x0051281d01007387 */ /* 0x0003e80000100800 */
[----:B------:R1:W-:Y:S01]  /*d7f90*/  STL [R1+0x5124], R30 ;  /* 0x0051241e01007387 */ /* 0x0003e20000100800 */
[----:B------:R-:W-:-:S13]  /*d7fa0*/  ISETP.NE.U32.AND P1, PT, R59, R3, PT ;  /* 0x000000033b00720c */ /* 0x000fda0003f25070 */
[----:B-1----:R-:W-:Y:S05]  /*d7fb0*/  @P1 BRA `(.L_x_1) ;  /* 0xfffff64000341947 */ /* 0x002fea000383ffff */
.L_x_0:
[----:B------:R-:W2:Y:S01]  /*d7fc0*/  LDL R11, [R1+0x107c] ;  /* 0x00107c00010b7983 */ /* 0x000ea20000100800 */
[----:B------:R-:W-:Y:S01]  /*d7fd0*/  ULDC UR6, c[0x0][0x248] ;  /* 0x0000920000067ab9 */ /* 0x000fe20000000800 */
[----:B------:R-:W-:Y:S01]  /*d7fe0*/  ULDC.64 UR8, c[0x0][0x228] ;  /* 0x00008a0000087ab9 */ /* 0x000fe20000000a00 */
[----:B------:R-:W-:Y:S01]  /*d7ff0*/  LOP3.LUT R45, R45, 0xffffffbf, RZ, 0xc0, !PT ;  /* 0xffffffbf2d2d7812 */ /* 0x000fe200078ec0ff */
[----:B------:R-:W-:Y:S01]  /*d8000*/  STL [R1+0x5f9c], R10 ;  /* 0x005f9c0a01007387 */ /* 0x000fe20000100800 */
[----:B------:R-:W-:Y:S01]  /*d8010*/  LOP3.LUT R44, R44, 0xffffffef, RZ, 0xc0, !PT ;  /* 0xffffffef2c2c7812 */ /* 0x000fe200078ec0ff */
[----:B------:R-:W-:Y:S01]  /*d8020*/  ULDC.64 UR10, c[0x0][0x228] ;  /* 0x00008a00000a7ab9 */ /* 0x000fe20000000a00 */
[----:B------:R-:W-:Y:S01]  /*d8030*/  ULDC UR14, c[0x0][0x248] ;  /* 0x00009200000e7ab9 */ /* 0x000fe20000000800 */
[----:B-----5:R0:W-:Y:S01]  /*d8040*/  STL [R1+0x5f98], R0 ;  /* 0x005f980001007387 */ /* 0x0201e20000100800 */
[----:B------:R-:W-:Y:S01]  /*d8050*/  ULDC UR15, c[0x0][0x248] ;  /* 0x00009200000f7ab9 */ /* 0x000fe20000000800 */
[----:B------:R-:W-:Y:S01]  /*d8060*/  ULDC UR17, c[0x0][0x248] ;  /* 0x0000920000117ab9 */ /* 0x000fe20000000800 */
[----:B------:R-:W-:Y:S01]  /*d8070*/  ULDC UR20, c[0x0][0x248] ;  /* 0x0000920000147ab9 */ /* 0x000fe20000000800 */
[----:B------:R-:W-:Y:S01]  /*d8080*/  STL.64 [R1+0x5bc0], R42 ;  /* 0x005bc02a01007387 */ /* 0x000fe20000100a00 */
[----:B------:R-:W-:Y:S01]  /*d8090*/  ULDC UR23, c[0x0][0x248] ;  /* 0x0000920000177ab9 */ /* 0x000fe20000000800 */
[----:B------:R-:W-:Y:S01]  /*d80a0*/  ULDC UR26, c[0x0][0x248] ;  /* 0x00009200001a7ab9 */ /* 0x000fe20000000800 */
[----:B------:R-:W-:Y:S01]  /*d80b0*/  ULDC UR29, c[0x0][0x248] ;  /* 0x00009200001d7ab9 */ /* 0x000fe20000000800 */
[----:B------:R-:W-:Y:S01]  /*d80c0*/  STL.64 [R1+0x5bb8], R2 ;  /* 0x005bb80201007387 */ /* 0x000fe20000100a00 */
[----:B------:R-:W-:Y:S01]  /*d80d0*/  ULDC UR32, c[0x0][0x248] ;  /* 0x0000920000207ab9 */ /* 0x000fe20000000800 */
[----:B0-----:R-:W-:Y:S01]  /*d80e0*/  MOV R0, UR4 ;  /* 0x0000000400007c02 */ /* 0x001fe20008000f00 */
[----:B------:R-:W-:Y:S01]  /*d80f0*/  ULDC UR35, c[0x0][0x248] ;  /* 0x0000920000237ab9 */ /* 0x000fe20000000800 */
[----:B------:R-:W-:Y:S01]  /*d8100*/  STL.64 [R1+0x5bb0], R4 ;  /* 0x005bb00401007387 */ /* 0x000fe20000100a00 */
        /* <DEDUP_REMOVED lines=25> */
[----:B-1----:R-:W-:Y:S01]  /*d82a0*/  MOV R40, UR5 ;  /* 0x0000000500287c02 */ /* 0x002fe20008000f00 */
[----:B------:R-:W-:Y:S01]  /*d82b0*/  ULDC UR39, c[0x0][0x248] ;  /* 0x0000920000277ab9 */ /* 0x000fe20000000800 */
[----:B------:R-:W-:Y:S01]  /*d82c0*/  ULDC UR43, c[0x0][0x248] ;  /* 0x00009200002b7ab9 */ /* 0x000fe20000000800 */
[----:B------:R-:W-:Y:S01]  /*d82d0*/  ULDC UR42, c[0x0][0x248] ;  /* 0x00009200002a7ab9 */ /* 0x000fe20000000800 */
[----:B------:R-:W-:Y:S01]  /*d82e0*/  ULDC UR46, c[0x0][0x248] ;  /* 0x00009200002e7ab9 */ /* 0x000fe20000000800 */
[----:B------:R2:W-:Y:S01]  /*d82f0*/  STL [R1+0x5b88], R40 ;  /* 0x005b882801007387 */ /* 0x0005e20000100800 */
[----:B------:R-:W-:Y:S01]  /*d8300*/  ULDC UR45, c[0x0][0x248] ;  /* 0x00009200002d7ab9 */ /* 0x000fe20000000800 */
[----:B------:R-:W-:Y:S01]  /*d8310*/  ULDC UR47, c[0x0][0x248] ;  /* 0x00009200002f7ab9 */ /* 0x000fe20000000800 */
[----:B------:R-:W-:Y:S01]  /*d8320*/  ULDC UR48, c[0x0][0x248] ;  /* 0x0000920000307ab9 */ /* 0x000fe20000000800 */
[----:B------:R-:W-:Y:S01]  /*d8330*/  STL [R1+0x468], R0 ;  /* 0x0004680001007387 */ /* 0x000fe20000100800 */
[----:B------:R-:W-:Y:S01]  /*d8340*/  ULDC UR49, c[0x0][0x248] ;  /* 0x0000920000317ab9 */ /* 0x000fe20000000800 */
[----:B------:R-:W-:Y:S01]  /*d8350*/  ULDC UR50, c[0x0][0x248] ;  /* 0x0000920000327ab9 */ /* 0x000fe20000000800 */
[----:B------:R-:W-:Y:S01]  /*d8360*/  ULDC UR51, c[0x0][0x248] ;  /* 0x0000920000337ab9 */ /* 0x000fe20000000800 */
[----:B------:R-:W3:Y:S01]  /*d8370*/  LDL.LU R33, [R1+0x40] ;  /* 0x0000400001217983 */ /* 0x000ee20000300800 */
[----:B------:R-:W-:Y:S01]  /*d8380*/  ULDC UR52, c[0x0][0x248] ;  /* 0x0000920000347ab9 */ /* 0x000fe20000000800 */
[----:B------:R-:W-:Y:S01]  /*d8390*/  ULDC.64 UR56, c[0x0][0x228] ;  /* 0x00008a0000387ab9 */ /* 0x000fe20000000a00 */
[----:B------:R-:W-:Y:S01]  /*d83a0*/  ULDC.64 UR58, c[0x0][0x228] ;  /* 0x00008a00003a7ab9 */ /* 0x000fe20000000a00 */
        /* <DEDUP_REMOVED lines=17> */
[----:B--2---:R-:W-:Y:S01]  /*d84c0*/  IMAD R40, R11, UR6, RZ ;  /* 0x000000060b287c24 */ /* 0x004fe2000f8e02ff */
[----:B------:R-:W-:-:S03]  /*d84d0*/  ULDC UR6, c[0x0][0x248] ;  /* 0x0000920000067ab9 */ /* 0x000fc60000000800 */
[----:B------:R-:W-:Y:S01]  /*d84e0*/  VIADD R4, R40, UR6 ;  /* 0x0000000628047c36 */ /* 0x000fe20008000000 */
        /* <DEDUP_REMOVED lines=14> */
[----:B------:R-:W-:Y:S01]  /*d85d0*/  ULDC UR6, c[0x0][0x248] ;  /* 0x0000920000067ab9 */ /* 0x000fe20000000800 */
[----:B------:R-:W-:Y:S02]  /*d85e0*/  STL.64 [R1+0x5bc8], R4 ;  /* 0x005bc80401007387 */ /* 0x000fe40000100a00 */
[----:B------:R-:W-:Y:S01]  /*d85f0*/  VIADD R43, R6, UR6 ;  /* 0x00000006062b7c36 */ /* 0x000fe20008000000 */
[----:B------:R-:W-:Y:S01]  /*d8600*/  ULDC UR6, c[0x0][0x248] ;  /* 0x0000920000067ab9 */ /* 0x000fe20000000800 */
[----:B------:R0:W-:Y:S02]  /*d8610*/  STL.64 [R1+0x5bd0], R8 ;  /* 0x005bd00801007387 */ /* 0x0001e40000100a00 */
[----:B0-----:R-:W-:Y:S01]  /*d8620*/  VIADD R8, R43, UR6 ;  /* 0x000000062b087c36 */ /* 0x001fe20008000000 */
        /* <DEDUP_REMOVED lines=18> */
[----:B------:R-:W-:Y:S04]  /*d8750*/  STL.64 [R1+0x5bf0], R8 ;  /* 0x005bf00801007387 */ /* 0x000fe80000100a00 */
[----:B------:R-:W-:Y:S04]  /*d8760*/  STL.64 [R1+0x5bf8], R4 ;  /* 0x005bf80401007387 */ /* 0x000fe80000100a00 */
[----:B------:R0:W-:Y:S02]  /*d8770*/  STL.64 [R1+0x5c00], R6 ;  /* 0x005c000601007387 */ /* 0x0001e40000100a00 */
[----:B0-----:R-:W-:Y:S01]  /*d8780*/  VIADD R7, R3, UR6 ;  /* 0x0000000603077c36 */ /* 0x001fe20008000000 */
[----:B------:R-:W-:-:S03]  /*d8790*/  ULDC UR6, c[0x0][0x248] ;  /* 0x0000920000067ab9 */ /* 0x000fc60000000800 */
[----:B------:R-:W-:Y:S01]  /*d87a0*/  VIADD R43, R7, UR6 ;  /* 0x00000006072b7c36 */ /* 0x000fe20008000000 */
[----:B------:R-:W-:-:S03]  /*d87b0*/  ULDC UR6, c[0x0][0x248] ;  /* 0x0000920000067ab9 */ /* 0x000fc60000000800 */
[----:B------:R-:W-:Y:S01]  /*d87c0*/  VIADD R2, R43, UR6 ;  /* 0x000000062b027c36 */ /* 0x000fe20008000000 */
[----:B------:R-:W-:Y:S01]  /*d87d0*/  ULDC UR6, c[0x0][0x248] ;  /* 0x0000920000067ab9 */ /* 0x000fe20000000800 */
[----:B------:R-:W-:Y:S02]  /*d87e0*/  STL [R1+0x5c18], R7 ;  /* 0x005c180701007387 */ /* 0x000fe40000100800 */
        /* <DEDUP_REMOVED lines=23> */
[----:B------:R0:W-:Y:S04]  /*d8960*/  STL [R1+0x6020], R6 ;  /* 0x0060200601007387 */ /* 0x0001e80000100800 */
[----:B------:R1:W-:Y:S01]  /*d8970*/  STL [R1+0x6024], R26 ;  /* 0x0060241a01007387 */ /* 0x0003e20000100800 */
[----:B0-----:R-:W-:Y:S01]  /*d8980*/  VIADD R6, R21, UR6 ;  /* 0x0000000615067c36 */ /* 0x001fe20008000000 */
[----:B------:R-:W-:-:S03]  /*d8990*/  ULDC UR6, c[0x0][0x248] ;  /* 0x0000920000067ab9 */ /* 0x000fc60000000800 */
[----:B-1----:R-:W-:Y:S01]  /*d89a0*/  VIADD R26, R6, UR6 ;  /* 0x00000006061a7c36 */ /* 0x002fe20008000000 */
[----:B------:R-:W-:Y:S01]  /*d89b0*/  ULDC UR6, c[0x0][0x248] ;  /* 0x0000920000067ab9 */ /* 0x000fe20000000800 */
[----:B---3--:R-:W-:Y:S02]  /*d89c0*/  F2FP.SATFINITE.E5M2.F32.PACK_AB_MERGE_C R10, R32, R33, RZ ;  /* 0x00000021200a723e */ /* 0x008fe400048060ff */
[----:B------:R-:W-:Y:S01]  /*d89d0*/  VIADD R0, R26, UR6 ;  /* 0x000000061a007c36 */ /* 0x000fe20008000000 */
[----:B------:R-:W-:Y:S01]  /*d89e0*/  ULDC UR6, c[0x0][0x248] ;  /* 0x0000920000067ab9 */ /* 0x000fe20000000800 */
[----:B------:R-:W-:Y:S01]  /*d89f0*/  STL [R1+0x601c], R21 ;  /* 0x00601c1501007387 */ /* 0x000fe20000100800 */
[----:B----4-:R-:W-:Y:S01]  /*d8a00*/  F2FP.SATFINITE.E5M2.F32.PACK_AB_MERGE_C R7, R16, R17, RZ ;  /* 0x000000111007723e */ /* 0x010fe200048060ff */
[----:B------:R-:W-:Y:S01]  /*d8a10*/  VIADD R4, R0, UR6 ;  /* 0x0000000600047c36 */ /* 0x000fe20008000000 */
[----:B------:R-:W-:Y:S01]  /*d8a20*/  ULDC UR6, c[0x0][0x248] ;  /* 0x0000920000067ab9 */ /* 0x000fe20000000800 */
[----:B------:R0:W-:Y:S04]  /*d8a30*/  STL [R1+0x1f0], R0 ;  /* 0x0001f00001007387 */ /* 0x0001e80000100800 */
[----:B------:R-:W-:Y:S04]  /*d8a40*/  STL [R1+0x5a3c], R10 ;  /* 0x005a3c0a01007387 */ /* 0x000fe80000100800 */
[----:B------:R-:W2:Y:S01]  /*d8a50*/  LDL.LU R17, [R1+0x98] ;  /* 0x0000980001117983 */ /* 0x000ea20000300800 */
[----:B0-----:R-:W-:Y:S01]  /*d8a60*/  VIADD R0, R4, UR6 ;  /* 0x0000000604007c36 */ /* 0x001fe20008000000 */
[----:B------:R-:W-:-:S02]  /*d8a70*/  ULDC UR6, c[0x0][0x248] ;  /* 0x0000920000067ab9 */ /* 0x000fc40000000800 */
[----:B------:R-:W2:Y:S04]  /*d8a80*/  LDL.LU R16, [R1+0x9c] ;  /* 0x00009c0001107983 */ /* 0x000ea80000300800 */
[----:B------:R0:W-:Y:S04]  /*d8a90*/  STL [R1+0x5a64], R7 ;  /* 0x005a640701007387 */ /* 0x0001e80000100800 */
[----:B------:R1:W-:Y:S01]  /*d8aa0*/  STL [R1+0x1c8], R0 ;  /* 0x0001c80001007387 */ /* 0x0003e20000100800 */
[----:B0-----:R-:W-:Y:S01]  /*d8ab0*/  F2FP.SATFINITE.E5M2.F32.PACK_AB_MERGE_C R7, R25, R31, RZ ;  /* 0x0000001f1907723e */ /* 0x001fe200048060ff */
[----:B------:R-:W-:Y:S01]  /*d8ac0*/  VIADD R25, R0, UR6 ;  /* 0x0000000600197c36 */ /* 0x000fe20008000000 */
[----:B------:R-:W-:Y:S01]  /*d8ad0*/  ULDC UR6, c[0x0][0x248] ;  /* 0x0000920000067ab9 */ /* 0x000fe20000000800 */
[----:B-1----:R-:W-:-:S02]  /*d8ae0*/  F2FP.SATFINITE.E5M2.F32.PACK_AB_MERGE_C R0, R12, R15, RZ ;  /* 0x0000000f0c00723e */ /* 0x002fc400048060ff */
[----:B------:R0:W-:Y:S04]  /*d8af0*/  STL [R1+0x59f4], R7 ;  /* 0x0059f40701007387 */ /* 0x0001e80000100800 */
[----:B------:R-:W3:Y:S04]  /*d8b00*/  LDL.LU R15, [R1+0xb0] ;  /* 0x0000b000010f7983 */ /* 0x000ee80000300800 */
[----:B------:R-:W3:Y:S01]  /*d8b10*/  LDL.LU R12, [R1+0xb4] ;  /* 0x0000b400010c7983 */ /* 0x000ee20000300800 */
[----:B0-----:R-:W-:-:S03]  /*d8b20*/  F2FP.SATFINITE.E5M2.F32.PACK_AB_MERGE_C R7, R29, R30, RZ ;  /* 0x0000001e1d07723e */ /* 0x001fc600048060ff */
[----:B------:R0:W-:Y:S04]  /*d8b30*/  STL [R1+0x5a00], R0 ;  /* 0x005a000001007387 */ /* 0x0001e80000100800 */
[----:B------:R1:W-:Y:S01]  /*d8b40*/  STL [R1+0x6014], R25 ;  /* 0x0060141901007387 */ /* 0x0003e20000100800 */
[----:B0-----:R-:W-:-:S03]  /*d8b50*/  VIADD R0, R25, UR6 ;  /* 0x0000000619007c36 */ /* 0x001fc60008000000 */
[----:B------:R0:W-:Y:S01]  /*d8b60*/  STL [R1+0x5998], R7 ;  /* 0x0059980701007387 */ /* 0x0001e20000100800 */
[----:B------:R-:W-:-:S03]  /*d8b70*/  ULDC UR6, c[0x0][0x248] ;  /* 0x0000920000067ab9 */ /* 0x000fc60000000800 */
[----:B------:R4:W-:Y:S04]  /*d8b80*/  STL [R1+0x1c0], R0 ;  /* 0x0001c00001007387 */ /* 0x0009e80000100800 */
[----:B-1----:R-:W2:Y:S01]  /*d8b90*/  LDL.LU R25, [R1+0x1c0] ;  /* 0x0001c00001197983 */ /* 0x002ea20000300800 */
[----:B0-----:R-:W-:Y:S02]  /*d8ba0*/  F2FP.SATFINITE.E5M2.F32.PACK_AB_MERGE_C R7, R27, R28, RZ ;  /* 0x0000001c1b07723e */ /* 0x001fe400048060ff */
[----:B----4-:R-:W-:-:S03]  /*d8bb0*/  F2FP.SATFINITE.E5M2.F32.PACK_AB_MERGE_C R0, R20, R22, RZ ;  /* 0x000000161400723e */ /* 0x010fc600048060ff */
[----:B------:R0:W-:Y:S01]  /*d8bc0*/  STL [R1+0x59ac], R7 ;  /* 0x0059ac0701007387 */ /* 0x0001e20000100800 */
[----:B------:R-:W-:-:S03]  /*d8bd0*/  F2FP.SATFINITE.E5M2.F32.PACK_AB_MERGE_C R10, R23, R24, RZ ;  /* 0x00000018170a723e */ /* 0x000fc600048060ff */
[----:B------:R-:W4:Y:S04]  /*d8be0*/  LDL.LU R22, [R1+0xb8] ;  /* 0x0000b80001167983 */ /* 0x000f280000300800 */
[----:B------:R-:W4:Y:S01]  /*d8bf0*/  LDL.LU R20, [R1+0xbc] ;  /* 0x0000bc0001147983 */ /* 0x000f220000300800 */
[----:B0-----:R-:W-:-:S03]  /*d8c00*/  F2FP.SATFINITE.E5M2.F32.PACK_AB_MERGE_C R7, R14, R18, RZ ;  /* 0x000000120e07723e */ /* 0x001fc600048060ff */
[----:B------:R2:W-:Y:S04]  /*d8c10*/  STL [R1+0x595c], R0 ;  /* 0x00595c0001007387 */ /* 0x0005e80000100800 */
[----:B------:R0:W-:Y:S01]  /*d8c20*/  STL [R1+0x5968], R10 ;  /* 0x0059680a01007387 */ /* 0x0001e20000100800 */
[----:B--2---:R-:W-:Y:S01]  /*d8c30*/  VIADD R0, R25, UR6 ;  /* 0x0000000619007c36 */ /* 0x004fe20008000000 */
[----:B------:R-:W-:-:S04]  /*d8c40*/  ULDC UR6, c[0x0][0x248] ;  /* 0x0000920000067ab9 */ /* 0x000fc80000000800 */
[----:B------:R1:W-:Y:S04]  /*d8c50*/  STL [R1+0x1ac], R0 ;  /* 0x0001ac0001007387 */ /* 0x0003e80000100800 */
[----:B------:R-:W-:Y:S04]  /*d8c60*/  STL [R1+0x5940], R7 ;  /* 0x0059400701007387 */ /* 0x000fe80000100800 */
[----:B------:R-:W2:Y:S04]  /*d8c70*/  LDL.LU R46, [R1+0xd0] ;  /* 0x0000d000012e7983 */ /* 0x000ea80000300800 */
[----:B------:R-:W2:Y:S04]  /*d8c80*/  LDL.LU R39, [R1+0xd4] ;  /* 0x0000d40001277983 */ /* 0x000ea80000300800 */
[----:B------:R-:W2:Y:S01]  /*d8c90*/  LDL.LU R38, [R1+0xd8] ;  /* 0x0000d80001267983 */ /* 0x000ea20000300800 */
[----:B0-----:R-:W-:-:S03]  /*d8ca0*/  VIADD R10, R0, UR6 ;  /* 0x00000006000a7c36 */ /* 0x001fc60008000000 */
[----:B------:R-:W2:Y:S01]  /*d8cb0*/  LDL.LU R37, [R1+0xdc] ;  /* 0x0000dc0001257983 */ /* 0x000ea20000300800 */
[----:B-1----:R-:W-:Y:S01]  /*d8cc0*/  F2FP.SATFINITE.E5M2.F32.PACK_AB_MERGE_C R0, R16, R17, RZ ;  /* 0x000000111000723e */ /* 0x002fe200048060ff */
[----:B------:R-:W-:Y:S02]  /*d8cd0*/  ULDC UR6, c[0x0][0x248] ;  /* 0x0000920000067ab9 */ /* 0x000fe40000000800 */
        /* <DEDUP_REMOVED lines=8> */
[----:B------:R3:W-:Y:S04]  /*d8d60*/  STL [R1+0x5948], R0 ;  /* 0x0059480001007387 */ /* 0x0007e80000100800 */
[----:B------:R-:W2:Y:S04]  /*d8d70*/  LDL.LU R31, [R1+0x120] ;  /* 0x00012000011f7983 */ /* 0x000ea80000300800 */
[----:B------:R-:W2:Y:S01]  /*d8d80*/  LDL.LU R30, [R1+0x124] ;  /* 0x00012400011e7983 */ /* 0x000ea20000300800 */
[----:B---3--:R-:W-:-:S03]  /*d8d90*/  F2FP.SATFINITE.E5M2.F32.PACK_AB_MERGE_C R0, R12, R15, RZ ;  /* 0x0000000f0c00723e */ /* 0x008fc600048060ff */
[----:B------:R-:W3:Y:S04]  /*d8da0*/  LDL.LU R16, [R1+0x128] ;  /* 0x0001280001107983 */ /* 0x000ee80000300800 */
[----:B------:R-:W3:Y:S04]  /*d8db0*/  LDL.LU R12, [R1+0x12c] ;  /* 0x00012c00010c7983 */ /* 0x000ee80000300800 */
[----:B------:R0:W-:Y:S04]  /*d8dc0*/  STL [R1+0x5904], R0 ;  /* 0x0059040001007387 */ /* 0x0001e80000100800 */
[----:B------:R-:W3:Y:S04]  /*d8dd0*/  LDL.LU R29, [R1+0x130] ;  /* 0x00013000011d7983 */ /* 0x000ee80000300800 */
[----:B------:R-:W3:Y:S01]  /*d8de0*/  LDL.LU R28, [R1+0x134] ;  /* 0x00013400011c7983 */ /* 0x000ee20000300800 */
[----:B0-----:R-:W-:Y:S01]  /*d8df0*/  VIADD R0, R10, UR6 ;  /* 0x000000060a007c36 */ /* 0x001fe20008000000 */
[----:B------:R-:W-:-:S04]  /*d8e00*/  ULDC UR6, c[0x0][0x248] ;  /* 0x0000920000067ab9 */ /* 0x000fc80000000800 */
[----:B------:R-:W-:Y:S04]  /*d8e10*/  STL [R1+0x1a4], R0 ;  /* 0x0001a40001007387 */ /* 0x000fe80000100800 */
[----:B------:R-:W3:Y:S04]  /*d8e20*/  LDL.LU R17, [R1+0x138] ;  /* 0x0001380001117983 */ /* 0x000ee80000300800 */
[----:B------:R-:W3:Y:S04]  /*d8e30*/  LDL.LU R15, [R1+0x13c] ;  /* 0x00013c00010f7983 */ /* 0x000ee80000300800 */
[----:B------:R0:W-:Y:S04]  /*d8e40*/  STL [R1+0x6018], R10 ;  /* 0x0060180a01007387 */ /* 0x0001e80000100800 */
[----:B0-----:R-:W3:Y:S01]  /*d8e50*/  LDL.LU R10, [R1+0x1a4] ;  /* 0x0001a400010a7983 */ /* 0x001ee20000300800 */
[----:B----4-:R-:W-:-:S03]  /*d8e60*/  F2FP.SATFINITE.E5M2.F32.PACK_AB_MERGE_C R0, R20, R22, RZ ;  /* 0x000000161400723e */ /* 0x010fc600048060ff */
[----:B------:R-:W4:Y:S04]  /*d8e70*/  LDL.LU R27, [R1+0x160] ;  /* 0x00016000011b7983 */ /* 0x000f280000300800 */
[----:B------:R-:W4:Y:S04]  /*d8e80*/  LDL.LU R23, [R1+0x164] ;  /* 0x0001640001177983 */ /* 0x000f280000300800 */
[----:B------:R-:W-:Y:S04]  /*d8e90*/  STL [R1+0x5910], R0 ;  /* 0x0059100001007387 */ /* 0x000fe80000100800 */
[----:B------:R-:W4:Y:S04]  /*d8ea0*/  LDL.LU R22, [R1+0x168] ;  /* 0x0001680001167983 */ /* 0x000f280000300800 */
[----:B------:R-:W4:Y:S01]  /*d8eb0*/  LDL.LU R20, [R1+0x16c] ;  /* 0x00016c0001147983 */ /* 0x000f220000300800 */
[----:B--2---:R-:W-:-:S05]  /*d8ec0*/  F2FP.SATFINITE.E5M2.F32.PACK_AB_MERGE_C R7, R39, R46, RZ ;  /* 0x0000002e2707723e */ /* 0x004fca00048060ff */
[----:B------:R0:W-:Y:S01]  /*d8ed0*/  STL [R1+0x58c8], R7 ;  /* 0x0058c80701007387 */ /* 0x0001e20000100800 */
[----:B------:R-:W-:-:S05]  /*d8ee0*/  F2FP.SATFINITE.E5M2.F32.PACK_AB_MERGE_C R21, R37, R38, RZ ;  /* 0x000000262515723e */ /* 0x000fca00048060ff */
[----:B------:R1:W-:Y:S01]  /*d8ef0*/  STL [R1+0x58d8], R21 ;  /* 0x0058d81501007387 */ /* 0x0003e20000100800 */
[----:B0-----:R-:W-:Y:S01]  /*d8f00*/  F2FP.SATFINITE.E5M2.F32.PACK_AB_MERGE_C R7, R35, R36, RZ ;  /* 0x000000242307723e */ /* 0x001fe200048060ff */
[----:B---3--:R-:W-:Y:S01]  /*d8f10*/  VIADD R0, R10, UR6 ;  /* 0x000000060a007c36 */ /* 0x008fe20008000000 */
[----:B------:R-:W-:-:S04]  /*d8f20*/  ULDC UR6, c[0x0][0x248] ;  /* 0x0000920000067ab9 */ /* 0x000fc80000000800 */
[----:B------:R-:W-:Y:S04]  /*d8f30*/  STL [R1+0x1a0], R0 ;  /* 0x0001a00001007387 */ /* 0x000fe80000100800 */
[----:B------:R0:W-:Y:S01]  /*d8f40*/  STL [R1+0x5878], R7 ;  /* 0x0058780701007387 */ /* 0x0001e20000100800 */
[----:B-1----:R-:W-:Y:S01]  /*d8f50*/  VIADD R21, R0, UR6 ;  /* 0x0000000600157c36 */ /* 0x002fe20008000000 */
[----:B------:R-:W-:Y:S01]  /*d8f60*/  ULDC UR6, c[0x0][0x248] ;  /* 0x0000920000067ab9 */ /* 0x000fe20000000800 */
[----:B0-----:R-:W-:Y:S02]  /*d8f70*/  F2FP.SATFINITE.E5M2.F32.PACK_AB_MERGE_C R7, R24, R34, RZ ;  /* 0x000000221807723e */ /* 0x001fe400048060ff */
[----:B------:R-:W-:-:S03]  /*d8f80*/  F2FP.SATFINITE.E5M2.F32.PACK_AB_MERGE_C R0, R14, R18, RZ ;  /* 0x000000120e00723e */ /* 0x000fc600048060ff */
[----:B------:R0:W-:Y:S04]  /*d8f90*/  STL [R1+0x5884], R7 ;  /* 0x0058840701007387 */ /* 0x0001e80000100800 */
[----:B------:R-:W2:Y:S04]  /*d8fa0*/  LDL.LU R18, [R1+0x170] ;  /* 0x0001700001127983 */ /* 0x000ea80000300800 */
[----:B------:R-:W2:Y:S01]  /*d8fb0*/  LDL.LU R14, [R1+0x174] ;  /* 0x00017400010e7983 */ /* 0x000ea20000300800 */
[----:B------:R-:W-:Y:S01]  /*d8fc0*/  VIADD R24, R21, UR6 ;  /* 0x0000000615187c36 */ /* 0x000fe20008000000 */
[----:B0-----:R-:W-:Y:S01]  /*d8fd0*/  F2FP.SATFINITE.E5M2.F32.PACK_AB_MERGE_C R7, R30, R31, RZ ;  /* 0x0000001f1e07723e */ /* 0x001fe200048060ff */
[----:B------:R-:W-:Y:S01]  /*d8fe0*/  ULDC UR6, c[0x0][0x248] ;  /* 0x0000920000067ab9 */ /* 0x000fe20000000800 */
[----:B------:R0:W-:Y:S02]  /*d8ff0*/  STL [R1+0x5808], R0 ;  /* 0x0058080001007387 */ /* 0x0001e40000100800 */
[----:B0-----:R-:W-:-:S05]  /*d9000*/  F2FP.SATFINITE.E5M2.F32.PACK_AB_MERGE_C R0, R32, R33, RZ ;  /* 0x000000212000723e */ /* 0x001fca00048060ff */
[----:B------:R0:W-:Y:S04]  /*d9010*/  STL [R1+0x580c], R0 ;  /* 0x00580c0001007387 */ /* 0x0001e80000100800 */
[----:B------:R-:W-:Y:S04]  /*d9020*/  STL [R1+0x6008], R24 ;  /* 0x0060081801007387 */ /* 0x000fe80000100800 */
[----:B------:R1:W-:Y:S01]  /*d9030*/  STL [R1+0x57d4], R7 ;  /* 0x0057d40701007387 */ /* 0x0003e20000100800 */
[----:B0-----:R-:W-:Y:S01]  /*d9040*/  VIADD R0, R24, UR6 ;  /* 0x0000000618007c36 */ /* 0x001fe20008000000 */
[----:B------:R-:W-:Y:S01]  /*d9050*/  ULDC UR6, c[0x0][0x248] ;  /* 0x0000920000067ab9 */ /* 0x000fe20000000800 */
[----:B-1----:R-:W-:-:S02]  /*d9060*/  F2FP.SATFINITE.E5M2.F32.PACK_AB_MERGE_C R7, R12, R16, RZ ;  /* 0x000000100c07723e */ /* 0x002fc400048060ff */
[----:B------:R-:W3:Y:S04]  /*d9070*/  LDL.LU R16, [R1+0x178] ;  /* 0x0001780001107983 */ /* 0x000ee80000300800 */
[----:B------:R0:W-:Y:S04]  /*d9080*/  STL [R1+0x184], R0 ;  /* 0x0001840001007387 */ /* 0x0001e80000100800 */
[----:B------:R1:W-:Y:S04]  /*d9090*/  STL [R1+0x57dc], R7 ;  /* 0x0057dc0701007387 */ /* 0x0003e80000100800 */
[----:B------:R-:W3:Y:S01]  /*d90a0*/  LDL.LU R12, [R1+0x17c] ;  /* 0x00017c00010c7983 */ /* 0x000ee20000300800 */
[----:B------:R-:W-:Y:S01]  /*d90b0*/  F2FP.SATFINITE.E5M2.F32.PACK_AB_MERGE_C R24, R28, R29, RZ ;  /* 0x0000001d1c18723e */ /* 0x000fe200048060ff */
[----:B0-----:R-:W-:Y:S01]  /*d90c0*/  VIADD R0, R0, UR6 ;  /* 0x0000000600007c36 */ /* 0x001fe20008000000 */
[----:B----4-:R-:W-:Y:S01]  /*d90d0*/  F2FP.SATFINITE.E5M2.F32.PACK_AB_MERGE_C R23, R23, R27, RZ ;  /* 0x0000001b1717723e */ /* 0x010fe200048060ff */
[----:B------:R-:W-:Y:S01]  /*d90e0*/  ULDC UR6, c[0x0][0x248] ;  /* 0x0000920000067ab9 */ /* 0x000fe20000000800 */
[----:B-1----:R-:W-:Y:S01]  /*d90f0*/  F2FP.SATFINITE.E5M2.F32.PACK_AB_MERGE_C R7, R15, R17, RZ ;  /* 0x000000110f07723e */ /* 0x002fe200048060ff */
[----:B------:R-:W-:Y:S04]  /*d9100*/  STL [R1+0x57a8], R24 ;  /* 0x0057a81801007387 */ /* 0x000fe80000100800 */
[----:B------:R-:W4:Y:S04]  /*d9110*/  LDL.LU R17, [R1+0x190] ;  /* 0x0001900001117983 */ /* 0x000f280000300800 */
[----:B------:R-:W4:Y:S04]  /*d9120*/  LDL.LU R15, [R1+0x194] ;  /* 0x00019400010f7983 */ /* 0x000f280000300800 */
[----:B------:R0:W-:Y:S04]  /*d9130*/  STL [R1+0x57ac], R7 ;  /* 0x0057ac0701007387 */ /* 0x0001e80000100800 */
[----:B------:R1:W-:Y:S04]  /*d9140*/  STL [R1+0x180], R0 ;  /* 0x0001800001007387 */ /* 0x0003e80000100800 */
[----:B------:R-:W-:Y:S01]  /*d9150*/  STL [R1+0x5778], R23 ;  /* 0x0057781701007387 */ /* 0x000fe20000100800 */
[----:B0-----:R-:W-:Y:S01]  /*d9160*/  VIADD R7, R0, UR6 ;  /* 0x0000000600077c36 */ /* 0x001fe20008000000 */
[----:B------:R-:W-:-:S02]  /*d9170*/  ULDC UR6, c[0x0][0x248] ;  /* 0x0000920000067ab9 */ /* 0x000fc40000000800 */
[----:B------:R-:W4:Y:S01]  /*d9180*/  LDL.LU R48, [R1+0x198] ;  /* 0x0001980001307983 */ /* 0x000f220000300800 */
[----:B-1----:R-:W-:-:S03]  /*d9190*/  F2FP.SATFINITE.E5M2.F32.PACK_AB_MERGE_C R0, R20, R22, RZ ;  /* 0x000000161400723e */ /* 0x002fc600048060ff */
        /* <DEDUP_REMOVED lines=11> */
[----:B--2---:R-:W-:-:S03]  /*d9250*/  F2FP.SATFINITE.E5M2.F32.PACK_AB_MERGE_C R0, R14, R18, RZ ;  /* 0x000000120e00723e */ /* 0x004fc600048060ff */
        /* <DEDUP_REMOVED lines=10> */
[----:B---3--:R-:W-:-:S05]  /*d9300*/  F2FP.SATFINITE.E5M2.F32.PACK_AB_MERGE_C R0, R12, R16, RZ ;  /* 0x000000100c00723e */ /* 0x008fca00048060ff */
[----:B------:R4:W-:Y:S04]  /*d9310*/  STL [R1+0x575c], R0 ;  /* 0x00575c0001007387 */ /* 0x0009e80000100800 */
[----:B------:R-:W3:Y:S04]  /*d9320*/  LDL.LU R16, [R1+0x228] ;  /* 0x0002280001107983 */ /* 0x000ee80000300800 */
[----:B------:R-:W3:Y:S01]  /*d9330*/  LDL.LU R12, [R1+0x22c] ;  /* 0x00022c00010c7983 */ /* 0x000ee20000300800 */
[----:B----4-:R-:W-:Y:S01]  /*d9340*/  F2FP.SATFINITE.E5M2.F32.PACK_AB_MERGE_C R0, R15, R17, RZ ;  /* 0x000000110f00723e */ /* 0x010fe200048060ff */
[----:B------:R-:W-:-:S02]  /*d9350*/  VIADD R24, R7, UR6 ;  /* 0x0000000607187c36 */ /* 0x000fc40008000000 */
[----:B------:R-:W4:Y:S01]  /*d9360*/  LDL.LU R17, [R1+0x250] ;  /* 0x0002500001117983 */ /* 0x000f220000300800 */
[----:B------:R-:W-:-:S03]  /*d9370*/  ULDC UR6, c[0x0][0x248] ;  /* 0x0000920000067ab9 */ /* 0x000fc60000000800 */
[----:B------:R-:W4:Y:S01]  /*d9380*/  LDL.LU R15, [R1+0x254] ;  /* 0x00025400010f7983 */ /* 0x000f220000300800 */
[----:B------:R-:W-:Y:S01]  /*d9390*/  VIADD R23, R24, UR6 ;  /* 0x0000000618177c36 */ /* 0x000fe20008000000 */
[----:B------:R-:W-:Y:S02]  /*d93a0*/  ULDC UR6, c[0x0][0x248] ;  /* 0x0000920000067ab9 */ /* 0x000fe40000000800 */
[----:B------:R0:W-:Y:S04]  /*d93b0*/  STL [R1+0x5734], R0 ;  /* 0x0057340001007387 */ /* 0x0001e80000100800 */
[----:B------:R1:W-:Y:S01]  /*d93c0*/  STL [R1+0x600c], R24 ;  /* 0x00600c1801007387 */ /* 0x0003e20000100800 */
[----:B0-----:R-:W-:-:S05]  /*d93d0*/  F2FP.SATFINITE.E5M2.F32.PACK_AB_MERGE_C R0, R47, R48, RZ ;  /* 0x000000302f00723e */ /* 0x001fca00048060ff */
[----:B------:R0:W-:Y:S04]  /*d93e0*/  STL [R1+0x5740], R0 ;  /* 0x0057400001007387 */ /* 0x0001e80000100800 */
[----:B------:R0:W-:Y:S01]  /*d93f0*/  STL [R1+0x6010], R23 ;  /* 0x0060101701007387 */ /* 0x0001e20000100800 */
[----:B-1----:R-:W-:Y:S01]  /*d9400*/  F2FP.SATFINITE.E5M2.F32.PACK_AB_MERGE_C R24, R39, R46, RZ ;  /* 0x0000002e2718723e */ /* 0x002fe200048060ff */
[----:B0-----:R-:W-:Y:S01]  /*d9410*/  VIADD R0, R23, UR6 ;  /* 0x0000000617007c36 */ /* 0x001fe20008000000 */
[----:B------:R-:W-:-:S03]  /*d9420*/  ULDC UR6, c[0x0][0x248] ;  /* 0x0000920000067ab9 */ /* 0x000fc60000000800 */
[----:B------:R0:W-:Y:S01]  /*d9430*/  STL [R1+0x5728], R24 ;  /* 0x0057281801007387 */ /* 0x0001e20000100800 */
[----:B------:R-:W-:-:S03]  /*d9440*/  F2FP.SATFINITE.E5M2.F32.PACK_AB_MERGE_C R23, R37, R38, RZ ;  /* 0x000000262517723e */ /* 0x000fc600048060ff */
[----:B------:R-:W-:Y:S04]  /*d9450*/  STL [R1+0x158], R0 ;  /* 0x0001580001007387 */ /* 0x000fe80000100800 */
[----:B------:R1:W-:Y:S01]  /*d9460*/  STL [R1+0x5730], R23 ;  /* 0x0057301701007387 */ /* 0x0003e20000100800 */
[----:B0-----:R-:W-:Y:S01]  /*d9470*/  VIADD R24, R0, UR6 ;  /* 0x0000000600187c36 */ /* 0x001fe20008000000 */
[----:B------:R-:W-:Y:S01]  /*d9480*/  ULDC UR6, c[0x0][0x248] ;  /* 0x0000920000067ab9 */ /* 0x000fe20000000800 */
[----:B-1----:R-:W-:Y:S02]  /*d9490*/  F2FP.SATFINITE.E5M2.F32.PACK_AB_MERGE_C R23, R35, R36, RZ ;  /* 0x000000242317723e */ /* 0x002fe400048060ff */
[----:B------:R-:W-:-:S03]  /*d94a0*/  F2FP.SATFINITE.E5M2.F32.PACK_AB_MERGE_C R0, R28, R29, RZ ;  /* 0x0000001d1c00723e */ /* 0x000fc600048060ff */
[----:B------:R2:W-:Y:S04]  /*d94b0*/  STL [R1+0x5718], R23 ;  /* 0x0057181701007387 */ /* 0x0005e80000100800 */
[----:B------:R-:W4:Y:S04]  /*d94c0*/  LDL.LU R29, [R1+0x258] ;  /* 0x00025800011d7983 */ /* 0x000f280000300800 */
[----:B------:R-:W4:Y:S04]  /*d94d0*/  LDL.LU R28, [R1+0x25c] ;  /* 0x00025c00011c7983 */ /* 0x000f280000300800 */
[----:B------:R0:W-:Y:S01]  /*d94e0*/  STL [R1+0x5720], R0 ;  /* 0x0057200001007387 */ /* 0x0001e20000100800 */
[----:B--2---:R-:W-:-:S05]  /*d94f0*/  F2FP.SATFINITE.E5M2.F32.PACK_AB_MERGE_C R23, R14, R34, RZ ;  /* 0x000000220e17723e */ /* 0x004fca00048060ff */
[----:B------:R-:W-:Y:S01]  /*d9500*/  STL [R1+0x570c], R23 ;  /* 0x00570c1701007387 */ /* 0x000fe20000100800 */
[----:B0-----:R-:W-:Y:S02]  /*d9510*/  F2FP.SATFINITE.E5M2.F32.PACK_AB_MERGE_C R0, R32, R33, RZ ;  /* 0x000000212000723e */ /* 0x001fe400048060ff */
[----:B------:R-:W-:-:S03]  /*d9520*/  F2FP.SATFINITE.E5M2.F32.PACK_AB_MERGE_C R30, R30, R31, RZ ;  /* 0x0000001f1e1e723e */ /* 0x000fc600048060ff */
[----:B------:R0:W-:Y:S04]  /*d9530*/  STL [R1+0x5710], R0 ;  /* 0x0057100001007387 */ /* 0x0001e80000100800 */
[----:B------:R-:W-:Y:S01]  /*d9540*/  STL [R1+0x5704], R30 ;  /* 0x0057041e01007387 */ /* 0x000fe20000100800 */
[----:B0-----:R-:W-:-:S03]  /*d9550*/  F2FP.SATFINITE.E5M2.F32.PACK_AB_MERGE_C R0, R22, R27, RZ ;  /* 0x0000001b1600723e */ /* 0x001fc600048060ff */
[----:B------:R-:W2:Y:S04]  /*d9560*/  LDL.LU R27, [R1+0x260] ;  /* 0x00026000011b7983 */ /* 0x000ea80000300800 */
[----:B------:R-:W2:Y:S01]  /*d9570*/  LDL.LU R22, [R1+0x264] ;  /* 0x0002640001167983 */ /* 0x000ea20000300800 */
[----:B------:R-:W-:-:S03]  /*d9580*/  F2FP.SATFINITE.E5M2.F32.PACK_AB_MERGE_C R20, R18, R20, RZ ;  /* 0x000000141214723e */ /* 0x000fc600048060ff */
[----:B------:R3:W-:Y:S04]  /*d9590*/  STL [R1+0x5708], R0 ;  /* 0x0057080001007387 */ /* 0x0007e80000100800 */
[----:B------:R-:W-:Y:S01]  /*d95a0*/  STL [R1+0x56fc], R20 ;  /* 0x0056fc1401007387 */ /* 0x000fe20000100800 */
[----:B---3--:R-:W-:-:S03]  /*d95b0*/  F2FP.SATFINITE.E5M2.F32.PACK_AB_MERGE_C R0, R12, R16, RZ ;  /* 0x000000100c00723e */ /* 0x008fc600048060ff */
[----:B------:R-:W3:Y:S04]  /*d95c0*/  LDL.LU R16, [R1+0x268] ;  /* 0x0002680001107983 */ /* 0x000ee80000300800 */
[----:B------:R-:W3:Y:S04]  /*d95d0*/  LDL.LU R12, [R1+0x26c] ;  /* 0x00026c00010c7983 */ /* 0x000ee80000300800 */
[----:B------:R4:W-:Y:S01]  /*d95e0*/  STL [R1+0x5700], R0 ;  /* 0x0057000001007387 */ /* 0x0009e20000100800 */
[----:B------:R-:W-:Y:S01]  /*d95f0*/  VIADD R14, R24, UR6 ;  /* 0x00000006180e7c36 */ /* 0x000fe20008000000 */
[----:B------:R-:W-:-:S02]  /*d9600*/  ULDC UR6, c[0x0][0x248] ;  /* 0x0000920000067ab9 */ /* 0x000fc40000000800 */
[----:B------:R-:W3:Y:S04]  /*d9610*/  LDL.LU R51, [R1+0x280] ;  /* 0x0002800001337983 */ /* 0x000ee80000300800 */
[----:B------:R-:W3:Y:S01]  /*d9620*/  LDL.LU R50, [R1+0x284] ;  /* 0x0002840001327983 */ /* 0x000ee20000300800 */
[----:B----4-:R-:W-:Y:S01]  /*d9630*/  F2FP.SATFINITE.E5M2.F32.PACK_AB_MERGE_C R0, R15, R17, RZ ;  /* 0x000000110f00723e */ /* 0x010fe200048060ff */
[----:B------:R-:W-:Y:S01]  /*d9640*/  VIADD R23, R14, UR6 ;  /* 0x000000060e177c36 */ /* 0x000fe20008000000 */
[----:B------:R-:W-:-:S03]  /*d9650*/  ULDC UR6, c[0x0][0x248] ;  /* 0x0000920000067ab9 */ /* 0x000fc60000000800 */
[----:B------:R0:W-:Y:S04]  /*d9660*/  STL [R1+0x56f4], R0 ;  /* 0x0056f40001007387 */ /* 0x0001e80000100800 */
[----:B------:R-:W4:Y:S04]  /*d9670*/  LDL.LU R49, [R1+0x288] ;  /* 0x0002880001317983 */ /* 0x000f280000300800 */
[----:B------:R-:W4:Y:S01]  /*d9680*/  LDL.LU R48, [R1+0x28c] ;  /* 0x00028c0001307983 */ /* 0x000f220000300800 */
[----:B------:R-:W-:Y:S01]  /*d9690*/  VIADD R18, R23, UR6 ;  /* 0x0000000617127c36 */ /* 0x000fe20008000000 */
[----:B------:R-:W-:-:S02]  /*d96a0*/  ULDC UR6, c[0x0][0x248] ;  /* 0x0000920000067ab9 */ /* 0x000fc40000000800 */
[----:B------:R-:W4:Y:S04]  /*d96b0*/  LDL.LU R47, [R1+0x2a0] ;  /* 0x0002a000012f7983 */ /* 0x000f280000300800 */
[----:B------:R-:W4:Y:S04]  /*d96c0*/  LDL.LU R20, [R1+0x2a4] ;  /* 0x0002a40001147983 */ /* 0x000f280000300800 */
[----:B------:R-:W4:Y:S04]  /*d96d0*/  LDL.LU R46, [R1+0x2a8] ;  /* 0x0002a800012e7983 */ /* 0x000f280000300800 */
[----:B------:R-:W4:Y:S01]  /*d96e0*/  LDL.LU R39, [R1+0x2ac] ;  /* 0x0002ac0001277983 */ /* 0x000f220000300800 */
[----:B0-----:R-:W-:Y:S01]  /*d96f0*/  VIADD R0, R18, UR6 ;  /* 0x0000000612007c36 */ /* 0x001fe20008000000 */
[----:B------:R-:W-:-:S02]  /*d9700*/  ULDC UR6, c[0x0][0x248] ;  /* 0x0000920000067ab9 */ /* 0x000fc40000000800 */
[----:B------:R-:W4:Y:S04]  /*d9710*/  LDL.LU R17, [R1+0x2b0] ;  /* 0x0002b00001117983 */ /* 0x000f280000300800 */
[----:B------:R-:W4:Y:S04]  /*d9720*/  LDL.LU R15, [R1+0x2b4] ;  /* 0x0002b400010f7983 */ /* 0x000f280000300800 */
[----:B------:R0:W-:Y:S04]  /*d9730*/  STL [R1+0x5ffc], R18 ;  /* 0x005ffc1201007387 */ /* 0x0001e80000100800 */
[----:B------:R-:W4:Y:S01]  /*d9740*/  LDL.LU R38, [R1+0x2b8] ;  /* 0x0002b80001267983 */ /* 0x000f220000300800 */
[----:B0-----:R-:W-:-:S03]  /*d9750*/  F2FP.SATFINITE.E5M2.F32.PACK_AB_MERGE_C R18, R28, R29, RZ ;  /* 0x0000001d1c12723e */ /* 0x001fc600048060ff */
[----:B------:R-:W-:Y:S04]  /*d9760*/  STL [R1+0x144], R0 ;  /* 0x0001440001007387 */ /* 0x000fe80000100800 */
        /* <DEDUP_REMOVED lines=9> */
[----:B--2---:R-:W-:-:S05]  /*d9800*/  F2FP.SATFINITE.E5M2.F32.PACK_AB_MERGE_C R18, R22, R27, RZ ;  /* 0x0000001b1612723e */ /* 0x004fca00048060ff */
[----:B------:R0:W-:Y:S04]  /*d9810*/  STL [R1+0x56ec], R18 ;  /* 0x0056ec1201007387 */ /* 0x0001e80000100800 */
[----:B------:R-:W2:Y:S01]  /*d9820*/  LDL.LU R32, [R1+0x2fc] ;  /* 0x0002fc0001207983 */ /* 0x000ea20000300800 */
[----:B------:R-:W-:Y:S01]  /*d9830*/  VIADD R27, R0, UR6 ;  /* 0x00000006001b7c36 */ /* 0x000fe20008000000 */
[----:B------:R-:W-:Y:S02]  /*d9840*/  ULDC UR6, c[0x0][0x248] ;  /* 0x0000920000067ab9 */ /* 0x000fe40000000800 */
[----:B------:R-:W2:Y:S04]  /*d9850*/  LDL.LU R30, [R1+0x300] ;  /* 0x00030000011e7983 */ /* 0x000ea80000300800 */
[----:B------:R-:W2:Y:S01]  /*d9860*/  LDL.LU R22, [R1+0x304] ;  /* 0x0003040001167983 */ /* 0x000ea20000300800 */
[----:B---3--:R-:W-:-:S03]  /*d9870*/  F2FP.SATFINITE.E5M2.F32.PACK_AB_MERGE_C R0, R12, R16, RZ ;  /* 0x000000100c00723e */ /* 0x008fc600048060ff */
[----:B------:R-:W3:Y:S04]  /*d9880*/  LDL.LU R16, [R1+0x308] ;  /* 0x0003080001107983 */ /* 0x000ee80000300800 */
[----:B------:R-:W3:Y:S01]  /*d9890*/  LDL.LU R12, [R1+0x30c] ;  /* 0x00030c00010c7983 */ /* 0x000ee20000300800 */
[----:B0-----:R-:W-:Y:S01]  /*d98a0*/  VIADD R18, R27, UR6 ;  /* 0x000000061b127c36 */ /* 0x001fe20008000000 */
[----:B------:R-:W-:Y:S02]  /*d98b0*/  ULDC UR6, c[0x0][0x248] ;  /* 0x0000920000067ab9 */ /* 0x000fe40000000800 */
[----:B------:R0:W-:Y:S04]  /*d98c0*/  STL [R1+0x56f0], R0 ;  /* 0x0056f00001007387 */ /* 0x0001e80000100800 */
[----:B------:R4:W-:Y:S01]  /*d98d0*/  STL [R1+0x6000], R27 ;  /* 0x0060001b01007387 */ /* 0x0009e20000100800 */
[----:B0-----:R-:W-:-:S02]  /*d98e0*/  F2FP.SATFINITE.E5M2.F32.PACK_AB_MERGE_C R0, R50, R51, RZ ;  /* 0x000000333200723e */ /* 0x001fc400048060ff */
[----:B----4-:R-:W-:-:S03]  /*d98f0*/  F2FP.SATFINITE.E5M2.F32.PACK_AB_MERGE_C R27, R48, R49, RZ ;  /* 0x00000031301b723e */ /* 0x010fc600048060ff */
[----:B------:R0:W-:Y:S04]  /*d9900*/  STL [R1+0x56e4], R0 ;  /* 0x0056e40001007387 */ /* 0x0001e80000100800 */
[----:B------:R-:W-:Y:S04]  /*d9910*/  STL [R1+0x56e8], R27 ;  /* 0x0056e81b01007387 */ /* 0x000fe80000100800 */
[----:B------:R1:W-:Y:S01]  /*d9920*/  STL [R1+0x6004], R18 ;  /* 0x0060041201007387 */ /* 0x0003e20000100800 */
[----:B0-----:R-:W-:Y:S01]  /*d9930*/  F2FP.SATFINITE.E5M2.F32.PACK_AB_MERGE_C R0, R20, R47, RZ ;  /* 0x0000002f1400723e */ /* 0x001fe200048060ff */
[----:B------:R-:W-:Y:S01]  /*d9940*/  VIADD R20, R18, UR6 ;  /* 0x0000000612147c36 */ /* 0x000fe20008000000 */
[----:B------:R-:W-:Y:S01]  /*d9950*/  ULDC UR6, c[0x0][0x248] ;  /* 0x0000920000067ab9 */ /* 0x000fe20000000800 */
[----:B-1----:R-:W-:-:S02]  /*d9960*/  F2FP.SATFINITE.E5M2.F32.PACK_AB_MERGE_C R18, R39, R46, RZ ;  /* 0x0000002e2712723e */ /* 0x002fc400048060ff */
[----:B------:R0:W-:Y:S04]  /*d9970*/  STL [R1+0x56dc], R0 ;  /* 0x0056dc0001007387 */ /* 0x0001e80000100800 */
[----:B------:R-:W-:Y:S01]  /*d9980*/  STL [R1+0x56e0], R18 ;  /* 0x0056e01201007387 */ /* 0x000fe20000100800 */
[----:B0-----:R-:W-:-:S03]  /*d9990*/  F2FP.SATFINITE.E5M2.F32.PACK_AB_MERGE_C R0, R15, R17, RZ ;  /* 0x000000110f00723e */ /* 0x001fc600048060ff */
[----:B------:R-:W4:Y:S04]  /*d99a0*/  LDL.LU R17, [R1+0x330] ;  /* 0x0003300001117983 */ /* 0x000f280000300800 */
[----:B------:R-:W4:Y:S04]  /*d99b0*/  LDL.LU R15, [R1+0x334] ;  /* 0x00033400010f7983 */ /* 0x000f280000300800 */
[----:B------:R0:W-:Y:S01]  /*d99c0*/  STL [R1+0x56d4], R0 ;  /* 0x0056d40001007387 */ /* 0x0001e20000100800 */
[----:B------:R-:W-:Y:S01]  /*d99d0*/  F2FP.SATFINITE.E5M2.F32.PACK_AB_MERGE_C R27, R37, R38, RZ ;  /* 0x00000026251b723e */ /* 0x000fe200048060ff */
[----:B0-----:R-:W-:Y:S01]  /*d99e0*/  VIADD R0, R20, UR6 ;  /* 0x0000000614007c36 */ /* 0x001fe20008000000 */
[----:B------:R-:W-:-:S03]  /*d99f0*/  ULDC UR6, c[0x0][0x248] ;  /* 0x0000920000067ab9 */ /* 0x000fc60000000800 */
[----:B------:R0:W-:Y:S01]  /*d9a00*/  STL [R1+0x56d8], R27 ;  /* 0x0056d81b01007387 */ /* 0x0001e20000100800 */
[----:B------:R-:W-:-:S03]  /*d9a10*/  F2FP.SATFINITE.E5M2.F32.PACK_AB_MERGE_C R18, R35, R36, RZ ;  /* 0x000000242312723e */ /* 0x000fc600048060ff */
[----:B------:R1:W-:Y:S04]  /*d9a20*/  STL [R1+0x134], R0 ;  /* 0x0001340001007387 */ /* 0x0003e80000100800 */
[----:B------:R1:W-:Y:S01]  /*d9a30*/  STL [R1+0x56cc], R18 ;  /* 0x0056cc1201007387 */ /* 0x0003e20000100800 */
[----:B0-----:R-:W-:Y:S01]  /*d9a40*/  F2FP.SATFINITE.E5M2.F32.PACK_AB_MERGE_C R27, R31, R34, RZ ;  /* 0x000000221f1b723e */ /* 0x001fe200048060ff */
[----:B-1----:R-:W-:Y:S01]  /*d9a50*/  VIADD R0, R0, UR6 ;  /* 0x0000000600007c36 */ /* 0x002fe20008000000 */
[----:B------:R-:W-:-:S03]  /*d9a60*/  ULDC UR6, c[0x0][0x248] ;  /* 0x0000920000067ab9 */ /* 0x000fc60000000800 */
[----:B------:R-:W-:Y:S01]  /*d9a70*/  STL [R1+0x56d0], R27 ;  /* 0x0056d01b01007387 */ /* 0x000fe20000100800 */
[----:B------:R-:W-:-:S03]  /*d9a80*/  F2FP.SATFINITE.E5M2.F32.PACK_AB_MERGE_C R18, R28, R29, RZ ;  /* 0x0000001d1c12723e */ /* 0x000fc600048060ff */
[----:B------:R-:W-:Y:S04]  /*d9a90*/  STL [R1+0x130], R0 ;  /* 0x0001300001007387 */ /* 0x000fe80000100800 */
[----:B------:R2:W-:Y:S04]  /*d9aa0*/  STL [R1+0x56c8], R18 ;  /* 0x0056c81201007387 */ /* 0x0005e80000100800 */
[----:B------:R-:W4:Y:S01]  /*d9ab0*/  LDL.LU R29, [R1+0x338] ;  /* 0x00033800011d7983 */ /* 0x000f220000300800 */
[----:B------:R-:W-:Y:S01]  /*d9ac0*/  VIADD R31, R0, UR6 ;  /* 0x00000006001f7c36 */ /* 0x000fe20008000000 */
[----:B------:R-:W-:-:S02]  /*d9ad0*/  ULDC UR6, c[0x0][0x248] ;  /* 0x0000920000067ab9 */ /* 0x000fc40000000800 */
[----:B------:R-:W4:Y:S01]  /*d9ae0*/  LDL.LU R28, [R1+0x33c] ;  /* 0x00033c00011c7983 */ /* 0x000f220000300800 */
[----:B--2---:R-:W-:-:S05]  /*d9af0*/  F2FP.SATFINITE.E5M2.F32.PACK_AB_MERGE_C R18, R32, R33, RZ ;  /* 0x000000212012723e */ /* 0x004fca00048060ff */
[----:B------:R-:W-:Y:S01]  /*d9b00*/  STL [R1+0x56c4], R18 ;  /* 0x0056c41201007387 */ /* 0x000fe20000100800 */
[----:B------:R-:W-:-:S03]  /*d9b10*/  F2FP.SATFINITE.E5M2.F32.PACK_AB_MERGE_C R0, R22, R30, RZ ;  /* 0x0000001e1600723e */ /* 0x000fc600048060ff */
[----:B------:R-:W2:Y:S04]  /*d9b20*/  LDL.LU R56, [R1+0x350] ;  /* 0x0003500001387983 */ /* 0x000ea80000300800 */
[----:B------:R-:W2:Y:S04]  /*d9b30*/  LDL.LU R55, [R1+0x354] ;  /* 0x0003540001377983 */ /* 0x000ea80000300800 */
[----:B------:R0:W-:Y:S04]  /*d9b40*/  STL [R1+0x56c0], R0 ;  /* 0x0056c00001007387 */ /* 0x0001e80000100800 */
[----:B------:R-:W2:Y:S04]  /*d9b50*/  LDL.LU R54, [R1+0x358] ;  /* 0x0003580001367983 */ /* 0x000ea80000300800 */
[----:B------:R-:W2:Y:S01]  /*d9b60*/  LDL.LU R53, [R1+0x35c] ;  /* 0x00035c0001357983 */ /* 0x000ea20000300800 */
[----:B0-----:R-:W-:Y:S01]  /*d9b70*/  VIADD R0, R31, UR6 ;  /* 0x000000061f007c36 */ /* 0x001fe20008000000 */
[----:B---3--:R-:W-:Y:S01]  /*d9b80*/  F2FP.SATFINITE.E5M2.F32.PACK_AB_MERGE_C R12, R12, R16, RZ ;  /* 0x000000100c0c723e */ /* 0x008fe200048060ff */
[----:B------:R-:W-:-:S04]  /*d9b90*/  ULDC UR6, c[0x0][0x248] ;  /* 0x0000920000067ab9 */ /* 0x000fc80000000800 */
[----:B------:R0:W-:Y:S04]  /*d9ba0*/  STL [R1+0x56bc], R12 ;  /* 0x0056bc0c01007387 */ /* 0x0001e80000100800 */
[----:B------:R-:W-:Y:S04]  /*d9bb0*/  STL [R1+0x128], R0 ;  /* 0x0001280001007387 */ /* 0x000fe80000100800 */
        /* <DEDUP_REMOVED lines=8> */
[----:B------:R-:W3:Y:S01]  /*d9c40*/  LDL.LU R46, [R1+0x390] ;  /* 0x00039000012e7983 */ /* 0x000ee20000300800 */
[----:B----4-:R-:W-:-:S03]  /*d9c50*/  F2FP.SATFINITE.E5M2.F32.PACK_AB_MERGE_C R15, R15, R17, RZ ;  /* 0x000000110f0f723e */ /* 0x010fc600048060ff */
[----:B------:R-:W4:Y:S04]  /*d9c60*/  LDL.LU R17, [R1+0x394] ;  /* 0x0003940001117983 */ /* 0x000f280000300800 */
[----:B------:R0:W-:Y:S04]  /*d9c70*/  STL [R1+0x56b4], R15 ;  /* 0x0056b40f01007387 */ /* 0x0001e80000100800 */
[----:B------:R-:W4:Y:S04]  /*d9c80*/  LDL.LU R39, [R1+0x398] ;  /* 0x0003980001277983 */ /* 0x000f280000300800 */
[----:B------:R-:W4:Y:S04]  /*d9c90*/  LDL.LU R38, [R1+0x39c] ;  /* 0x00039c0001267983 */ /* 0x000f280000300800 */
[----:B------:R-:W4:Y:S04]  /*d9ca0*/  LDL.LU R37, [R1+0x380] ;  /* 0x0003800001257983 */ /* 0x000f280000300800 */
[----:B------:R-:W4:Y:S04]  /*d9cb0*/  LDL.LU R36, [R1+0x384] ;  /* 0x0003840001247983 */ /* 0x000f280000300800 */
[----:B------:R-:W3:Y:S04]  /*d9cc0*/  LDL.LU R35, [R1+0x388] ;  /* 0x0003880001237983 */ /* 0x000ee80000300800 */
[----:B------:R-:W3:Y:S04]  /*d9cd0*/  LDL.LU R34, [R1+0x38c] ;  /* 0x00038c0001227983 */ /* 0x000ee80000300800 */
[----:B------:R-:W4:Y:S01]  /*d9ce0*/  LDL.LU R33, [R1+0x370] ;  /* 0x0003700001217983 */ /* 0x000f220000300800 */
[----:B------:R-:W-:Y:S01]  /*d9cf0*/  VIADD R22, R0, UR6 ;  /* 0x0000000600167c36 */ /* 0x000fe20008000000 */
[----:B------:R-:W-:-:S02]  /*d9d00*/  ULDC UR6, c[0x0][0x248] ;  /* 0x0000920000067ab9 */ /* 0x000fc40000000800 */
[----:B0-----:R-:W4:Y:S04]  /*d9d10*/  LDL.LU R15, [R1+0x374] ;  /* 0x00037400010f7983 */ /* 0x001f280000300800 */
[----:B------:R-:W4:Y:S04]  /*d9d20*/  LDL.LU R32, [R1+0x378] ;  /* 0x0003780001207983 */ /* 0x000f280000300800 */
[----:B------:R-:W4:Y:S01]  /*d9d30*/  LDL.LU R30, [R1+0x37c] ;  /* 0x00037c00011e7983 */ /* 0x000f220000300800 */
[----:B------:R-:W-:-:S05]  /*d9d40*/  F2FP.SATFINITE.E5M2.F32.PACK_AB_MERGE_C R0, R28, R29, RZ ;  /* 0x0000001d1c00723e */ /* 0x000fca00048060ff */
[----:B------:R2:W-:Y:S04]  /*d9d50*/  STL [R1+0x56b8], R0 ;  /* 0x0056b80001007387 */ /* 0x0005e80000100800 */
[----:B------:R-:W4:Y:S04]  /*d9d60*/  LDL.LU R29, [R1+0xa00] ;  /* 0x000a0000011d7983 */ /* 0x000f280000300800 */
[----:B------:R-:W4:Y:S01]  /*d9d70*/  LDL.LU R28, [R1+0xa04] ;  /* 0x000a0400011c7983 */ /* 0x000f220000300800 */
[----:B------:R-:W-:Y:S01]  /*d9d80*/  VIADD R18, R22, UR6 ;  /* 0x0000000616127c36 */ /* 0x000fe20008000000 */
[----:B------:R-:W-:-:S02]  /*d9d90*/  ULDC UR6, c[0x0][0x248] ;  /* 0x0000920000067ab9 */ /* 0x000fc40000000800 */
[----:B------:R0:W-:Y:S01]  /*d9da0*/  STL [R1+0x5ff4], R22 ;  /* 0x005ff41601007387 */ /* 0x0001e20000100800 */
[----:B--2---:R-:W-:Y:S01]  /*d9db0*/  F2FP.SATFINITE.E5M2.F32.PACK_AB_MERGE_C R0, R55, R56, RZ ;  /* 0x000000383700723e */ /* 0x004fe200048060ff */
[----:B------:R-:W-:Y:S01]  /*d9dc0*/  IMAD.U32 R41, RZ, RZ, UR8 ;  /* 0x00000008ff297e24 */ /* 0x000fe2000f8e00ff */
[----:B------:R-:W-:Y:S01]  /*d9dd0*/  UMOV UR4, UR9 ;  /* 0x0000000900047c82 */ /* 0x000fe20008000000 */
[----:B------:R-:W-:Y:S01]  /*d9de0*/  ULDC.64 UR8, c[0x0][0x228] ;  /* 0x00008a0000087ab9 */ /* 0x000fe20000000a00 */
[----:B------:R-:W1:Y:S01]  /*d9df0*/  LDC R56, c[0x0][0x244] ;  /* 0x00009100ff387b82 */ /* 0x000e620000000800 */
[----:B------:R2:W-:Y:S01]  /*d9e00*/  STL [R1+0x56ac], R0 ;  /* 0x0056ac0001007387 */ /* 0x0005e20000100800 */
[----:B0-----:R-:W-:Y:S02]  /*d9e10*/  F2FP.SATFINITE.E5M2.F32.PACK_AB_MERGE_C R22, R53, R54, RZ ;  /* 0x000000363516723e */ /* 0x001fe400048060ff */
[----:B---3--:R-:W-:Y:S02]  /*d9e20*/  F2FP.SATFINITE.E5M2.F32.PACK_AB_MERGE_C R34, R34, R35, RZ ;  /* 0x000000232222723e */ /* 0x008fe400048060ff */
[----:B--2---:R-:W-:Y:S01]  /*d9e30*/  F2FP.SATFINITE.E5M2.F32.PACK_AB_MERGE_C R0, R16, R52, RZ ;  /* 0x000000341000723e */ /* 0x004fe200048060ff */
[----:B------:R0:W-:Y:S01]  /*d9e40*/  STL [R1+0x56b0], R22 ;  /* 0x0056b01601007387 */ /* 0x0001e20000100800 */
[----:B------:R-:W-:Y:S01]  /*d9e50*/  VIADD R16, R18, UR6 ;  /* 0x0000000612107c36 */ /* 0x000fe20008000000 */
[----:B------:R-:W-:Y:S01]  /*d9e60*/  ULDC UR6, c[0x0][0x248] ;  /* 0x0000920000067ab9 */ /* 0x000fe20000000800 */
[----:B----4-:R-:W-:Y:S01]  /*d9e70*/  F2FP.SATFINITE.E5M2.F32.PACK_AB_MERGE_C R28, R28, R29, RZ ;  /* 0x0000001d1c1c723e */ /* 0x010fe200048060ff */
[----:B------:R2:W-:Y:S01]  /*d9e80*/  STL [R1+0x56a4], R0 ;  /* 0x0056a40001007387 */ /* 0x0005e20000100800 */
[----:B0-----:R-:W-:Y:S01]  /*d9e90*/  F2FP.SATFINITE.E5M2.F32.PACK_AB_MERGE_C R22, R50, R51, RZ ;  /* 0x000000333216723e */ /* 0x001fe200048060ff */
[----:B------:R-:W-:Y:S01]  /*d9ea0*/  VIADD R27, R16, UR6 ;  /* 0x00000006101b7c36 */ /* 0x000fe20008000000 */
[----:B------:R-:W-:Y:S01]  /*d9eb0*/  ULDC UR6, c[0x0][0x248] ;  /* 0x0000920000067ab9 */ /* 0x000fe20000000800 */
[----:B------:R-:W-:Y:S01]  /*d9ec0*/  UMOV UR5, UR9 ;  /* 0x0000000900057c82 */ /* 0x000fe20008000000 */
[----:B------:R-:W0:Y:S01]  /*d9ed0*/  LDC R54, c[0x0][0x244] ;  /* 0x00009100ff367b82 */ /* 0x000e220000000800 */
[----:B------:R-:W-:Y:S01]  /*d9ee0*/  STL [R1+0x56a8], R22 ;  /* 0x0056a81601007387 */ /* 0x000fe20000100800 */
[----:B--2---:R-:W-:-:S03]  /*d9ef0*/  F2FP.SATFINITE.E5M2.F32.PACK_AB_MERGE_C R0, R48, R49, RZ ;  /* 0x000000313000723e */ /* 0x004fc600048060ff */
[----:B------:R-:W-:Y:S03]  /*d9f00*/  STL [R1+0x5ff8], R16 ;  /* 0x005ff81001007387 */ /* 0x000fe60000100800 */
[----:B------:R-:W2:Y:S01]  /*d9f10*/  LDC R52, c[0x0][0x244] ;  /* 0x00009100ff347b82 */ /* 0x000ea20000000800 */
[----:B------:R3:W-:Y:S07]  /*d9f20*/  STL [R1+0x2e74], R0 ;  /* 0x002e740001007387 */ /* 0x0007ee0000100800 */
[----:B------:R-:W4:Y:S01]  /*d9f30*/  LDC R50, c[0x0][0x244] ;  /* 0x00009100ff327b82 */ /* 0x000f220000000800 */
[----:B---3--:R-:W-:-:S02]  /*d9f40*/  F2FP.SATFINITE.E5M2.F32.PACK_AB_MERGE_C R0, R12, R47, RZ ;  /* 0x0000002f0c00723e */ /* 0x008fc400048060ff */
[----:B------:R-:W3:Y:S01]  /*d9f50*/  LDL.LU R12, [R1+0x5558] ;  /* 0x00555800010c7983 */ /* 0x000ee20000300800 */
[----:B------:R-:W-:Y:S01]  /*d9f60*/  VIADD R16, R27, UR6 ;  /* 0x000000061b107c36 */ /* 0x000fe20008000000 */
[----:B------:R-:W-:Y:S01]  /*d9f70*/  F2FP.SATFINITE.E5M2.F32.PACK_AB_MERGE_C R22, R36, R37, RZ ;  /* 0x000000252416723e */ /* 0x000fe200048060ff */
[----:B------:R-:W-:Y:S01]  /*d9f80*/  ULDC UR6, c[0x0][0x248] ;  /* 0x0000920000067ab9 */ /* 0x000fe20000000800 */
[----:B------:R1:W-:Y:S01]  /*d9f90*/  STL [R1+0x56a0], R0 ;  /* 0x0056a00001007387 */ /* 0x0003e20000100800 */
[----:B------:R-:W4:Y:S01]  /*d9fa0*/  LDC R47, c[0x0][0x244] ;  /* 0x00009100ff2f7b82 */ /* 0x000f220000000800 */
[----:B-1----:R-:W-:Y:S02]  /*d9fb0*/  F2FP.SATFINITE.E5M2.F32.PACK_AB_MERGE_C R0, R17, R46, RZ ;  /* 0x0000002e1100723e */ /* 0x002fe400048060ff */
[----:B------:R-:W2:Y:S05]  /*d9fc0*/  LDL.LU R17, [R1+0x555c] ;  /* 0x00555c0001117983 */ /* 0x000eaa0000300800 */
[----:B------:R-:W1:Y:S01]  /*d9fd0*/  LDC R46, c[0x0][0x244] ;  /* 0x00009100ff2e7b82 */ /* 0x000e620000000800 */
[----:B------:R0:W-:Y:S02]  /*d9fe0*/  STL [R1+0x1078], R0 ;  /* 0x0010780001007387 */ /* 0x0001e40000100800 */
[----:B0-----:R-:W-:-:S05]  /*d9ff0*/  F2FP.SATFINITE.E5M2.F32.PACK_AB_MERGE_C R0, R38, R39, RZ ;  /* 0x000000272600723e */ /* 0x001fca00048060ff */
[----:B------:R0:W-:Y:S04]  /*da000*/  STL [R1+0x2e50], R0 ;  /* 0x002e500001007387 */ /* 0x0001e80000100800 */
[----:B------:R4:W-:Y:S01]  /*da010*/  STL [R1+0x5a04], R22 ;  /* 0x005a041601007387 */ /* 0x0009e20000100800 */
[----:B0-----:R-:W-:-:S03]  /*da020*/  VIADD R0, R16, UR6 ;  /* 0x0000000610007c36 */ /* 0x001fc60008000000 */
[----:B------:R-:W-:Y:S01]  /*da030*/  STL [R1+0x5a1c], R34 ;  /* 0x005a1c2201007387 */ /* 0x000fe20000100800 */
[----:B------:R-:W-:Y:S01]  /*da040*/  ULDC UR6, c[0x0][0x248] ;  /* 0x0000920000067ab9 */ /* 0x000fe20000000800 */
[----:B----4-:R-:W-:Y:S02]  /*da050*/  F2FP.SATFINITE.E5M2.F32.PACK_AB_MERGE_C R22, R15, R33, RZ ;  /* 0x000000210f16723e */ /* 0x010fe400048060ff */
[----:B------:R0:W-:Y:S04]  /*da060*/  STL [R1+0x110], R0 ;  /* 0x0001100001007387 */ /* 0x0001e80000100800 */
[----:B------:R-:W4:Y:S04]  /*da070*/  LDL.LU R15, [R1+0x5560] ;  /* 0x00556000010f7983 */ /* 0x000f280000300800 */
[----:B------:R1:W-:Y:S01]  /*da080*/  STL [R1+0x59bc], R22 ;  /* 0x0059bc1601007387 */ /* 0x0003e20000100800 */
[----:B0-----:R-:W-:Y:S01]  /*da090*/  VIADD R0, R0, UR6 ;  /* 0x0000000600007c36 */ /* 0x001fe20008000000 */
[----:B------:R-:W-:Y:S01]  /*da0a0*/  ULDC UR6, c[0x0][0x248] ;  /* 0x0000920000067ab9 */ /* 0x000fe20000000800 */
[----:B-1----:R-:W-:-:S05]  /*da0b0*/  F2FP.SATFINITE.E5M2.F32.PACK_AB_MERGE_C R22, R30, R32, RZ ;  /* 0x000000201e16723e */ /* 0x002fca00048060ff */
[----:B------:R0:W-:Y:S04]  /*da0c0*/  STL [R1+0x59cc], R22 ;  /* 0x0059cc1601007387 */ /* 0x0001e80000100800 */
[----:B------:R1:W-:Y:S01]  /*da0d0*/  STL [R1+0x5ff0], R0 ;  /* 0x005ff00001007387 */ /* 0x0003e20000100800 */
[----:B0-----:R-:W-:-:S03]  /*da0e0*/  VIADD R22, R0, UR6 ;  /* 0x0000000600167c36 */ /* 0x001fc60008000000 */
[----:B------:R0:W-:Y:S01]  /*da0f0*/  STL [R1+0x5974], R28 ;  /* 0x0059741c01007387 */ /* 0x0001e20000100800 */
[----:B------:R-:W-:-:S03]  /*da100*/  ULDC UR6, c[0x0][0x248] ;  /* 0x0000920000067ab9 */ /* 0x000fc60000000800 */
[----:B------:R4:W-:Y:S04]  /*da110*/  STL [R1+0x108], R22 ;  /* 0x0001081601007387 */ /* 0x0009e80000100800 */
[----:B-1----:R-:W4:Y:S04]  /*da120*/  LDL.LU R0, [R1+0x108] ;  /* 0x0001080001007983 */ /* 0x002f280000300800 */
[----:B------:R-:W-:Y:S04]  /*da130*/  STL.64 [R1+0x5c10], R40 ;  /* 0x005c102801007387 */ /* 0x000fe80000100a00 */
[----:B------:R-:W4:Y:S01]  /*da140*/  LDL R29, [R1+0x2e58] ;  /* 0x002e5800011d7983 */ /* 0x000f220000100800 */
[----:B---3--:R-:W-:-:S03]  /*da150*/  ISETP.GE.AND P0, PT, R12, UR4, PT ;  /* 0x000000040c007c0c */ /* 0x008fc6000bf06270 */
[----:B------:R-:W3:Y:S04]  /*da160*/  LDL.LU R12, [R1+0x5564] ;  /* 0x00556400010c7983 */ /* 0x000ee80000300800 */
[----:B0-----:R-:W3:Y:S06]  /*da170*/  LDL R28, [R1+0x2e54] ;  /* 0x002e5400011c7983 */ /* 0x001eec0000100800 */
[----:B------:R-:W-:-:S02]  /*da180*/  @P0 LOP3.LUT R45, R45, 0x40, RZ, 0xfc, !PT ;  /* 0x000000402d2d0812 */ /* 0x000fc400078efcff */
[----:B--2---:R-:W-:Y:S01]  /*da190*/  ISETP.GE.AND P0, PT, R17, UR5, PT ;  /* 0x0000000511007c0c */ /* 0x004fe2000bf06270 */
[----:B------:R-:W-:Y:S01]  /*da1a0*/  UMOV UR4, UR8 ;  /* 0x0000000800047c82 */ /* 0x000fe20008000000 */
[----:B------:R-:W-:Y:S02]  /*da1b0*/  ULDC.64 UR8, c[0x0][0x228] ;  /* 0x00008a0000087ab9 */ /* 0x000fe40000000a00 */
[----:B------:R-:W-:-:S09]  /*da1c0*/  UMOV UR7, UR9 ;  /* 0x0000000900077c82 */ /* 0x000fd20008000000 */
[----:B------:R-:W-:-:S04]  /*da1d0*/  @P0 LOP3.LUT R44, R44, 0x10, RZ, 0xfc, !PT ;  /* 0x000000102c2c0812 */ /* 0x000fc800078efcff */
[----:B------:R-:W-:Y:S01]  /*da1e0*/  LOP3.LUT R44, R44, 0xfffffff7, RZ, 0xc0, !PT ;  /* 0xfffffff72c2c7812 */ /* 0x000fe200078ec0ff */
[----:B------:R-:W-:Y:S01]  /*da1f0*/  UMOV UR5, UR8 ;  /* 0x0000000800057c82 */ /* 0x000fe20008000000 */
[----:B------:R-:W-:Y:S01]  /*da200*/  ULDC UR8, c[0x0][0x244] ;  /* 0x0000910000087ab9 */ /* 0x000fe20000000800 */
[----:B----4-:R-:W-:Y:S01]  /*da210*/  ISETP.GE.AND P0, PT, R15, UR7, PT ;  /* 0x000000070f007c0c */ /* 0x010fe2000bf06270 */
[----:B------:R-:W-:-:S12]  /*da220*/  ULDC UR7, c[0x0][0x248] ;  /* 0x0000920000077ab9 */ /* 0x000fd80000000800 */
[----:B------:R-:W-:Y:S01]  /*da230*/  @P0 LOP3.LUT R44, R44, 0x8, RZ, 0xfc, !PT ;  /* 0x000000082c2c0812 */ /* 0x000fe200078efcff */
[----:B------:R-:W-:Y:S01]  /*da240*/  VIADD R22, R0, UR6 ;  /* 0x0000000600167c36 */ /* 0x000fe20008000000 */
[----:B------:R-:W-:-:S03]  /*da250*/  ULDC UR6, c[0x0][0x248] ;  /* 0x0000920000067ab9 */ /* 0x000fc60000000800 */
[----:B------:R-:W-:Y:S01]  /*da260*/  VIADD R17, R22, UR6 ;  /* 0x0000000616117c36 */ /* 0x000fe20008000000 */
[----:B------:R-:W-:-:S03]  /*da270*/  ULDC UR6, c[0x0][0x248] ;  /* 0x0000920000067ab9 */ /* 0x000fc60000000800 */
[----:B------:R-:W-:Y:S01]  /*da280*/  VIADD R15, R17, UR6 ;  /* 0x00000006110f7c36 */ /* 0x000fe20008000000 */
[----:B------:R-:W-:-:S04]  /*da290*/  ULDC UR6, c[0x0][0x248] ;  /* 0x0000920000067ab9 */ /* 0x000fc80000000800 */
[----:B------:R0:W-:Y:S02]  /*da2a0*/  STL [R1+0xfc], R15 ;  /* 0x0000fc0f01007387 */ /* 0x0001e40000100800 */
[----:B0-----:R-:W-:Y:S01]  /*da2b0*/  VIADD R15, R15, UR6 ;  /* 0x000000060f0f7c36 */ /* 0x001fe20008000000 */
[----:B------:R-:W-:-:S04]  /*da2c0*/  UMOV UR6, UR11 ;  /* 0x0000000b00067c82 */ /* 0x000fc80008000000 */
[----:B------:R0:W-:Y:S01]  /*da2d0*/  STL [R1+0xf8], R15 ;  /* 0x0000f80f01007387 */ /* 0x0001e20000100800 */
[----:B------:R-:W-:Y:S01]  /*da2e0*/  IMAD R60, R29, UR8, RZ ;  /* 0x000000081d3c7c24 */ /* 0x000fe2000f8e02ff */
[----:B------:R-:W-:Y:S01]  /*da2f0*/  LOP3.LUT R44, R44, 0xfffffffb, RZ, 0xc0, !PT ;  /* 0xfffffffb2c2c7812 */ /* 0x000fe200078ec0ff */
[----:B------:R-:W-:Y:S01]  /*da300*/  ULDC.64 UR8, c[0x0][0x220] ;  /* 0x0000880000087ab9 */ /* 0x000fe20000000a00 */
[----:B0-----:R-:W-:Y:S01]  /*da310*/  VIADD R15, R15, UR7 ;  /* 0x000000070f0f7c36 */ /* 0x001fe20008000000 */
[----:B------:R-:W-:Y:S01]  /*da320*/  ULDC UR7, c[0x0][0x248] ;  /* 0x0000920000077ab9 */ /* 0x000fe20000000800 */
[----:B------:R-:W-:Y:S01]  /*da330*/  IMAD.MOV.U32 R41, RZ, RZ, R19 ;  /* 0x000000ffff297224 */ /* 0x000fe200078e0013 */
[----:B------:R-:W-:Y:S01]  /*da340*/  UMOV UR60, UR10 ;  /* 0x0000000a003c7c82 */ /* 0x000fe20008000000 */
[----:B------:R-:W-:Y:S01]  /*da350*/  ULDC.64 UR10, c[0x0][0x220] ;  /* 0x00008800000a7ab9 */ /* 0x000fe20000000a00 */
[----:B------:R-:W-:Y:S02]  /*da360*/  SHF.R.S32.HI R42, RZ, 0x1f, R3 ;  /* 0x0000001fff2a7819 */ /* 0x000fe40000011403 */
[----:B---3--:R-:W-:Y:S01]  /*da370*/  ISETP.GE.AND P0, PT, R12, UR6, PT ;  /* 0x000000060c007c0c */ /* 0x008fe2000bf06270 */
[----:B------:R-:W-:-:S02]  /*da380*/  ULDC UR6, c[0x0][0x248] ;  /* 0x0000920000067ab9 */ /* 0x000fc40000000800 */
[----:B------:R-:W-:Y:S01]  /*da390*/  VIADD R12, R15, UR6 ;  /* 0x000000060f0c7c36 */ /* 0x000fe20008000000 */
[----:B------:R-:W-:-:S03]  /*da3a0*/  ULDC UR6, c[0x0][0x248] ;  /* 0x0000920000067ab9 */ /* 0x000fc60000000800 */
[----:B------:R-:W-:Y:S01]  /*da3b0*/  VIADD R29, R12, UR6 ;  /* 0x000000060c1d7c36 */ /* 0x000fe20008000000 */
[----:B------:R-:W-:-:S05]  /*da3c0*/  ULDC UR6, c[0x0][0x244] ;  /* 0x0000910000067ab9 */ /* 0x000fca0000000800 */
[----:B------:R-:W-:Y:S02]  /*da3d0*/  @P0 LOP3.LUT R44, R44, 0x4, RZ, 0xfc, !PT ;  /* 0x000000042c2c0812 */ /* 0x000fe400078efcff */
[C---:B------:R-:W-:Y:S01]  /*da3e0*/  IADD3 R61, P0, R60.reuse, UR8, RZ ;  /* 0x000000083c3d7c10 */ /* 0x040fe2000ff1e0ff */
[----:B------:R-:W-:Y:S01]  /*da3f0*/  VIADD R39, R29, UR7 ;  /* 0x000000071d277c36 */ /* 0x000fe20008000000 */
[----:B------:R-:W-:Y:S01]  /*da400*/  ULDC UR7, c[0x0][0x248] ;  /* 0x0000920000077ab9 */ /* 0x000fe20000000800 */
[----:B------:R-:W-:Y:S01]  /*da410*/  STL.64 [R1+0x5c20], R44 ;  /* 0x005c202c01007387 */ /* 0x000fe20000100a00 */
[----:B------:R-:W-:Y:S01]  /*da420*/  LEA.HI.X.SX32 R60, R60, UR9, 0x1, P0 ;  /* 0x000000093c3c7c11 */ /* 0x000fe200080f0eff */
[----:B------:R-:W-:Y:S01]  /*da430*/  IMAD R58, R28, UR6, RZ ;  /* 0x000000061c3a7c24 */ /* 0x000fe2000f8e02ff */
[----:B------:R-:W-:Y:S01]  /*da440*/  ULDC.64 UR8, c[0x0][0x220] ;  /* 0x0000880000087ab9 */ /* 0x000fe20000000a00 */
[----:B------:R-:W-:Y:S01]  /*da450*/  STL [R1+0x5fa0], R61 ;  /* 0x005fa03d01007387 */ /* 0x000fe20000100800 */
[----:B------:R-:W-:-:S03]  /*da460*/  ULDC UR6, c[0x0][0x248] ;  /* 0x0000920000067ab9 */ /* 0x000fc60000000800 */
[----:B------:R0:W-:Y:S01]  /*da470*/  STL [R1+0x5fec], R12 ;  /* 0x005fec0c01007387 */ /* 0x0001e20000100800 */
[----:B------:R-:W-:-:S03]  /*da480*/  IADD3 R59, P0, R58, UR8, RZ ;  /* 0x000000083a3b7c10 */ /* 0x000fc6000ff1e0ff */
[----:B------:R-:W-:Y:S01]  /*da490*/  STL [R1+0x5fa4], R60 ;  /* 0x005fa43c01007387 */ /* 0x000fe20000100800 */
[----:B0-----:R-:W-:-:S03]  /*da4a0*/  VIADD R12, R39, UR7 ;  /* 0x00000007270c7c36 */ /* 0x001fc60008000000 */
[----:B------:R-:W-:Y:S01]  /*da4b0*/  STL [R1+0xec], R29 ;  /* 0x0000ec1d01007387 */ /* 0x000fe20000100800 */
[----:B------:R-:W-:Y:S01]  /*da4c0*/  IMAD R56, R56, 0x40, R58 ;  /* 0x0000004038387824 */ /* 0x000fe200078e023a */
[----:B------:R-:W-:Y:S02]  /*da4d0*/  ULDC UR7, c[0x0][0x248] ;  /* 0x0000920000077ab9 */ /* 0x000fe40000000800 */
[----:B------:R-:W-:Y:S04]  /*da4e0*/  STL [R1+0x5fe8], R39 ;  /* 0x005fe82701007387 */ /* 0x000fe80000100800 */
[----:B------:R0:W-:Y:S01]  /*da4f0*/  STL [R1+0xe4], R12 ;  /* 0x0000e40c01007387 */ /* 0x0001e20000100800 */
[----:B------:R-:W-:Y:S01]  /*da500*/  IMAD.MOV.U32 R45, RZ, RZ, R13 ;  /* 0x000000ffff2d7224 */ /* 0x000fe200078e000d */
[----:B------:R-:W-:Y:S01]  /*da510*/  LEA.HI.X.SX32 R58, R58, UR9, 0x1, P0 ;  /* 0x000000093a3a7c11 */ /* 0x000fe200080f0eff */
[----:B------:R-:W-:Y:S01]  /*da520*/  ULDC.64 UR8, c[0x0][0x220] ;  /* 0x0000880000087ab9 */ /* 0x000fe20000000a00 */
[----:B0-----:R-:W-:Y:S01]  /*da530*/  VIADD R12, R12, UR6 ;  /* 0x000000060c0c7c36 */ /* 0x001fe20008000000 */
[----:B------:R-:W-:-:S03]  /*da540*/  ULDC UR6, c[0x0][0x248] ;  /* 0x0000920000067ab9 */ /* 0x000fc60000000800 */
[----:B------:R-:W-:Y:S01]  /*da550*/  VIADD R13, R12, UR6 ;  /* 0x000000060c0d7c36 */ /* 0x000fe20008000000 */
[----:B------:R-:W-:Y:S01]  /*da560*/  STL [R1+0x5fa8], R59 ;  /* 0x005fa83b01007387 */ /* 0x000fe20000100800 */
[----:B------:R-:W-:-:S03]  /*da570*/  ULDC UR6, c[0x0][0x248] ;  /* 0x0000920000067ab9 */ /* 0x000fc60000000800 */
[----:B------:R-:W-:Y:S04]  /*da580*/  STL [R1+0x5fac], R58 ;  /* 0x005fac3a01007387 */ /* 0x000fe80000100800 */
[----:B------:R0:W-:Y:S01]  /*da590*/  STL [R1+0xdc], R13 ;  /* 0x0000dc0d01007387 */ /* 0x0001e20000100800 */
[----:B------:R-:W-:Y:S01]  /*da5a0*/  IADD3 R57, P0, R56, UR8, RZ ;  /* 0x0000000838397c10 */ /* 0x000fe2000ff1e0ff */
[----:B0-----:R-:W-:Y:S01]  /*da5b0*/  VIADD R13, R13, UR6 ;  /* 0x000000060d0d7c36 */ /* 0x001fe20008000000 */
[----:B------:R-:W-:-:S03]  /*da5c0*/  ULDC UR6, c[0x0][0x248] ;  /* 0x0000920000067ab9 */ /* 0x000fc60000000800 */
[----:B------:R-:W-:Y:S01]  /*da5d0*/  VIADD R39, R13, UR6 ;  /* 0x000000060d277c36 */ /* 0x000fe20008000000 */
[----:B------:R-:W-:Y:S01]  /*da5e0*/  ULDC UR6, c[0x0][0x248] ;  /* 0x0000920000067ab9 */ /* 0x000fe20000000800 */
[----:B------:R-:W-:Y:S02]  /*da5f0*/  STL [R1+0x5fb0], R57 ;  /* 0x005fb03901007387 */ /* 0x000fe40000100800 */
[----:B------:R-:W-:Y:S01]  /*da600*/  VIADD R37, R39, UR6 ;  /* 0x0000000627257c36 */ /* 0x000fe20008000000 */
[----:B------:R-:W-:Y:S01]  /*da610*/  ULDC UR6, c[0x0][0x248] ;  /* 0x0000920000067ab9 */ /* 0x000fe20000000800 */
[----:B------:R0:W-:Y:S01]  /*da620*/  STL [R1+0xd8], R13 ;  /* 0x0000d80d01007387 */ /* 0x0001e20000100800 */
[----:B------:R-:W-:Y:S01]  /*da630*/  IMAD R54, R54, 0x20, R56 ;  /* 0x0000002036367824 */ /* 0x000fe200078e0238 */
[----:B------:R-:W-:Y:S01]  /*da640*/  LEA.HI.X.SX32 R56, R56, UR9, 0x1, P0 ;  /* 0x0000000938387c11 */ /* 0x000fe200080f0eff */
[----:B------:R-:W-:Y:S01]  /*da650*/  ULDC.64 UR8, c[0x0][0x220] ;  /* 0x0000880000087ab9 */ /* 0x000fe20000000a00 */
[----:B0-----:R-:W-:-:S02]  /*da660*/  VIADD R13, R37, UR6 ;  /* 0x00000006250d7c36 */ /* 0x001fc40008000000 */
[----:B------:R-:W-:Y:S01]  /*da670*/  IADD3 R55, P0, R54, UR8, RZ ;  /* 0x0000000836377c10 */ /* 0x000fe2000ff1e0ff */
[----:B------:R-:W-:Y:S01]  /*da680*/  ULDC UR6, c[0x0][0x248] ;  /* 0x0000920000067ab9 */ /* 0x000fe20000000800 */
[----:B------:R-:W-:Y:S02]  /*da690*/  VIADD R19, R13, UR7 ;  /* 0x000000070d137c36 */ /* 0x000fe40008000000 */
[----:B------:R-:W-:Y:S01]  /*da6a0*/  IMAD R52, R52, 0x20, R54 ;  /* 0x0000002034347824 */ /* 0x000fe200078e0236 */
[----:B------:R-:W-:Y:S01]  /*da6b0*/  LEA.HI.X.SX32 R54, R54, UR9, 0x1, P0 ;  /* 0x0000000936367c11 */ /* 0x000fe200080f0eff */
[----:B------:R-:W-:Y:S01]  /*da6c0*/  VIADD R38, R19, UR6 ;  /* 0x0000000613267c36 */ /* 0x000fe20008000000 */
[----:B------:R-:W-:Y:S01]  /*da6d0*/  ULDC.64 UR8, c[0x0][0x220] ;  /* 0x0000880000087ab9 */ /* 0x000fe20000000a00 */
[----:B------:R-:W-:Y:S01]  /*da6e0*/  ULDC UR6, c[0x0][0x248] ;  /* 0x0000920000067ab9 */ /* 0x000fe20000000800 */
[----:B------:R-:W-:Y:S01]  /*da6f0*/  STL [R1+0x5fb4], R56 ;  /* 0x005fb43801007387 */ /* 0x000fe20000100800 */
[----:B------:R-:W-:Y:S01]  /*da700*/  IADD3 R53, P0, R52, UR8, RZ ;  /* 0x0000000834357c10 */ /* 0x000fe2000ff1e0ff */
[----:B------:R-:W-:Y:S01]  /*da710*/  IMAD R50, R50, 0x20, R52 ;  /* 0x0000002032327824 */ /* 0x000fe200078e0234 */
[----:B------:R-:W-:Y:S01]  /*da720*/  ULDC UR8, c[0x0][0x248] ;  /* 0x0000920000087ab9 */ /* 0x000fe20000000800 */
[----:B------:R-:W-:Y:S01]  /*da730*/  VIADD R36, R38, UR6 ;  /* 0x0000000626247c36 */ /* 0x000fe20008000000 */
[----:B------:R-:W-:Y:S01]  /*da740*/  STL [R1+0x5fe0], R37 ;  /* 0x005fe02501007387 */ /* 0x000fe20000100800 */
[----:B------:R-:W-:Y:S01]  /*da750*/  ULDC.64 UR6, c[0x0][0x220] ;  /* 0x0000880000067ab9 */ /* 0x000fe20000000a00 */
[----:B------:R-:W-:-:S02]  /*da760*/  LEA.HI.X.SX32 R52, R52, UR9, 0x1, P0 ;  /* 0x0000000934347c11 */ /* 0x000fc400080f0eff */
[----:B------:R-:W-:Y:S01]  /*da770*/  STL [R1+0x5fb8], R55 ;  /* 0x005fb83701007387 */ /* 0x000fe20000100800 */
[----:B------:R-:W-:Y:S01]  /*da780*/  IADD3 R51, P0, R50, UR6, RZ ;  /* 0x0000000632337c10 */ /* 0x000fe2000ff1e0ff */
[----:B------:R-:W-:Y:S02]  /*da790*/  ULDC UR6, c[0x0][0x248] ;  /* 0x0000920000067ab9 */ /* 0x000fe40000000800 */
[----:B------:R0:W-:Y:S04]  /*da7a0*/  STL [R1+0xcc], R13 ;  /* 0x0000cc0d01007387 */ /* 0x0001e80000100800 */
[----:B------:R-:W-:Y:S01]  /*da7b0*/  STL [R1+0x5fbc], R54 ;  /* 0x005fbc3601007387 */ /* 0x000fe20000100800 */
[----:B0-----:R-:W-:-:S03]  /*da7c0*/  VIADD R13, R36, UR8 ;  /* 0x00000008240d7c36 */ /* 0x001fc60008000000 */
[----:B------:R0:W-:Y:S01]  /*da7d0*/  STL [R1+0x5fd8], R19 ;  /* 0x005fd81301007387 */ /* 0x0001e20000100800 */
[----:B------:R-:W-:Y:S01]  /*da7e0*/  IMAD R47, R47, 0x20, R50 ;  /* 0x000000202f2f7824 */ /* 0x000fe200078e0232 */
[----:B------:R-:W-:Y:S02]  /*da7f0*/  ULDC.64 UR8, c[0x0][0x220] ;  /* 0x0000880000087ab9 */ /* 0x000fe40000000a00 */
[----:B------:R-:W-:Y:S01]  /*da800*/  STL [R1+0x5fc0], R53 ;  /* 0x005fc03501007387 */ /* 0x000fe20000100800 */
[----:B------:R-:W-:Y:S01]  /*da810*/  LEA.HI.X.SX32 R50, R50, UR7, 0x1, P0 ;  /* 0x0000000732327c11 */ /* 0x000fe200080f0eff */
[----:B------:R-:W-:Y:S01]  /*da820*/  ULDC UR7, c[0x0][0x248] ;  /* 0x0000920000077ab9 */ /* 0x000fe20000000800 */
[----:B0-----:R-:W-:Y:S01]  /*da830*/  VIADD R19, R13, UR6 ;  /* 0x000000060d137c36 */ /* 0x001fe20008000000 */
[----:B------:R-:W-:Y:S01]  /*da840*/  ULDC UR6, c[0x0][0x248] ;  /* 0x0000920000067ab9 */ /* 0x000fe20000000800 */
[----:B------:R-:W-:Y:S02]  /*da850*/  STL [R1+0x5fe4], R38 ;  /* 0x005fe42601007387 */ /* 0x000fe40000100800 */
[----:B------:R-:W-:Y:S01]  /*da860*/  VIADD R35, R19, UR6 ;  /* 0x0000000613237c36 */ /* 0x000fe20008000000 */
[----:B------:R-:W-:Y:S01]  /*da870*/  IADD3 R49, P1, R47, UR10, RZ ;  /* 0x0000000a2f317c10 */ /* 0x000fe2000ff3e0ff */
[----:B------:R-:W-:Y:S01]  /*da880*/  STL [R1+0x5fc4], R52 ;  /* 0x005fc43401007387 */ /* 0x000fe20000100800 */
[----:B------:R-:W-:Y:S01]  /*da890*/  IMAD R46, R46, 0x20, R47 ;  /* 0x000000202e2e7824 */ /* 0x000fe200078e022f */
[----:B------:R-:W-:Y:S01]  /*da8a0*/  ULDC UR6, c[0x0][0x248] ;  /* 0x0000920000067ab9 */ /* 0x000fe20000000800 */
[----:B------:R-:W-:Y:S01]  /*da8b0*/  IMAD.MOV.U32 R44, RZ, RZ, R4 ;  /* 0x000000ffff2c7224 */ /* 0x000fe200078e0004 */
[----:B------:R-:W-:Y:S01]  /*da8c0*/  STL [R1+0x5fdc], R36 ;  /* 0x005fdc2401007387 */ /* 0x000fe20000100800 */
[----:B------:R-:W-:Y:S01]  /*da8d0*/  IMAD.MOV.U32 R40, RZ, RZ, R11 ;  /* 0x000000ffff287224 */ /* 0x000fe200078e000b */
[----:B------:R-:W-:-:S02]  /*da8e0*/  ULDC UR10, c[0x0][0x248] ;  /* 0x00009200000a7ab9 */ /* 0x000fc40000000800 */
[----:B------:R-:W-:Y:S04]  /*da8f0*/  STL [R1+0x5fc8], R51 ;  /* 0x005fc83301007387 */ /* 0x000fe80000100800 */
[----:B------:R0:W-:Y:S01]  /*da900*/  STL [R1+0xbc], R13 ;  /* 0x0000bc0d01007387 */ /* 0x0001e20000100800 */
[----:B------:R-:W-:Y:S01]  /*da910*/  IADD3 R48, P0, R46, UR8, RZ ;  /* 0x000000082e307c10 */ /* 0x000fe2000ff1e0ff */
[----:B------:R-:W-:Y:S02]  /*da920*/  ULDC UR8, c[0x0][0x248] ;  /* 0x0000920000087ab9 */ /* 0x000fe40000000800 */
[----:B------:R-:W-:Y:S01]  /*da930*/  STL [R1+0x5fcc], R50 ;  /* 0x005fcc3201007387 */ /* 0x000fe20000100800 */
[----:B0-----:R-:W-:-:S03]  /*da940*/  VIADD R13, R35, UR7 ;  /* 0x00000007230d7c36 */ /* 0x001fc60008000000 */
[----:B------:R-:W-:Y:S01]  /*da950*/  STL [R1+0x5fd0], R49 ;  /* 0x005fd03101007387 */ /* 0x000fe20000100800 */
[----:B------:R-:W-:Y:S01]  /*da960*/  SHF.R.S32.HI R4, RZ, 0x1f, R8 ;  /* 0x0000001fff047819 */ /* 0x000fe20000011408 */
[----:B------:R-:W-:Y:S02]  /*da970*/  ULDC UR7, c[0x0][0x248] ;  /* 0x0000920000077ab9 */ /* 0x000fe40000000800 */
[----:B------:R0:W-:Y:S04]  /*da980*/  STL [R1+0xb0], R13 ;  /* 0x0000b00d01007387 */ /* 0x0001e80000100800 */
[----:B------:R-:W-:Y:S01]  /*da990*/  STL [R1+0x5fd4], R48 ;  /* 0x005fd43001007387 */ /* 0x000fe20000100800 */
[----:B0-----:R-:W-:Y:S01]  /*da9a0*/  VIADD R13, R13, UR6 ;  /* 0x000000060d0d7c36 */ /* 0x001fe20008000000 */
[----:B------:R-:W-:-:S04]  /*da9b0*/  ULDC UR6, c[0x0][0x248] ;  /* 0x0000920000067ab9 */ /* 0x000fc80000000800 */
[----:B------:R-:W-:Y:S04]  /*da9c0*/  STL [R1+0xac], R13 ;  /* 0x0000ac0d01007387 */ /* 0x000fe80000100800 */
[----:B------:R0:W-:Y:S02]  /*da9d0*/  STL.64 [R1+0x5c28], R42 ;  /* 0x005c282a01007387 */ /* 0x0001e40000100a00 */
[----:B0-----:R-:W-:Y:S02]  /*da9e0*/  IMAD.MOV.U32 R42, RZ, RZ, R26 ;  /* 0x000000ffff2a7224 */ /* 0x001fe400078e001a */
[----:B------:R-:W2:Y:S01]  /*da9f0*/  LDL.LU R26, [R1+0x6024] ;  /* 0x00602400011a7983 */ /* 0x000ea20000300800 */
[----:B------:R-:W-:-:S03]  /*daa00*/  IMAD.MOV.U32 R43, RZ, RZ, R6 ;  /* 0x000000ffff2b7224 */ /* 0x000fc600078e0006 */
[----:B------:R-:W3:Y:S04]  /*daa10*/  LDL.LU R6, [R1+0x6020] ;  /* 0x0060200001067983 */ /* 0x000ee80000300800 */
[----:B------:R0:W-:Y:S02]  /*daa20*/  STL.64 [R1+0x5c30], R8 ;  /* 0x005c300801007387 */ /* 0x0001e40000100a00 */
[----:B0-----:R-:W-:Y:S01]  /*daa30*/  IMAD.MOV.U32 R9, RZ, RZ, R5 ;  /* 0x000000ffff097224 */ /* 0x001fe200078e0005 */
[----:B------:R-:W-:Y:S01]  /*daa40*/  SHF.R.S32.HI R5, RZ, 0x1f, R2 ;  /* 0x0000001fff057819 */ /* 0x000fe20000011402 */
[----:B------:R-:W-:Y:S02]  /*daa50*/  IMAD.MOV.U32 R8, RZ, RZ, R21 ;  /* 0x000000ffff087224 */ /* 0x000fe400078e0015 */
[----:B------:R-:W4:Y:S04]  /*daa60*/  LDL.LU R21, [R1+0x601c] ;  /* 0x00601c0001157983 */ /* 0x000f280000300800 */
[----:B------:R0:W-:Y:S04]  /*daa70*/  STL.64 [R1+0x5c40], R4 ;  /* 0x005c400401007387 */ /* 0x0001e80000100a00 */
[----:B------:R-:W-:Y:S01]  /*daa80*/  STL.64 [R1+0x5c38], R2 ;  /* 0x005c380201007387 */ /* 0x000fe20000100a00 */
[----:B0-----:R-:W-:Y:S01]  /*daa90*/  IMAD.MOV.U32 R5, RZ, RZ, R40 ;  /* 0x000000ffff057224 */ /* 0x001fe200078e0028 */
[----:B------:R-:W-:-:S05]  /*daaa0*/  SHF.R.S32.HI R40, RZ, 0x1f, R41 ;  /* 0x0000001fff287819 */ /* 0x000fca0000011429 */
[----:B------:R0:W-:Y:S01]  /*daab0*/  STL.64 [R1+0x5c48], R40 ;  /* 0x005c482801007387 */ /* 0x0001e20000100a00 */
[----:B------:R-:W-:Y:S02]  /*daac0*/  IMAD.MOV.U32 R4, RZ, RZ, R44 ;  /* 0x000000ffff047224 */ /* 0x000fe400078e002c */
[----:B0-----:R-:W-:Y:S01]  /*daad0*/  IMAD.MOV.U32 R40, RZ, RZ, R7 ;  /* 0x000000ffff287224 */ /* 0x001fe200078e0007 */
[----:B------:R-:W-:Y:S02]  /*daae0*/  SHF.R.S32.HI R7, RZ, 0x1f, R5 ;  /* 0x0000001fff077819 */ /* 0x000fe40000011405 */
[----:B------:R-:W-:Y:S02]  /*daaf0*/  SHF.R.S32.HI R2, RZ, 0x1f, R9 ;  /* 0x0000001fff027819 */ /* 0x000fe40000011409 */
[----:B---3--:R-:W-:Y:S01]  /*dab00*/  SHF.R.S32.HI R44, RZ, 0x1f, R6 ;  /* 0x0000001fff2c7819 */ /* 0x008fe20000011406 */
[----:B------:R0:W-:Y:S02]  /*dab10*/  STL.64 [R1+0x5c58], R6 ;  /* 0x005c580601007387 */ /* 0x0001e40000100a00 */
[----:B0-----:R-:W-:-:S02]  /*dab20*/  IMAD.MOV.U32 R6, RZ, RZ, R10 ;  /* 0x000000ffff067224 */ /* 0x001fc400078e000a */
[----:B------:R-:W3:Y:S01]  /*dab30*/  LDL.LU R10, [R1+0x6018] ;  /* 0x00601800010a7983 */ /* 0x000ee20000300800 */
[----:B------:R-:W-:-:S03]  /*dab40*/  IMAD.MOV.U32 R7, RZ, RZ, R25 ;  /* 0x000000ffff077224 */ /* 0x000fc600078e0019 */
[----:B------:R-:W3:Y:S04]  /*dab50*/  LDL.LU R25, [R1+0x6014] ;  /* 0x0060140001197983 */ /* 0x000ee80000300800 */
[----:B------:R0:W-:Y:S02]  /*dab60*/  STL [R1+0x5c50], R5 ;  /* 0x005c500501007387 */ /* 0x0001e40000100800 */
[----:B0-----:R-:W-:Y:S01]  /*dab70*/  IMAD.MOV.U32 R5, RZ, RZ, R8 ;  /* 0x000000ffff057224 */ /* 0x001fe200078e0008 */
[----:B------:R-:W-:-:S05]  /*dab80*/  SHF.R.S32.HI R8, RZ, 0x1f, R45 ;  /* 0x0000001fff087819 */ /* 0x000fca000001142d */
[----:B------:R0:W-:Y:S04]  /*dab90*/  STL.64 [R1+0x5c68], R8 ;  /* 0x005c680801007387 */ /* 0x0001e80000100a00 */
[----:B0-----:R-:W3:Y:S04]  /*daba0*/  LDL.LU R8, [R1+0x1c8] ;  /* 0x0001c80001087983 */ /* 0x001ee80000300800 */
[----:B------:R-:W3:Y:S04]  /*dabb0*/  LDL.LU R9, [R1+0x1f0] ;  /* 0x0001f00001097983 */ /* 0x000ee80000300800 */
[----:B------:R0:W-:Y:S04]  /*dabc0*/  STL.64 [R1+0x5c60], R44 ;  /* 0x005c602c01007387 */ /* 0x0001e80000100a00 */
[----:B0-----:R-:W3:Y:S01]  /*dabd0*/  LDL.LU R44, [R1+0x1ac] ;  /* 0x0001ac00012c7983 */ /* 0x001ee20000300800 */
[----:B--2---:R-:W-:-:S02]  /*dabe0*/  IMAD.MOV.U32 R3, RZ, RZ, R26 ;  /* 0x000000ffff037224 */ /* 0x004fc400078e001a */
[----:B------:R-:W-:-:S03]  /*dabf0*/  IMAD.MOV.U32 R45, RZ, RZ, R42 ;  /* 0x000000ffff2d7224 */ /* 0x000fc600078e002a */
[----:B------:R-:W-:Y:S01]  /*dac00*/  SHF.R.S32.HI R42, RZ, 0x1f, R3 ;  /* 0x0000001fff2a7819 */ /* 0x000fe20000011403 */
[----:B------:R-:W-:Y:S01]  /*dac10*/  STL.64 [R1+0x5c70], R2 ;  /* 0x005c700201007387 */ /* 0x000fe20000100a00 */
[----:B----4-:R-:W-:-:S03]  /*dac20*/  IMAD.MOV.U32 R41, RZ, RZ, R21 ;  /* 0x000000ffff297224 */ /* 0x010fc600078e0015 */
[----:B------:R0:W-:Y:S02]  /*dac30*/  STL.64 [R1+0x5c78], R42 ;  /* 0x005c782a01007387 */ /* 0x0001e40000100a00 */
[----:B0-----:R-:W-:Y:S02]  /*dac40*/  IMAD.MOV.U32 R42, RZ, RZ, R40 ;  /* 0x000000ffff2a7224 */ /* 0x001fe400078e0028 */
[----:B------:R-:W-:Y:S01]  /*dac50*/  IMAD.MOV.U32 R2, RZ, RZ, R5 ;  /* 0x000000ffff027224 */ /* 0x000fe200078e0005 */
[----:B------:R-:W-:Y:S02]  /*dac60*/  SHF.R.S32.HI R5, RZ, 0x1f, R45 ;  /* 0x0000001fff057819 */ /* 0x000fe4000001142d */
[----:B---3--:R-:W-:-:S05]  /*dac70*/  SHF.R.S32.HI R40, RZ, 0x1f, R9 ;  /* 0x0000001fff287819 */ /* 0x008fca0000011409 */
[----:B------:R0:W-:Y:S02]  /*dac80*/  STL.64 [R1+0x5c80], R40 ;  /* 0x005c802801007387 */ /* 0x0001e40000100a00 */
[----:B0-----:R-:W-:Y:S01]  /*dac90*/  IMAD.MOV.U32 R41, RZ, RZ, R44 ;  /* 0x000000ffff297224 */ /* 0x001fe200078e002c */
[----:B------:R-:W-:Y:S01]  /*daca0*/  SHF.R.S32.HI R44, RZ, 0x1f, R4 ;  /* 0x0000001fff2c7819 */ /* 0x000fe20000011404 */
[----:B------:R-:W2:Y:S04]  /*dacb0*/  LDL.LU R40, [R1+0x184] ;  /* 0x0001840001287983 */ /* 0x000ea80000300800 */
[----:B------:R0:W-:Y:S02]  /*dacc0*/  STL.64 [R1+0x5c90], R44 ;  /* 0x005c902c01007387 */ /* 0x0001e40000100a00 */
[----:B0-----:R-:W-:-:S02]  /*dacd0*/  IMAD.MOV.U32 R44, RZ, RZ, R23 ;  /* 0x000000ffff2c7224 */ /* 0x001fc400078e0017 */
[----:B------:R-:W3:Y:S04]  /*dace0*/  LDL.LU R23, [R1+0x6010] ;  /* 0x0060100001177983 */ /* 0x000ee80000300800 */
[----:B------:R-:W4:Y:S04]  /*dacf0*/  LDL.LU R45, [R1+0x1a0] ;  /* 0x0001a000012d7983 */ /* 0x000f280000300800 */
[----:B------:R0:W-:Y:S02]  /*dad00*/  STL.64 [R1+0x5c88], R4 ;  /* 0x005c880401007387 */ /* 0x0001e40000100a00 */
[----:B0-----:R-:W-:-:S02]  /*dad10*/  IMAD.MOV.U32 R4, RZ, RZ, R24 ;  /* 0x000000ffff047224 */ /* 0x001fc400078e0018 */
[----:B------:R-:W2:Y:S01]  /*dad20*/  LDL.LU R24, [R1+0x600c] ;  /* 0x00600c0001187983 */ /* 0x000ea20000300800 */
[----:B------:R-:W-:Y:S01]  /*dad30*/  IMAD.MOV.U32 R5, RZ, RZ, R6 ;  /* 0x000000ffff057224 */ /* 0x000fe200078e0006 */
[----:B------:R-:W-:Y:S02]  /*dad40*/  SHF.R.S32.HI R6, RZ, 0x1f, R8 ;  /* 0x0000001fff067819 */ /* 0x000fe40000011408 */
[----:B------:R0:W-:Y:S01]  /*dad50*/  STL.64 [R1+0x5c98], R8 ;  /* 0x005c980801007387 */ /* 0x0001e20000100a00 */
[----:B------:R-:W-:-:S03]  /*dad60*/  IMAD.MOV.U32 R3, RZ, RZ, R25 ;  /* 0x000000ffff037224 */ /* 0x000fc600078e0019 */
[----:B------:R1:W-:Y:S01]  /*dad70*/  STL.64 [R1+0x5ca0], R6 ;  /* 0x005ca00601007387 */ /* 0x0003e20000100a00 */
[----:B------:R-:W-:Y:S02]  /*dad80*/  IMAD.MOV.U32 R43, RZ, RZ, R10 ;  /* 0x000000ffff2b7224 */ /* 0x000fe400078e000a */
[----:B0-----:R-:W-:Y:S01]  /*dad90*/  IMAD.MOV.U32 R8, RZ, RZ, R42 ;  /* 0x000000ffff087224 */ /* 0x001fe200078e002a */
[----:B------:R-:W-:Y:S01]  /*dada0*/  SHF.R.S32.HI R42, RZ, 0x1f, R7 ;  /* 0x0000001fff2a7819 */ /* 0x000fe20000011407 */
[----:B-1----:R-:W-:Y:S01]  /*dadb0*/  IMAD.MOV.U32 R7, RZ, RZ, R2 ;  /* 0x000000ffff077224 */ /* 0x002fe200078e0002 */
[----:B------:R-:W-:Y:S01]  /*dadc0*/  SHF.R.S32.HI R2, RZ, 0x1f, R41 ;  /* 0x0000001fff027819 */ /* 0x000fe20000011429 */
[----:B------:R-:W3:Y:S04]  /*dadd0*/  LDL.LU R6, [R1+0x180] ;  /* 0x0001800001067983 */ /* 0x000ee80000300800 */
[----:B------:R-:W-:Y:S04]  /*dade0*/  STL.64 [R1+0x5ca8], R2 ;  /* 0x005ca80201007387 */ /* 0x000fe80000100a00 */
[----:B------:R2:W-:Y:S02]  /*dadf0*/  STL.64 [R1+0x5cb0], R42 ;  /* 0x005cb02a01007387 */ /* 0x0005e40000100a00 */
[----:B--2---:R-:W-:-:S02]  /*dae00*/  IMAD.MOV.U32 R42, RZ, RZ, R24 ;  /* 0x000000ffff2a7224 */ /* 0x004fc400078e0018 */
[----:B------:R-:W2:Y:S01]  /*dae10*/  LDL.LU R24, [R1+0x6008] ;  /* 0x0060080001187983 */ /* 0x000ea20000300800 */
[----:B------:R-:W-:Y:S01]  /*dae20*/  IMAD.MOV.U32 R2, RZ, RZ, R44 ;  /* 0x000000ffff027224 */ /* 0x000fe200078e002c */
[----:B------:R-:W-:Y:S01]  /*dae30*/  SHF.R.S32.HI R44, RZ, 0x1f, R43 ;  /* 0x0000001fff2c7819 */ /* 0x000fe2000001142b */
[----:B------:R-:W-:Y:S01]  /*dae40*/  IMAD.MOV.U32 R43, RZ, RZ, R40 ;  /* 0x000000ffff2b7224 */ /* 0x000fe200078e0028 */
[----:B----4-:R-:W-:Y:S01]  /*dae50*/  SHF.R.S32.HI R40, RZ, 0x1f, R45 ;  /* 0x0000001fff287819 */ /* 0x010fe2000001142d */
[----:B------:R-:W-:-:S04]  /*dae60*/  IMAD.MOV.U32 R9, RZ, RZ, R31 ;  /* 0x000000ffff097224 */ /* 0x000fc800078e001f */
[----:B------:R0:W-:Y:S04]  /*dae70*/  STL.64 [R1+0x5cc0], R40 ;  /* 0x005cc02801007387 */ /* 0x0001e80000100a00 */
[----:B------:R1:W-:Y:S01]  /*dae80*/  STL.64 [R1+0x5cb8], R44 ;  /* 0x005cb82c01007387 */ /* 0x0003e20000100a00 */
[----:B0-----:R-:W-:Y:S01]  /*dae90*/  IMAD.MOV.U32 R41, RZ, RZ, R8 ;  /* 0x000000ffff297224 */ /* 0x001fe200078e0008 */
[----:B------:R-:W-:Y:S01]  /*daea0*/  SHF.R.S32.HI R8, RZ, 0x1f, R7 ;  /* 0x0000001fff087819 */ /* 0x000fe20000011407 */
[----:B-1----:R-:W-:Y:S02]  /*daeb0*/  IMAD.MOV.U32 R45, RZ, RZ, R4 ;  /* 0x000000ffff2d7224 */ /* 0x002fe400078e0004 */
[----:B------:R-:W-:Y:S01]  /*daec0*/  IMAD.MOV.U32 R44, RZ, RZ, R9 ;  /* 0x000000ffff2c7224 */ /* 0x000fe200078e0009 */
[----:B---3--:R-:W-:Y:S01]  /*daed0*/  SHF.R.S32.HI R9, RZ, 0x1f, R6 ;  /* 0x0000001fff097819 */ /* 0x008fe20000011406 */
[----:B------:R-:W-:Y:S01]  /*daee0*/  VIADD R49, R13, UR6 ;  /* 0x000000060d317c36 */ /* 0x000fe20008000000 */
[----:B------:R-:W-:-:S03]  /*daef0*/  ULDC UR6, c[0x0][0x248] ;  /* 0x0000920000067ab9 */ /* 0x000fc60000000800 */
[----:B------:R-:W-:Y:S01]  /*daf00*/  VIADD R52, R49, UR6 ;  /* 0x0000000631347c36 */ /* 0x000fe20008000000 */
[----:B------:R-:W-:-:S03]  /*daf10*/  ULDC UR6, c[0x0][0x248] ;  /* 0x0000920000067ab9 */ /* 0x000fc60000000800 */
[----:B------:R-:W-:Y:S01]  /*daf20*/  VIADD R38, R52, UR7 ;  /* 0x0000000734267c36 */ /* 0x000fe20008000000 */
[----:B------:R-:W-:Y:S01]  /*daf30*/  LEA.HI.X.SX32 R46, R46, UR9, 0x1, P0 ;  /* 0x000000092e2e7c11 */ /* 0x000fe200080f0eff */
[----:B------:R-:W-:Y:S01]  /*daf40*/  ULDC UR9, c[0x0][0x248] ;  /* 0x0000920000097ab9 */ /* 0x000fe20000000800 */
[----:B------:R-:W-:Y:S01]  /*daf50*/  LEA.HI.X.SX32 R47, R47, UR11, 0x1, P1 ;  /* 0x0000000b2f2f7c11 */ /* 0x000fe200088f0eff */
[----:B------:R-:W-:Y:S01]  /*daf60*/  VIADD R37, R38, UR8 ;  /* 0x0000000826257c36 */ /* 0x000fe20008000000 */
[----:B------:R-:W-:Y:S01]  /*daf70*/  ULDC UR11, c[0x0][0x248] ;  /* 0x00009200000b7ab9 */ /* 0x000fe20000000800 */
[----:B------:R-:W-:Y:S01]  /*daf80*/  ULDC UR7, c[0x0][0x248] ;  /* 0x0000920000077ab9 */ /* 0x000fe20000000800 */
[----:B------:R-:W-:Y:S01]  /*daf90*/  ULDC UR8, c[0x0][0x248] ;  /* 0x0000920000087ab9 */ /* 0x000fe20000000800 */
        /* <DEDUP_REMOVED lines=20> */
[----:B--2---:R-:W-:-:S05]  /*db0e0*/  SHF.R.S32.HI R4, RZ, 0x1f, R24 ;  /* 0x0000001fff047819 */ /* 0x004fca0000011418 */
[----:B------:R-:W-:Y:S04]  /*db0f0*/  STL.64 [R1+0x5cc8], R4 ;  /* 0x005cc80401007387 */ /* 0x000fe80000100a00 */
[----:B------:R0:W-:Y:S02]  /*db100*/  STL.64 [R1+0x5cd8], R8 ;  /* 0x005cd80801007387 */ /* 0x0001e40000100a00 */
[----:B0-----:R-:W-:Y:S02]  /*db110*/  IMAD.MOV.U32 R8, RZ, RZ, R18 ;  /* 0x000000ffff087224 */ /* 0x001fe400078e0012 */
[----:B------:R-:W2:Y:S01]  /*db120*/  LDL.LU R18, [R1+0x6004] ;  /* 0x0060040001127983 */ /* 0x000ea20000300800 */
[----:B------:R-:W-:Y:S01]  /*db130*/  VIADD R32, R30, UR29 ;  /* 0x0000001d1e207c36 */ /* 0x000fe20008000000 */
[----:B------:R-:W-:Y:S01]  /*db140*/  ULDC UR29, c[0x0][0x248] ;  /* 0x00009200001d7ab9 */ /* 0x000fe20000000800 */
[----:B------:R-:W-:Y:S01]  /*db150*/  IMAD.MOV.U32 R40, RZ, RZ, R2 ;  /* 0x000000ffff287224 */ /* 0x000fe200078e0002 */
[----:B------:R-:W3:Y:S01]  /*db160*/  LDL.LU R9, [R1+0x158] ;  /* 0x0001580001097983 */ /* 0x000ee20000300800 */
[----:B------:R-:W-:Y:S01]  /*db170*/  VIADD R28, R32, UR32 ;  /* 0x00000020201c7c36 */ /* 0x000fe20008000000 */
[----:B------:R-:W-:-:S03]  /*db180*/  ULDC UR32, c[0x0][0x248] ;  /* 0x0000920000207ab9 */ /* 0x000fc60000000800 */
[----:B------:R-:W-:Y:S01]  /*db190*/  VIADD R57, R28, UR35 ;  /* 0x000000231c397c36 */ /* 0x000fe20008000000 */
[----:B------:R0:W-:Y:S01]  /*db1a0*/  STL.64 [R1+0x5cd0], R6 ;  /* 0x005cd00601007387 */ /* 0x0001e20000100a00 */
[----:B------:R-:W-:Y:S01]  /*db1b0*/  IMAD.MOV.U32 R3, RZ, RZ, R23 ;  /* 0x000000ffff037224 */ /* 0x000fe200078e0017 */
[----:B------:R-:W-:Y:S01]  /*db1c0*/  ULDC UR35, c[0x0][0x248] ;  /* 0x0000920000237ab9 */ /* 0x000fe20000000800 */
[----:B------:R-:W-:Y:S01]  /*db1d0*/  VIADD R11, R57, UR38 ;  /* 0x00000026390b7c36 */ /* 0x000fe20008000000 */
[----:B------:R-:W-:-:S03]  /*db1e0*/  ULDC UR38, c[0x0][0x248] ;  /* 0x0000920000267ab9 */ /* 0x000fc60000000800 */
[----:B------:R-:W-:Y:S01]  /*db1f0*/  VIADD R61, R11, UR41 ;  /* 0x000000290b3d7c36 */ /* 0x000fe20008000000 */
[----:B------:R-:W-:-:S03]  /*db200*/  ULDC UR41, c[0x0][0x248] ;  /* 0x0000920000297ab9 */ /* 0x000fc60000000800 */
[----:B------:R-:W-:Y:S01]  /*db210*/  VIADD R13, R61, UR44 ;  /* 0x0000002c3d0d7c36 */ /* 0x000fe20008000000 */
[----:B0-----:R-:W4:Y:S01]  /*db220*/  LDL.LU R7, [R1+0x144] ;  /* 0x0001440001077983 */ /* 0x001f220000300800 */
[----:B------:R-:W-:Y:S01]  /*db230*/  IMAD.MOV.U32 R6, RZ, RZ, R40 ;  /* 0x000000ffff067224 */ /* 0x000fe200078e0028 */
[----:B------:R-:W-:Y:S01]  /*db240*/  ULDC UR44, c[0x0][0x248] ;  /* 0x00009200002c7ab9 */ /* 0x000fe20000000800 */
[----:B------:R-:W-:Y:S01]  /*db250*/  VIADD R59, R13, UR7 ;  /* 0x000000070d3b7c36 */ /* 0x000fe20008000000 */
[----:B------:R-:W-:Y:S01]  /*db260*/  SHF.R.S32.HI R40, RZ, 0x1f, R41 ;  /* 0x0000001fff287819 */ /* 0x000fe20000011429 */
[----:B------:R-:W-:Y:S01]  /*db270*/  IMAD.MOV.U32 R4, RZ, RZ, R14 ;  /* 0x000000ffff047224 */ /* 0x000fe200078e000e */
[----:B------:R-:W-:Y:S01]  /*db280*/  ULDC UR7, c[0x0][0x248] ;  /* 0x0000920000077ab9 */ /* 0x000fe20000000800 */
[----:B------:R-:W-:Y:S01]  /*db290*/  VIADD R56, R59, UR8 ;  /* 0x000000083b387c36 */ /* 0x000fe20008000000 */
[----:B------:R-:W-:-:S03]  /*db2a0*/  ULDC UR8, c[0x0][0x248] ;  /* 0x0000920000087ab9 */ /* 0x000fc60000000800 */
[----:B------:R-:W-:Y:S01]  /*db2b0*/  VIADD R58, R56, UR12 ;  /* 0x0000000c383a7c36 */ /* 0x000fe20008000000 */
[----:B------:R0:W-:Y:S01]  /*db2c0*/  STL.64 [R1+0x5ce0], R40 ;  /* 0x005ce02801007387 */ /* 0x0001e20000100a00 */
[----:B------:R-:W-:Y:S02]  /*db2d0*/  ULDC UR12, c[0x0][0x248] ;  /* 0x00009200000c7ab9 */ /* 0x000fe40000000800 */
[----:B------:R-:W-:Y:S01]  /*db2e0*/  VIADD R60, R58, UR13 ;  /* 0x0000000d3a3c7c36 */ /* 0x000fe20008000000 */
[----:B------:R-:W-:-:S03]  /*db2f0*/  ULDC UR13, c[0x0][0x248] ;  /* 0x00009200000d7ab9 */ /* 0x000fc60000000800 */
[----:B------:R-:W-:Y:S01]  /*db300*/  VIADD R29, R60, UR6 ;  /* 0x000000063c1d7c36 */ /* 0x000fe20008000000 */
[----:B------:R-:W-:Y:S01]  /*db310*/  UMOV UR54, UR57 ;  /* 0x0000003900367c82 */ /* 0x000fe20008000000 */
[----:B------:R-:W-:Y:S02]  /*db320*/  ULDC UR6, c[0x0][0x248] ;  /* 0x0000920000067ab9 */ /* 0x000fe40000000800 */
[----:B------:R-:W-:-:S04]  /*db330*/  VIADD R26, R29, UR9 ;  /* 0x000000091d1a7c36 */ /* 0x000fc80008000000 */
[----:B------:R-:W-:-:S04]  /*db340*/  VIADD R21, R26, UR10 ;  /* 0x0000000a1a157c36 */ /* 0x000fc80008000000 */
[----:B------:R-:W-:Y:S01]  /*db350*/  VIADD R25, R21, UR11 ;  /* 0x0000000b15197c36 */ /* 0x000fe20008000000 */
[----:B------:R-:W-:-:S03]  /*db360*/  ULDC.64 UR10, c[0x0][0x228] ;  /* 0x00008a00000a7ab9 */ /* 0x000fc60000000a00 */
[----:B------:R-:W-:-:S04]  /*db370*/  VIADD R10, R25, UR14 ;  /* 0x0000000e190a7c36 */ /* 0x000fc80008000000 */
[----:B------:R-:W-:Y:S02]  /*db380*/  VIADD R31, R10, UR15 ;  /* 0x0000000f0a1f7c36 */ /* 0x000fe40008000000 */
[----:B0-----:R-:W-:Y:S02]  /*db390*/  IMAD.MOV.U32 R40, RZ, RZ, R3 ;  /* 0x000000ffff287224 */ /* 0x001fe400078e0003 */
[----:B------:R-:W-:Y:S01]  /*db3a0*/  IMAD.MOV.U32 R41, RZ, RZ, R27 ;  /* 0x000000ffff297224 */ /* 0x000fe200078e001b */
[----:B------:R-:W-:Y:S01]  /*db3b0*/  UMOV UR61, UR10 ;  /* 0x0000000a003d7c82 */ /* 0x000fe20008000000 */
[----:B------:R-:W-:Y:S01]  /*db3c0*/  VIADD R23, R31, UR16 ;  /* 0x000000101f177c36 */ /* 0x000fe20008000000 */
[----:B------:R-:W-:Y:S01]  /*db3d0*/  SHF.R.S32.HI R3, RZ, 0x1f, R42 ;  /* 0x0000001fff037819 */ /* 0x000fe2000001142a */
[----:B------:R-:W3:Y:S01]  /*db3e0*/  LDL.LU R27, [R1+0x6000] ;  /* 0x00600000011b7983 */ /* 0x000ee20000300800 */
[----:B------:R-:W-:Y:S01]  /*db3f0*/  ULDC.64 UR14, c[0x0][0x228] ;  /* 0x00008a00000e7ab9 */ /* 0x000fe20000000a00 */
[----:B------:R-:W-:Y:S01]  /*db400*/  VIADD R2, R23, UR17 ;  /* 0x0000001117027c36 */ /* 0x000fe20008000000 */
[----:B------:R-:W-:-:S03]  /*db410*/  ULDC.64 UR16, c[0x0][0x228] ;  /* 0x00008a0000107ab9 */ /* 0x000fc60000000a00 */
[----:B------:R-:W-:Y:S01]  /*db420*/  IMAD.MOV.U32 R5, RZ, RZ, R2 ;  /* 0x000000ffff057224 */ /* 0x000fe200078e0002 */
[----:B------:R-:W-:-:S05]  /*db430*/  SHF.R.S32.HI R2, RZ, 0x1f, R43 ;  /* 0x0000001fff027819 */ /* 0x000fca000001142b */
[----:B------:R0:W-:Y:S04]  /*db440*/  STL.64 [R1+0x5cf0], R2 ;  /* 0x005cf00201007387 */ /* 0x0001e80000100a00 */
[----:B------:R1:W-:Y:S01]  /*db450*/  STL.64 [R1+0x5ce8], R42 ;  /* 0x005ce82a01007387 */ /* 0x0003e20000100a00 */
[----:B0-----:R-:W-:Y:S01]  /*db460*/  IMAD.MOV.U32 R2, RZ, RZ, R41 ;  /* 0x000000ffff027224 */ /* 0x001fe200078e0029 */
[----:B------:R-:W-:Y:S01]  /*db470*/  SHF.R.S32.HI R41, RZ, 0x1f, R45 ;  /* 0x0000001fff297819 */ /* 0x000fe2000001142d */
[----:B-1----:R-:W-:Y:S01]  /*db480*/  IMAD.MOV.U32 R42, RZ, RZ, R44 ;  /* 0x000000ffff2a7224 */ /* 0x002fe200078e002c */
[----:B------:R-:W-:-:S03]  /*db490*/  SHF.R.S32.HI R44, RZ, 0x1f, R40 ;  /* 0x0000001fff2c7819 */ /* 0x000fc60000011428 */
[----:B------:R0:W-:Y:S04]  /*db4a0*/  STL.64 [R1+0x5d00], R40 ;  /* 0x005d002801007387 */ /* 0x0001e80000100a00 */
[----:B0-----:R-:W3:Y:S01]  /*db4b0*/  LDL.LU R40, [R1+0x130] ;  /* 0x0001300001287983 */ /* 0x001ee20000300800 */
[----:B--2---:R-:W-:-:S03]  /*db4c0*/  IMAD.MOV.U32 R41, RZ, RZ, R18 ;  /* 0x000000ffff297224 */ /* 0x004fc600078e0012 */
[----:B------:R-:W2:Y:S04]  /*db4d0*/  LDL.LU R18, [R1+0x5ffc] ;  /* 0x005ffc0001127983 */ /* 0x000ea80000300800 */
[----:B------:R0:W-:Y:S02]  /*db4e0*/  STL.64 [R1+0x5cf8], R44 ;  /* 0x005cf82c01007387 */ /* 0x0001e40000100a00 */
[----:B0-----:R-:W-:Y:S01]  /*db4f0*/  IMAD.MOV.U32 R44, RZ, RZ, R8 ;  /* 0x000000ffff2c7224 */ /* 0x001fe200078e0008 */
[----:B------:R-:W-:Y:S01]  /*db500*/  SHF.R.S32.HI R8, RZ, 0x1f, R6 ;  /* 0x0000001fff087819 */ /* 0x000fe20000011406 */
[----:B----4-:R-:W-:Y:S01]  /*db510*/  IMAD.MOV.U32 R3, RZ, RZ, R7 ;  /* 0x000000ffff037224 */ /* 0x010fe200078e0007 */
[----:B---3--:R-:W-:-:S03]  /*db520*/  SHF.R.S32.HI R7, RZ, 0x1f, R9 ;  /* 0x0000001fff077819 */ /* 0x008fc60000011409 */
[----:B------:R0:W-:Y:S04]  /*db530*/  STL.64 [R1+0x5d10], R8 ;  /* 0x005d100801007387 */ /* 0x0001e80000100a00 */
[----:B0-----:R-:W3:Y:S04]  /*db540*/  LDL.LU R8, [R1+0x134] ;  /* 0x0001340001087983 */ /* 0x001ee80000300800 */
[----:B------:R0:W-:Y:S02]  /*db550*/  STL.64 [R1+0x5d08], R6 ;  /* 0x005d080601007387 */ /* 0x0001e40000100a00 */
[----:B0-----:R-:W-:Y:S01]  /*db560*/  IMAD.MOV.U32 R7, RZ, RZ, R2 ;  /* 0x000000ffff077224 */ /* 0x001fe200078e0002 */
[----:B------:R-:W-:-:S05]  /*db570*/  SHF.R.S32.HI R2, RZ, 0x1f, R3 ;  /* 0x0000001fff027819 */ /* 0x000fca0000011403 */
[----:B------:R0:W-:Y:S01]  /*db580*/  STL.64 [R1+0x5d18], R2 ;  /* 0x005d180201007387 */ /* 0x0001e20000100a00 */
[----:B------:R-:W-:Y:S02]  /*db590*/  IMAD.MOV.U32 R9, RZ, RZ, R42 ;  /* 0x000000ffff097224 */ /* 0x000fe400078e002a */
[----:B------:R-:W-:Y:S02]  /*db5a0*/  IMAD.MOV.U32 R45, RZ, RZ, R27 ;  /* 0x000000ffff2d7224 */ /* 0x000fe400078e001b */
[----:B0-----:R-:W-:-:S03]  /*db5b0*/  IMAD.MOV.U32 R3, RZ, RZ, R7 ;  /* 0x000000ffff037224 */ /* 0x001fc600078e0007 */
[----:B------:R-:W-:Y:S01]  /*db5c0*/  SHF.R.S32.HI R7, RZ, 0x1f, R45 ;  /* 0x0000001fff077819 */ /* 0x000fe2000001142d */
[----:B------:R-:W-:Y:S02]  /*db5d0*/  IMAD.MOV.U32 R2, RZ, RZ, R16 ;  /* 0x000000ffff027224 */ /* 0x000fe400078e0010 */
[----:B------:R-:W4:Y:S01]  /*db5e0*/  LDL.LU R16, [R1+0x5ff8] ;  /* 0x005ff80001107983 */ /* 0x000f220000300800 */
[----:B------:R-:W-:Y:S02]  /*db5f0*/  IMAD.MOV.U32 R43, RZ, RZ, R20 ;  /* 0x000000ffff2b7224 */ /* 0x000fe400078e0014 */
[----:B--2---:R-:W-:-:S05]  /*db600*/  IMAD.MOV.U32 R6, RZ, RZ, R18 ;  /* 0x000000ffff067224 */ /* 0x004fca00078e0012 */
[----:B------:R-:W-:Y:S01]  /*db610*/  SHF.R.S32.HI R42, RZ, 0x1f, R6 ;  /* 0x0000001fff2a7819 */ /* 0x000fe20000011406 */
[----:B------:R0:W-:Y:S04]  /*db620*/  STL.64 [R1+0x5d20], R6 ;  /* 0x005d200601007387 */ /* 0x0001e80000100a00 */
[----:B0-----:R-:W2:Y:S01]  /*db630*/  LDL.LU R6, [R1+0x128] ;  /* 0x0001280001067983 */ /* 0x001ea20000300800 */
[----:B------:R-:W-:Y:S01]  /*db640*/  IMAD.MOV.U32 R7, RZ, RZ, R40 ;  /* 0x000000ffff077224 */ /* 0x000fe200078e0028 */
[----:B------:R-:W-:-:S05]  /*db650*/  SHF.R.S32.HI R40, RZ, 0x1f, R41 ;  /* 0x0000001fff287819 */ /* 0x000fca0000011429 */
[----:B------:R0:W-:Y:S02]  /*db660*/  STL.64 [R1+0x5d28], R40 ;  /* 0x005d282801007387 */ /* 0x0001e40000100a00 */
[----:B0-----:R-:W-:Y:S02]  /*db670*/  IMAD.MOV.U32 R40, RZ, RZ, R22 ;  /* 0x000000ffff287224 */ /* 0x001fe400078e0016 */
[----:B------:R-:W2:Y:S04]  /*db680*/  LDL.LU R22, [R1+0x5ff4] ;  /* 0x005ff40001167983 */ /* 0x000ea80000300800 */
[----:B------:R0:W-:Y:S04]  /*db690*/  STL.64 [R1+0x5d30], R42 ;  /* 0x005d302a01007387 */ /* 0x0001e80000100a00 */
[----:B0-----:R-:W2:Y:S01]  /*db6a0*/  LDL.LU R42, [R1+0x110] ;  /* 0x00011000012a7983 */ /* 0x001ea20000300800 */
[----:B------:R-:W-:Y:S01]  /*db6b0*/  IMAD.MOV.U32 R43, RZ, RZ, R44 ;  /* 0x000000ffff2b7224 */ /* 0x000fe200078e002c */
[----:B---3--:R-:W-:-:S05]  /*db6c0*/  SHF.R.S32.HI R44, RZ, 0x1f, R8 ;  /* 0x0000001fff2c7819 */ /* 0x008fca0000011408 */
[----:B------:R2:W-:Y:S01]  /*db6d0*/  STL.64 [R1+0x5d38], R44 ;  /* 0x005d382c01007387 */ /* 0x0005e20000100a00 */
[----:B----4-:R-:W-:Y:S02]  /*db6e0*/  IMAD.MOV.U32 R41, RZ, RZ, R16 ;  /* 0x000000ffff297224 */ /* 0x010fe400078e0010 */
[----:B--2---:R-:W-:Y:S01]  /*db6f0*/  IMAD.MOV.U32 R45, RZ, RZ, R6 ;  /* 0x000000ffff2d7224 */ /* 0x004fe200078e0006 */
[----:B------:R-:W-:-:S05]  /*db700*/  SHF.R.S32.HI R6, RZ, 0x1f, R7 ;  /* 0x0000001fff067819 */ /* 0x000fca0000011407 */
[----:B------:R0:W-:Y:S04]  /*db710*/  STL.64 [R1+0x5d40], R6 ;  /* 0x005d400601007387 */ /* 0x0001e80000100a00 */
[----:B------:R1:W-:Y:S01]  /*db720*/  STL.64 [R1+0x5d48], R8 ;  /* 0x005d480801007387 */ /* 0x0003e20000100a00 */
[----:B0-----:R-:W-:Y:S01]  /*db730*/  IMAD.MOV.U32 R6, RZ, RZ, R2 ;  /* 0x000000ffff067224 */ /* 0x001fe200078e0002 */
[----:B------:R-:W-:Y:S01]  /*db740*/  SHF.R.S32.HI R2, RZ, 0x1f, R9 ;  /* 0x0000001fff027819 */ /* 0x000fe20000011409 */
[----:B------:R-:W-:Y:S02]  /*db750*/  IMAD.MOV.U32 R7, RZ, RZ, R22 ;  /* 0x000000ffff077224 */ /* 0x000fe400078e0016 */
[----:B-1----:R-:W-:Y:S01]  /*db760*/  IMAD.MOV.U32 R8, RZ, RZ, R3 ;  /* 0x000000ffff087224 */ /* 0x002fe200078e0003 */
[----:B------:R-:W-:-:S02]  /*db770*/  SHF.R.S32.HI R3, RZ, 0x1f, R43 ;  /* 0x0000001fff037819 */ /* 0x000fc4000001142b */
[----:B------:R-:W-:Y:S04]  /*db780*/  STL [R1+0x5d58], R7 ;  /* 0x005d580701007387 */ /* 0x000fe80000100800 */
[----:B------:R0:W-:Y:S01]  /*db790*/  STL.64 [R1+0x5d60], R2 ;  /* 0x005d600201007387 */ /* 0x0001e20000100a00 */
[----:B------:R-:W-:Y:S01]  /*db7a0*/  IMAD.MOV.U32 R44, RZ, RZ, R42 ;  /* 0x000000ffff2c7224 */ /* 0x000fe200078e002a */
[----:B------:R-:W-:Y:S01]  /*db7b0*/  SHF.R.S32.HI R42, RZ, 0x1f, R45 ;  /* 0x0000001fff2a7819 */ /* 0x000fe2000001142d */
[----:B0-----:R-:W-:Y:S02]  /*db7c0*/  IMAD.MOV.U32 R3, RZ, RZ, R0 ;  /* 0x000000ffff037224 */ /* 0x001fe400078e0000 */
[----:B------:R-:W2:Y:S01]  /*db7d0*/  LDL.LU R0, [R1+0x5ff0] ;  /* 0x005ff00001007983 */ /* 0x000ea20000300800 */
[----:B------:R-:W-:-:S03]  /*db7e0*/  IMAD.MOV.U32 R9, RZ, RZ, R40 ;  /* 0x000000ffff097224 */ /* 0x000fc600078e0028 */
[----:B------:R0:W-:Y:S01]  /*db7f0*/  STL.64 [R1+0x5d50], R42 ;  /* 0x005d502a01007387 */ /* 0x0001e20000100a00 */
[----:B------:R-:W-:Y:S01]  /*db800*/  SHF.R.S32.HI R40, RZ, 0x1f, R7 ;  /* 0x0000001fff287819 */ /* 0x000fe20000011407 */
[----:B------:R-:W-:Y:S02]  /*db810*/  IMAD.MOV.U32 R7, RZ, RZ, R17 ;  /* 0x000000ffff077224 */ /* 0x000fe400078e0011 */
[----:B0-----:R-:W-:Y:S01]  /*db820*/  IMAD.MOV.U32 R43, RZ, RZ, R44 ;  /* 0x000000ffff2b7224 */ /* 0x001fe200078e002c */
[----:B------:R-:W-:Y:S01]  /*db830*/  SHF.R.S32.HI R44, RZ, 0x1f, R41 ;  /* 0x0000001fff2c7819 */ /* 0x000fe20000011429 */
[----:B------:R-:W3:Y:S04]  /*db840*/  LDL.LU R42, [R1+0xe4] ;  /* 0x0000e400012a7983 */ /* 0x000ee80000300800 */
[----:B------:R0:W-:Y:S04]  /*db850*/  STL.64 [R1+0x5d70], R44 ;  /* 0x005d702c01007387 */ /* 0x0001e80000100a00 */
[----:B------:R1:W-:Y:S01]  /*db860*/  STL.64 [R1+0x5d68], R40 ;  /* 0x005d682801007387 */ /* 0x0003e20000100a00 */
[----:B------:R-:W-:Y:S01]  /*db870*/  SHF.R.S32.HI R2, RZ, 0x1f, R43 ;  /* 0x0000001fff027819 */ /* 0x000fe2000001142b */
[----:B0-----:R-:W-:Y:S01]  /*db880*/  IMAD.MOV.U32 R45, RZ, RZ, R7 ;  /* 0x000000ffff2d7224 */ /* 0x001fe200078e0007 */
[----:B------:R-:W-:Y:S01]  /*db890*/  SHF.R.S32.HI R7, RZ, 0x1f, R3 ;  /* 0x0000001fff077819 */ /* 0x000fe20000011403 */
[----:B-1----:R-:W-:Y:S01]  /*db8a0*/  IMAD.MOV.U32 R41, RZ, RZ, R9 ;  /* 0x000000ffff297224 */ /* 0x002fe200078e0009 */
[----:B------:R-:W-:-:S02]  /*db8b0*/  SHF.R.S32.HI R9, RZ, 0x1f, R8 ;  /* 0x0000001fff097819 */ /* 0x000fc40000011408 */
[----:B------:R-:W-:-:S03]  /*db8c0*/  SHF.R.S32.HI R40, RZ, 0x1f, R6 ;  /* 0x0000001fff287819 */ /* 0x000fc60000011406 */
[----:B------:R-:W-:Y:S04]  /*db8d0*/  STL.64 [R1+0x5d78], R8 ;  /* 0x005d780801007387 */ /* 0x000fe80000100a00 */
[----:B------:R0:W-:Y:S02]  /*db8e0*/  STL.64 [R1+0x5d88], R6 ;  /* 0x005d880601007387 */ /* 0x0001e40000100a00 */
[----:B0-----:R-:W-:Y:S02]  /*db8f0*/  IMAD.MOV.U32 R7, RZ, RZ, R12 ;  /* 0x000000ffff077224 */ /* 0x001fe400078e000c */
[----:B------:R-:W4:Y:S04]  /*db900*/  LDL.LU R12, [R1+0x5fec] ;  /* 0x005fec00010c7983 */ /* 0x000f280000300800 */
[----:B------:R-:W4:Y:S04]  /*db910*/  LDL.LU R6, [R1+0xf8] ;  /* 0x0000f80001067983 */ /* 0x000f280000300800 */
[----:B------:R0:W-:Y:S04]  /*db920*/  STL.64 [R1+0x5d80], R2 ;  /* 0x005d800201007387 */ /* 0x0001e80000100a00 */
[----:B0-----:R-:W4:Y:S01]  /*db930*/  LDL.LU R3, [R1+0xfc] ;  /* 0x0000fc0001037983 */ /* 0x001f220000300800 */
[----:B------:R-:W-:-:S02]  /*db940*/  IMAD.MOV.U32 R8, RZ, RZ, R15 ;  /* 0x000000ffff087224 */ /* 0x000fc400078e000f */
[----:B--2---:R-:W-:-:S05]  /*db950*/  IMAD.MOV.U32 R9, RZ, RZ, R0 ;  /* 0x000000ffff097224 */ /* 0x004fca00078e0000 */
[----:B------:R-:W-:Y:S01]  /*db960*/  SHF.R.S32.HI R44, RZ, 0x1f, R9 ;  /* 0x0000001fff2c7819 */ /* 0x000fe20000011409 */
[----:B---3--:R-:W-:Y:S01]  /*db970*/  IMAD.MOV.U32 R2, RZ, RZ, R42 ;  /* 0x000000ffff027224 */ /* 0x008fe200078e002a */
[----:B------:R-:W-:-:S05]  /*db980*/  SHF.R.S32.HI R42, RZ, 0x1f, R41 ;  /* 0x0000001fff2a7819 */ /* 0x000fca0000011429 */
[----:B------:R0:W-:Y:S04]  /*db990*/  STL.64 [R1+0x5d98], R42 ;  /* 0x005d982a01007387 */ /* 0x0001e80000100a00 */
[----:B0-----:R-:W2:Y:S04]  /*db9a0*/  LDL.LU R43, [R1+0xd8] ;  /* 0x0000d800012b7983 */ /* 0x001ea80000300800 */
[----:B------:R0:W-:Y:S02]  /*db9b0*/  STL.64 [R1+0x5d90], R40 ;  /* 0x005d902801007387 */ /* 0x0001e40000100a00 */
[----:B0-----:R-:W-:-:S02]  /*db9c0*/  IMAD.MOV.U32 R40, RZ, RZ, R39 ;  /* 0x000000ffff287224 */ /* 0x001fc400078e0027 */
[----:B------:R-:W3:Y:S04]  /*db9d0*/  LDL.LU R39, [R1+0x5fe8] ;  /* 0x005fe80001277983 */ /* 0x000ee80000300800 */
[----:B------:R0:W-:Y:S01]  /*db9e0*/  STL.64 [R1+0x5da0], R44 ;  /* 0x005da02c01007387 */ /* 0x0001e20000100a00 */
[----:B----4-:R-:W-:Y:S01]  /*db9f0*/  IMAD.MOV.U32 R41, RZ, RZ, R3 ;  /* 0x000000ffff297224 */ /* 0x010fe200078e0003 */
[----:B------:R-:W-:Y:S01]  /*dba00*/  SHF.R.S32.HI R3, RZ, 0x1f, R45 ;  /* 0x0000001fff037819 */ /* 0x000fe2000001142d */
[----:B0-----:R-:W-:Y:S01]  /*dba10*/  IMAD.MOV.U32 R45, RZ, RZ, R7 ;  /* 0x000000ffff2d7224 */ /* 0x001fe200078e0007 */
[----:B------:R-:W-:-:S05]  /*dba20*/  SHF.R.S32.HI R7, RZ, 0x1f, R6 ;  /* 0x0000001fff077819 */ /* 0x000fca0000011406 */
[----:B------:R0:W-:Y:S02]  /*dba30*/  STL.64 [R1+0x5da8], R6 ;  /* 0x005da80601007387 */ /* 0x0001e40000100a00 */
[----:B0-----:R-:W-:Y:S01]  /*dba40*/  IMAD.MOV.U32 R7, RZ, RZ, R2 ;  /* 0x000000ffff077224 */ /* 0x001fe200078e0002 */
[----:B------:R-:W-:Y:S01]  /*dba50*/  SHF.R.S32.HI R2, RZ, 0x1f, R8 ;  /* 0x0000001fff027819 */ /* 0x000fe20000011408 */
[----:B------:R-:W-:Y:S02]  /*dba60*/  IMAD.MOV.U32 R6, RZ, RZ, R38 ;  /* 0x000000ffff067224 */ /* 0x000fe400078e0026 */
[----:B------:R-:W4:Y:S04]  /*dba70*/  LDL.LU R38, [R1+0x5fe4] ;  /* 0x005fe40001267983 */ /* 0x000f280000300800 */
[----:B------:R0:W-:Y:S02]  /*dba80*/  STL.64 [R1+0x5db8], R2 ;  /* 0x005db80201007387 */ /* 0x0001e40000100a00 */
[----:B0-----:R-:W-:-:S02]  /*dba90*/  IMAD.MOV.U32 R2, RZ, RZ, R37 ;  /* 0x000000ffff027224 */ /* 0x001fc400078e0025 */
[----:B------:R-:W4:Y:S04]  /*dbaa0*/  LDL.LU R37, [R1+0x5fe0] ;  /* 0x005fe00001257983 */ /* 0x000f280000300800 */
[----:B------:R-:W4:Y:S01]  /*dbab0*/  LDL.LU R3, [R1+0xec] ;  /* 0x0000ec0001037983 */ /* 0x000f220000300800 */
[----:B------:R-:W-:-:S03]  /*dbac0*/  IMAD.MOV.U32 R44, RZ, RZ, R12 ;  /* 0x000000ffff2c7224 */ /* 0x000fc600078e000c */
[----:B------:R0:W-:Y:S02]  /*dbad0*/  STL.64 [R1+0x5db0], R8 ;  /* 0x005db00801007387 */ /* 0x0001e40000100a00 */
[----:B0-----:R-:W-:Y:S01]  /*dbae0*/  IMAD.MOV.U32 R8, RZ, RZ, R45 ;  /* 0x000000ffff087224 */ /* 0x001fe200078e002d */
[----:B------:R-:W-:-:S05]  /*dbaf0*/  SHF.R.S32.HI R45, RZ, 0x1f, R44 ;  /* 0x0000001fff2d7819 */ /* 0x000fca000001142c */
[----:B------:R0:W-:Y:S04]  /*dbb00*/  STL.64 [R1+0x5dc0], R44 ;  /* 0x005dc02c01007387 */ /* 0x0001e80000100a00 */
[----:B0-----:R-:W4:Y:S01]  /*dbb10*/  LDL.LU R44, [R1+0xdc] ;  /* 0x0000dc00012c7983 */ /* 0x001f220000300800 */
[----:B------:R-:W-:Y:S01]  /*dbb20*/  SHF.R.S32.HI R42, RZ, 0x1f, R41 ;  /* 0x0000001fff2a7819 */ /* 0x000fe20000011429 */
[----:B--2---:R-:W-:Y:S02]  /*dbb30*/  IMAD.MOV.U32 R45, RZ, RZ, R43 ;  /* 0x000000ffff2d7224 */ /* 0x004fe400078e002b */
[----:B---3--:R-:W-:Y:S01]  /*dbb40*/  IMAD.MOV.U32 R9, RZ, RZ, R39 ;  /* 0x000000ffff097224 */ /* 0x008fe200078e0027 */
[----:B----4-:R-:W-:-:S05]  /*dbb50*/  SHF.R.S32.HI R43, RZ, 0x1f, R3 ;  /* 0x0000001fff2b7819 */ /* 0x010fca0000011403 */
[----:B------:R0:W-:Y:S02]  /*dbb60*/  STL.64 [R1+0x5dc8], R42 ;  /* 0x005dc82a01007387 */ /* 0x0001e40000100a00 */
[----:B0-----:R-:W-:Y:S01]  /*dbb70*/  IMAD.MOV.U32 R42, RZ, RZ, R40 ;  /* 0x000000ffff2a7224 */ /* 0x001fe200078e0028 */
[----:B------:R-:W-:Y:S01]  /*dbb80*/  SHF.R.S32.HI R40, RZ, 0x1f, R9 ;  /* 0x0000001fff287819 */ /* 0x000fe20000011409 */
[----:B------:R-:W2:Y:S04]  /*dbb90*/  LDL.LU R43, [R1+0xcc] ;  /* 0x0000cc00012b7983 */ /* 0x000ea80000300800 */
[----:B------:R0:W-:Y:S02]  /*dbba0*/  STL.64 [R1+0x5dd0], R40 ;  /* 0x005dd02801007387 */ /* 0x0001e40000100a00 */
[----:B0-----:R-:W-:Y:S01]  /*dbbb0*/  IMAD.MOV.U32 R40, RZ, RZ, R2 ;  /* 0x000000ffff287224 */ /* 0x001fe200078e0002 */
[----:B------:R-:W-:-:S05]  /*dbbc0*/  SHF.R.S32.HI R2, RZ, 0x1f, R7 ;  /* 0x0000001fff027819 */ /* 0x000fca0000011407 */
[----:B------:R0:W-:Y:S04]  /*dbbd0*/  STL.64 [R1+0x5dd8], R2 ;  /* 0x005dd80201007387 */ /* 0x0001e80000100a00 */
[----:B0-----:R-:W3:Y:S04]  /*dbbe0*/  LDL.LU R2, [R1+0xbc] ;  /* 0x0000bc0001027983 */ /* 0x001ee80000300800 */
[----:B------:R0:W-:Y:S01]  /*dbbf0*/  STL.64 [R1+0x5de0], R8 ;  /* 0x005de00801007387 */ /* 0x0001e20000100a00 */
[----:B------:R-:W-:Y:S01]  /*dbc00*/  IMAD.MOV.U32 R3, RZ, RZ, R44 ;  /* 0x000000ffff037224 */ /* 0x000fe200078e002c */
[----:B------:R-:W-:Y:S01]  /*dbc10*/  SHF.R.S32.HI R44, RZ, 0x1f, R8 ;  /* 0x0000001fff2c7819 */ /* 0x000fe20000011408 */
[----:B0-----:R-:W-:Y:S01]  /*dbc20*/  IMAD.MOV.U32 R9, RZ, RZ, R6 ;  /* 0x000000ffff097224 */ /* 0x001fe200078e0006 */
[----:B------:R-:W-:-:S05]  /*dbc30*/  SHF.R.S32.HI R6, RZ, 0x1f, R45 ;  /* 0x0000001fff067819 */ /* 0x000fca000001142d */
[----:B------:R0:W-:Y:S04]  /*dbc40*/  STL.64 [R1+0x5df0], R6 ;  /* 0x005df00601007387 */ /* 0x0001e80000100a00 */
[----:B0-----:R-:W4:Y:S01]  /*dbc50*/  LDL.LU R6, [R1+0xb0] ;  /* 0x0000b00001067983 */ /* 0x001f220000300800 */
[----:B------:R-:W-:-:S03]  /*dbc60*/  IMAD.MOV.U32 R7, RZ, RZ, R36 ;  /* 0x000000ffff077224 */ /* 0x000fc600078e0024 */
[----:B------:R-:W4:Y:S04]  /*dbc70*/  LDL.LU R36, [R1+0x5fdc] ;  /* 0x005fdc0001247983 */ /* 0x000f280000300800 */
[----:B------:R0:W-:Y:S02]  /*dbc80*/  STL.64 [R1+0x5de8], R44 ;  /* 0x005de82c01007387 */ /* 0x0001e40000100a00 */
[----:B0-----:R-:W-:Y:S02]  /*dbc90*/  IMAD.MOV.U32 R44, RZ, RZ, R19 ;  /* 0x000000ffff2c7224 */ /* 0x001fe400078e0013 */
[----:B------:R-:W4:Y:S01]  /*dbca0*/  LDL.LU R19, [R1+0x5fd8] ;  /* 0x005fd80001137983 */ /* 0x000f220000300800 */
[----:B------:R-:W-:Y:S02]  /*dbcb0*/  IMAD.MOV.U32 R8, RZ, RZ, R37 ;  /* 0x000000ffff087224 */ /* 0x000fe400078e0025 */
[----:B--2---:R-:W-:Y:S01]  /*dbcc0*/  IMAD.MOV.U32 R45, RZ, RZ, R43 ;  /* 0x000000ffff2d7224 */ /* 0x004fe200078e002b */
[----:B------:R-:W-:-:S05]  /*dbcd0*/  SHF.R.S32.HI R43, RZ, 0x1f, R42 ;  /* 0x0000001fff2b7819 */ /* 0x000fca000001142a */
[----:B------:R0:W-:Y:S02]  /*dbce0*/  STL.64 [R1+0x5df8], R42 ;  /* 0x005df82a01007387 */ /* 0x0001e40000100a00 */
[----:B0-----:R-:W-:Y:S01]  /*dbcf0*/  IMAD.MOV.U32 R42, RZ, RZ, R9 ;  /* 0x000000ffff2a7224 */ /* 0x001fe200078e0009 */
[----:B------:R-:W-:-:S05]  /*dbd00*/  SHF.R.S32.HI R9, RZ, 0x1f, R8 ;  /* 0x0000001fff097819 */ /* 0x000fca0000011408 */
[----:B------:R-:W-:Y:S01]  /*dbd10*/  STL.64 [R1+0x5e00], R8 ;  /* 0x005e000801007387 */ /* 0x000fe20000100a00 */
[----:B---3--:R-:W-:Y:S01]  /*dbd20*/  IMAD.MOV.U32 R43, RZ, RZ, R2 ;  /* 0x000000ffff2b7224 */ /* 0x008fe200078e0002 */
[----:B----4-:R-:W-:-:S05]  /*dbd30*/  SHF.R.S32.HI R2, RZ, 0x1f, R19 ;  /* 0x0000001fff027819 */ /* 0x010fca0000011413 */
[----:B------:R0:W-:Y:S04]  /*dbd40*/  STL.64 [R1+0x5e08], R2 ;  /* 0x005e080201007387 */ /* 0x0001e80000100a00 */
[----:B0-----:R-:W2:Y:S01]  /*dbd50*/  LDL.LU R2, [R1+0xac] ;  /* 0x0000ac0001027983 */ /* 0x001ea20000300800 */
[----:B------:R-:W-:Y:S01]  /*dbd60*/  IMAD.MOV.U32 R8, RZ, RZ, R40 ;  /* 0x000000ffff087224 */ /* 0x000fe200078e0028 */
[----:B------:R-:W-:Y:S01]  /*dbd70*/  SHF.R.S32.HI R40, RZ, 0x1f, R45 ;  /* 0x0000001fff287819 */ /* 0x000fe2000001142d */
[----:B------:R-:W-:Y:S02]  /*dbd80*/  IMAD.MOV.U32 R41, RZ, RZ, R38 ;  /* 0x000000ffff297224 */ /* 0x000fe400078e0026 */
[----:B------:R-:W-:-:S03]  /*dbd90*/  IMAD.MOV.U32 R3, RZ, RZ, R6 ;  /* 0x000000ffff037224 */ /* 0x000fc600078e0006 */
[----:B------:R-:W-:Y:S01]  /*dbda0*/  SHF.R.S32.HI R6, RZ, 0x1f, R41 ;  /* 0x0000001fff067819 */ /* 0x000fe20000011429 */
[----:B------:R0:W-:Y:S02]  /*dbdb0*/  STL.64 [R1+0x5e10], R40 ;  /* 0x005e102801007387 */ /* 0x0001e40000100a00 */
[----:B0-----:R-:W-:Y:S01]  /*dbdc0*/  IMAD.MOV.U32 R41, RZ, RZ, R7 ;  /* 0x000000ffff297224 */ /* 0x001fe200078e0007 */
[----:B------:R-:W-:Y:S01]  /*dbdd0*/  SHF.R.S32.HI R7, RZ, 0x1f, R44 ;  /* 0x0000001fff077819 */ /* 0x000fe2000001142c */
[----:B------:R-:W-:-:S04]  /*dbde0*/  IMAD.MOV.U32 R40, RZ, RZ, R35 ;  /* 0x000000ffff287224 */ /* 0x000fc800078e0023 */
[----:B------:R0:W-:Y:S01]  /*dbdf0*/  STL.64 [R1+0x5e20], R6 ;  /* 0x005e200601007387 */ /* 0x0001e20000100a00 */
[----:B------:R-:W-:Y:S02]  /*dbe00*/  IMAD.MOV.U32 R9, RZ, RZ, R36 ;  /* 0x000000ffff097224 */ /* 0x000fe400078e0024 */
[----:B0-----:R-:W-:Y:S02]  /*dbe10*/  IMAD.MOV.U32 R7, RZ, RZ, R48 ;  /* 0x000000ffff077224 */ /* 0x001fe400078e0030 */
[----:B------:R-:W3:Y:S01]  /*dbe20*/  LDL.LU R48, [R1+0x5fd4] ;  /* 0x005fd40001307983 */ /* 0x000ee20000300800 */
[----:B------:R-:W-:-:S03]  /*dbe30*/  IMAD.MOV.U32 R6, RZ, RZ, R49 ;  /* 0x000000ffff067224 */ /* 0x000fc600078e0031 */
[----:B------:R-:W4:Y:S04]  /*dbe40*/  LDL.LU R49, [R1+0x5fd0] ;  /* 0x005fd00001317983 */ /* 0x000f280000300800 */
[----:B------:R0:W-:Y:S02]  /*dbe50*/  STL.64 [R1+0x5e18], R44 ;  /* 0x005e182c01007387 */ /* 0x0001e40000100a00 */
[----:B0-----:R-:W-:Y:S01]  /*dbe60*/  IMAD.MOV.U32 R45, RZ, RZ, R8 ;  /* 0x000000ffff2d7224 */ /* 0x001fe200078e0008 */
[----:B------:R-:W-:-:S05]  /*dbe70*/  SHF.R.S32.HI R8, RZ, 0x1f, R40 ;  /* 0x0000001fff087819 */ /* 0x000fca0000011428 */
[----:B------:R0:W-:Y:S02]  /*dbe80*/  STL.64 [R1+0x5e28], R8 ;  /* 0x005e280801007387 */ /* 0x0001e40000100a00 */
[----:B0-----:R-:W-:Y:S01]  /*dbe90*/  IMAD.MOV.U32 R9, RZ, RZ, R42 ;  /* 0x000000ffff097224 */ /* 0x001fe200078e002a */
[----:B------:R-:W-:Y:S01]  /*dbea0*/  SHF.R.S32.HI R42, RZ, 0x1f, R3 ;  /* 0x0000001fff2a7819 */ /* 0x000fe20000011403 */
[----:B------:R-:W-:Y:S02]  /*dbeb0*/  IMAD.MOV.U32 R8, RZ, RZ, R50 ;  /* 0x000000ffff087224 */ /* 0x000fe400078e0032 */
[----:B------:R-:W4:Y:S04]  /*dbec0*/  LDL.LU R50, [R1+0x5fcc] ;  /* 0x005fcc0001327983 */ /* 0x000f280000300800 */
[----:B------:R0:W-:Y:S01]  /*dbed0*/  STL.64 [R1+0x5e30], R42 ;  /* 0x005e302a01007387 */ /* 0x0001e20000100a00 */
[----:B------:R-:W-:-:S02]  /*dbee0*/  IMAD.MOV.U32 R44, RZ, RZ, R41 ;  /* 0x000000ffff2c7224 */ /* 0x000fc400078e0029 */
[----:B0-----:R-:W-:Y:S02]  /*dbef0*/  IMAD.MOV.U32 R42, RZ, RZ, R51 ;  /* 0x000000ffff2a7224 */ /* 0x001fe400078e0033 */
[----:B------:R-:W4:Y:S01]  /*dbf00*/  LDL.LU R51, [R1+0x5fc8] ;  /* 0x005fc80001337983 */ /* 0x000f220000300800 */
[----:B------:R-:W-:Y:S02]  /*dbf10*/  IMAD.MOV.U32 R41, RZ, RZ, R34 ;  /* 0x000000ffff297224 */ /* 0x000fe400078e0022 */
[----:B--2---:R-:W-:-:S05]  /*dbf20*/  IMAD.MOV.U32 R43, RZ, RZ, R2 ;  /* 0x000000ffff2b7224 */ /* 0x004fca00078e0002 */
[----:B------:R-:W-:-:S05]  /*dbf30*/  SHF.R.S32.HI R2, RZ, 0x1f, R43 ;  /* 0x0000001fff027819 */ /* 0x000fca000001142b */
[----:B------:R0:W-:Y:S02]  /*dbf40*/  STL.64 [R1+0x5e40], R2 ;  /* 0x005e400201007387 */ /* 0x0001e40000100a00 */
[----:B0-----:R-:W-:Y:S01]  /*dbf50*/  IMAD.MOV.U32 R3, RZ, RZ, R7 ;  /* 0x000000ffff037224 */ /* 0x001fe200078e0007 */
[----:B------:R-:W-:Y:S01]  /*dbf60*/  SHF.R.S32.HI R7, RZ, 0x1f, R6 ;  /* 0x0000001fff077819 */ /* 0x000fe20000011406 */
[----:B------:R-:W-:Y:S02]  /*dbf70*/  IMAD.MOV.U32 R2, RZ, RZ, R52 ;  /* 0x000000ffff027224 */ /* 0x000fe400078e0034 */
[----:B------:R-:W2:Y:S04]  /*dbf80*/  LDL.LU R52, [R1+0x5fc4] ;  /* 0x005fc40001347983 */ /* 0x000ea80000300800 */
[----:B------:R0:W-:Y:S04]  /*dbf90*/  STL [R1+0x5e38], R43 ;  /* 0x005e382b01007387 */ /* 0x0001e80000100800 */
[----:B------:R1:W-:Y:S01]  /*dbfa0*/  STL.64 [R1+0x5e48], R6 ;  /* 0x005e480601007387 */ /* 0x0003e20000100a00 */
[----:B0-----:R-:W-:-:S02]  /*dbfb0*/  IMAD.MOV.U32 R43, RZ, RZ, R33 ;  /* 0x000000ffff2b7224 */ /* 0x001fc400078e0021 */
[----:B-1----:R-:W-:Y:S01]  /*dbfc0*/  IMAD.MOV.U32 R6, RZ, RZ, R8 ;  /* 0x000000ffff067224 */ /* 0x002fe200078e0008 */
[----:B------:R-:W-:Y:S01]  /*dbfd0*/  SHF.R.S32.HI R8, RZ, 0x1f, R9 ;  /* 0x0000001fff087819 */ /* 0x000fe20000011409 */
[----:B------:R-:W-:Y:S01]  /*dbfe0*/  IMAD.MOV.U32 R7, RZ, RZ, R44 ;  /* 0x000000ffff077224 */ /* 0x000fe200078e002c */
[----:B------:R-:W-:-:S03]  /*dbff0*/  SHF.R.S32.HI R44, RZ, 0x1f, R2 ;  /* 0x0000001fff2c7819 */ /* 0x000fc60000011402 */
[----:B------:R0:W-:Y:S02]  /*dc000*/  STL.64 [R1+0x5e50], R8 ;  /* 0x005e500801007387 */ /* 0x0001e40000100a00 */
[----:B0-----:R-:W-:Y:S02]  /*dc010*/  IMAD.MOV.U32 R8, RZ, RZ, R53 ;  /* 0x000000ffff087224 */ /* 0x001fe400078e0035 */
[----:B------:R-:W2:Y:S04]  /*dc020*/  LDL.LU R53, [R1+0x5fc0] ;  /* 0x005fc00001357983 */ /* 0x000ea80000300800 */
[----:B------:R0:W-:Y:S02]  /*dc030*/  STL.64 [R1+0x5e58], R44 ;  /* 0x005e582c01007387 */ /* 0x0001e40000100a00 */
[----:B0-----:R-:W-:Y:S01]  /*dc040*/  IMAD.MOV.U32 R45, RZ, RZ, R43 ;  /* 0x000000ffff2d7224 */ /* 0x001fe200078e002b */
[----:B------:R-:W-:Y:S01]  /*dc050*/  SHF.R.S32.HI R43, RZ, 0x1f, R3 ;  /* 0x0000001fff2b7819 */ /* 0x000fe20000011403 */
[----:B------:R-:W-:-:S02]  /*dc060*/  IMAD.MOV.U32 R44, RZ, RZ, R54 ;  /* 0x000000ffff2c7224 */ /* 0x000fc400078e0036 */
[----:B------:R-:W2:Y:S04]  /*dc070*/  LDL.LU R54, [R1+0x5fbc] ;  /* 0x005fbc0001367983 */ /* 0x000ea80000300800 */
[----:B------:R0:W-:Y:S01]  /*dc080*/  STL.64 [R1+0x5e68], R42 ;  /* 0x005e682a01007387 */ /* 0x0001e20000100a00 */
[----:B------:R-:W-:Y:S02]  /*dc090*/  IMAD.MOV.U32 R9, RZ, RZ, R32 ;  /* 0x000000ffff097224 */ /* 0x000fe400078e0020 */
[----:B0-----:R-:W-:Y:S02]  /*dc0a0*/  IMAD.MOV.U32 R42, RZ, RZ, R55 ;  /* 0x000000ffff2a7224 */ /* 0x001fe400078e0037 */
[----:B------:R-:W2:Y:S04]  /*dc0b0*/  LDL.LU R55, [R1+0x5fb8] ;  /* 0x005fb80001377983 */ /* 0x000ea80000300800 */
[----:B------:R0:W-:Y:S01]  /*dc0c0*/  STL.64 [R1+0x5e60], R2 ;  /* 0x005e600201007387 */ /* 0x0001e20000100a00 */
[----:B------:R-:W-:Y:S01]  /*dc0d0*/  IMAD.MOV.U32 R43, RZ, RZ, R8 ;  /* 0x000000ffff2b7224 */ /* 0x000fe200078e0008 */
[----:B------:R-:W-:Y:S01]  /*dc0e0*/  SHF.R.S32.HI R8, RZ, 0x1f, R42 ;  /* 0x0000001fff087819 */ /* 0x000fe2000001142a */
[----:B0-----:R-:W-:Y:S01]  /*dc0f0*/  IMAD.MOV.U32 R2, RZ, RZ, R6 ;  /* 0x000000ffff027224 */ /* 0x001fe200078e0006 */
[----:B------:R-:W-:Y:S01]  /*dc100*/  SHF.R.S32.HI R6, RZ, 0x1f, R45 ;  /* 0x0000001fff067819 */ /* 0x000fe2000001142d */
[----:B------:R-:W-:-:S04]  /*dc110*/  IMAD.MOV.U32 R3, RZ, RZ, R41 ;  /* 0x000000ffff037224 */ /* 0x000fc800078e0029 */
[----:B------:R0:W-:Y:S04]  /*dc120*/  STL.64 [R1+0x5e70], R6 ;  /* 0x005e700601007387 */ /* 0x0001e80000100a00 */
[----:B------:R1:W-:Y:S01]  /*dc130*/  STL.64 [R1+0x5e80], R42 ;  /* 0x005e802a01007387 */ /* 0x0003e20000100a00 */
[----:B0-----:R-:W-:Y:S01]  /*dc140*/  IMAD.MOV.U32 R6, RZ, RZ, R9 ;  /* 0x000000ffff067224 */ /* 0x001fe200078e0009 */
[----:B------:R-:W-:Y:S01]  /*dc150*/  SHF.R.S32.HI R9, RZ, 0x1f, R43 ;  /* 0x0000001fff097819 */ /* 0x000fe2000001142b */
[----:B-1----:R-:W-:Y:S02]  /*dc160*/  IMAD.MOV.U32 R42, RZ, RZ, R56 ;  /* 0x000000ffff2a7224 */ /* 0x002fe400078e0038 */
[----:B------:R-:W2:Y:S01]  /*dc170*/  LDL.LU R56, [R1+0x5fb4] ;  /* 0x005fb40001387983 */ /* 0x000ea20000300800 */
[----:B------:R-:W-:-:S03]  /*dc180*/  IMAD.MOV.U32 R43, RZ, RZ, R57 ;  /* 0x000000ffff2b7224 */ /* 0x000fc600078e0039 */
[----:B------:R-:W2:Y:S04]  /*dc190*/  LDL.LU R57, [R1+0x5fb0] ;  /* 0x005fb00001397983 */ /* 0x000ea80000300800 */
[----:B------:R0:W-:Y:S01]  /*dc1a0*/  STL.64 [R1+0x5e78], R8 ;  /* 0x005e780801007387 */ /* 0x0001e20000100a00 */
[----:B------:R-:W-:Y:S02]  /*dc1b0*/  IMAD.MOV.U32 R7, RZ, RZ, R30 ;  /* 0x000000ffff077224 */ /* 0x000fe400078e001e */
[----:B0-----:R-:W-:Y:S01]  /*dc1c0*/  IMAD.MOV.U32 R9, RZ, RZ, R2 ;  /* 0x000000ffff097224 */ /* 0x001fe200078e0002 */
[----:B------:R-:W-:Y:S01]  /*dc1d0*/  SHF.R.S32.HI R2, RZ, 0x1f, R3 ;  /* 0x0000001fff027819 */ /* 0x000fe20000011403 */
[----:B------:R-:W-:Y:S02]  /*dc1e0*/  IMAD.MOV.U32 R8, RZ, RZ, R58 ;  /* 0x000000ffff087224 */ /* 0x000fe400078e003a */
[----:B------:R-:W3:Y:S04]  /*dc1f0*/  LDL.LU R58, [R1+0x5fac] ;  /* 0x005fac00013a7983 */ /* 0x000ee80000300800 */
[----:B------:R0:W-:Y:S02]  /*dc200*/  STL.64 [R1+0x5e88], R2 ;  /* 0x005e880201007387 */ /* 0x0001e40000100a00 */
[----:B0-----:R-:W-:Y:S01]  /*dc210*/  IMAD.MOV.U32 R3, RZ, RZ, R6 ;  /* 0x000000ffff037224 */ /* 0x001fe200078e0006 */
[----:B------:R-:W-:Y:S01]  /*dc220*/  SHF.R.S32.HI R6, RZ, 0x1f, R44 ;  /* 0x0000001fff067819 */ /* 0x000fe2000001142c */
[----:B------:R-:W-:-:S02]  /*dc230*/  IMAD.MOV.U32 R2, RZ, RZ, R59 ;  /* 0x000000ffff027224 */ /* 0x000fc400078e003b */
[----:B------:R-:W4:Y:S04]  /*dc240*/  LDL.LU R59, [R1+0x5fa8] ;  /* 0x005fa800013b7983 */ /* 0x000f280000300800 */
[----:B------:R-:W-:Y:S04]  /*dc250*/  STL.64 [R1+0x5e90], R44 ;  /* 0x005e902c01007387 */ /* 0x000fe80000100a00 */
[----:B------:R0:W-:Y:S02]  /*dc260*/  STL.64 [R1+0x5e98], R6 ;  /* 0x005e980601007387 */ /* 0x0001e40000100a00 */
[----:B0-----:R-:W-:-:S02]  /*dc270*/  IMAD.MOV.U32 R7, RZ, RZ, R28 ;  /* 0x000000ffff077224 */ /* 0x001fc400078e001c */
[----:B------:R-:W-:-:S03]  /*dc280*/  IMAD.MOV.U32 R6, RZ, RZ, R8 ;  /* 0x000000ffff067224 */ /* 0x000fc600078e0008 */
[----:B------:R-:W-:Y:S01]  /*dc290*/  SHF.R.S32.HI R8, RZ, 0x1f, R7 ;  /* 0x0000001fff087819 */ /* 0x000fe20000011407 */
[----:B------:R-:W-:Y:S01]  /*dc2a0*/  IMAD.MOV.U32 R44, RZ, RZ, R42 ;  /* 0x000000ffff2c7224 */ /* 0x000fe200078e002a */
[----:B------:R-:W-:-:S03]  /*dc2b0*/  SHF.R.S32.HI R42, RZ, 0x1f, R9 ;  /* 0x0000001fff2a7819 */ /* 0x000fc60000011409 */
[----:B------:R0:W-:Y:S01]  /*dc2c0*/  STL.64 [R1+0x5ea8], R8 ;  /* 0x005ea80801007387 */ /* 0x0001e20000100a00 */
[----:B------:R-:W-:Y:S02]  /*dc2d0*/  IMAD.MOV.U32 R45, RZ, RZ, R29 ;  /* 0x000000ffff2d7224 */ /* 0x000fe400078e001d */
[----:B0-----:R-:W-:Y:S02]  /*dc2e0*/  IMAD.MOV.U32 R8, RZ, RZ, R60 ;  /* 0x000000ffff087224 */ /* 0x001fe400078e003c */
[----:B------:R-:W2:Y:S01]  /*dc2f0*/  LDL.LU R60, [R1+0x5fa4] ;  /* 0x005fa400013c7983 */ /* 0x000ea20000300800 */
[----:B------:R-:W-:-:S03]  /*dc300*/  IMAD.MOV.U32 R9, RZ, RZ, R61 ;  /* 0x000000ffff097224 */ /* 0x000fc600078e003d */
[----:B------:R-:W3:Y:S04]  /*dc310*/  LDL.LU R61, [R1+0x5fa0] ;  /* 0x005fa000013d7983 */ /* 0x000ee80000300800 */
[----:B------:R-:W-:Y:S04]  /*dc320*/  STL [R1+0x5ea0], R7 ;  /* 0x005ea00701007387 */ /* 0x000fe80000100800 */
[----:B------:R0:W-:Y:S02]  /*dc330*/  STL.64 [R1+0x5eb0], R42 ;  /* 0x005eb02a01007387 */ /* 0x0001e40000100a00 */
[----:B0-----:R-:W-:Y:S01]  /*dc340*/  IMAD.MOV.U32 R42, RZ, RZ, R2 ;  /* 0x000000ffff2a7224 */ /* 0x001fe200078e0002 */
[----:B------:R-:W-:Y:S01]  /*dc350*/  SHF.R.S32.HI R2, RZ, 0x1f, R11 ;  /* 0x0000001fff027819 */ /* 0x000fe2000001140b */
[----:B------:R-:W-:Y:S01]  /*dc360*/  IMAD.MOV.U32 R7, RZ, RZ, R44 ;  /* 0x000000ffff077224 */ /* 0x000fe200078e002c */
[----:B------:R-:W-:-:S03]  /*dc370*/  SHF.R.S32.HI R44, RZ, 0x1f, R43 ;  /* 0x0000001fff2c7819 */ /* 0x000fc6000001142b */
[----:B------:R0:W-:Y:S02]  /*dc380*/  STL.64 [R1+0x5eb8], R2 ;  /* 0x005eb80201007387 */ /* 0x0001e40000100a00 */
[----:B0-----:R-:W-:Y:S01]  /*dc390*/  IMAD.MOV.U32 R2, RZ, RZ, R45 ;  /* 0x000000ffff027224 */ /* 0x001fe200078e002d */
[----:B------:R-:W-:-:S05]  /*dc3a0*/  SHF.R.S32.HI R45, RZ, 0x1f, R13 ;  /* 0x0000001fff2d7819 */ /* 0x000fca000001140d */
[----:B------:R0:W-:Y:S02]  /*dc3b0*/  STL.64 [R1+0x5ec0], R44 ;  /* 0x005ec02c01007387 */ /* 0x0001e40000100a00 */
[----:B0-----:R-:W-:Y:S02]  /*dc3c0*/  IMAD.MOV.U32 R45, RZ, RZ, R10 ;  /* 0x000000ffff2d7224 */ /* 0x001fe400078e000a */
[----:B------:R-:W2:Y:S01]  /*dc3d0*/  LDL.LU R10, [R1+0x5f9c] ;  /* 0x005f9c00010a7983 */ /* 0x000ea20000300800 */
[----:B------:R-:W-:-:S04]  /*dc3e0*/  VIADD R14, R5, UR19 ;  /* 0x00000013050e7c36 */ /* 0x000fc80008000000 */
[----:B------:R-:W-:Y:S01]  /*dc3f0*/  VIADD R20, R14, UR18 ;  /* 0x000000120e147c36 */ /* 0x000fe20008000000 */
[----:B------:R-:W-:-:S03]  /*dc400*/  ULDC.64 UR18, c[0x0][0x228] ;  /* 0x00008a0000127ab9 */ /* 0x000fc60000000a00 */
[----:B------:R-:W-:-:S04]  /*dc410*/  VIADD R27, R20, UR22 ;  /* 0x00000016141b7c36 */ /* 0x000fc80008000000 */
[----:B------:R-:W-:-:S04]  /*dc420*/  VIADD R18, R27, UR21 ;  /* 0x000000151b127c36 */ /* 0x000fc80008000000 */
[----:B------:R-:W-:Y:S01]  /*dc430*/  VIADD R16, R18, UR20 ;  /* 0x0000001412107c36 */ /* 0x000fe20008000000 */
[----:B------:R-:W-:-:S03]  /*dc440*/  ULDC.64 UR20, c[0x0][0x228] ;  /* 0x00008a0000147ab9 */ /* 0x000fc60000000a00 */
[----:B------:R-:W-:-:S04]  /*dc450*/  VIADD R22, R16, UR25 ;  /* 0x0000001910167c36 */ /* 0x000fc80008000000 */
[----:B------:R-:W-:Y:S01]  /*dc460*/  VIADD R17, R22, UR24 ;  /* 0x0000001816117c36 */ /* 0x000fe20008000000 */
[----:B------:R-:W-:-:S03]  /*dc470*/  ULDC.64 UR24, c[0x0][0x228] ;  /* 0x00008a0000187ab9 */ /* 0x000fc60000000a00 */
[----:B------:R-:W-:Y:S01]  /*dc480*/  VIADD R15, R17, UR23 ;  /* 0x00000017110f7c36 */ /* 0x000fe20008000000 */
[----:B------:R-:W-:-:S03]  /*dc490*/  ULDC.64 UR22, c[0x0][0x228] ;  /* 0x00008a0000167ab9 */ /* 0x000fc60000000a00 */
[----:B------:R-:W-:-:S04]  /*dc4a0*/  VIADD R0, R15, UR28 ;  /* 0x0000001c0f007c36 */ /* 0x000fc80008000000 */
[----:B------:R-:W-:-:S04]  /*dc4b0*/  VIADD R12, R0, UR27 ;  /* 0x0000001b000c7c36 */ /* 0x000fc80008000000 */
[----:B------:R-:W-:Y:S01]  /*dc4c0*/  VIADD R39, R12, UR26 ;  /* 0x0000001a0c277c36 */ /* 0x000fe20008000000 */
[----:B------:R-:W-:Y:S01]  /*dc4d0*/  ULDC.64 UR26, c[0x0][0x228] ;  /* 0x00008a00001a7ab9 */ /* 0x000fe20000000a00 */
[----:B------:R-:W-:Y:S02]  /*dc4e0*/  IMAD.MOV.U32 R43, RZ, RZ, R6 ;  /* 0x000000ffff2b7224 */ /* 0x000fe400078e0006 */
[----:B------:R-:W-:Y:S02]  /*dc4f0*/  VIADD R38, R39, UR31 ;  /* 0x0000001f27267c36 */ /* 0x000fe40008000000 */
[----:B------:R-:W-:Y:S02]  /*dc500*/  IMAD.MOV.U32 R44, RZ, RZ, R43 ;  /* 0x000000ffff2c7224 */ /* 0x000fe400078e002b */
[----:B------:R-:W-:Y:S01]  /*dc510*/  VIADD R37, R38, UR30 ;  /* 0x0000001e26257c36 */ /* 0x000fe20008000000 */
[----:B------:R-:W-:Y:S01]  /*dc520*/  SHF.R.S32.HI R43, RZ, 0x1f, R42 ;  /* 0x0000001fff2b7819 */ /* 0x000fe2000001142a */
[----:B------:R-:W-:Y:S01]  /*dc530*/  IMAD.MOV.U32 R3, RZ, RZ, R27 ;  /* 0x000000ffff037224 */ /* 0x000fe200078e001b */
[----:B------:R-:W-:Y:S01]  /*dc540*/  SHF.R.S32.HI R6, RZ, 0x1f, R9 ;  /* 0x0000001fff067819 */ /* 0x000fe20000011409 */
[----:B------:R-:W-:Y:S01]  /*dc550*/  VIADD R36, R37, UR29 ;  /* 0x0000001d25247c36 */ /* 0x000fe20008000000 */
[----:B------:R-:W-:Y:S01]  /*dc560*/  ULDC.64 UR28, c[0x0][0x228] ;  /* 0x00008a00001c7ab9 */ /* 0x000fe20000000a00 */
[----:B------:R0:W-:Y:S01]  /*dc570*/  STL.64 [R1+0x5ec8], R42 ;  /* 0x005ec82a01007387 */ /* 0x0001e20000100a00 */
[----:B------:R-:W-:Y:S01]  /*dc580*/  IMAD.MOV.U32 R41, RZ, RZ, R31 ;  /* 0x000000ffff297224 */ /* 0x000fe200078e001f */
[----:B------:R-:W-:Y:S01]  /*dc590*/  ULDC.64 UR30, c[0x0][0x228] ;  /* 0x00008a00001e7ab9 */ /* 0x000fe20000000a00 */
[----:B------:R-:W-:-:S04]  /*dc5a0*/  VIADD R35, R36, UR34 ;  /* 0x0000002224237c36 */ /* 0x000fc80008000000 */
[----:B------:R-:W-:Y:S02]  /*dc5b0*/  VIADD R34, R35, UR33 ;  /* 0x0000002123227c36 */ /* 0x000fe40008000000 */
[----:B0-----:R-:W-:Y:S01]  /*dc5c0*/  IMAD.MOV.U32 R42, RZ, RZ, R8 ;  /* 0x000000ffff2a7224 */ /* 0x001fe200078e0008 */
[----:B------:R-:W-:Y:S01]  /*dc5d0*/  SHF.R.S32.HI R8, RZ, 0x1f, R7 ;  /* 0x0000001fff087819 */ /* 0x000fe20000011407 */
[----:B------:R-:W-:Y:S01]  /*dc5e0*/  VIADD R33, R34, UR32 ;  /* 0x0000002022217c36 */ /* 0x000fe20008000000 */
[----:B------:R-:W-:-:S03]  /*dc5f0*/  ULDC.64 UR32, c[0x0][0x228] ;  /* 0x00008a0000207ab9 */ /* 0x000fc60000000a00 */
[----:B------:R0:W-:Y:S01]  /*dc600*/  STL.64 [R1+0x5ed8], R8 ;  /* 0x005ed80801007387 */ /* 0x0001e20000100a00 */
[----:B------:R-:W-:-:S03]  /*dc610*/  VIADD R32, R33, UR37 ;  /* 0x0000002521207c36 */ /* 0x000fc60008000000 */
[----:B------:R1:W-:Y:S01]  /*dc620*/  STL.64 [R1+0x5ed0], R6 ;  /* 0x005ed00601007387 */ /* 0x0003e20000100a00 */
[----:B0-----:R-:W-:Y:S01]  /*dc630*/  IMAD.MOV.U32 R9, RZ, RZ, R45 ;  /* 0x000000ffff097224 */ /* 0x001fe200078e002d */
[----:B------:R-:W-:Y:S01]  /*dc640*/  SHF.R.S32.HI R45, RZ, 0x1f, R42 ;  /* 0x0000001fff2d7819 */ /* 0x000fe2000001142a */
[----:B------:R-:W-:Y:S02]  /*dc650*/  VIADD R31, R32, UR36 ;  /* 0x00000024201f7c36 */ /* 0x000fe40008000000 */
[----:B------:R-:W-:Y:S02]  /*dc660*/  IMAD.MOV.U32 R43, RZ, RZ, R26 ;  /* 0x000000ffff2b7224 */ /* 0x000fe400078e001a */
[----:B-1----:R-:W-:Y:S01]  /*dc670*/  IMAD.MOV.U32 R6, RZ, RZ, R2 ;  /* 0x000000ffff067224 */ /* 0x002fe200078e0002 */
[----:B------:R0:W-:Y:S01]  /*dc680*/  STL.64 [R1+0x5ee0], R44 ;  /* 0x005ee02c01007387 */ /* 0x0001e20000100a00 */
[----:B------:R-:W-:Y:S01]  /*dc690*/  IMAD.MOV.U32 R2, RZ, RZ, R3 ;  /* 0x000000ffff027224 */ /* 0x000fe200078e0003 */
[----:B------:R-:W-:Y:S01]  /*dc6a0*/  SHF.R.S32.HI R3, RZ, 0x1f, R44 ;  /* 0x0000001fff037819 */ /* 0x000fe2000001142c */
[----:B------:R-:W-:Y:S01]  /*dc6b0*/  VIADD R30, R31, UR35 ;  /* 0x000000231f1e7c36 */ /* 0x000fe20008000000 */
[----:B------:R-:W-:Y:S01]  /*dc6c0*/  SHF.R.S32.HI R7, RZ, 0x1f, R21 ;  /* 0x0000001fff077819 */ /* 0x000fe20000011415 */
[----:B------:R-:W-:Y:S01]  /*dc6d0*/  ULDC.64 UR36, c[0x0][0x228] ;  /* 0x00008a0000247ab9 */ /* 0x000fe20000000a00 */
[----:B0-----:R-:W-:Y:S01]  /*dc6e0*/  IMAD.MOV.U32 R45, RZ, RZ, R25 ;  /* 0x000000ffff2d7224 */ /* 0x001fe200078e0019 */
[----:B------:R0:W-:Y:S01]  /*dc6f0*/  STL.64 [R1+0x5ee8], R42 ;  /* 0x005ee82a01007387 */ /* 0x0001e20000100a00 */
[----:B------:R-:W-:Y:S01]  /*dc700*/  SHF.R.S32.HI R8, RZ, 0x1f, R16 ;  /* 0x0000001fff087819 */ /* 0x000fe20000011410 */
[----:B------:R-:W-:-:S02]  /*dc710*/  ULDC.64 UR34, c[0x0][0x228] ;  /* 0x00008a0000227ab9 */ /* 0x000fc40000000a00 */
[----:B------:R-:W-:Y:S01]  /*dc720*/  SHF.R.S32.HI R44, RZ, 0x1f, R45 ;  /* 0x0000001fff2c7819 */ /* 0x000fe2000001142d */
[----:B------:R-:W-:Y:S01]  /*dc730*/  VIADD R29, R30, UR40 ;  /* 0x000000281e1d7c36 */ /* 0x000fe20008000000 */
[----:B------:R-:W-:Y:S04]  /*dc740*/  STL.64 [R1+0x5ef0], R6 ;  /* 0x005ef00601007387 */ /* 0x000fe80000100a00 */
[----:B------:R1:W-:Y:S01]  /*dc750*/  STL.64 [R1+0x5ef8], R44 ;  /* 0x005ef82c01007387 */ /* 0x0003e20000100a00 */
[----:B------:R-:W-:Y:S02]  /*dc760*/  VIADD R28, R29, UR39 ;  /* 0x000000271d1c7c36 */ /* 0x000fe40008000000 */
[----:B0-----:R-:W-:Y:S02]  /*dc770*/  IMAD.MOV.U32 R42, RZ, RZ, R41 ;  /* 0x000000ffff2a7224 */ /* 0x001fe400078e0029 */
[----:B------:R-:W-:Y:S01]  /*dc780*/  VIADD R27, R28, UR38 ;  /* 0x000000261c1b7c36 */ /* 0x000fe20008000000 */
[----:B------:R-:W-:Y:S01]  /*dc790*/  ULDC.64 UR38, c[0x0][0x228] ;  /* 0x00008a0000267ab9 */ /* 0x000fe20000000a00 */
[----:B-1----:R-:W-:-:S02]  /*dc7a0*/  IMAD.MOV.U32 R45, RZ, RZ, R23 ;  /* 0x000000ffff2d7224 */ /* 0x002fc400078e0017 */
[----:B------:R-:W-:-:S03]  /*dc7b0*/  IMAD.MOV.U32 R43, RZ, RZ, R5 ;  /* 0x000000ffff2b7224 */ /* 0x000fc600078e0005 */
[----:B------:R-:W-:Y:S01]  /*dc7c0*/  SHF.R.S32.HI R44, RZ, 0x1f, R45 ;  /* 0x0000001fff2c7819 */ /* 0x000fe2000001142d */
[----:B------:R-:W-:-:S04]  /*dc7d0*/  VIADD R26, R27, UR43 ;  /* 0x0000002b1b1a7c36 */ /* 0x000fc80008000000 */
[----:B------:R-:W-:Y:S01]  /*dc7e0*/  STL [R1+0x5f00], R44 ;  /* 0x005f002c01007387 */ /* 0x000fe20000100800 */
[----:B------:R-:W-:-:S03]  /*dc7f0*/  VIADD R25, R26, UR42 ;  /* 0x0000002a1a197c36 */ /* 0x000fc60008000000 */
[----:B------:R0:W-:Y:S01]  /*dc800*/  STL.64 [R1+0x5f08], R42 ;  /* 0x005f082a01007387 */ /* 0x0001e20000100a00 */
[----:B------:R-:W-:Y:S02]  /*dc810*/  IMAD.MOV.U32 R5, RZ, RZ, R24 ;  /* 0x000000ffff057224 */ /* 0x000fe400078e0018 */
[----:B------:R-:W-:Y:S01]  /*dc820*/  VIADD R24, R25, UR41 ;  /* 0x0000002919187c36 */ /* 0x000fe20008000000 */
[----:B0-----:R-:W-:-:S05]  /*dc830*/  SHF.R.S32.HI R43, RZ, 0x1f, R14 ;  /* 0x0000001fff2b7819 */ /* 0x001fca000001140e */
[----:B------:R0:W-:Y:S01]  /*dc840*/  STL [R1+0x5f10], R43 ;  /* 0x005f102b01007387 */ /* 0x0001e20000100800 */
[----:B------:R-:W-:Y:S01]  /*dc850*/  VIADD R23, R24, UR46 ;  /* 0x0000002e18177c36 */ /* 0x000fe20008000000 */
[----:B------:R-:W-:Y:S01]  /*dc860*/  SHF.R.S32.HI R6, RZ, 0x1f, R42 ;  /* 0x0000001fff067819 */ /* 0x000fe2000001142a */
[----:B------:R-:W-:Y:S02]  /*dc870*/  IMAD.MOV.U32 R42, RZ, RZ, R22 ;  /* 0x000000ffff2a7224 */ /* 0x000fe400078e0016 */
[----:B0-----:R-:W-:Y:S02]  /*dc880*/  IMAD.MOV.U32 R43, RZ, RZ, R20 ;  /* 0x000000ffff2b7224 */ /* 0x001fe400078e0014 */
[----:B------:R-:W-:-:S03]  /*dc890*/  VIADD R22, R23, UR45 ;  /* 0x0000002d17167c36 */ /* 0x000fc60008000000 */
[----:B------:R-:W-:Y:S01]  /*dc8a0*/  SHF.R.S32.HI R44, RZ, 0x1f, R43 ;  /* 0x0000001fff2c7819 */ /* 0x000fe2000001142b */
[----:B------:R-:W-:Y:S02]  /*dc8b0*/  IMAD.MOV.U32 R7, RZ, RZ, R21 ;  /* 0x000000ffff077224 */ /* 0x000fe400078e0015 */
[----:B------:R-:W-:Y:S02]  /*dc8c0*/  VIADD R21, R22, UR44 ;  /* 0x0000002c16157c36 */ /* 0x000fe40008000000 */
[----:B------:R0:W-:Y:S02]  /*dc8d0*/  STL.64 [R1+0x5f18], R44 ;  /* 0x005f182c01007387 */ /* 0x0001e40000100a00 */
[----:B------:R-:W-:Y:S02]  /*dc8e0*/  VIADD R20, R21, UR7 ;  /* 0x0000000715147c36 */ /* 0x000fe40008000000 */
[----:B------:R-:W-:Y:S01]  /*dc8f0*/  IMAD.MOV.U32 R41, RZ, RZ, R19 ;  /* 0x000000ffff297224 */ /* 0x000fe200078e0013 */
[----:B0-----:R-:W-:Y:S01]  /*dc900*/  SHF.R.S32.HI R45, RZ, 0x1f, R18 ;  /* 0x0000001fff2d7819 */ /* 0x001fe20000011412 */
[----:B------:R-:W-:Y:S01]  /*dc910*/  VIADD R19, R20, UR47 ;  /* 0x0000002f14137c36 */ /* 0x000fe20008000000 */
[----:B------:R-:W-:Y:S01]  /*dc920*/  SHF.R.S32.HI R44, RZ, 0x1f, R2 ;  /* 0x0000001fff2c7819 */ /* 0x000fe20000011402 */
[----:B------:R-:W-:-:S02]  /*dc930*/  ULDC.64 UR46, c[0x0][0x228] ;  /* 0x00008a00002e7ab9 */ /* 0x000fc40000000a00 */
[----:B------:R0:W-:Y:S04]  /*dc940*/  STL [R1+0x5f28], R45 ;  /* 0x005f282d01007387 */ /* 0x0001e80000100800 */
[----:B------:R1:W-:Y:S01]  /*dc950*/  STL.64 [R1+0x5f30], R42 ;  /* 0x005f302a01007387 */ /* 0x0003e20000100a00 */
[----:B0-----:R-:W-:Y:S01]  /*dc960*/  IMAD.MOV.U32 R45, RZ, RZ, R18 ;  /* 0x000000ffff2d7224 */ /* 0x001fe200078e0012 */
[----:B------:R-:W-:Y:S02]  /*dc970*/  SHF.R.S32.HI R18, RZ, 0x1f, R17 ;  /* 0x0000001fff127819 */ /* 0x000fe40000011411 */
[----:B------:R0:W-:Y:S01]  /*dc980*/  STL.64 [R1+0x5f50], R38 ;  /* 0x005f502601007387 */ /* 0x0001e20000100a00 */
[--C-:B-1----:R-:W-:Y:S01]  /*dc990*/  SHF.R.S32.HI R42, RZ, 0x1f, R0.reuse ;  /* 0x0000001fff2a7819 */ /* 0x102fe20000011400 */
[----:B0-----:R-:W-:-:S02]  /*dc9a0*/  IMAD.MOV.U32 R38, RZ, RZ, R0 ;  /* 0x000000ffff267224 */ /* 0x001fc400078e0000 */
[----:B------:R-:W-:Y:S01]  /*dc9b0*/  IMAD.MOV.U32 R39, RZ, RZ, R18 ;  /* 0x000000ffff277224 */ /* 0x000fe200078e0012 */
[----:B------:R-:W2:Y:S01]  /*dc9c0*/  LDL.LU R0, [R1+0x5f98] ;  /* 0x005f980001007983 */ /* 0x000ea20000300800 */
[----:B------:R-:W-:-:S03]  /*dc9d0*/  VIADD R18, R19, UR48 ;  /* 0x0000003013127c36 */ /* 0x000fc60008000000 */
[----:B------:R-:W-:Y:S04]  /*dc9e0*/  STL.64 [R1+0x5f58], R36 ;  /* 0x005f582401007387 */ /* 0x000fe80000100a00 */
[----:B------:R0:W-:Y:S01]  /*dc9f0*/  STL.64 [R1+0x5f60], R34 ;  /* 0x005f602201007387 */ /* 0x0001e20000100a00 */
[----:B------:R-:W-:Y:S01]  /*dca00*/  IMAD.MOV.U32 R43, RZ, RZ, R14 ;  /* 0x000000ffff2b7224 */ /* 0x000fe200078e000e */
[----:B------:R-:W-:Y:S01]  /*dca10*/  SHF.R.S32.HI R14, RZ, 0x1f, R15 ;  /* 0x0000001fff0e7819 */ /* 0x000fe2000001140f */
[----:B0-----:R-:W-:Y:S02]  /*dca20*/  IMAD.MOV.U32 R34, RZ, RZ, R17 ;  /* 0x000000ffff227224 */ /* 0x001fe400078e0011 */
[----:B------:R-:W-:Y:S02]  /*dca30*/  VIADD R17, R18, UR8 ;  /* 0x0000000812117c36 */ /* 0x000fe40008000000 */
[----:B------:R-:W-:-:S02]  /*dca40*/  IMAD.MOV.U32 R35, RZ, RZ, R16 ;  /* 0x000000ffff237224 */ /* 0x000fc400078e0010 */
[----:B------:R-:W-:Y:S01]  /*dca50*/  IMAD.MOV.U32 R37, RZ, RZ, R38 ;  /* 0x000000ffff257224 */ /* 0x000fe200078e0026 */
[----:B------:R0:W-:Y:S01]  /*dca60*/  STL.64 [R1+0x5f68], R32 ;  /* 0x005f682001007387 */ /* 0x0001e20000100a00 */
[----:B------:R-:W-:Y:S01]  /*dca70*/  VIADD R16, R17, UR49 ;  /* 0x0000003111107c36 */ /* 0x000fe20008000000 */
[----:B------:R-:W-:Y:S01]  /*dca80*/  ULDC.64 UR8, c[0x0][0x228] ;  /* 0x00008a0000087ab9 */ /* 0x000fe20000000a00 */
[----:B------:R-:W-:Y:S02]  /*dca90*/  IMAD.MOV.U32 R38, RZ, RZ, R15 ;  /* 0x000000ffff267224 */ /* 0x000fe400078e000f */
[----:B------:R-:W-:Y:S01]  /*dcaa0*/  VIADD R15, R16, UR50 ;  /* 0x00000032100f7c36 */ /* 0x000fe20008000000 */
[----:B------:R-:W-:Y:S01]  /*dcab0*/  STL.64 [R1+0x5f70], R30 ;  /* 0x005f701e01007387 */ /* 0x000fe20000100a00 */
[----:B------:R-:W-:Y:S02]  /*dcac0*/  IMAD.MOV.U32 R36, RZ, RZ, R39 ;  /* 0x000000ffff247224 */ /* 0x000fe400078e0027 */
[----:B------:R-:W-:Y:S01]  /*dcad0*/  IMAD.MOV.U32 R39, RZ, RZ, R14 ;  /* 0x000000ffff277224 */ /* 0x000fe200078e000e */
[----:B------:R1:W-:Y:S01]  /*dcae0*/  STL [R1+0x5f78], R31 ;  /* 0x005f781f01007387 */ /* 0x0003e20000100800 */
[----:B------:R-:W-:Y:S01]  /*dcaf0*/  VIADD R14, R15, UR12 ;  /* 0x0000000c0f0e7c36 */ /* 0x000fe20008000000 */
[----:B0-----:R-:W-:Y:S01]  /*dcb00*/  SHF.R.S32.HI R33, RZ, 0x1f, R12 ;  /* 0x0000001fff217819 */ /* 0x001fe2000001140c */
[----:B-1----:R-:W-:-:S02]  /*dcb10*/  IMAD.MOV.U32 R31, RZ, RZ, R43 ;  /* 0x000000ffff1f7224 */ /* 0x002fc400078e002b */
[----:B------:R-:W-:Y:S02]  /*dcb20*/  IMAD.MOV.U32 R43, RZ, RZ, R8 ;  /* 0x000000ffff2b7224 */ /* 0x000fe400078e0008 */
[----:B------:R-:W-:Y:S02]  /*dcb30*/  IMAD.MOV.U32 R8, RZ, RZ, R13 ;  /* 0x000000ffff087224 */ /* 0x000fe400078e000d */
[----:B------:R-:W-:Y:S02]  /*dcb40*/  VIADD R13, R14, UR51 ;  /* 0x000000330e0d7c36 */ /* 0x000fe40008000000 */
[----:B------:R-:W-:Y:S01]  /*dcb50*/  IMAD.MOV.U32 R30, RZ, RZ, R35 ;  /* 0x000000ffff1e7224 */ /* 0x000fe200078e0023 */
[----:B------:R0:W-:Y:S01]  /*dcb60*/  STL.64 [R1+0x5f80], R28 ;  /* 0x005f801c01007387 */ /* 0x0001e20000100a00 */
[----:B------:R-:W-:Y:S02]  /*dcb70*/  IMAD.MOV.U32 R35, RZ, RZ, R12 ;  /* 0x000000ffff237224 */ /* 0x000fe400078e000c */
[----:B------:R-:W-:Y:S01]  /*dcb80*/  VIADD R12, R13, UR52 ;  /* 0x000000340d0c7c36 */ /* 0x000fe20008000000 */
[----:B------:R1:W-:Y:S01]  /*dcb90*/  STL.64 [R1+0x5f88], R26 ;  /* 0x005f881a01007387 */ /* 0x0003e20000100a00 */
[----:B0-----:R-:W-:-:S02]  /*dcba0*/  IMAD.MOV.U32 R28, RZ, RZ, R33 ;  /* 0x000000ffff1c7224 */ /* 0x001fc400078e0021 */
[----:B------:R-:W-:Y:S02]  /*dcbb0*/  IMAD.MOV.U32 R33, RZ, RZ, R2 ;  /* 0x000000ffff217224 */ /* 0x000fe400078e0002 */
[----:B------:R-:W-:Y:S02]  /*dcbc0*/  IMAD.MOV.U32 R2, RZ, RZ, R11 ;  /* 0x000000ffff027224 */ /* 0x000fe400078e000b */
[----:B------:R-:W-:Y:S01]  /*dcbd0*/  VIADD R11, R12, UR13 ;  /* 0x0000000d0c0b7c36 */ /* 0x000fe20008000000 */
[----:B------:R4:W-:Y:S01]  /*dcbe0*/  STL.64 [R1+0x5f90], R24 ;  /* 0x005f901801007387 */ /* 0x0009e20000100a00 */
[----:B------:R-:W-:Y:S01]  /*dcbf0*/  SHF.R.S32.HI R32, RZ, 0x1f, R22 ;  /* 0x0000001fff207819 */ /* 0x000fe20000011416 */
[----:B------:R-:W-:Y:S01]  /*dcc00*/  UMOV UR45, UR8 ;  /* 0x00000008002d7c82 */ /* 0x000fe20008000000 */
[----:B------:R-:W-:Y:S01]  /*dcc10*/  ULDC.64 UR12, c[0x0][0x228] ;  /* 0x00008a00000c7ab9 */ /* 0x000fe20000000a00 */
[----:B-1----:R-:W-:Y:S02]  /*dcc20*/  SHF.R.S32.HI R27, RZ, 0x1f, R11 ;  /* 0x0000001fff1b7819 */ /* 0x002fe4000001140b */
[----:B---3--:R-:W-:-:S02]  /*dcc30*/  IADD3 R26, P1, R11, R61, RZ ;  /* 0x0000003d0b1a7210 */ /* 0x008fc40007f3e0ff */
[----:B----4-:R-:W-:Y:S01]  /*dcc40*/  IADD3 R24, P2, R11, R59, RZ ;  /* 0x0000003b0b187210 */ /* 0x010fe20007f5e0ff */
[----:B------:R-:W-:-:S04]  /*dcc50*/  IMAD.MOV.U32 R25, RZ, RZ, R27 ;  /* 0x000000ffff197224 */ /* 0x000fc800078e001b */
[C---:B--2---:R-:W-:Y:S02]  /*dcc60*/  IMAD.X R27, R25.reuse, 0x1, R60, P1 ;  /* 0x00000001191b7824 */ /* 0x044fe400008e063c */
[----:B------:R-:W-:Y:S01]  /*dcc70*/  IMAD.X R25, R25, 0x1, R58, P2 ;  /* 0x0000000119197824 */ /* 0x000fe200010e063a */
[----:B------:R0:W-:Y:S04]  /*dcc80*/  STL.64 [R1+0x5f20], R10 ;  /* 0x005f200a01007387 */ /* 0x0001e80000100a00 */
[----:B------:R1:W-:Y:S04]  /*dcc90*/  STL.64 [R1+0x5598], R26 ;  /* 0x0055981a01007387 */ /* 0x0003e80000100a00 */
[----:B------:R2:W-:Y:S01]  /*dcca0*/  STL.64 [R1+0x5590], R24 ;  /* 0x0055901801007387 */ /* 0x0005e20000100a00 */
[----:B0-----:R-:W-:-:S02]  /*dccb0*/  IADD3 R10, P0, R12, R48, RZ ;  /* 0x000000300c0a7210 */ /* 0x001fc40007f1e0ff */
[C---:B-1----:R-:W-:Y:S02]  /*dccc0*/  IADD3 R26, P1, R12.reuse, R49, RZ ;  /* 0x000000310c1a7210 */ /* 0x042fe40007f3e0ff */
[----:B--2---:R-:W-:Y:S02]  /*dccd0*/  SHF.R.S32.HI R25, RZ, 0x1f, R12 ;  /* 0x0000001fff197819 */ /* 0x004fe4000001140c */
[----:B------:R-:W-:-:S03]  /*dcce0*/  IADD3 R24, P2, R12, R51, RZ ;  /* 0x000000330c187210 */ /* 0x000fc60007f5e0ff */
[C---:B------:R-:W-:Y:S02]  /*dccf0*/  IMAD.X R11, R25.reuse, 0x1, R46, P0 ;  /* 0x00000001190b7824 */ /* 0x040fe400000e062e */
[C---:B------:R-:W-:Y:S02]  /*dcd00*/  IMAD.X R27, R25.reuse, 0x1, R47, P1 ;  /* 0x00000001191b7824 */ /* 0x040fe400008e062f */
[----:B------:R-:W-:Y:S01]  /*dcd10*/  IMAD.X R25, R25, 0x1, R50, P2 ;  /* 0x0000000119197824 */ /* 0x000fe200010e0632 */
[----:B------:R0:W-:Y:S04]  /*dcd20*/  STL.64 [R1+0x5588], R10 ;  /* 0x0055880a01007387 */ /* 0x0001e80000100a00 */
[----:B------:R1:W-:Y:S04]  /*dcd30*/  STL.64 [R1+0x5580], R26 ;  /* 0x0055801a01007387 */ /* 0x0003e80000100a00 */
[----:B------:R2:W-:Y:S01]  /*dcd40*/  STL.64 [R1+0x5570], R24 ;  /* 0x0055701801007387 */ /* 0x0005e20000100a00 */
[----:B0-----:R-:W-:-:S02]  /*dcd50*/  IADD3 R10, P0, R12, R53, RZ ;  /* 0x000000350c0a7210 */ /* 0x001fc40007f1e0ff */
[----:B-1----:R-:W-:Y:S02]  /*dcd60*/  IADD3 R26, P1, R12, R55, RZ ;  /* 0x000000370c1a7210 */ /* 0x002fe40007f3e0ff */
[----:B--2---:R-:W-:-:S05]  /*dcd70*/  SHF.R.S32.HI R25, RZ, 0x1f, R12 ;  /* 0x0000001fff197819 */ /* 0x004fca000001140c */
[C---:B------:R-:W-:Y:S02]  /*dcd80*/  IMAD.X R11, R25.reuse, 0x1, R52, P0 ;  /* 0x00000001190b7824 */ /* 0x040fe400000e0634 */
[----:B------:R-:W-:Y:S01]  /*dcd90*/  IMAD.X R27, R25, 0x1, R54, P1 ;  /* 0x00000001191b7824 */ /* 0x000fe200008e0636 */
[C---:B------:R-:W-:Y:S02]  /*dcda0*/  IADD3 R24, P2, R12.reuse, R57, RZ ;  /* 0x000000390c187210 */ /* 0x040fe40007f5e0ff */
[----:B------:R0:W-:Y:S04]  /*dcdb0*/  STL.64 [R1+0x5560], R10 ;  /* 0x0055600a01007387 */ /* 0x0001e80000100a00 */
[----:B------:R1:W-:Y:S01]  /*dcdc0*/  STL.64 [R1+0x5550], R26 ;  /* 0x0055501a01007387 */ /* 0x0003e20000100a00 */
[----:B0-----:R-:W-:-:S02]  /*dcdd0*/  IADD3 R10, P0, R12, R61, RZ ;  /* 0x0000003d0c0a7210 */ /* 0x001fc40007f1e0ff */
[----:B-1----:R-:W-:Y:S01]  /*dcde0*/  IADD3 R26, P1, R12, R59, RZ ;  /* 0x0000003b0c1a7210 */ /* 0x002fe20007f3e0ff */
[----:B------:R-:W-:-:S04]  /*dcdf0*/  IMAD.MOV.U32 R12, RZ, RZ, R25 ;  /* 0x000000ffff0c7224 */ /* 0x000fc800078e0019 */
[C---:B------:R-:W-:Y:S02]  /*dce00*/  IMAD.X R25, R12.reuse, 0x1, R56, P2 ;  /* 0x000000010c197824 */ /* 0x040fe400010e0638 */
[C---:B------:R-:W-:Y:S02]  /*dce10*/  IMAD.X R11, R12.reuse, 0x1, R60, P0 ;  /* 0x000000010c0b7824 */ /* 0x040fe400000e063c */
[----:B------:R-:W-:Y:S01]  /*dce20*/  IMAD.X R27, R12, 0x1, R58, P1 ;  /* 0x000000010c1b7824 */ /* 0x000fe200008e063a */
[----:B------:R0:W-:Y:S01]  /*dce30*/  STL.64 [R1+0x5540], R24 ;  /* 0x0055401801007387 */ /* 0x0001e20000100a00 */
[----:B------:R-:W-:-:S03]  /*dce40*/  SHF.R.S32.HI R12, RZ, 0x1f, R13 ;  /* 0x0000001fff0c7819 */ /* 0x000fc6000001140d */
[----:B------:R1:W-:Y:S01]  /*dce50*/  STL.64 [R1+0x5530], R10 ;  /* 0x0055300a01007387 */ /* 0x0003e20000100a00 */
[C---:B0-----:R-:W-:Y:S02]  /*dce60*/  IADD3 R24, P2, R13.reuse, R48, RZ ;  /* 0x000000300d187210 */ /* 0x041fe40007f5e0ff */
[----:B-1----:R-:W-:-:S03]  /*dce70*/  IADD3 R10, P0, R13, R49, RZ ;  /* 0x000000310d0a7210 */ /* 0x002fc60007f1e0ff */
[C---:B------:R-:W-:Y:S01]  /*dce80*/  IMAD.X R25, R12.reuse, 0x1, R46, P2 ;  /* 0x000000010c197824 */ /* 0x040fe200010e062e */
[----:B------:R0:W-:Y:S01]  /*dce90*/  STL.64 [R1+0x5510], R26 ;  /* 0x0055101a01007387 */ /* 0x0001e20000100a00 */
[----:B------:R-:W-:-:S03]  /*dcea0*/  IMAD.X R11, R12, 0x1, R47, P0 ;  /* 0x000000010c0b7824 */ /* 0x000fc600000e062f */
[----:B------:R1:W-:Y:S04]  /*dceb0*/  STL.64 [R1+0x5508], R24 ;  /* 0x0055081801007387 */ /* 0x0003e80000100a00 */
[----:B------:R2:W-:Y:S01]  /*dcec0*/  STL.64 [R1+0x5500], R10 ;  /* 0x0055000a01007387 */ /* 0x0005e20000100a00 */
[C---:B0-----:R-:W-:Y:S02]  /*dced0*/  IADD3 R26, P1, R13.reuse, R51, RZ ;  /* 0x000000330d1a7210 */ /* 0x041fe40007f3e0ff */
[----:B-1----:R-:W-:-:S03]  /*dcee0*/  IADD3 R24, P2, R13, R53, RZ ;  /* 0x000000350d187210 */ /* 0x002fc60007f5e0ff */
[C---:B------:R-:W-:Y:S01]  /*dcef0*/  IMAD.X R27, R12.reuse, 0x1, R50, P1 ;  /* 0x000000010c1b7824 */ /* 0x040fe200008e0632 */
[----:B--2---:R-:W-:Y:S01]  /*dcf00*/  IADD3 R10, P0, R13, R55, RZ ;  /* 0x000000370d0a7210 */ /* 0x004fe20007f1e0ff */
[----:B------:R-:W-:-:S03]  /*dcf10*/  IMAD.X R25, R12, 0x1, R52, P2 ;  /* 0x000000010c197824 */ /* 0x000fc600010e0634 */
[----:B------:R0:W-:Y:S01]  /*dcf20*/  STL.64 [R1+0x54f0], R26 ;  /* 0x0054f01a01007387 */ /* 0x0001e20000100a00 */
[----:B------:R-:W-:-:S03]  /*dcf30*/  IMAD.X R11, R12, 0x1, R54, P0 ;  /* 0x000000010c0b7824 */ /* 0x000fc600000e0636 */
[----:B------:R1:W-:Y:S04]  /*dcf40*/  STL.64 [R1+0x54e0], R24 ;  /* 0x0054e01801007387 */ /* 0x0003e80000100a00 */
[----:B------:R2:W-:Y:S01]  /*dcf50*/  STL.64 [R1+0x54d0], R10 ;  /* 0x0054d00a01007387 */ /* 0x0005e20000100a00 */
[C---:B0-----:R-:W-:Y:S02]  /*dcf60*/  IADD3 R26, P1, R13.reuse, R57, RZ ;  /* 0x000000390d1a7210 */ /* 0x041fe40007f3e0ff */
[C---:B-1----:R-:W-:Y:S02]  /*dcf70*/  IADD3 R24, P2, R13.reuse, R61, RZ ;  /* 0x0000003d0d187210 */ /* 0x042fe40007f5e0ff */
[----:B--2---:R-:W-:Y:S01]  /*dcf80*/  IADD3 R10, P0, R13, R59, RZ ;  /* 0x0000003b0d0a7210 */ /* 0x004fe20007f1e0ff */
[----:B------:R-:W-:-:S04]  /*dcf90*/  IMAD.MOV.U32 R13, RZ, RZ, R12 ;  /* 0x000000ffff0d7224 */ /* 0x000fc800078e000c */
[C---:B------:R-:W-:Y:S01]  /*dcfa0*/  IMAD.X R27, R13.reuse, 0x1, R56, P1 ;  /* 0x000000010d1b7824 */ /* 0x040fe200008e0638 */
[----:B------:R-:W-:Y:S01]  /*dcfb0*/  SHF.R.S32.HI R12, RZ, 0x1f, R14 ;  /* 0x0000001fff0c7819 */ /* 0x000fe2000001140e */
[----:B------:R-:W-:-:S03]  /*dcfc0*/  IMAD.X R25, R13, 0x1, R60, P2 ;  /* 0x000000010d197824 */ /* 0x000fc600010e063c */
[----:B------:R0:W-:Y:S01]  /*dcfd0*/  STL.64 [R1+0x54c0], R26 ;  /* 0x0054c01a01007387 */ /* 0x0001e20000100a00 */
[----:B------:R-:W-:-:S03]  /*dcfe0*/  IMAD.X R11, R13, 0x1, R58, P0 ;  /* 0x000000010d0b7824 */ /* 0x000fc600000e063a */
[----:B------:R1:W-:Y:S01]  /*dcff0*/  STL.64 [R1+0x54b0], R24 ;  /* 0x0054b01801007387 */ /* 0x0003e20000100a00 */
[----:B0-----:R-:W-:-:S03]  /*dd000*/  IADD3 R26, P1, R14, R48, RZ ;  /* 0x000000300e1a7210 */ /* 0x001fc60007f3e0ff */
[----:B------:R0:W-:Y:S01]  /*dd010*/  STL.64 [R1+0x5490], R10 ;  /* 0x0054900a01007387 */ /* 0x0001e20000100a00 */
[----:B-1----:R-:W-:Y:S01]  /*dd020*/  IADD3 R24, P2, R14, R49, RZ ;  /* 0x000000310e187210 */ /* 0x002fe20007f5e0ff */
[----:B------:R-:W-:-:S04]  /*dd030*/  IMAD.X R27, R12, 0x1, R46, P1 ;  /* 0x000000010c1b7824 */ /* 0x000fc800008e062e */
[----:B------:R-:W-:Y:S01]  /*dd040*/  IMAD.X R25, R12, 0x1, R47, P2 ;  /* 0x000000010c197824 */ /* 0x000fe200010e062f */
[----:B------:R1:W-:Y:S01]  /*dd050*/  STL.64 [R1+0x5488], R26 ;  /* 0x0054881a01007387 */ /* 0x0003e20000100a00 */
[----:B0-----:R-:W-:-:S03]  /*dd060*/  IADD3 R10, P0, R14, R51, RZ ;  /* 0x000000330e0a7210 */ /* 0x001fc60007f1e0ff */
[----:B------:R0:W-:Y:S02]  /*dd070*/  STL.64 [R1+0x5480], R24 ;  /* 0x0054801801007387 */ /* 0x0001e40000100a00 */
[----:B------:R-:W-:Y:S01]  /*dd080*/  IMAD.X R11, R12, 0x1, R50, P0 ;  /* 0x000000010c0b7824 */ /* 0x000fe200000e0632 */
[----:B-1----:R-:W-:-:S04]  /*dd090*/  IADD3 R26, P1, R14, R53, RZ ;  /* 0x000000350e1a7210 */ /* 0x002fc80007f3e0ff */
[----:B------:R1:W-:Y:S01]  /*dd0a0*/  STL.64 [R1+0x5468], R10 ;  /* 0x0054680a01007387 */ /* 0x0003e20000100a00 */
[----:B0-----:R-:W-:Y:S01]  /*dd0b0*/  IADD3 R24, P2, R14, R55, RZ ;  /* 0x000000370e187210 */ /* 0x001fe20007f5e0ff */
[----:B------:R-:W-:-:S04]  /*dd0c0*/  IMAD.X R27, R12, 0x1, R52, P1 ;  /* 0x000000010c1b7824 */ /* 0x000fc800008e0634 */
[----:B------:R-:W-:Y:S01]  /*dd0d0*/  IMAD.X R25, R12, 0x1, R54, P2 ;  /* 0x000000010c197824 */ /* 0x000fe200010e0636 */
[----:B------:R0:W-:Y:S01]  /*dd0e0*/  STL.64 [R1+0x5458], R26 ;  /* 0x0054581a01007387 */ /* 0x0001e20000100a00 */
[----:B-1----:R-:W-:-:S03]  /*dd0f0*/  IADD3 R10, P0, R14, R57, RZ ;  /* 0x000000390e0a7210 */ /* 0x002fc60007f1e0ff */
[----:B------:R1:W-:Y:S02]  /*dd100*/  STL.64 [R1+0x5448], R24 ;  /* 0x0054481801007387 */ /* 0x0003e40000100a00 */
[----:B------:R-:W-:Y:S01]  /*dd110*/  IMAD.X R11, R12, 0x1, R56, P0 ;  /* 0x000000010c0b7824 */ /* 0x000fe200000e0638 */
[----:B0-----:R-:W-:-:S04]  /*dd120*/  IADD3 R26, P1, R14, R61, RZ ;  /* 0x0000003d0e1a7210 */ /* 0x001fc80007f3e0ff */
[----:B------:R0:W-:Y:S01]  /*dd130*/  STL.64 [R1+0x5438], R10 ;  /* 0x0054380a01007387 */ /* 0x0001e20000100a00 */
[----:B------:R-:W-:Y:S02]  /*dd140*/  SHF.R.S32.HI R13, RZ, 0x1f, R15 ;  /* 0x0000001fff0d7819 */ /* 0x000fe4000001140f */
        /* <DEDUP_REMOVED lines=18> */
[----:B-1----:R-:W-:Y:S01]  /*dd270*/  IADD3 R24, P2, R15, R57, RZ ;  /* 0x000000390f187210 */ /* 0x002fe20007f5e0ff */
[----:B------:R-:W-:Y:S01]  /*dd280*/  IMAD.X R27, R13, 0x1, R54, P1 ;  /* 0x000000010d1b7824 */ /* 0x000fe200008e0636 */
[----:B------:R-:W-:-:S03]  /*dd290*/  SHF.R.S32.HI R12, RZ, 0x1f, R16 ;  /* 0x0000001fff0c7819 */ /* 0x000fc60000011410 */
[----:B------:R-:W-:Y:S01]  /*dd2a0*/  IMAD.X R25, R13, 0x1, R56, P2 ;  /* 0x000000010d197824 */ /* 0x000fe200010e0638 */
[----:B------:R1:W-:Y:S01]  /*dd2b0*/  STL.64 [R1+0x53c8], R26 ;  /* 0x0053c81a01007387 */ /* 0x0003e20000100a00 */
[----:B0-----:R-:W-:-:S03]  /*dd2c0*/  IADD3 R10, P0, R15, R61, RZ ;  /* 0x0000003d0f0a7210 */ /* 0x001fc60007f1e0ff */
[----:B------:R0:W-:Y:S01]  /*dd2d0*/  STL [R1+0x5b74], R15 ;  /* 0x005b740f01007387 */ /* 0x0001e20000100800 */
[----:B------:R-:W-:Y:S01]  /*dd2e0*/  IADD3 R14, P2, R16, R48, RZ ;  /* 0x00000030100e7210 */ /* 0x000fe20007f5e0ff */
[----:B------:R-:W-:Y:S01]  /*dd2f0*/  IMAD.X R11, R13, 0x1, R60, P0 ;  /* 0x000000010d0b7824 */ /* 0x000fe200000e063c */
[----:B-1----:R-:W-:Y:S01]  /*dd300*/  IADD3 R26, P1, R15, R59, RZ ;  /* 0x0000003b0f1a7210 */ /* 0x002fe20007f3e0ff */
[----:B------:R1:W-:Y:S02]  /*dd310*/  STL.64 [R1+0x53b8], R24 ;  /* 0x0053b81801007387 */ /* 0x0003e40000100a00 */
[----:B0-----:R-:W-:Y:S02]  /*dd320*/  IMAD.X R15, R12, 0x1, R46, P2 ;  /* 0x000000010c0f7824 */ /* 0x001fe400010e062e */
[----:B------:R-:W-:Y:S01]  /*dd330*/  IMAD.X R27, R13, 0x1, R58, P1 ;  /* 0x000000010d1b7824 */ /* 0x000fe200008e063a */
[----:B-1----:R-:W2:Y:S04]  /*dd340*/  LDL.LU.64 R24, [R1+0x5f90] ;  /* 0x005f900001187983 */ /* 0x002ea80000300a00 */
[----:B------:R0:W-:Y:S04]  /*dd350*/  STL.64 [R1+0x53a8], R10 ;  /* 0x0053a80a01007387 */ /* 0x0001e80000100a00 */
[----:B------:R1:W-:Y:S01]  /*dd360*/  STL.64 [R1+0x5390], R26 ;  /* 0x0053901a01007387 */ /* 0x0003e20000100a00 */
[----:B0-----:R-:W-:-:S03]  /*dd370*/  IADD3 R10, P0, R16, R49, RZ ;  /* 0x00000031100a7210 */ /* 0x001fc60007f1e0ff */
[----:B------:R0:W-:Y:S01]  /*dd380*/  STL.64 [R1+0x5388], R14 ;  /* 0x0053880e01007387 */ /* 0x0001e20000100a00 */
[----:B-1----:R-:W-:Y:S01]  /*dd390*/  IADD3 R26, P1, R16, R51, RZ ;  /* 0x00000033101a7210 */ /* 0x002fe20007f3e0ff */
[----:B------:R-:W-:-:S04]  /*dd3a0*/  IMAD.X R11, R12, 0x1, R47, P0 ;  /* 0x000000010c0b7824 */ /* 0x000fc800000e062f */
[----:B------:R-:W-:Y:S01]  /*dd3b0*/  IMAD.X R27, R12, 0x1, R50, P1 ;  /* 0x000000010c1b7824 */ /* 0x000fe200008e0632 */
[----:B0-----:R-:W-:Y:S01]  /*dd3c0*/  IADD3 R14, P2, R16, R53, RZ ;  /* 0x00000035100e7210 */ /* 0x001fe20007f5e0ff */
[----:B------:R0:W-:Y:S04]  /*dd3d0*/  STL.64 [R1+0x5378], R10 ;  /* 0x0053780a01007387 */ /* 0x0001e80000100a00 */
[----:B------:R-:W-:Y:S01]  /*dd3e0*/  IMAD.X R15, R12, 0x1, R52, P2 ;  /* 0x000000010c0f7824 */ /* 0x000fe200010e0634 */
[----:B------:R1:W-:Y:S01]  /*dd3f0*/  STL.64 [R1+0x5360], R26 ;  /* 0x0053601a01007387 */ /* 0x0003e20000100a00 */
[----:B0-----:R-:W-:-:S03]  /*dd400*/  IADD3 R10, P0, R16, R55, RZ ;  /* 0x00000037100a7210 */ /* 0x001fc60007f1e0ff */
[----:B------:R0:W-:Y:S01]  /*dd410*/  STL.64 [R1+0x5350], R14 ;  /* 0x0053500e01007387 */ /* 0x0001e20000100a00 */
[----:B-1----:R-:W-:Y:S01]  /*dd420*/  IADD3 R26, P1, R16, R57, RZ ;  /* 0x00000039101a7210 */ /* 0x002fe20007f3e0ff */
[----:B------:R-:W-:-:S04]  /*dd430*/  IMAD.X R11, R12, 0x1, R54, P0 ;  /* 0x000000010c0b7824 */ /* 0x000fc800000e0636 */
[----:B------:R-:W-:Y:S01]  /*dd440*/  IMAD.X R27, R12, 0x1, R56, P1 ;  /* 0x000000010c1b7824 */ /* 0x000fe200008e0638 */
[----:B0-----:R-:W-:Y:S01]  /*dd450*/  IADD3 R14, P2, R16, R61, RZ ;  /* 0x0000003d100e7210 */ /* 0x001fe20007f5e0ff */
[----:B------:R0:W-:Y:S01]  /*dd460*/  STL.64 [R1+0x5340], R10 ;  /* 0x0053400a01007387 */ /* 0x0001e20000100a00 */
[----:B------:R-:W-:-:S03]  /*dd470*/  SHF.R.S32.HI R13, RZ, 0x1f, R17 ;  /* 0x0000001fff0d7819 */ /* 0x000fc60000011411 */
[----:B------:R-:W-:Y:S01]  /*dd480*/  IMAD.X R15, R12, 0x1, R60, P2 ;  /* 0x000000010c0f7824 */ /* 0x000fe200010e063c */
[----:B------:R-:W-:Y:S04]  /*dd490*/  STL [R1+0x5b78], R16 ;  /* 0x005b781001007387 */ /* 0x000fe80000100800 */
[----:B------:R1:W-:Y:S01]  /*dd4a0*/  STL.64 [R1+0x5330], R26 ;  /* 0x0053301a01007387 */ /* 0x0003e20000100a00 */
[----:B0-----:R-:W-:Y:S01]  /*dd4b0*/  IMAD.MOV.U32 R11, RZ, RZ, R30 ;  /* 0x000000ffff0b7224 */ /* 0x001fe200078e001e */
[----:B------:R-:W-:Y:S01]  /*dd4c0*/  IADD3 R30, P0, R16, R59, RZ ;  /* 0x0000003b101e7210 */ /* 0x000fe20007f1e0ff */
[----:B------:R-:W-:Y:S01]  /*dd4d0*/  IMAD.MOV.U32 R10, RZ, RZ, R31 ;  /* 0x000000ffff0a7224 */ /* 0x000fe200078e001f */
[----:B------:R0:W-:Y:S03]  /*dd4e0*/  STL.64 [R1+0x5318], R14 ;  /* 0x0053180e01007387 */ /* 0x0001e60000100a00 */
[----:B------:R-:W-:Y:S01]  /*dd4f0*/  IMAD.X R31, R12, 0x1, R58, P0 ;  /* 0x000000010c1f7824 */ /* 0x000fe200000e063a */
[----:B-1----:R-:W-:-:S02]  /*dd500*/  IADD3 R26, P1, R17, R48, RZ ;  /* 0x00000030111a7210 */ /* 0x002fc40007f3e0ff */
[----:B0-----:R-:W-:-:S03]  /*dd510*/  IADD3 R14, P2, R17, R49, RZ ;  /* 0x00000031110e7210 */ /* 0x001fc60007f5e0ff */
[C---:B------:R-:W-:Y:S01]  /*dd520*/  IMAD.X R27, R13.reuse, 0x1, R46, P1 ;  /* 0x000000010d1b7824 */ /* 0x040fe200008e062e */
[----:B------:R0:W-:Y:S01]  /*dd530*/  STL.64 [R1+0x5310], R30 ;  /* 0x0053101e01007387 */ /* 0x0001e20000100a00 */
[----:B------:R-:W-:-:S03]  /*dd540*/  IMAD.X R15, R13, 0x1, R47, P2 ;  /* 0x000000010d0f7824 */ /* 0x000fc600010e062f */
[----:B------:R1:W-:Y:S01]  /*dd550*/  STL.64 [R1+0x5308], R26 ;  /* 0x0053081a01007387 */ /* 0x0003e20000100a00 */
[----:B------:R-:W-:-:S03]  /*dd560*/  IMAD.MOV.U32 R12, RZ, RZ, R10 ;  /* 0x000000ffff0c7224 */ /* 0x000fc600078e000a */
[----:B------:R3:W-:Y:S01]  /*dd570*/  STL.64 [R1+0x52f8], R14 ;  /* 0x0052f80e01007387 */ /* 0x0007e20000100a00 */
[C---:B0-----:R-:W-:Y:S02]  /*dd580*/  IADD3 R30, P0, R17.reuse, R51, RZ ;  /* 0x00000033111e7210 */ /* 0x041fe40007f1e0ff */
[----:B-1----:R-:W-:-:S03]  /*dd590*/  IADD3 R26, P1, R17, R53, RZ ;  /* 0x00000035111a7210 */ /* 0x002fc60007f3e0ff */
[----:B------:R-:W-:Y:S01]  /*dd5a0*/  IMAD.X R31, R13, 0x1, R50, P0 ;  /* 0x000000010d1f7824 */ /* 0x000fe200000e0632 */
[----:B---3--:R-:W-:Y:S01]  /*dd5b0*/  IADD3 R14, P2, R17, R55, RZ ;  /* 0x00000037110e7210 */ /* 0x008fe20007f5e0ff */
[----:B------:R-:W-:Y:S02]  /*dd5c0*/  IMAD.X R27, R13, 0x1, R52, P1 ;  /* 0x000000010d1b7824 */ /* 0x000fe400008e0634 */
[----:B------:R-:W-:Y:S01]  /*dd5d0*/  IMAD.MOV.U32 R10, RZ, RZ, R28 ;  /* 0x000000ffff0a7224 */ /* 0x000fe200078e001c */
[----:B------:R-:W-:Y:S01]  /*dd5e0*/  IADD3 R28, P1, R17, R61, RZ ;  /* 0x0000003d111c7210 */ /* 0x000fe20007f3e0ff */
[----:B------:R0:W-:Y:S01]  /*dd5f0*/  STL.64 [R1+0x52e0], R30 ;  /* 0x0052e01e01007387 */ /* 0x0001e20000100a00 */
[----:B------:R-:W-:-:S03]  /*dd600*/  IMAD.X R15, R13, 0x1, R54, P2 ;  /* 0x000000010d0f7824 */ /* 0x000fc600010e0636 */
[----:B------:R1:W-:Y:S01]  /*dd610*/  STL.64 [R1+0x52d0], R26 ;  /* 0x0052d01a01007387 */ /* 0x0003e20000100a00 */
[----:B0-----:R-:W-:-:S03]  /*dd620*/  IADD3 R30, P0, R17, R57, RZ ;  /* 0x00000039111e7210 */ /* 0x001fc60007f1e0ff */
[----:B-1----:R-:W3:Y:S02]  /*dd630*/  LDL.LU.64 R26, [R1+0x5f88] ;  /* 0x005f8800011a7983 */ /* 0x002ee40000300a00 */
[----:B------:R-:W-:Y:S02]  /*dd640*/  IMAD.X R31, R13, 0x1, R56, P0 ;  /* 0x000000010d1f7824 */ /* 0x000fe400000e0638 */
[----:B------:R-:W-:Y:S04]  /*dd650*/  STL [R1+0x5298], R28 ;  /* 0x0052981c01007387 */ /* 0x000fe80000100800 */
[----:B------:R0:W-:Y:S01]  /*dd660*/  STL.64 [R1+0x52c0], R14 ;  /* 0x0052c00e01007387 */ /* 0x0001e20000100a00 */
[----:B------:R-:W-:-:S03]  /*dd670*/  IMAD.MOV.U32 R16, RZ, RZ, R28 ;  /* 0x000000ffff107224 */ /* 0x000fc600078e001c */
[----:B------:R1:W-:Y:S01]  /*dd680*/  STL [R1+0x5b7c], R17 ;  /* 0x005b7c1101007387 */ /* 0x0003e20000100800 */
[----:B0-----:R-:W-:Y:S01]  /*dd690*/  IADD3 R14, P2, R17, R59, RZ ;  /* 0x0000003b110e7210 */ /* 0x001fe20007f5e0ff */
[----:B-1----:R-:W-:Y:S02]  /*dd6a0*/  IMAD.MOV.U32 R17, RZ, RZ, R29 ;  /* 0x000000ffff117224 */ /* 0x002fe400078e001d */
[----:B------:R-:W4:Y:S01]  /*dd6b0*/  LDL.LU.64 R28, [R1+0x5f80] ;  /* 0x005f8000011c7983 */ /* 0x000f220000300a00 */
[C---:B------:R-:W-:Y:S02]  /*dd6c0*/  IMAD.X R17, R13.reuse, 0x1, R60, P1 ;  /* 0x000000010d117824 */ /* 0x040fe400008e063c */
[----:B------:R-:W-:Y:S01]  /*dd6d0*/  IMAD.X R15, R13, 0x1, R58, P2 ;  /* 0x000000010d0f7824 */ /* 0x000fe200010e063a */
[----:B------:R0:W-:Y:S01]  /*dd6e0*/  STL.64 [R1+0x52b0], R30 ;  /* 0x0052b01e01007387 */ /* 0x0001e20000100a00 */
[----:B------:R-:W-:Y:S02]  /*dd6f0*/  SHF.R.S32.HI R13, RZ, 0x1f, R18 ;  /* 0x0000001fff0d7819 */ /* 0x000fe40000011412 */
[C---:B------:R-:W-:Y:S01]  /*dd700*/  IADD3 R16, P1, R18.reuse, R49, RZ ;  /* 0x0000003112107210 */ /* 0x040fe20007f3e0ff */
[----:B------:R1:W-:Y:S01]  /*dd710*/  STL [R1+0x529c], R17 ;  /* 0x00529c1101007387 */ /* 0x0003e20000100800 */
[----:B0-----:R-:W-:-:S03]  /*dd720*/  IADD3 R30, P0, R18, R48, RZ ;  /* 0x00000030121e7210 */ /* 0x001fc60007f1e0ff */
[C---:B-1----:R-:W-:Y:S02]  /*dd730*/  IMAD.X R17, R13.reuse, 0x1, R47, P1 ;  /* 0x000000010d117824 */ /* 0x042fe400008e062f */
[----:B------:R-:W-:Y:S01]  /*dd740*/  IMAD.X R31, R13, 0x1, R46, P0 ;  /* 0x000000010d1f7824 */ /* 0x000fe200000e062e */
[----:B------:R0:W-:Y:S04]  /*dd750*/  STL.64 [R1+0x5290], R14 ;  /* 0x0052900e01007387 */ /* 0x0001e80000100a00 */
[----:B------:R1:W-:Y:S04]  /*dd760*/  STL.64 [R1+0x5288], R30 ;  /* 0x0052881e01007387 */ /* 0x0003e80000100a00 */
[----:B------:R1:W-:Y:S01]  /*dd770*/  STL.64 [R1+0x5278], R16 ;  /* 0x0052781001007387 */ /* 0x0003e20000100a00 */
[----:B0-----:R-:W-:-:S02]  /*dd780*/  IADD3 R14, P2, R18, R51, RZ ;  /* 0x00000033120e7210 */ /* 0x001fc40007f5e0ff */
[----:B-1----:R-:W-:-:S03]  /*dd790*/  IADD3 R30, P0, R18, R53, RZ ;  /* 0x00000035121e7210 */ /* 0x002fc60007f1e0ff */
[C---:B------:R-:W-:Y:S01]  /*dd7a0*/  IMAD.X R15, R13.reuse, 0x1, R50, P2 ;  /* 0x000000010d0f7824 */ /* 0x040fe200010e0632 */
[----:B------:R-:W-:Y:S01]  /*dd7b0*/  IADD3 R16, P1, R18, R55, RZ ;  /* 0x0000003712107210 */ /* 0x000fe20007f3e0ff */
[----:B------:R-:W-:-:S03]  /*dd7c0*/  IMAD.X R31, R13, 0x1, R52, P0 ;  /* 0x000000010d1f7824 */ /* 0x000fc600000e0634 */
[----:B------:R0:W-:Y:S01]  /*dd7d0*/  STL.64 [R1+0x5260], R14 ;  /* 0x0052600e01007387 */ /* 0x0001e20000100a00 */
[----:B------:R-:W-:-:S03]  /*dd7e0*/  IMAD.X R17, R13, 0x1, R54, P1 ;  /* 0x000000010d117824 */ /* 0x000fc600008e0636 */
[----:B------:R1:W-:Y:S04]  /*dd7f0*/  STL.64 [R1+0x5250], R30 ;  /* 0x0052501e01007387 */ /* 0x0003e80000100a00 */
[----:B------:R1:W-:Y:S01]  /*dd800*/  STL.64 [R1+0x5240], R16 ;  /* 0x0052401001007387 */ /* 0x0003e20000100a00 */
[C---:B0-----:R-:W-:Y:S02]  /*dd810*/  IADD3 R14, P2, R18.reuse, R57, RZ ;  /* 0x00000039120e7210 */ /* 0x041fe40007f5e0ff */
[----:B-1----:R-:W-:Y:S01]  /*dd820*/  IADD3 R30, P0, R18, R61, RZ ;  /* 0x0000003d121e7210 */ /* 0x002fe20007f1e0ff */
[----:B------:R-:W-:-:S04]  /*dd830*/  IMAD.MOV.U32 R17, RZ, RZ, R13 ;  /* 0x000000ffff117224 */ /* 0x000fc800078e000d */
[C---:B------:R-:W-:Y:S02]  /*dd840*/  IMAD.X R15, R17.reuse, 0x1, R56, P2 ;  /* 0x00000001110f7824 */ /* 0x040fe400010e0638 */
[C---:B------:R-:W-:Y:S01]  /*dd850*/  IMAD.X R31, R17.reuse, 0x1, R60, P0 ;  /* 0x00000001111f7824 */ /* 0x040fe200000e063c */
[----:B------:R-:W-:Y:S01]  /*dd860*/  STL [R1+0x5b80], R18 ;  /* 0x005b801201007387 */ /* 0x000fe20000100800 */
[----:B------:R-:W-:Y:S02]  /*dd870*/  IADD3 R16, P1, R18, R59, RZ ;  /* 0x0000003b12107210 */ /* 0x000fe40007f3e0ff */
[----:B------:R-:W-:Y:S01]  /*dd880*/  SHF.R.S32.HI R13, RZ, 0x1f, R19 ;  /* 0x0000001fff0d7819 */ /* 0x000fe20000011413 */
[----:B------:R0:W-:Y:S04]  /*dd890*/  STL.64 [R1+0x5230], R14 ;  /* 0x0052300e01007387 */ /* 0x0001e80000100a00 */
[----:B------:R1:W-:Y:S01]  /*dd8a0*/  STL.64 [R1+0x5218], R30 ;  /* 0x0052181e01007387 */ /* 0x0003e20000100a00 */
[----:B------:R-:W-:Y:S01]  /*dd8b0*/  IMAD.X R17, R17, 0x1, R58, P1 ;  /* 0x0000000111117824 */ /* 0x000fe200008e063a */
[----:B0-----:R-:W-:-:S02]  /*dd8c0*/  IADD3 R14, P2, R19, R48, RZ ;  /* 0x00000030130e7210 */ /* 0x001fc40007f5e0ff */
        /* <DEDUP_REMOVED lines=8> */
[----:B------:R-:W-:Y:S01]  /*dd950*/  IMAD.X R17, R13, 0x1, R50, P1 ;  /* 0x000000010d117824 */ /* 0x000fe200008e0632 */
[----:B------:R-:W-:Y:S01]  /*dd960*/  IADD3 R30, P0, R19, R55, RZ ;  /* 0x00000037131e7210 */ /* 0x000fe20007f1e0ff */
[----:B------:R-:W-:-:S03]  /*dd970*/  IMAD.X R15, R13, 0x1, R52, P2 ;  /* 0x000000010d0f7824 */ /* 0x000fc600010e0634 */
[----:B------:R-:W-:Y:S01]  /*dd980*/  STL.64 [R1+0x51e0], R16 ;  /* 0x0051e01001007387 */ /* 0x000fe20000100a00 */
[----:B------:R-:W-:-:S03]  /*dd990*/  IMAD.X R31, R13, 0x1, R54, P0 ;  /* 0x000000010d1f7824 */ /* 0x000fc600000e0636 */
[----:B------:R-:W-:Y:S04]  /*dd9a0*/  STL.64 [R1+0x51d0], R14 ;  /* 0x0051d00e01007387 */ /* 0x000fe80000100a00 */
[----:B------:R0:W-:Y:S04]  /*dd9b0*/  STL.64 [R1+0x51c0], R30 ;  /* 0x0051c01e01007387 */ /* 0x0001e80000100a00 */
[----:B0-----:R-:W2:Y:S01]  /*dd9c0*/  LDL.LU R31, [R1+0x5f78] ;  /* 0x005f7800011f7983 */ /* 0x001ea20000300800 */
[C---:B------:R-:W-:Y:S02]  /*dd9d0*/  IADD3 R16, P1, R19.reuse, R57, RZ ;  /* 0x0000003913107210 */ /* 0x040fe40007f3e0ff */
[----:B------:R-:W-:-:S02]  /*dd9e0*/  IADD3 R14, P2, R19, R61, RZ ;  /* 0x0000003d130e7210 */ /* 0x000fc40007f5e0ff */
[----:B------:R-:W-:Y:S01]  /*dd9f0*/  IADD3 R30, P0, R19, R59, RZ ;  /* 0x0000003b131e7210 */ /* 0x000fe20007f1e0ff */
[C---:B------:R-:W-:Y:S01]  /*dda00*/  IMAD.X R17, R13.reuse, 0x1, R56, P1 ;  /* 0x000000010d117824 */ /* 0x040fe200008e0638 */
[----:B------:R2:W-:Y:S01]  /*dda10*/  STL [R1+0x5b8c], R19 ;  /* 0x005b8c1301007387 */ /* 0x0005e20000100800 */
[----:B------:R-:W-:Y:S02]  /*dda20*/  IMAD.X R15, R13, 0x1, R60, P2 ;  /* 0x000000010d0f7824 */ /* 0x000fe400010e063c */
[----:B------:R-:W-:Y:S01]  /*dda30*/  IMAD.MOV.U32 R18, RZ, RZ, R30 ;  /* 0x000000ffff127224 */ /* 0x000fe200078e001e */
[----:B------:R0:W-:Y:S01]  /*dda40*/  STL [R1+0x5190], R30 ;  /* 0x0051901e01007387 */ /* 0x0001e20000100800 */
[----:B--2---:R-:W-:-:S03]  /*dda50*/  IMAD.MOV.U32 R19, RZ, RZ, R31 ;  /* 0x000000ffff137224 */ /* 0x004fc600078e001f */
[----:B0-----:R-:W2:Y:S01]  /*dda60*/  LDL.LU.64 R30, [R1+0x5f70] ;  /* 0x005f7000011e7983 */ /* 0x001ea20000300a00 */
[----:B------:R-:W-:Y:S01]  /*dda70*/  IMAD.X R19, R13, 0x1, R58, P0 ;  /* 0x000000010d137824 */ /* 0x000fe200000e063a */
[----:B------:R-:W-:Y:S02]  /*dda80*/  SHF.R.S32.HI R13, RZ, 0x1f, R20 ;  /* 0x0000001fff0d7819 */ /* 0x000fe40000011414 */
[----:B------:R0:W-:Y:S04]  /*dda90*/  STL.64 [R1+0x51b0], R16 ;  /* 0x0051b01001007387 */ /* 0x0001e80000100a00 */
[----:B------:R1:W-:Y:S01]  /*ddaa0*/  STL.64 [R1+0x5198], R14 ;  /* 0x0051980e01007387 */ /* 0x0003e20000100a00 */
[C---:B0-----:R-:W-:Y:S02]  /*ddab0*/  IADD3 R16, P1, R20.reuse, R48, RZ ;  /* 0x0000003014107210 */ /* 0x041fe40007f3e0ff */
[----:B-1----:R-:W-:-:S03]  /*ddac0*/  IADD3 R14, P2, R20, R49, RZ ;  /* 0x00000031140e7210 */ /* 0x002fc60007f5e0ff */
[C---:B------:R-:W-:Y:S01]  /*ddad0*/  IMAD.X R17, R13.reuse, 0x1, R46, P1 ;  /* 0x000000010d117824 */ /* 0x040fe200008e062e */
[----:B------:R0:W-:Y:S01]  /*ddae0*/  STL [R1+0x5194], R19 ;  /* 0x0051941301007387 */ /* 0x0001e20000100800 */
[C---:B------:R-:W-:Y:S01]  /*ddaf0*/  IMAD.X R15, R13.reuse, 0x1, R47, P2 ;  /* 0x000000010d0f7824 */ /* 0x040fe200010e062f */
[C---:B------:R-:W-:Y:S02]  /*ddb00*/  IADD3 R18, P0, R20.reuse, R51, RZ ;  /* 0x0000003314127210 */ /* 0x040fe40007f1e0ff */
[----:B------:R1:W-:Y:S04]  /*ddb10*/  STL.64 [R1+0x5188], R16 ;  /* 0x0051881001007387 */ /* 0x0003e80000100a00 */
[----:B------:R3:W-:Y:S01]  /*ddb20*/  STL.64 [R1+0x5178], R14 ;  /* 0x0051780e01007387 */ /* 0x0007e20000100a00 */
[----:B0-----:R-:W-:Y:S01]  /*ddb30*/  IMAD.X R19, R13, 0x1, R50, P0 ;  /* 0x000000010d137824 */ /* 0x001fe200000e0632 */
[----:B-1----:R-:W-:-:S02]  /*ddb40*/  IADD3 R16, P1, R20, R53, RZ ;  /* 0x0000003514107210 */ /* 0x002fc40007f3e0ff */
[----:B---3--:R-:W-:-:S03]  /*ddb50*/  IADD3 R14, P2, R20, R55, RZ ;  /* 0x00000037140e7210 */ /* 0x008fc60007f5e0ff */
[C---:B------:R-:W-:Y:S01]  /*ddb60*/  IMAD.X R17, R13.reuse, 0x1, R52, P1 ;  /* 0x000000010d117824 */ /* 0x040fe200008e0634 */
[----:B------:R0:W-:Y:S01]  /*ddb70*/  STL.64 [R1+0x5160], R18 ;  /* 0x0051601201007387 */ /* 0x0001e20000100a00 */
[----:B------:R-:W-:-:S03]  /*ddb80*/  IMAD.X R15, R13, 0x1, R54, P2 ;  /* 0x000000010d0f7824 */ /* 0x000fc600010e0636 */
[----:B------:R1:W-:Y:S04]  /*ddb90*/  STL.64 [R1+0x5150], R16 ;  /* 0x0051501001007387 */ /* 0x0003e80000100a00 */
[----:B------:R3:W-:Y:S01]  /*ddba0*/  STL.64 [R1+0x5140], R14 ;  /* 0x0051400e01007387 */ /* 0x0007e20000100a00 */
[C---:B0-----:R-:W-:Y:S02]  /*ddbb0*/  IADD3 R18, P0, R20.reuse, R57, RZ ;  /* 0x0000003914127210 */ /* 0x041fe40007f1e0ff */
[C---:B-1----:R-:W-:Y:S01]  /*ddbc0*/  IADD3 R16, P1, R20.reuse, R61, RZ ;  /* 0x0000003d14107210 */ /* 0x042fe20007f3e0ff */
[----:B---3--:R-:W-:Y:S01]  /*ddbd0*/  IMAD.MOV.U32 R15, RZ, RZ, R13 ;  /* 0x000000ffff0f7224 */ /* 0x008fe200078e000d */
[----:B------:R-:W-:-:S03]  /*ddbe0*/  IADD3 R14, P2, R20, R59, RZ ;  /* 0x0000003b140e7210 */ /* 0x000fc60007f5e0ff */
[C---:B------:R-:W-:Y:S02]  /*ddbf0*/  IMAD.X R19, R15.reuse, 0x1, R56, P0 ;  /* 0x000000010f137824 */ /* 0x040fe400000e0638 */
[C---:B------:R-:W-:Y:S01]  /*ddc00*/  IMAD.X R17, R15.reuse, 0x1, R60, P1 ;  /* 0x000000010f117824 */ /* 0x040fe200008e063c */
[----:B------:R-:W-:Y:S01]  /*ddc10*/  STL [R1+0x5b90], R20 ;  /* 0x005b901401007387 */ /* 0x000fe20000100800 */
[----:B------:R-:W-:Y:S01]  /*ddc20*/  IMAD.X R15, R15, 0x1, R58, P2 ;  /* 0x000000010f0f7824 */ /* 0x000fe200010e063a */
[----:B------:R-:W-:Y:S02]  /*ddc30*/  SHF.R.S32.HI R13, RZ, 0x1f, R21 ;  /* 0x0000001fff0d7819 */ /* 0x000fe40000011415 */
[----:B------:R0:W-:Y:S04]  /*ddc40*/  STL.64 [R1+0x5130], R18 ;  /* 0x0051301201007387 */ /* 0x0001e80000100a00 */
[----:B------:R1:W-:Y:S04]  /*ddc50*/  STL.64 [R1+0x5118], R16 ;  /* 0x0051181001007387 */ /* 0x0003e80000100a00 */
[----:B------:R3:W-:Y:S01]  /*ddc60*/  STL.64 [R1+0x5110], R14 ;  /* 0x0051100e01007387 */ /* 0x0007e20000100a00 */
[----:B0-----:R-:W-:-:S02]  /*ddc70*/  IADD3 R18, P0, R21, R48, RZ ;  /* 0x0000003015127210 */ /* 0x001fc40007f1e0ff */
[----:B-1----:R-:W-:-:S03]  /*ddc80*/  IADD3 R16, P1, R21, R49, RZ ;  /* 0x0000003115107210 */ /* 0x002fc60007f3e0ff */
[----:B------:R-:W-:Y:S01]  /*ddc90*/  IMAD.X R19, R13, 0x1, R46, P0 ;  /* 0x000000010d137824 */ /* 0x000fe200000e062e */
[----:B---3--:R-:W-:Y:S01]  /*ddca0*/  IADD3 R14, P2, R21, R51, RZ ;  /* 0x00000033150e7210 */ /* 0x008fe20007f5e0ff */
[----:B------:R-:W-:-:S03]  /*ddcb0*/  IMAD.X R17, R13, 0x1, R47, P1 ;  /* 0x000000010d117824 */ /* 0x000fc600008e062f */
[----:B------:R0:W-:Y:S01]  /*ddcc0*/  STL.64 [R1+0x5108], R18 ;  /* 0x0051081201007387 */ /* 0x0001e20000100a00 */
[----:B------:R-:W-:-:S03]  /*ddcd0*/  IMAD.X R15, R13, 0x1, R50, P2 ;  /* 0x000000010d0f7824 */ /* 0x000fc600010e0632 */
[----:B------:R1:W-:Y:S04]  /*ddce0*/  STL.64 [R1+0x50f8], R16 ;  /* 0x0050f81001007387 */ /* 0x0003e80000100a00 */
[----:B------:R3:W-:Y:S01]  /*ddcf0*/  STL.64 [R1+0x50e0], R14 ;  /* 0x0050e00e01007387 */ /* 0x0007e20000100a00 */
[C---:B0-----:R-:W-:Y:S02]  /*ddd00*/  IADD3 R18, P0, R21.reuse, R53, RZ ;  /* 0x0000003515127210 */ /* 0x041fe40007f1e0ff */
[----:B-1----:R-:W-:-:S03]  /*ddd10*/  IADD3 R16, P1, R21, R55, RZ ;  /* 0x0000003715107210 */ /* 0x002fc60007f3e0ff */
[----:B------:R-:W-:Y:S01]  /*ddd20*/  IMAD.X R19, R13, 0x1, R52, P0 ;  /* 0x000000010d137824 */ /* 0x000fe200000e0634 */
[----:B---3--:R-:W-:Y:S01]  /*ddd30*/  IADD3 R14, P2, R21, R57, RZ ;  /* 0x00000039150e7210 */ /* 0x008fe20007f5e0ff */
[----:B------:R-:W-:-:S03]  /*ddd40*/  IMAD.X R17, R13, 0x1, R54, P1 ;  /* 0x000000010d117824 */ /* 0x000fc600008e0636 */
[----:B------:R0:W-:Y:S01]  /*ddd50*/  STL.64 [R1+0x50d0], R18 ;  /* 0x0050d01201007387 */ /* 0x0001e20000100a00 */
[----:B------:R-:W-:-:S03]  /*ddd60*/  IMAD.X R15, R13, 0x1, R56, P2 ;  /* 0x000000010d0f7824 */ /* 0x000fc600010e0638 */
[----:B------:R1:W-:Y:S04]  /*ddd70*/  STL.64 [R1+0x50c0], R16 ;  /* 0x0050c01001007387 */ /* 0x0003e80000100a00 */
[----:B------:R-:W-:Y:S01]  /*ddd80*/  STL [R1+0x5b94], R21 ;  /* 0x005b941501007387 */ /* 0x000fe20000100800 */
        /* <DEDUP_REMOVED lines=23> */
[----:B------:R-:W-:Y:S01]  /*ddf00*/  IMAD.X R17, R32, 0x1, R56, P1 ;  /* 0x0000000120117824 */ /* 0x000fe200008e0638 */
[----:B------:R-:W-:-:S03]  /*ddf10*/  IADD3 R20, P0, R22, R59, RZ ;  /* 0x0000003b16147210 */ /* 0x000fc60007f1e0ff */
[C---:B------:R-:W-:Y:S01]  /*ddf20*/  IMAD.X R15, R32.reuse, 0x1, R60, P2 ;  /* 0x00000001200f7824 */ /* 0x040fe200010e063c */
[----:B------:R0:W-:Y:S01]  /*ddf30*/  STL.64 [R1+0x5040], R18 ;  /* 0x0050401201007387 */ /* 0x0001e20000100a00 */
[----:B------:R-:W-:-:S03]  /*ddf40*/  IMAD.X R21, R32, 0x1, R58, P0 ;  /* 0x0000000120157824 */ /* 0x000fc600000e063a */
[----:B------:R1:W-:Y:S01]  /*ddf50*/  STL.64 [R1+0x5030], R16 ;  /* 0x0050301001007387 */ /* 0x0003e20000100a00 */
[----:B------:R-:W-:-:S03]  /*ddf60*/  IADD3 R32, P0, R23, R51, RZ ;  /* 0x0000003317207210 */ /* 0x000fc60007f1e0ff */
[----:B------:R3:W-:Y:S01]  /*ddf70*/  STL.64 [R1+0x5018], R14 ;  /* 0x0050180e01007387 */ /* 0x0007e20000100a00 */
[C---:B0-----:R-:W-:Y:S02]  /*ddf80*/  IADD3 R18, P1, R23.reuse, R48, RZ ;  /* 0x0000003017127210 */ /* 0x041fe40007f3e0ff */
[----:B-1----:R-:W-:Y:S02]  /*ddf90*/  SHF.R.S32.HI R16, RZ, 0x1f, R23 ;  /* 0x0000001fff107819 */ /* 0x002fe40000011417 */
[----:B---3--:R-:W-:Y:S01]  /*ddfa0*/  IADD3 R14, P2, R23, R49, RZ ;  /* 0x00000031170e7210 */ /* 0x008fe20007f5e0ff */
[----:B------:R-:W-:Y:S01]  /*ddfb0*/  IMAD.MOV.U32 R13, RZ, RZ, R11 ;  /* 0x000000ffff0d7224 */ /* 0x000fe200078e000b */
[----:B------:R0:W-:Y:S01]  /*ddfc0*/  STL.64 [R1+0x5010], R20 ;  /* 0x0050101401007387 */ /* 0x0001e20000100a00 */
[----:B------:R-:W-:Y:S02]  /*ddfd0*/  IMAD.X R19, R16, 0x1, R46, P1 ;  /* 0x0000000110137824 */ /* 0x000fe400008e062e */
[----:B------:R-:W-:-:S02]  /*ddfe0*/  IMAD.MOV.U32 R11, RZ, RZ, R33 ;  /* 0x000000ffff0b7224 */ /* 0x000fc400078e0021 */
[C---:B------:R-:W-:Y:S02]  /*ddff0*/  IMAD.X R15, R16.reuse, 0x1, R47, P2 ;  /* 0x00000001100f7824 */ /* 0x040fe400010e062f */
[----:B------:R-:W-:Y:S01]  /*de000*/  IMAD.X R33, R16, 0x1, R50, P0 ;  /* 0x0000000110217824 */ /* 0x000fe200000e0632 */
[----:B------:R1:W-:Y:S01]  /*de010*/  STL.64 [R1+0x5008], R18 ;  /* 0x0050081201007387 */ /* 0x0003e20000100a00 */
[----:B0-----:R-:W-:-:S03]  /*de020*/  IADD3 R20, P1, R23, R53, RZ ;  /* 0x0000003517147210 */ /* 0x001fc60007f3e0ff */
[----:B------:R0:W-:Y:S04]  /*de030*/  STL.64 [R1+0x4ff8], R14 ;  /* 0x004ff80e01007387 */ /* 0x0001e80000100a00 */
[----:B------:R3:W-:Y:S01]  /*de040*/  STL.64 [R1+0x4fd8], R32 ;  /* 0x004fd82001007387 */ /* 0x0007e20000100a00 */
[C---:B------:R-:W-:Y:S01]  /*de050*/  IMAD.X R21, R16.reuse, 0x1, R52, P1 ;  /* 0x0000000110157824 */ /* 0x040fe200008e0634 */
[C---:B-1----:R-:W-:Y:S01]  /*de060*/  IADD3 R18, P2, R23.reuse, R55, RZ ;  /* 0x0000003717127210 */ /* 0x042fe20007f5e0ff */
[----:B0-----:R-:W-:Y:S01]  /*de070*/  IMAD.MOV.U32 R15, RZ, RZ, R34 ;  /* 0x000000ffff0f7224 */ /* 0x001fe200078e0022 */
[----:B------:R-:W-:Y:S01]  /*de080*/  IADD3 R34, P0, R23, R57, RZ ;  /* 0x0000003917227210 */ /* 0x000fe20007f1e0ff */
[----:B---3--:R-:W3:Y:S02]  /*de090*/  LDL.LU.64 R32, [R1+0x5f68] ;  /* 0x005f680001207983 */ /* 0x008ee40000300a00 */
[----:B------:R-:W-:-:S02]  /*de0a0*/  IMAD.X R19, R16, 0x1, R54, P2 ;  /* 0x0000000110137824 */ /* 0x000fc400010e0636 */
[----:B------:R0:W-:Y:S01]  /*de0b0*/  STL.64 [R1+0x4fc8], R20 ;  /* 0x004fc81401007387 */ /* 0x0001e20000100a00 */
[----:B------:R-:W-:Y:S02]  /*de0c0*/  IMAD.MOV.U32 R14, RZ, RZ, R10 ;  /* 0x000000ffff0e7224 */ /* 0x000fe400078e000a */
[----:B------:R-:W-:Y:S01]  /*de0d0*/  IMAD.MOV.U32 R10, RZ, RZ, R35 ;  /* 0x000000ffff0a7224 */ /* 0x000fe200078e0023 */
[----:B------:R1:W-:Y:S01]  /*de0e0*/  STL.64 [R1+0x4fb8], R18 ;  /* 0x004fb81201007387 */ /* 0x0003e20000100a00 */
[C---:B------:R-:W-:Y:S01]  /*de0f0*/  IMAD.X R35, R16.reuse, 0x1, R56, P0 ;  /* 0x0000000110237824 */ /* 0x040fe200000e0638 */
[C---:B0-----:R-:W-:Y:S02]  /*de100*/  IADD3 R20, P1, R23.reuse, R61, RZ ;  /* 0x0000003d17147210 */ /* 0x041fe40007f3e0ff */
[----:B------:R0:W-:Y:S01]  /*de110*/  STL.64 [R1+0x5f38], R22 ;  /* 0x005f381601007387 */ /* 0x0001e20000100a00 */
[----:B-1----:R-:W-:Y:S02]  /*de120*/  IADD3 R18, P2, R23, R59, RZ ;  /* 0x0000003b17127210 */ /* 0x002fe40007f5e0ff */
[C---:B------:R-:W-:Y:S01]  /*de130*/  IMAD.X R21, R16.reuse, 0x1, R60, P1 ;  /* 0x0000000110157824 */ /* 0x040fe200008e063c */
[----:B------:R1:W-:Y:S01]  /*de140*/  STL.64 [R1+0x4fa0], R34 ;  /* 0x004fa02201007387 */ /* 0x0003e20000100a00 */
[----:B------:R-:W-:Y:S01]  /*de150*/  SHF.R.S32.HI R17, RZ, 0x1f, R24 ;  /* 0x0000001fff117819 */ /* 0x000fe20000011418 */
[----:B------:R-:W-:Y:S01]  /*de160*/  IMAD.X R19, R16, 0x1, R58, P2 ;  /* 0x0000000110137824 */ /* 0x000fe200010e063a */
[----:B0-----:R-:W-:Y:S01]  /*de170*/  IADD3 R22, P0, R24, R48, RZ ;  /* 0x0000003018167210 */ /* 0x001fe20007f1e0ff */
[----:B-1----:R-:W3:Y:S04]  /*de180*/  LDL.LU.64 R34, [R1+0x5f60] ;  /* 0x005f600001227983 */ /* 0x002ee80000300a00 */
        /* <DEDUP_REMOVED lines=16> */
[C---:B------:R-:W-:Y:S01]  /*de290*/  IMAD.X R19, R17.reuse, 0x1, R56, P2 ;  /* 0x0000000111137824 */ /* 0x040fe200010e0638 */
[----:B------:R0:W-:Y:S01]  /*de2a0*/  STL.64 [R1+0x4f38], R20 ;  /* 0x004f381401007387 */ /* 0x0001e20000100a00 */
[C---:B-1----:R-:W-:Y:S01]  /*de2b0*/  IADD3 R22, P0, R24.reuse, R61, RZ ;  /* 0x0000003d18167210 */ /* 0x042fe20007f1e0ff */
[----:B------:R-:W-:Y:S02]  /*de2c0*/  IMAD.MOV.U32 R16, RZ, RZ, R15 ;  /* 0x000000ffff107224 */ /* 0x000fe400078e000f */
[----:B------:R1:W-:Y:S01]  /*de2d0*/  STL.64 [R1+0x4f20], R18 ;  /* 0x004f201201007387 */ /* 0x0003e20000100a00 */
[----:B------:R-:W-:Y:S01]  /*de2e0*/  SHF.R.S32.HI R15, RZ, 0x1f, R25 ;  /* 0x0000001fff0f7819 */ /* 0x000fe20000011419 */
[----:B------:R-:W-:Y:S01]  /*de2f0*/  IMAD.X R23, R17, 0x1, R60, P0 ;  /* 0x0000000111177824 */ /* 0x000fe200000e063c */
[----:B0-----:R-:W-:-:S04]  /*de300*/  IADD3 R20, P1, R24, R59, RZ ;  /* 0x0000003b18147210 */ /* 0x001fc80007f3e0ff */
        /* <DEDUP_REMOVED lines=20> */
[C---:B------:R-:W-:Y:S02]  /*de450*/  IMAD.X R21, R15.reuse, 0x1, R56, P1 ;  /* 0x000000010f157824 */ /* 0x040fe400008e0638 */
[----:B------:R-:W-:Y:S01]  /*de460*/  STL.64 [R1+0x5f40], R24 ;  /* 0x005f401801007387 */ /* 0x000fe20000100a00 */
[----:B------:R-:W-:Y:S01]  /*de470*/  IMAD.MOV.U32 R17, RZ, RZ, R10 ;  /* 0x000000ffff117224 */ /* 0x000fe200078e000a */
[----:B------:R-:W-:Y:S01]  /*de480*/  SHF.R.S32.HI R10, RZ, 0x1f, R26 ;  /* 0x0000001fff0a7819 */ /* 0x000fe2000001141a */
[----:B------:R-:W-:Y:S01]  /*de490*/  IMAD.X R19, R15, 0x1, R60, P2 ;  /* 0x000000010f137824 */ /* 0x000fe200010e063c */
[----:B------:R1:W-:Y:S01]  /*de4a0*/  STL.64 [R1+0x4ea0], R20 ;  /* 0x004ea01401007387 */ /* 0x0003e20000100a00 */
[----:B0-----:R-:W-:-:S03]  /*de4b0*/  IADD3 R22, P0, R25, R59, RZ ;  /* 0x0000003b19167210 */ /* 0x001fc60007f1e0ff */
[----:B------:R0:W-:Y:S02]  /*de4c0*/  STL.64 [R1+0x4e98], R18 ;  /* 0x004e981201007387 */ /* 0x0001e40000100a00 */
[----:B------:R-:W-:Y:S01]  /*de4d0*/  IMAD.X R23, R15, 0x1, R58, P0 ;  /* 0x000000010f177824 */ /* 0x000fe200000e063a */
[C---:B-1----:R-:W-:Y:S02]  /*de4e0*/  IADD3 R20, P1, R26.reuse, R48, RZ ;  /* 0x000000301a147210 */ /* 0x042fe40007f3e0ff */
[----:B0-----:R-:W-:-:S03]  /*de4f0*/  IADD3 R18, P2, R26, R49, RZ ;  /* 0x000000311a127210 */ /* 0x001fc60007f5e0ff */
[C---:B------:R-:W-:Y:S01]  /*de500*/  IMAD.X R21, R10.reuse, 0x1, R46, P1 ;  /* 0x000000010a157824 */ /* 0x040fe200008e062e */
[----:B------:R0:W-:Y:S01]  /*de510*/  STL.64 [R1+0x4e88], R22 ;  /* 0x004e881601007387 */ /* 0x0001e20000100a00 */
[----:B------:R-:W-:-:S03]  /*de520*/  IMAD.X R19, R10, 0x1, R47, P2 ;  /* 0x000000010a137824 */ /* 0x000fc600010e062f */
[----:B------:R1:W-:Y:S01]  /*de530*/  STL.64 [R1+0x4e78], R20 ;  /* 0x004e781401007387 */ /* 0x0003e20000100a00 */
[C---:B0-----:R-:W-:Y:S02]  /*de540*/  IADD3 R22, P0, R26.reuse, R51, RZ ;  /* 0x000000331a167210 */ /* 0x041fe40007f1e0ff */
[----:B-1----:R-:W-:Y:S01]  /*de550*/  IADD3 R20, P1, R26, R53, RZ ;  /* 0x000000351a147210 */ /* 0x002fe20007f3e0ff */
[----:B------:R0:W-:Y:S02]  /*de560*/  STL.64 [R1+0x4e68], R18 ;  /* 0x004e681201007387 */ /* 0x0001e40000100a00 */
[C---:B------:R-:W-:Y:S02]  /*de570*/  IMAD.X R23, R10.reuse, 0x1, R50, P0 ;  /* 0x000000010a177824 */ /* 0x040fe400000e0632 */
[----:B------:R-:W-:-:S03]  /*de580*/  IMAD.X R21, R10, 0x1, R52, P1 ;  /* 0x000000010a157824 */ /* 0x000fc600008e0634 */
[----:B------:R1:W-:Y:S01]  /*de590*/  STL.64 [R1+0x4e50], R22 ;  /* 0x004e501601007387 */ /* 0x0003e20000100a00 */
[----:B0-----:R-:W-:-:S03]  /*de5a0*/  IADD3 R18, P2, R26, R55, RZ ;  /* 0x000000371a127210 */ /* 0x001fc60007f5e0ff */
[----:B------:R0:W-:Y:S02]  /*de5b0*/  STL.64 [R1+0x4e40], R20 ;  /* 0x004e401401007387 */ /* 0x0001e40000100a00 */
[----:B------:R-:W-:Y:S01]  /*de5c0*/  IMAD.X R19, R10, 0x1, R54, P2 ;  /* 0x000000010a137824 */ /* 0x000fe200010e0636 */
[C---:B-1----:R-:W-:Y:S02]  /*de5d0*/  IADD3 R22, P0, R26.reuse, R57, RZ ;  /* 0x000000391a167210 */ /* 0x042fe40007f1e0ff */
[----:B0-----:R-:W-:Y:S02]  /*de5e0*/  IADD3 R20, P1, R26, R61, RZ ;  /* 0x0000003d1a147210 */ /* 0x001fe40007f3e0ff */
[----:B------:R0:W-:Y:S01]  /*de5f0*/  STL.64 [R1+0x4e28], R18 ;  /* 0x004e281201007387 */ /* 0x0001e20000100a00 */
[C---:B------:R-:W-:Y:S02]  /*de600*/  IMAD.X R23, R10.reuse, 0x1, R56, P0 ;  /* 0x000000010a177824 */ /* 0x040fe400000e0638 */
[----:B------:R-:W-:-:S03]  /*de610*/  IMAD.X R21, R10, 0x1, R60, P1 ;  /* 0x000000010a157824 */ /* 0x000fc600008e063c */
[----:B------:R1:W-:Y:S01]  /*de620*/  STL.64 [R1+0x4e20], R22 ;  /* 0x004e201601007387 */ /* 0x0003e20000100a00 */
[----:B0-----:R-:W-:Y:S01]  /*de630*/  IMAD.MOV.U32 R18, RZ, RZ, R14 ;  /* 0x000000ffff127224 */ /* 0x001fe200078e000e */
[----:B------:R-:W-:Y:S02]  /*de640*/  IADD3 R14, P2, R26, R59, RZ ;  /* 0x0000003b1a0e7210 */ /* 0x000fe40007f5e0ff */
[----:B------:R0:W-:Y:S01]  /*de650*/  STL.64 [R1+0x4e18], R20 ;  /* 0x004e181401007387 */ /* 0x0001e20000100a00 */
[----:B------:R-:W-:Y:S01]  /*de660*/  IMAD.MOV.U32 R19, RZ, RZ, R17 ;  /* 0x000000ffff137224 */ /* 0x000fe200078e0011 */
[C---:B------:R-:W-:Y:S01]  /*de670*/  IADD3 R24, P0, R27.reuse, R48, RZ ;  /* 0x000000301b187210 */ /* 0x040fe20007f1e0ff */
[----:B------:R-:W-:Y:S01]  /*de680*/  IMAD.MOV.U32 R17, RZ, RZ, R36 ;  /* 0x000000ffff117224 */ /* 0x000fe200078e0024 */
[C---:B-1----:R-:W-:Y:S01]  /*de690*/  IADD3 R22, P1, R27.reuse, R49, RZ ;  /* 0x000000311b167210 */ /* 0x042fe20007f3e0ff */
[----:B------:R-:W-:Y:S01]  /*de6a0*/  IMAD.X R15, R10, 0x1, R58, P2 ;  /* 0x000000010a0f7824 */ /* 0x000fe200010e063a */
[----:B------:R-:W-:-:S02]  /*de6b0*/  IADD3 R36, P2, R27, R51, RZ ;  /* 0x000000331b247210 */ /* 0x000fc40007f5e0ff */
[----:B0-----:R-:W-:Y:S02]  /*de6c0*/  SHF.R.S32.HI R21, RZ, 0x1f, R27 ;  /* 0x0000001fff157819 */ /* 0x001fe4000001141b */
[----:B------:R0:W-:Y:S03]  /*de6d0*/  STL.64 [R1+0x4e08], R14 ;  /* 0x004e080e01007387 */ /* 0x0001e60000100a00 */
[C---:B------:R-:W-:Y:S02]  /*de6e0*/  IMAD.X R25, R21.reuse, 0x1, R46, P0 ;  /* 0x0000000115197824 */ /* 0x040fe400000e062e */
[C---:B------:R-:W-:Y:S02]  /*de6f0*/  IMAD.X R23, R21.reuse, 0x1, R47, P1 ;  /* 0x0000000115177824 */ /* 0x040fe400008e062f */
[----:B0-----:R-:W-:Y:S02]  /*de700*/  IMAD.MOV.U32 R14, RZ, RZ, R37 ;  /* 0x000000ffff0e7224 */ /* 0x001fe400078e0025 */
[----:B------:R-:W-:Y:S01]  /*de710*/  IMAD.X R37, R21, 0x1, R50, P2 ;  /* 0x0000000115257824 */ /* 0x000fe200010e0632 */
[----:B------:R-:W-:Y:S04]  /*de720*/  STL.64 [R1+0x4df8], R24 ;  /* 0x004df81801007387 */ /* 0x000fe80000100a00 */
[----:B------:R-:W-:Y:S04]  /*de730*/  STL.64 [R1+0x4de8], R22 ;  /* 0x004de81601007387 */ /* 0x000fe80000100a00 */
[----:B------:R0:W-:Y:S04]  /*de740*/  STL.64 [R1+0x4dd0], R36 ;  /* 0x004dd02401007387 */ /* 0x0001e80000100a00 */
[----:B0-----:R-:W3:Y:S01]  /*de750*/  LDL.LU.64 R36, [R1+0x5f58] ;  /* 0x005f580001247983 */ /* 0x001ee20000300a00 */
[----:B------:R-:W-:-:S02]  /*de760*/  IADD3 R24, P0, R27, R53, RZ ;  /* 0x000000351b187210 */ /* 0x000fc40007f1e0ff */
[----:B------:R-:W-:Y:S01]  /*de770*/  IADD3 R22, P1, R27, R55, RZ ;  /* 0x000000371b167210 */ /* 0x000fe20007f3e0ff */
[----:B------:R-:W-:Y:S02]  /*de780*/  IMAD.MOV.U32 R10, RZ, RZ, R11 ;  /* 0x000000ffff0a7224 */ /* 0x000fe400078e000b */
[----:B------:R-:W-:Y:S02]  /*de790*/  IMAD.X R25, R21, 0x1, R52, P0 ;  /* 0x0000000115197824 */ /* 0x000fe400000e0634 */
[----:B------:R-:W-:Y:S01]  /*de7a0*/  IMAD.MOV.U32 R11, RZ, RZ, R38 ;  /* 0x000000ffff0b7224 */ /* 0x000fe200078e0026 */
[----:B------:R-:W-:Y:S01]  /*de7b0*/  IADD3 R38, P2, R27, R57, RZ ;  /* 0x000000391b267210 */ /* 0x000fe20007f5e0ff */
[C---:B------:R-:W-:Y:S01]  /*de7c0*/  IMAD.X R23, R21.reuse, 0x1, R54, P1 ;  /* 0x0000000115177824 */ /* 0x040fe200008e0636 */
[----:B------:R0:W-:Y:S01]  /*de7d0*/  STL.64 [R1+0x4dc0], R24 ;  /* 0x004dc01801007387 */ /* 0x0001e20000100a00 */
[----:B------:R-:W-:Y:S02]  /*de7e0*/  IMAD.MOV.U32 R15, RZ, RZ, R39 ;  /* 0x000000ffff0f7224 */ /* 0x000fe400078e0027 */
[----:B------:R-:W-:Y:S01]  /*de7f0*/  IMAD.X R39, R21, 0x1, R56, P2 ;  /* 0x0000000115277824 */ /* 0x000fe200010e0638 */
[----:B------:R1:W-:Y:S01]  /*de800*/  STL.64 [R1+0x4da8], R22 ;  /* 0x004da81601007387 */ /* 0x0003e20000100a00 */
[----:B0-----:R-:W-:-:S03]  /*de810*/  IADD3 R24, P0, R27, R61, RZ ;  /* 0x0000003d1b187210 */ /* 0x001fc60007f1e0ff */
[----:B------:R0:W-:Y:S01]  /*de820*/  STL.64 [R1+0x5f48], R26 ;  /* 0x005f481a01007387 */ /* 0x0001e20000100a00 */
[----:B-1----:R-:W-:Y:S01]  /*de830*/  IADD3 R22, P1, R27, R59, RZ ;  /* 0x0000003b1b167210 */ /* 0x002fe20007f3e0ff */
[C---:B------:R-:W-:Y:S02]  /*de840*/  IMAD.X R25, R21.reuse, 0x1, R60, P0 ;  /* 0x0000000115197824 */ /* 0x040fe400000e063c */
[----:B------:R1:W-:Y:S01]  /*de850*/  STL.64 [R1+0x4da0], R38 ;  /* 0x004da02601007387 */ /* 0x0003e20000100a00 */
[----:B----4-:R-:W-:Y:S01]  /*de860*/  SHF.R.S32.HI R20, RZ, 0x1f, R28 ;  /* 0x0000001fff147819 */ /* 0x010fe2000001141c */
[----:B------:R-:W-:Y:S01]  /*de870*/  IMAD.X R23, R21, 0x1, R58, P1 ;  /* 0x0000000115177824 */ /* 0x000fe200008e063a */
[----:B0-----:R-:W-:Y:S01]  /*de880*/  IADD3 R26, P2, R28, R48, RZ ;  /* 0x000000301c1a7210 */ /* 0x001fe20007f5e0ff */
[----:B-1----:R-:W4:Y:S04]  /*de890*/  LDL.LU.64 R38, [R1+0x5f50] ;  /* 0x005f500001267983 */ /* 0x002f280000300a00 */
[----:B------:R0:W-:Y:S01]  /*de8a0*/  STL.64 [R1+0x4d98], R24 ;  /* 0x004d981801007387 */ /* 0x0001e20000100a00 */
[----:B------:R-:W-:-:S03]  /*de8b0*/  IMAD.X R27, R20, 0x1, R46, P2 ;  /* 0x00000001141b7824 */ /* 0x000fc600010e062e */
        /* <DEDUP_REMOVED lines=11> */
[----:B--2---:R-:W-:Y:S01]  /*de970*/  IADD3 R22, P1, R28, R57, RZ ;  /* 0x000000391c167210 */ /* 0x004fe20007f3e0ff */
[----:B------:R-:W-:-:S03]  /*de980*/  IMAD.X R25, R20, 0x1, R54, P0 ;  /* 0x0000000114197824 */ /* 0x000fc600000e0636 */
[----:B------:R0:W-:Y:S01]  /*de990*/  STL.64 [R1+0x4d40], R26 ;  /* 0x004d401a01007387 */ /* 0x0001e20000100a00 */
[----:B------:R-:W-:-:S03]  /*de9a0*/  IMAD.X R23, R20, 0x1, R56, P1 ;  /* 0x0000000114177824 */ /* 0x000fc600008e0638 */
[----:B------:R1:W-:Y:S01]  /*de9b0*/  STL.64 [R1+0x4d28], R24 ;  /* 0x004d281801007387 */ /* 0x0003e20000100a00 */
[----:B------:R-:W-:-:S03]  /*de9c0*/  SHF.R.S32.HI R21, RZ, 0x1f, R29 ;  /* 0x0000001fff157819 */ /* 0x000fc6000001141d */
        /* <DEDUP_REMOVED lines=25> */
[----:B------:R-:W-:Y:S01]  /*deb60*/  SHF.R.S32.HI R20, RZ, 0x1f, R30 ;  /* 0x0000001fff147819 */ /* 0x000fe2000001141e */
[----:B------:R-:W-:Y:S02]  /*deb70*/  IMAD.X R23, R21, 0x1, R60, P1 ;  /* 0x0000000115177824 */ /* 0x000fe400008e063c */
[----:B------:R1:W-:Y:S04]  /*deb80*/  STL.64 [R1+0x4ca0], R24 ;  /* 0x004ca01801007387 */ /* 0x0003e80000100a00 */
[----:B------:R2:W-:Y:S01]  /*deb90*/  STL.64 [R1+0x4c98], R22 ;  /* 0x004c981601007387 */ /* 0x0005e20000100a00 */
[----:B0-----:R-:W-:Y:S02]  /*deba0*/  IADD3 R26, P2, R29, R59, RZ ;  /* 0x0000003b1d1a7210 */ /* 0x001fe40007f5e0ff */
        /* <DEDUP_REMOVED lines=44> */
[----:B---3--:R-:W-:-:S03]  /*dee70*/  SHF.R.S32.HI R20, RZ, 0x1f, R32 ;  /* 0x0000001fff147819 */ /* 0x008fc60000011420 */
        /* <DEDUP_REMOVED lines=100> */
[----:B------:R-:W-:Y:S02]  /*df4c0*/  IMAD.MOV.U32 R20, RZ, RZ, R19 ;  /* 0x000000ffff147224 */ /* 0x000fe400078e0013 */
[----:B------:R-:W-:Y:S01]  /*df4d0*/  IMAD.X R23, R21, 0x1, R60, P1 ;  /* 0x0000000115177824 */ /* 0x000fe200008e063c */
[----:B------:R1:W-:Y:S01]  /*df4e0*/  STL.64 [R1+0x49a0], R24 ;  /* 0x0049a01801007387 */ /* 0x0003e20000100a00 */
[----:B------:R-:W-:-:S03]  /*df4f0*/  SHF.R.S32.HI R19, RZ, 0x1f, R36 ;  /* 0x0000001fff137819 */ /* 0x000fc60000011424 */
        /* <DEDUP_REMOVED lines=26> */
[----:B------:R1:W-:Y:S01]  /*df6a0*/  STL.64 [R1+0x4910], R24 ;  /* 0x0049101801007387 */ /* 0x0003e20000100a00 */
[----:B------:R-:W-:Y:S02]  /*df6b0*/  SHF.R.S32.HI R19, RZ, 0x1f, R37 ;  /* 0x0000001fff137819 */ /* 0x000fe40000011425 */
        /* <DEDUP_REMOVED lines=17> */
[C---:B-1----:R-:W-:Y:S01]  /*df7d0*/  IADD3 R26, P2, R37.reuse, R61, RZ ;  /* 0x0000003d251a7210 */ /* 0x042fe20007f5e0ff */
[----:B--2---:R-:W-:Y:S01]  /*df7e0*/  IMAD.MOV.U32 R25, RZ, RZ, R19 ;  /* 0x000000ffff197224 */ /* 0x004fe200078e0013 */
[----:B------:R-:W-:-:S03]  /*df7f0*/  IADD3 R24, P0, R37, R59, RZ ;  /* 0x0000003b25187210 */ /* 0x000fc60007f1e0ff */
[C---:B------:R-:W-:Y:S02]  /*df800*/  IMAD.X R23, R25.reuse, 0x1, R56, P1 ;  /* 0x0000000119177824 */ /* 0x040fe400008e0638 */
[C---:B------:R-:W-:Y:S02]  /*df810*/  IMAD.X R27, R25.reuse, 0x1, R60, P2 ;  /* 0x00000001191b7824 */ /* 0x040fe400010e063c */
[----:B------:R-:W-:Y:S01]  /*df820*/  IMAD.X R25, R25, 0x1, R58, P0 ;  /* 0x0000000119197824 */ /* 0x000fe200000e063a */
[----:B------:R0:W-:Y:S01]  /*df830*/  STL.64 [R1+0x48a0], R22 ;  /* 0x0048a01601007387 */ /* 0x0001e20000100a00 */
[----:B------:R-:W-:-:S03]  /*df840*/  IMAD.MOV.U32 R21, RZ, RZ, R18 ;  /* 0x000000ffff157224 */ /* 0x000fc600078e0012 */
[----:B------:R1:W-:Y:S01]  /*df850*/  STL.64 [R1+0x4890], R26 ;  /* 0x0048901a01007387 */ /* 0x0003e20000100a00 */
[C---:B----4-:R-:W-:Y:S02]  /*df860*/  IADD3 R18, P2, R38.reuse, R49, RZ ;  /* 0x0000003126127210 */ /* 0x050fe40007f5e0ff */
[----:B0-----:R-:W-:Y:S01]  /*df870*/  IADD3 R22, P1, R38, R48, RZ ;  /* 0x0000003026167210 */ /* 0x001fe20007f3e0ff */
[----:B-1----:R-:W2:Y:S04]  /*df880*/  LDL.LU.64 R26, [R1+0x5f48] ;  /* 0x005f4800011a7983 */ /* 0x002ea80000300a00 */
[----:B------:R0:W-:Y:S02]  /*df890*/  STL.64 [R1+0x4878], R24 ;  /* 0x0048781801007387 */ /* 0x0001e40000100a00 */
[----:B0-----:R-:W-:-:S02]  /*df8a0*/  SHF.R.S32.HI R25, RZ, 0x1f, R38 ;  /* 0x0000001fff197819 */ /* 0x001fc40000011426 */
        /* <DEDUP_REMOVED lines=9> */
[----:B---3--:R-:W-:-:S05]  /*df940*/  SHF.R.S32.HI R25, RZ, 0x1f, R38 ;  /* 0x0000001fff197819 */ /* 0x008fca0000011426 */
[C---:B------:R-:W-:Y:S02]  /*df950*/  IMAD.X R23, R25.reuse, 0x1, R52, P1 ;  /* 0x0000000119177824 */ /* 0x040fe400008e0634 */
[----:B------:R-:W-:Y:S01]  /*df960*/  IMAD.X R19, R25, 0x1, R54, P2 ;  /* 0x0000000119137824 */ /* 0x000fe200010e0636 */
[C---:B------:R-:W-:Y:S02]  /*df970*/  IADD3 R24, P0, R38.reuse, R57, RZ ;  /* 0x0000003926187210 */ /* 0x040fe40007f1e0ff */
[----:B------:R0:W-:Y:S04]  /*df980*/  STL.64 [R1+0x4848], R22 ;  /* 0x0048481601007387 */ /* 0x0001e80000100a00 */
[----:B------:R1:W-:Y:S01]  /*df990*/  STL.64 [R1+0x4840], R18 ;  /* 0x0048401201007387 */ /* 0x0003e20000100a00 */
[C---:B0-----:R-:W-:Y:S01]  /*df9a0*/  IADD3 R22, P1, R38.reuse, R61, RZ ;  /* 0x0000003d26167210 */ /* 0x041fe20007f3e0ff */
[----:B-1----:R-:W-:Y:S01]  /*df9b0*/  IMAD.MOV.U32 R19, RZ, RZ, R25 ;  /* 0x000000ffff137224 */ /* 0x002fe200078e0019 */
        /* <DEDUP_REMOVED lines=8> */
[C---:B-1----:R-:W-:Y:S02]  /*dfa40*/  IADD3 R22, P1, R39.reuse, R49, RZ ;  /* 0x0000003127167210 */ /* 0x042fe40007f3e0ff */
[----:B---3--:R-:W-:Y:S02]  /*dfa50*/  SHF.R.S32.HI R19, RZ, 0x1f, R39 ;  /* 0x0000001fff137819 */ /* 0x008fe40000011427 */
        /* <DEDUP_REMOVED lines=25> */
[----:B-1----:R-:W-:-:S03]  /*dfbf0*/  IADD3 R24, P0, R20, R49, RZ ;  /* 0x0000003114187210 */ /* 0x002fc60007f1e0ff */
[C---:B------:R-:W-:Y:S01]  /*dfc00*/  IMAD.X R19, R21.reuse, 0x1, R46, P2 ;  /* 0x0000000115137824 */ /* 0x040fe200010e062e */
[----:B---3--:R-:W-:Y:S01]  /*dfc10*/  IADD3 R22, P1, R20, R51, RZ ;  /* 0x0000003314167210 */ /* 0x008fe20007f3e0ff */
[----:B------:R-:W-:-:S03]  /*dfc20*/  IMAD.X R25, R21, 0x1, R47, P0 ;  /* 0x0000000115197824 */ /* 0x000fc600000e062f */
        /* <DEDUP_REMOVED lines=9> */
[----:B------:R-:W-:Y:S02]  /*dfcc0*/  IMAD.MOV.U32 R21, RZ, RZ, R23 ;  /* 0x000000ffff157224 */ /* 0x000fe400078e0017 */
[----:B------:R-:W-:Y:S01]  /*dfcd0*/  IMAD.X R25, R23, 0x1, R54, P0 ;  /* 0x0000000117197824 */ /* 0x000fe200000e0636 */
[----:B------:R0:W-:Y:S01]  /*dfce0*/  STL.64 [R1+0x4728], R18 ;  /* 0x0047281201007387 */ /* 0x0001e20000100a00 */
[----:B------:R-:W-:-:S03]  /*dfcf0*/  IMAD.X R23, R21, 0x1, R56, P1 ;  /* 0x0000000115177824 */ /* 0x000fc600008e0638 */
[----:B------:R1:W-:Y:S01]  /*dfd00*/  STL.64 [R1+0x4710], R24 ;  /* 0x0047101801007387 */ /* 0x0003e20000100a00 */
[C---:B0-----:R-:W-:Y:S02]  /*dfd10*/  IADD3 R18, P2, R20.reuse, R61, RZ ;  /* 0x0000003d14127210 */ /* 0x041fe40007f5e0ff */
[----:B------:R-:W-:Y:S01]  /*dfd20*/  IADD3 R20, P0, R20, R59, RZ ;  /* 0x0000003b14147210 */ /* 0x000fe20007f1e0ff */
[----:B-1----:R-:W3:Y:S02]  /*dfd30*/  LDL.LU.64 R24, [R1+0x5f40] ;  /* 0x005f400001187983 */ /* 0x002ee40000300a00 */
[C---:B------:R-:W-:Y:S02]  /*dfd40*/  IMAD.X R19, R21.reuse, 0x1, R60, P2 ;  /* 0x0000000115137824 */ /* 0x040fe400010e063c */
        /* <DEDUP_REMOVED lines=36> */
[C---:B-1----:R-:W-:Y:S02]  /*dff90*/  IADD3 R20, P0, R11.reuse, R53, RZ ;  /* 0x000000350b147210 */ /* 0x042fe40007f1e0ff */
[----:B------:R-:W-:Y:S01]  /*dffa0*/  IADD3 R42, P2, R11, R57, RZ ;  /* 0x000000390b2a7210 */ /* 0x000fe20007f5e0ff */
[----:B------:R1:W-:Y:S02]  /*dffb0*/  STL.64 [R1+0x45b0], R18 ;  /* 0x0045b01201007387 */ /* 0x0003e40000100a00 */
[----:B------:R-:W-:Y:S01]  /*dffc0*/  IMAD.X R21, R15, 0x1, R52, P0 ;  /* 0x000000010f157824 */ /* 0x000fe200000e0634 */
[----:B0-----:R-:W-:-:S04]  /*dffd0*/  IADD3 R22, P1, R11, R55, RZ ;  /* 0x000000370b167210 */ /* 0x001fc80007f3e0ff */
[----:B------:R0:W-:Y:S01]  /*dffe0*/  STL.64 [R1+0x45a0], R20 ;  /* 0x0045a01401007387 */ /* 0x0001e20000100a00 */
[C---:B------:R-:W-:Y:S02]  /*dfff0*/  IMAD.X R23, R15.reuse, 0x1, R54, P1 ;  /* 0x000000010f177824 */ /* 0x040fe400008e0636 */
[----:B-1----:R-:W-:Y:S02]  /*e0000*/  IMAD.MOV.U32 R19, RZ, RZ, R43 ;  /* 0x000000ffff137224 */ /* 0x002fe400078e002b */
[----:B------:R-:W-:Y:S01]  /*e0010*/  IMAD.X R43, R15, 0x1, R56, P2 ;  /* 0x000000010f2b7824 */ /* 0x000fe200010e0638 */
[----:B------:R1:W-:Y:S01]  /*e0020*/  STL.64 [R1+0x4588], R22 ;  /* 0x0045881601007387 */ /* 0x0003e20000100a00 */
[----:B------:R-:W-:Y:S01]  /*e0030*/  IMAD.MOV.U32 R14, RZ, RZ, R13 ;  /* 0x000000ffff0e7224 */ /* 0x000fe200078e000d */
[C---:B0-----:R-:W-:Y:S01]  /*e0040*/  IADD3 R20, P0, R11.reuse, R61, RZ ;  /* 0x0000003d0b147210 */ /* 0x041fe20007f1e0ff */
[----:B------:R-:W-:Y:S01]  /*e0050*/  IMAD.MOV.U32 R13, RZ, RZ, R10 ;  /* 0x000000ffff0d7224 */ /* 0x000fe200078e000a */
[----:B------:R-:W-:Y:S01]  /*e0060*/  IADD3 R10, P1, R11, R59, RZ ;  /* 0x0000003b0b0a7210 */ /* 0x000fe20007f3e0ff */
[----:B-1----:R-:W4:Y:S04]  /*e0070*/  LDL.LU.64 R22, [R1+0x5f38] ;  /* 0x005f380001167983 */ /* 0x002f280000300a00 */
[----:B------:R0:W-:Y:S01]  /*e0080*/  STL.64 [R1+0x4570], R42 ;  /* 0x0045702a01007387 */ /* 0x0001e20000100a00 */
[----:B------:R-:W-:-:S02]  /*e0090*/  IMAD.X R21, R15, 0x1, R60, P0 ;  /* 0x000000010f157824 */ /* 0x000fc400000e063c */
[----:B------:R-:W-:Y:S01]  /*e00a0*/  IMAD.X R11, R15, 0x1, R58, P1 ;  /* 0x000000010f0b7824 */ /* 0x000fe200008e063a */
[C---:B0-----:R-:W-:Y:S02]  /*e00b0*/  IADD3 R42, P2, R16.reuse, R48, RZ ;  /* 0x00000030102a7210 */ /* 0x041fe40007f5e0ff */
[----:B------:R-:W-:Y:S03]  /*e00c0*/  STL.64 [R1+0x4558], R20 ;  /* 0x0045581401007387 */ /* 0x000fe60000100a00 */
[----:B------:R-:W-:Y:S01]  /*e00d0*/  IMAD.X R43, R17, 0x1, R46, P2 ;  /* 0x00000001112b7824 */ /* 0x000fe200010e062e */
[----:B------:R-:W-:Y:S04]  /*e00e0*/  STL.64 [R1+0x4538], R10 ;  /* 0x0045380a01007387 */ /* 0x000fe80000100a00 */
[----:B------:R0:W-:Y:S04]  /*e00f0*/  STL.64 [R1+0x4528], R42 ;  /* 0x0045282a01007387 */ /* 0x0001e80000100a00 */
[----:B0-----:R-:W2:Y:S01]  /*e0100*/  LDL.LU.64 R42, [R1+0x5f30] ;  /* 0x005f3000012a7983 */ /* 0x001ea20000300a00 */
[----:B------:R-:W-:Y:S01]  /*e0110*/  IADD3 R20, P0, R16, R49, RZ ;  /* 0x0000003110147210 */ /* 0x000fe20007f1e0ff */
[----:B------:R-:W-:-:S04]  /*e0120*/  IMAD.MOV.U32 R11, RZ, RZ, R44 ;  /* 0x000000ffff0b7224 */ /* 0x000fc800078e002c */
[C---:B------:R-:W-:Y:S01]  /*e0130*/  IMAD.X R21, R17.reuse, 0x1, R47, P0 ;  /* 0x0000000111157824 */ /* 0x040fe200000e062f */
[C---:B------:R-:W-:Y:S01]  /*e0140*/  IADD3 R44, P1, R16.reuse, R51, RZ ;  /* 0x00000033102c7210 */ /* 0x040fe20007f3e0ff */
[----:B------:R-:W-:Y:S01]  /*e0150*/  IMAD.MOV.U32 R18, RZ, RZ, R14 ;  /* 0x000000ffff127224 */ /* 0x000fe200078e000e */
[C---:B------:R-:W-:Y:S02]  /*e0160*/  IADD3 R14, P2, R16.reuse, R53, RZ ;  /* 0x00000035100e7210 */ /* 0x040fe40007f5e0ff */
[----:B------:R0:W-:Y:S01]  /*e0170*/  STL.64 [R1+0x4510], R20 ;  /* 0x0045101401007387 */ /* 0x0001e20000100a00 */
[----:B------:R-:W-:Y:S02]  /*e0180*/  IMAD.MOV.U32 R10, RZ, RZ, R45 ;  /* 0x000000ffff0a7224 */ /* 0x000fe400078e002d */
[C---:B------:R-:W-:Y:S02]  /*e0190*/  IMAD.X R45, R17.reuse, 0x1, R50, P1 ;  /* 0x00000001112d7824 */ /* 0x040fe400008e0632 */
[----:B------:R-:W-:Y:S01]  /*e01a0*/  IMAD.X R15, R17, 0x1, R52, P2 ;  /* 0x00000001110f7824 */ /* 0x000fe200010e0634 */
[----:B0-----:R-:W-:-:S02]  /*e01b0*/  IADD3 R20, P0, R16, R55, RZ ;  /* 0x0000003710147210 */ /* 0x001fc40007f1e0ff */
[----:B------:R0:W-:Y:S03]  /*e01c0*/  STL.64 [R1+0x44e8], R44 ;  /* 0x0044e82c01007387 */ /* 0x0001e60000100a00 */
[----:B------:R-:W-:Y:S01]  /*e01d0*/  IMAD.X R21, R17, 0x1, R54, P0 ;  /* 0x0000000111157824 */ /* 0x000fe200000e0636 */
[----:B------:R1:W-:Y:S04]  /*e01e0*/  STL.64 [R1+0x44d8], R14 ;  /* 0x0044d80e01007387 */ /* 0x0003e80000100a00 */
[----:B------:R1:W-:Y:S01]  /*e01f0*/  STL.64 [R1+0x44d0], R20 ;  /* 0x0044d01401007387 */ /* 0x0003e20000100a00 */
[C---:B0-----:R-:W-:Y:S02]  /*e0200*/  IADD3 R44, P1, R16.reuse, R57, RZ ;  /* 0x00000039102c7210 */ /* 0x041fe40007f3e0ff */
[----:B-1----:R-:W-:-:S03]  /*e0210*/  IADD3 R14, P2, R16, R61, RZ ;  /* 0x0000003d100e7210 */ /* 0x002fc60007f5e0ff */
[C---:B------:R-:W-:Y:S01]  /*e0220*/  IMAD.X R45, R17.reuse, 0x1, R56, P1 ;  /* 0x00000001112d7824 */ /* 0x040fe200008e0638 */
[----:B------:R-:W-:Y:S01]  /*e0230*/  IADD3 R20, P0, R16, R59, RZ ;  /* 0x0000003b10147210 */ /* 0x000fe20007f1e0ff */
[----:B------:R-:W-:-:S03]  /*e0240*/  IMAD.X R15, R17, 0x1, R60, P2 ;  /* 0x00000001110f7824 */ /* 0x000fc600010e063c */
[----:B------:R2:W-:Y:S01]  /*e0250*/  STL.64 [R1+0x44c8], R44 ;  /* 0x0044c82c01007387 */ /* 0x0005e20000100a00 */
[----:B------:R-:W-:-:S03]  /*e0260*/  IMAD.X R21, R17, 0x1, R58, P0 ;  /* 0x0000000111157824 */ /* 0x000fc600000e063a */
[----:B------:R0:W-:Y:S01]  /*e0270*/  STL.64 [R1+0x44c0], R14 ;  /* 0x0044c00e01007387 */ /* 0x0001e20000100a00 */
[----:B------:R-:W-:-:S03]  /*e0280*/  IMAD.MOV.U32 R16, RZ, RZ, R13 ;  /* 0x000000ffff107224 */ /* 0x000fc600078e000d */
[----:B------:R1:W-:Y:S01]  /*e0290*/  STL.64 [R1+0x44b8], R20 ;  /* 0x0044b81401007387 */ /* 0x0003e20000100a00 */
[C---:B--2---:R-:W-:Y:S02]  /*e02a0*/  IADD3 R44, P1, R42.reuse, R48, RZ ;  /* 0x000000302a2c7210 */ /* 0x044fe40007f3e0ff */
[----:B------:R-:W-:Y:S02]  /*e02b0*/  SHF.R.S32.HI R13, RZ, 0x1f, R42 ;  /* 0x0000001fff0d7819 */ /* 0x000fe4000001142a */
[C---:B0-----:R-:W-:Y:S02]  /*e02c0*/  IADD3 R14, P2, R42.reuse, R49, RZ ;  /* 0x000000312a0e7210 */ /* 0x041fe40007f5e0ff */
[----:B-1----:R-:W-:Y:S01]  /*e02d0*/  IADD3 R20, P0, R42, R51, RZ ;  /* 0x000000332a147210 */ /* 0x002fe20007f1e0ff */
[C---:B------:R-:W-:Y:S02]  /*e02e0*/  IMAD.X R45, R13.reuse, 0x1, R46, P1 ;  /* 0x000000010d2d7824 */ /* 0x040fe400008e062e */
[----:B------:R-:W-:-:S02]  /*e02f0*/  IMAD.X R15, R13, 0x1, R47, P2 ;  /* 0x000000010d0f7824 */ /* 0x000fc400010e062f */
[----:B------:R-:W-:Y:S01]  /*e0300*/  IMAD.X R21, R13, 0x1, R50, P0 ;  /* 0x000000010d157824 */ /* 0x000fe200000e0632 */
[----:B------:R0:W-:Y:S04]  /*e0310*/  STL.64 [R1+0x44b0], R44 ;  /* 0x0044b02c01007387 */ /* 0x0001e80000100a00 */
[----:B------:R-:W-:Y:S04]  /*e0320*/  STL.64 [R1+0x44a8], R14 ;  /* 0x0044a80e01007387 */ /* 0x000fe80000100a00 */
[----:B------:R1:W-:Y:S01]  /*e0330*/  STL.64 [R1+0x44a0], R20 ;  /* 0x0044a01401007387 */ /* 0x0003e20000100a00 */
[----:B0-----:R-:W-:Y:S01]  /*e0340*/  IADD3 R44, P1, R42, R53, RZ ;  /* 0x000000352a2c7210 */ /* 0x001fe20007f3e0ff */
[----:B-1----:R-:W-:-:S04]  /*e0350*/  IMAD.MOV.U32 R21, RZ, RZ, R13 ;  /* 0x000000ffff157224 */ /* 0x002fc800078e000d */
[----:B------:R-:W-:-:S05]  /*e0360*/  IMAD.X R45, R21, 0x1, R52, P1 ;  /* 0x00000001152d7824 */ /* 0x000fca00008e0634 */
[----:B------:R0:W-:Y:S04]  /*e0370*/  STL.64 [R1+0x4498], R44 ;  /* 0x0044982c01007387 */ /* 0x0001e80000100a00 */
[----:B0-----:R-:W2:Y:S01]  /*e0380*/  LDL.LU R45, [R1+0x5f28] ;  /* 0x005f2800012d7983 */ /* 0x001ea20000300800 */
[----:B------:R-:W-:Y:S01]  /*e0390*/  IMAD.MOV.U32 R17, RZ, RZ, R10 ;  /* 0x000000ffff117224 */ /* 0x000fe200078e000a */
[C---:B------:R-:W-:Y:S01]  /*e03a0*/  IADD3 R10, P2, R42.reuse, R55, RZ ;  /* 0x000000372a0a7210 */ /* 0x040fe20007f5e0ff */
[----:B------:R-:W-:Y:S01]  /*e03b0*/  IMAD.MOV.U32 R15, RZ, RZ, R11 ;  /* 0x000000ffff0f7224 */ /* 0x000fe200078e000b */
[C---:B------:R-:W-:Y:S01]  /*e03c0*/  IADD3 R20, P0, R42.reuse, R57, RZ ;  /* 0x000000392a147210 */ /* 0x040fe20007f1e0ff */
[----:B------:R-:W-:Y:S01]  /*e03d0*/  IMAD.MOV.U32 R13, RZ, RZ, R43 ;  /* 0x000000ffff0d7224 */ /* 0x000fe200078e002b */
[C---:B------:R-:W-:Y:S01]  /*e03e0*/  IADD3 R44, P1, R42.reuse, R61, RZ ;  /* 0x0000003d2a2c7210 */ /* 0x040fe20007f3e0ff */
[----:B------:R-:W-:Y:S01]  /*e03f0*/  IMAD.X R11, R21, 0x1, R54, P2 ;  /* 0x00000001150b7824 */ /* 0x000fe200010e0636 */
[----:B------:R-:W-:Y:S01]  /*e0400*/  IADD3 R42, P2, R42, R59, RZ ;  /* 0x0000003b2a2a7210 */ /* 0x000fe20007f5e0ff */
[----:B------:R-:W-:-:S04]  /*e0410*/  IMAD.MOV.U32 R43, RZ, RZ, R21 ;  /* 0x000000ffff2b7224 */ /* 0x000fc800078e0015 */
[----:B------:R-:W-:Y:S01]  /*e0420*/  IMAD.X R21, R43, 0x1, R56, P0 ;  /* 0x000000012b157824 */ /* 0x000fe200000e0638 */
[----:B------:R0:W-:Y:S04]  /*e0430*/  STL.64 [R1+0x4490], R10 ;  /* 0x0044900a01007387 */ /* 0x0001e80000100a00 */
[----:B0-----:R-:W3:Y:S04]  /*e0440*/  LDL.LU.64 R10, [R1+0x5f20] ;  /* 0x005f2000010a7983 */ /* 0x001ee80000300a00 */
[----:B------:R0:W-:Y:S02]  /*e0450*/  STL.64 [R1+0x4488], R20 ;  /* 0x0044881401007387 */ /* 0x0001e40000100a00 */
[----:B0-----:R-:W-:-:S05]  /*e0460*/  IADD3 R20, P0, R18, R48, RZ ;  /* 0x0000003012147210 */ /* 0x001fca0007f1e0ff */
[----:B------:R-:W-:Y:S02]  /*e0470*/  IMAD.X R21, R19, 0x1, R46, P0 ;  /* 0x0000000113157824 */ /* 0x000fe400000e062e */
[----:B--2---:R-:W-:Y:S02]  /*e0480*/  IMAD.MOV.U32 R14, RZ, RZ, R45 ;  /* 0x000000ffff0e7224 */ /* 0x004fe400078e002d */
[C---:B------:R-:W-:Y:S02]  /*e0490*/  IMAD.X R45, R43.reuse, 0x1, R60, P1 ;  /* 0x000000012b2d7824 */ /* 0x040fe400008e063c */
[----:B------:R-:W-:-:S03]  /*e04a0*/  IMAD.X R43, R43, 0x1, R58, P2 ;  /* 0x000000012b2b7824 */ /* 0x000fc600010e063a */
[----:B------:R0:W-:Y:S04]  /*e04b0*/  STL.64 [R1+0x4480], R44 ;  /* 0x0044802c01007387 */ /* 0x0001e80000100a00 */
        /* <DEDUP_REMOVED lines=12> */
[----:B------:R-:W-:Y:S02]  /*e0580*/  IMAD.MOV.U32 R19, RZ, RZ, R43 ;  /* 0x000000ffff137224 */ /* 0x000fe400078e002b */
[C---:B------:R-:W-:Y:S02]  /*e0590*/  IMAD.X R21, R43.reuse, 0x1, R52, P0 ;  /* 0x000000012b157824 */ /* 0x040fe400000e0634 */
[----:B------:R-:W-:Y:S02]  /*e05a0*/  IMAD.X R45, R43, 0x1, R54, P1 ;  /* 0x000000012b2d7824 */ /* 0x000fe400008e0636 */
[----:B------:R-:W-:Y:S01]  /*e05b0*/  IMAD.X R43, R19, 0x1, R56, P2 ;  /* 0x00000001132b7824 */ /* 0x000fe200010e0638 */
[----:B------:R0:W-:Y:S04]  /*e05c0*/  STL.64 [R1+0x4458], R20 ;  /* 0x0044581401007387 */ /* 0x0001e80000100a00 */
[----:B------:R1:W-:Y:S01]  /*e05d0*/  STL.64 [R1+0x4450], R44 ;  /* 0x0044502c01007387 */ /* 0x0003e20000100a00 */
[----:B0-----:R-:W-:-:S02]  /*e05e0*/  IADD3 R20, P0, R18, R61, RZ ;  /* 0x0000003d12147210 */ /* 0x001fc40007f1e0ff */
[----:B------:R-:W-:Y:S01]  /*e05f0*/  IADD3 R18, P1, R18, R59, RZ ;  /* 0x0000003b12127210 */ /* 0x000fe20007f3e0ff */
[----:B-1----:R-:W2:Y:S04]  /*e0600*/  LDL.LU.64 R44, [R1+0x5f18] ;  /* 0x005f1800012c7983 */ /* 0x002ea80000300a00 */
[----:B------:R0:W-:Y:S01]  /*e0610*/  STL.64 [R1+0x4448], R42 ;  /* 0x0044482a01007387 */ /* 0x0001e20000100a00 */
[C---:B------:R-:W-:Y:S02]  /*e0620*/  IMAD.X R21, R19.reuse, 0x1, R60, P0 ;  /* 0x0000000113157824 */ /* 0x040fe400000e063c */
[----:B------:R-:W-:Y:S01]  /*e0630*/  IMAD.X R19, R19, 0x1, R58, P1 ;  /* 0x0000000113137824 */ /* 0x000fe200008e063a */
[C---:B0-----:R-:W-:Y:S02]  /*e0640*/  IADD3 R42, P2, R17.reuse, R48, RZ ;  /* 0x00000030112a7210 */ /* 0x041fe40007f5e0ff */
[----:B------:R0:W-:Y:S03]  /*e0650*/  STL.64 [R1+0x4440], R20 ;  /* 0x0044401401007387 */ /* 0x0001e60000100a00 */
[----:B------:R-:W-:Y:S01]  /*e0660*/  IMAD.X R43, R14, 0x1, R46, P2 ;  /* 0x000000010e2b7824 */ /* 0x000fe200010e062e */
[----:B------:R1:W-:Y:S04]  /*e0670*/  STL.64 [R1+0x4438], R18 ;  /* 0x0044381201007387 */ /* 0x0003e80000100a00 */
[----:B------:R4:W-:Y:S01]  /*e0680*/  STL.64 [R1+0x4430], R42 ;  /* 0x0044302a01007387 */ /* 0x0009e20000100a00 */
[----:B0-----:R-:W-:-:S02]  /*e0690*/  IADD3 R20, P0, R17, R49, RZ ;  /* 0x0000003111147210 */ /* 0x001fc40007f1e0ff */
[----:B-1----:R-:W-:-:S03]  /*e06a0*/  IADD3 R18, P1, R17, R51, RZ ;  /* 0x0000003311127210 */ /* 0x002fc60007f3e0ff */
[C---:B------:R-:W-:Y:S01]  /*e06b0*/  IMAD.X R21, R14.reuse, 0x1, R47, P0 ;  /* 0x000000010e157824 */ /* 0x040fe200000e062f */
[----:B----4-:R-:W-:Y:S01]  /*e06c0*/  IADD3 R42, P2, R17, R53, RZ ;  /* 0x00000035112a7210 */ /* 0x010fe20007f5e0ff */
        /* <DEDUP_REMOVED lines=14> */
[----:B0-----:R-:W-:Y:S02]  /*e07b0*/  IADD3 R20, P0, R17, R59, RZ ;  /* 0x0000003b11147210 */ /* 0x001fe40007f1e0ff */
[----:B-1----:R-:W-:-:S03]  /*e07c0*/  IADD3 R18, P1, R16, R48, RZ ;  /* 0x0000003010127210 */ /* 0x002fc60007f3e0ff */
[----:B------:R-:W-:Y:S01]  /*e07d0*/  IMAD.X R21, R14, 0x1, R58, P0 ;  /* 0x000000010e157824 */ /* 0x000fe200000e063a */
[----:B----4-:R-:W-:Y:S01]  /*e07e0*/  IADD3 R42, P2, R16, R49, RZ ;  /* 0x00000031102a7210 */ /* 0x010fe20007f5e0ff */
[----:B------:R-:W-:-:S03]  /*e07f0*/  IMAD.X R19, R15, 0x1, R46, P1 ;  /* 0x000000010f137824 */ /* 0x000fc600008e062e */
[----:B------:R-:W-:Y:S01]  /*e0800*/  STL.64 [R1+0x43f8], R20 ;  /* 0x0043f81401007387 */ /* 0x000fe20000100a00 */
[----:B------:R-:W-:-:S03]  /*e0810*/  IMAD.X R43, R15, 0x1, R47, P2 ;  /* 0x000000010f2b7824 */ /* 0x000fc600010e062f */
[----:B------:R-:W-:Y:S04]  /*e0820*/  STL.64 [R1+0x43f0], R18 ;  /* 0x0043f01201007387 */ /* 0x000fe80000100a00 */
[----:B------:R0:W-:Y:S04]  /*e0830*/  STL.64 [R1+0x43e8], R42 ;  /* 0x0043e82a01007387 */ /* 0x0001e80000100a00 */
[----:B0-----:R-:W4:Y:S01]  /*e0840*/  LDL.LU R43, [R1+0x5f10] ;  /* 0x005f1000012b7983 */ /* 0x001f220000300800 */
[C---:B------:R-:W-:Y:S02]  /*e0850*/  IADD3 R20, P0, R16.reuse, R51, RZ ;  /* 0x0000003310147210 */ /* 0x040fe40007f1e0ff */
[----:B------:R-:W-:-:S03]  /*e0860*/  IADD3 R18, P1, R16, R53, RZ ;  /* 0x0000003510127210 */ /* 0x000fc60007f3e0ff */
[C---:B------:R-:W-:Y:S02]  /*e0870*/  IMAD.X R21, R15.reuse, 0x1, R50, P0 ;  /* 0x000000010f157824 */ /* 0x040fe400000e0632 */
[----:B------:R-:W-:Y:S01]  /*e0880*/  IMAD.X R19, R15, 0x1, R52, P1 ;  /* 0x000000010f137824 */ /* 0x000fe200008e0634 */
[----:B------:R-:W-:Y:S02]  /*e0890*/  IADD3 R42, P2, R16, R55, RZ ;  /* 0x00000037102a7210 */ /* 0x000fe40007f5e0ff */
[----:B------:R0:W-:Y:S01]  /*e08a0*/  STL.64 [R1+0x43e0], R20 ;  /* 0x0043e01401007387 */ /* 0x0001e20000100a00 */
[----:B------:R-:W-:-:S03]  /*e08b0*/  IMAD.MOV.U32 R14, RZ, RZ, R12 ;  /* 0x000000ffff0e7224 */ /* 0x000fc600078e000c */
[----:B------:R1:W-:Y:S01]  /*e08c0*/  STL.64 [R1+0x43d8], R18 ;  /* 0x0043d81201007387 */ /* 0x0003e20000100a00 */
[C---:B0-----:R-:W-:Y:S02]  /*e08d0*/  IADD3 R20, P0, R16.reuse, R57, RZ ;  /* 0x0000003910147210 */ /* 0x041fe40007f1e0ff */
[----:B-1----:R-:W-:-:S03]  /*e08e0*/  IADD3 R18, P1, R16, R61, RZ ;  /* 0x0000003d10127210 */ /* 0x002fc60007f3e0ff */
[C---:B------:R-:W-:Y:S02]  /*e08f0*/  IMAD.X R21, R15.reuse, 0x1, R56, P0 ;  /* 0x000000010f157824 */ /* 0x040fe400000e0638 */
[C---:B------:R-:W-:Y:S02]  /*e0900*/  IMAD.X R19, R15.reuse, 0x1, R60, P1 ;  /* 0x000000010f137824 */ /* 0x040fe400008e063c */
[----:B----4-:R-:W-:Y:S02]  /*e0910*/  IMAD.MOV.U32 R12, RZ, RZ, R43 ;  /* 0x000000ffff0c7224 */ /* 0x010fe400078e002b */
[----:B------:R-:W-:Y:S01]  /*e0920*/  IMAD.X R43, R15, 0x1, R54, P2 ;  /* 0x000000010f2b7824 */ /* 0x000fe200010e0636 */
[----:B------:R-:W-:-:S04]  /*e0930*/  IADD3 R16, P2, R16, R59, RZ ;  /* 0x0000003b10107210 */ /* 0x000fc80007f5e0ff */
[----:B------:R0:W-:Y:S01]  /*e0940*/  STL.64 [R1+0x43d0], R42 ;  /* 0x0043d02a01007387 */ /* 0x0001e20000100a00 */
[----:B------:R-:W-:-:S03]  /*e0950*/  IMAD.X R17, R15, 0x1, R58, P2 ;  /* 0x000000010f117824 */ /* 0x000fc600010e063a */
[----:B0-----:R-:W4:Y:S04]  /*e0960*/  LDL.LU.64 R42, [R1+0x5f08] ;  /* 0x005f0800012a7983 */ /* 0x001f280000300a00 */
[----:B------:R0:W-:Y:S04]  /*e0970*/  STL.64 [R1+0x43c8], R20 ;  /* 0x0043c81401007387 */ /* 0x0001e80000100a00 */
[----:B------:R1:W-:Y:S01]  /*e0980*/  STL.64 [R1+0x43c0], R18 ;  /* 0x0043c01201007387 */ /* 0x0003e20000100a00 */
[C---:B0-----:R-:W-:Y:S02]  /*e0990*/  IADD3 R20, P0, R13.reuse, R48, RZ ;  /* 0x000000300d147210 */ /* 0x041fe40007f1e0ff */
[----:B-1----:R-:W-:Y:S01]  /*e09a0*/  IADD3 R18, P1, R13, R49, RZ ;  /* 0x000000310d127210 */ /* 0x002fe20007f3e0ff */
[----:B------:R0:W-:Y:S02]  /*e09b0*/  STL.64 [R1+0x43b8], R16 ;  /* 0x0043b81001007387 */ /* 0x0001e40000100a00 */
[----:B--2---:R-:W-:-:S02]  /*e09c0*/  IMAD.X R21, R44, 0x1, R46, P0 ;  /* 0x000000012c157824 */ /* 0x004fc400000e062e */
[----:B------:R-:W-:-:S03]  /*e09d0*/  IMAD.X R19, R44, 0x1, R47, P1 ;  /* 0x000000012c137824 */ /* 0x000fc600008e062f */
[----:B------:R1:W-:Y:S01]  /*e09e0*/  STL.64 [R1+0x43b0], R20 ;  /* 0x0043b01401007387 */ /* 0x0003e20000100a00 */
[----:B0-----:R-:W-:-:S03]  /*e09f0*/  IADD3 R16, P2, R13, R51, RZ ;  /* 0x000000330d107210 */ /* 0x001fc60007f5e0ff */
[----:B------:R0:W-:Y:S02]  /*e0a00*/  STL.64 [R1+0x43a8], R18 ;  /* 0x0043a81201007387 */ /* 0x0001e40000100a00 */
[C---:B------:R-:W-:Y:S01]  /*e0a10*/  IMAD.X R17, R44.reuse, 0x1, R50, P2 ;  /* 0x000000012c117824 */ /* 0x040fe200010e0632 */
[C---:B-1----:R-:W-:Y:S02]  /*e0a20*/  IADD3 R20, P0, R13.reuse, R53, RZ ;  /* 0x000000350d147210 */ /* 0x042fe40007f1e0ff */
[----:B0-----:R-:W-:Y:S02]  /*e0a30*/  IADD3 R18, P1, R13, R55, RZ ;  /* 0x000000370d127210 */ /* 0x001fe40007f3e0ff */
[----:B------:R0:W-:Y:S01]  /*e0a40*/  STL.64 [R1+0x43a0], R16 ;  /* 0x0043a01001007387 */ /* 0x0001e20000100a00 */
[C---:B------:R-:W-:Y:S02]  /*e0a50*/  IMAD.X R21, R44.reuse, 0x1, R52, P0 ;  /* 0x000000012c157824 */ /* 0x040fe400000e0634 */
        /* <DEDUP_REMOVED lines=13> */
[----:B------:R-:W-:Y:S01]  /*e0b30*/  IMAD.X R17, R12, 0x1, R46, P2 ;  /* 0x000000010c117824 */ /* 0x000fe200010e062e */
[C---:B-1----:R-:W-:Y:S02]  /*e0b40*/  IADD3 R20, P0, R14.reuse, R49, RZ ;  /* 0x000000310e147210 */ /* 0x042fe40007f1e0ff */
[C---:B------:R-:W-:Y:S02]  /*e0b50*/  IADD3 R44, P2, R14.reuse, R53, RZ ;  /* 0x000000350e2c7210 */ /* 0x040fe40007f5e0ff */
[----:B0-----:R-:W-:Y:S01]  /*e0b60*/  IADD3 R18, P1, R14, R51, RZ ;  /* 0x000000330e127210 */ /* 0x001fe20007f3e0ff */
[----:B------:R0:W-:Y:S01]  /*e0b70*/  STL.64 [R1+0x4370], R16 ;  /* 0x0043701001007387 */ /* 0x0001e20000100a00 */
[----:B------:R-:W-:-:S03]  /*e0b80*/  IMAD.X R21, R12, 0x1, R47, P0 ;  /* 0x000000010c157824 */ /* 0x000fc600000e062f */
[C---:B------:R-:W-:Y:S02]  /*e0b90*/  IMAD.X R19, R12.reuse, 0x1, R50, P1 ;  /* 0x000000010c137824 */ /* 0x040fe400008e0632 */
[----:B------:R-:W-:Y:S01]  /*e0ba0*/  STL.64 [R1+0x4368], R20 ;  /* 0x0043681401007387 */ /* 0x000fe20000100a00 */
[----:B0-----:R-:W-:Y:S02]  /*e0bb0*/  IMAD.MOV.U32 R17, RZ, RZ, R45 ;  /* 0x000000ffff117224 */ /* 0x001fe400078e002d */
[----:B------:R-:W-:Y:S01]  /*e0bc0*/  IMAD.X R45, R12, 0x1, R52, P2 ;  /* 0x000000010c2d7824 */ /* 0x000fe200010e0634 */
[----:B------:R-:W-:Y:S04]  /*e0bd0*/  STL.64 [R1+0x4360], R18 ;  /* 0x0043601201007387 */ /* 0x000fe80000100a00 */
[----:B------:R0:W-:Y:S04]  /*e0be0*/  STL.64 [R1+0x4358], R44 ;  /* 0x0043582c01007387 */ /* 0x0001e80000100a00 */
[----:B0-----:R-:W2:Y:S01]  /*e0bf0*/  LDL.LU R44, [R1+0x5f00] ;  /* 0x005f0000012c7983 */ /* 0x001ea20000300800 */
[----:B------:R-:W-:-:S02]  /*e0c00*/  IADD3 R20, P0, R14, R55, RZ ;  /* 0x000000370e147210 */ /* 0x000fc40007f1e0ff */
[----:B------:R-:W-:-:S03]  /*e0c10*/  IADD3 R18, P1, R14, R57, RZ ;  /* 0x000000390e127210 */ /* 0x000fc60007f3e0ff */
[C---:B------:R-:W-:Y:S02]  /*e0c20*/  IMAD.X R21, R12.reuse, 0x1, R54, P0 ;  /* 0x000000010c157824 */ /* 0x040fe400000e0636 */
[----:B------:R-:W-:-:S03]  /*e0c30*/  IMAD.X R19, R12, 0x1, R56, P1 ;  /* 0x000000010c137824 */ /* 0x000fc600008e0638 */
[----:B------:R0:W-:Y:S04]  /*e0c40*/  STL.64 [R1+0x4350], R20 ;  /* 0x0043501401007387 */ /* 0x0001e80000100a00 */
[----:B------:R1:W-:Y:S01]  /*e0c50*/  STL.64 [R1+0x4348], R18 ;  /* 0x0043481201007387 */ /* 0x0003e20000100a00 */
[----:B0-----:R-:W-:-:S05]  /*e0c60*/  IADD3 R20, P0, R14, R59, RZ ;  /* 0x0000003b0e147210 */ /* 0x001fca0007f1e0ff */
[----:B------:R-:W-:Y:S01]  /*e0c70*/  IMAD.X R21, R12, 0x1, R58, P0 ;  /* 0x000000010c157824 */ /* 0x000fe200000e063a */
[----:B----4-:R-:W-:Y:S02]  /*e0c80*/  SHF.R.S32.HI R15, RZ, 0x1f, R43 ;  /* 0x0000001fff0f7819 */ /* 0x010fe4000001142b */
[----:B-1----:R-:W-:-:S05]  /*e0c90*/  IADD3 R18, P1, R43, R48, RZ ;  /* 0x000000302b127210 */ /* 0x002fca0007f3e0ff */
[----:B------:R-:W-:Y:S02]  /*e0ca0*/  IMAD.X R19, R15, 0x1, R46, P1 ;  /* 0x000000010f137824 */ /* 0x000fe400008e062e */
[----:B--2---:R-:W-:Y:S01]  /*e0cb0*/  IMAD.MOV.U32 R13, RZ, RZ, R44 ;  /* 0x000000ffff0d7224 */ /* 0x004fe200078e002c */
[----:B------:R-:W-:-:S05]  /*e0cc0*/  IADD3 R44, P2, R14, R61, RZ ;  /* 0x0000003d0e2c7210 */ /* 0x000fca0007f5e0ff */
[----:B------:R-:W-:-:S05]  /*e0cd0*/  IMAD.X R45, R12, 0x1, R60, P2 ;  /* 0x000000010c2d7824 */ /* 0x000fca00010e063c */
[----:B------:R0:W-:Y:S04]  /*e0ce0*/  STL.64 [R1+0x4340], R44 ;  /* 0x0043402c01007387 */ /* 0x0001e80000100a00 */
[----:B------:R-:W-:Y:S01]  /*e0cf0*/  STL.64 [R1+0x4338], R20 ;  /* 0x0043381401007387 */ /* 0x000fe20000100a00 */
[----:B0-----:R-:W-:-:S03]  /*e0d00*/  IADD3 R44, P2, R43, R49, RZ ;  /* 0x000000312b2c7210 */ /* 0x001fc60007f5e0ff */
[----:B------:R-:W-:Y:S02]  /*e0d10*/  STL.64 [R1+0x4330], R18 ;  /* 0x0043301201007387 */ /* 0x000fe40000100a00 */
[----:B------:R-:W-:-:S05]  /*e0d20*/  IMAD.X R45, R15, 0x1, R47, P2 ;  /* 0x000000010f2d7824 */ /* 0x000fca00010e062f */
[----:B------:R0:W-:Y:S04]  /*e0d30*/  STL.64 [R1+0x4328], R44 ;  /* 0x0043282c01007387 */ /* 0x0001e80000100a00 */
[----:B0-----:R-:W2:Y:S01]  /*e0d40*/  LDL.LU.64 R44, [R1+0x5ef8] ;  /* 0x005ef800012c7983 */ /* 0x001ea20000300a00 */
[C---:B------:R-:W-:Y:S01]  /*e0d50*/  IADD3 R20, P0, R43.reuse, R51, RZ ;  /* 0x000000332b147210 */ /* 0x040fe20007f1e0ff */
[----:B------:R-:W-:Y:S01]  /*e0d60*/  IMAD.MOV.U32 R14, RZ, RZ, R6 ;  /* 0x000000ffff0e7224 */ /* 0x000fe200078e0006 */
[C---:B------:R-:W-:Y:S02]  /*e0d70*/  IADD3 R18, P1, R43.reuse, R53, RZ ;  /* 0x000000352b127210 */ /* 0x040fe40007f3e0ff */
[----:B------:R-:W-:Y:S01]  /*e0d80*/  IADD3 R6, P2, R43, R55, RZ ;  /* 0x000000372b067210 */ /* 0x000fe20007f5e0ff */
[----:B------:R-:W-:-:S02]  /*e0d90*/  IMAD.X R21, R15, 0x1, R50, P0 ;  /* 0x000000010f157824 */ /* 0x000fc400000e0632 */
[----:B------:R-:W-:Y:S02]  /*e0da0*/  IMAD.MOV.U32 R12, RZ, RZ, R7 ;  /* 0x000000ffff0c7224 */ /* 0x000fe400078e0007 */
[C---:B------:R-:W-:Y:S02]  /*e0db0*/  IMAD.X R19, R15.reuse, 0x1, R52, P1 ;  /* 0x000000010f137824 */ /* 0x040fe400008e0634 */
[----:B------:R-:W-:Y:S01]  /*e0dc0*/  IMAD.X R7, R15, 0x1, R54, P2 ;  /* 0x000000010f077824 */ /* 0x000fe200010e0636 */
[----:B------:R0:W-:Y:S04]  /*e0dd0*/  STL.64 [R1+0x4320], R20 ;  /* 0x0043201401007387 */ /* 0x0001e80000100a00 */
[----:B------:R1:W-:Y:S04]  /*e0de0*/  STL.64 [R1+0x4318], R18 ;  /* 0x0043181201007387 */ /* 0x0003e80000100a00 */
[----:B------:R4:W-:Y:S01]  /*e0df0*/  STL.64 [R1+0x4310], R6 ;  /* 0x0043100601007387 */ /* 0x0009e20000100a00 */
[----:B------:R-:W-:Y:S01]  /*e0e00*/  IMAD.MOV.U32 R16, RZ, RZ, R42 ;  /* 0x000000ffff107224 */ /* 0x000fe200078e002a */
[----:B------:R-:W-:-:S02]  /*e0e10*/  IADD3 R42, P2, R43, R59, RZ ;  /* 0x0000003b2b2a7210 */ /* 0x000fc40007f5e0ff */
[C---:B0-----:R-:W-:Y:S02]  /*e0e20*/  IADD3 R20, P0, R43.reuse, R57, RZ ;  /* 0x000000392b147210 */ /* 0x041fe40007f1e0ff */
[----:B-1----:R-:W-:Y:S01]  /*e0e30*/  IADD3 R18, P1, R43, R61, RZ ;  /* 0x0000003d2b127210 */ /* 0x002fe20007f3e0ff */
[----:B----4-:R-:W4:Y:S02]  /*e0e40*/  LDL.LU.64 R6, [R1+0x5ef0] ;  /* 0x005ef00001067983 */ /* 0x010f240000300a00 */
        /* <DEDUP_REMOVED lines=38> */
[----:B------:R-:W-:Y:S01]  /*e10b0*/  STL.64 [R1+0x42a8], R20 ;  /* 0x0042a81401007387 */ /* 0x000fe20000100a00 */
[----:B------:R-:W-:-:S03]  /*e10c0*/  IMAD.X R43, R14, 0x1, R52, P2 ;  /* 0x000000010e2b7824 */ /* 0x000fc600010e0634 */
[----:B------:R-:W-:Y:S04]  /*e10d0*/  STL.64 [R1+0x42a0], R18 ;  /* 0x0042a01201007387 */ /* 0x000fe80000100a00 */
[----:B------:R0:W-:Y:S04]  /*e10e0*/  STL.64 [R1+0x4298], R42 ;  /* 0x0042982a01007387 */ /* 0x0001e80000100a00 */
[----:B0-----:R-:W3:Y:S01]  /*e10f0*/  LDL.LU.64 R42, [R1+0x5ee8] ;  /* 0x005ee800012a7983 */ /* 0x001ee20000300a00 */
[C---:B------:R-:W-:Y:S02]  /*e1100*/  IADD3 R20, P0, R16.reuse, R55, RZ ;  /* 0x0000003710147210 */ /* 0x040fe40007f1e0ff */
[----:B------:R-:W-:-:S03]  /*e1110*/  IADD3 R18, P1, R16, R57, RZ ;  /* 0x0000003910127210 */ /* 0x000fc60007f3e0ff */
[C---:B------:R-:W-:Y:S02]  /*e1120*/  IMAD.X R21, R14.reuse, 0x1, R54, P0 ;  /* 0x000000010e157824 */ /* 0x040fe400000e0636 */
[----:B------:R-:W-:Y:S01]  /*e1130*/  IMAD.X R19, R14, 0x1, R56, P1 ;  /* 0x000000010e137824 */ /* 0x000fe200008e0638 */
[----:B------:R-:W-:Y:S02]  /*e1140*/  SHF.R.S32.HI R15, RZ, 0x1f, R9 ;  /* 0x0000001fff0f7819 */ /* 0x000fe40000011409 */
[----:B------:R0:W-:Y:S04]  /*e1150*/  STL.64 [R1+0x4290], R20 ;  /* 0x0042901401007387 */ /* 0x0001e80000100a00 */
[----:B------:R1:W-:Y:S01]  /*e1160*/  STL.64 [R1+0x4288], R18 ;  /* 0x0042881201007387 */ /* 0x0003e20000100a00 */
[----:B0-----:R-:W-:-:S02]  /*e1170*/  IADD3 R20, P0, R16, R59, RZ ;  /* 0x0000003b10147210 */ /* 0x001fc40007f1e0ff */
[----:B-1----:R-:W-:-:S03]  /*e1180*/  IADD3 R18, P1, R9, R48, RZ ;  /* 0x0000003009127210 */ /* 0x002fc60007f3e0ff */
[----:B------:R-:W-:Y:S02]  /*e1190*/  IMAD.X R21, R14, 0x1, R58, P0 ;  /* 0x000000010e157824 */ /* 0x000fe400000e063a */
[----:B------:R-:W-:Y:S02]  /*e11a0*/  IMAD.X R19, R15, 0x1, R46, P1 ;  /* 0x000000010f137824 */ /* 0x000fe400008e062e */
[----:B--2---:R-:W-:Y:S01]  /*e11b0*/  IMAD.MOV.U32 R13, RZ, RZ, R44 ;  /* 0x000000ffff0d7224 */ /* 0x004fe200078e002c */
[----:B------:R-:W-:Y:S01]  /*e11c0*/  IADD3 R44, P2, R16, R61, RZ ;  /* 0x0000003d102c7210 */ /* 0x000fe20007f5e0ff */
[----:B------:R-:W-:-:S04]  /*e11d0*/  IMAD.MOV.U32 R17, RZ, RZ, R45 ;  /* 0x000000ffff117224 */ /* 0x000fc800078e002d */
[----:B------:R-:W-:-:S05]  /*e11e0*/  IMAD.X R45, R14, 0x1, R60, P2 ;  /* 0x000000010e2d7824 */ /* 0x000fca00010e063c */
[----:B------:R0:W-:Y:S04]  /*e11f0*/  STL.64 [R1+0x4280], R44 ;  /* 0x0042802c01007387 */ /* 0x0001e80000100a00 */
        /* <DEDUP_REMOVED lines=9> */
[----:B-1----:R-:W-:Y:S01]  /*e1290*/  IADD3 R44, P2, R9, R55, RZ ;  /* 0x00000037092c7210 */ /* 0x002fe20007f5e0ff */
[----:B------:R-:W-:Y:S04]  /*e12a0*/  STL.64 [R1+0x4260], R20 ;  /* 0x0042601401007387 */ /* 0x000fe80000100a00 */
[----:B------:R-:W-:Y:S01]  /*e12b0*/  IMAD.X R45, R15, 0x1, R54, P2 ;  /* 0x000000010f2d7824 */ /* 0x000fe200010e0636 */
[----:B------:R-:W-:Y:S04]  /*e12c0*/  STL.64 [R1+0x4258], R18 ;  /* 0x0042581201007387 */ /* 0x000fe80000100a00 */
[----:B------:R0:W-:Y:S04]  /*e12d0*/  STL.64 [R1+0x4250], R44 ;  /* 0x0042502c01007387 */ /* 0x0001e80000100a00 */
[----:B0-----:R-:W2:Y:S01]  /*e12e0*/  LDL.LU.64 R44, [R1+0x5ee0] ;  /* 0x005ee000012c7983 */ /* 0x001ea20000300a00 */
[----:B------:R-:W-:-:S02]  /*e12f0*/  IADD3 R20, P0, R9, R57, RZ ;  /* 0x0000003909147210 */ /* 0x000fc40007f1e0ff */
[----:B------:R-:W-:Y:S01]  /*e1300*/  IADD3 R18, P1, R9, R61, RZ ;  /* 0x0000003d09127210 */ /* 0x000fe20007f3e0ff */
[----:B------:R-:W-:Y:S02]  /*e1310*/  IMAD.MOV.U32 R16, RZ, RZ, R12 ;  /* 0x000000ffff107224 */ /* 0x000fe400078e000c */
[C---:B------:R-:W-:Y:S02]  /*e1320*/  IMAD.X R21, R15.reuse, 0x1, R56, P0 ;  /* 0x000000010f157824 */ /* 0x040fe400000e0638 */
[----:B------:R-:W-:Y:S02]  /*e1330*/  IMAD.X R19, R15, 0x1, R60, P1 ;  /* 0x000000010f137824 */ /* 0x000fe400008e063c */
[----:B----4-:R-:W-:Y:S02]  /*e1340*/  IMAD.MOV.U32 R12, RZ, RZ, R7 ;  /* 0x000000ffff0c7224 */ /* 0x010fe400078e0007 */
[----:B------:R-:W-:Y:S01]  /*e1350*/  IMAD.MOV.U32 R7, RZ, RZ, R8 ;  /* 0x000000ffff077224 */ /* 0x000fe200078e0008 */
[----:B------:R-:W-:Y:S01]  /*e1360*/  IADD3 R8, P2, R9, R59, RZ ;  /* 0x0000003b09087210 */ /* 0x000fe20007f5e0ff */
        /* <DEDUP_REMOVED lines=32> */
[----:B------:R-:W-:Y:S01]  /*e1570*/  IMAD.X R21, R12, 0x1, R47, P0 ;  /* 0x000000010c157824 */ /* 0x000fe200000e062f */
[--C-:B------:R-:W-:Y:S01]  /*e1580*/  SHF.R.S32.HI R14, RZ, 0x1f, R6.reuse ;  /* 0x0000001fff0e7819 */ /* 0x100fe20000011406 */
[----:B------:R-:W-:Y:S01]  /*e1590*/  IMAD.MOV.U32 R17, RZ, RZ, R6 ;  /* 0x000000ffff117224 */ /* 0x000fe200078e0006 */
[----:B------:R-:W-:Y:S01]  /*e15a0*/  IADD3 R6, P2, R16, R53, RZ ;  /* 0x0000003510067210 */ /* 0x000fe20007f5e0ff */
[C---:B------:R-:W-:Y:S01]  /*e15b0*/  IMAD.X R19, R12.reuse, 0x1, R50, P1 ;  /* 0x000000010c137824 */ /* 0x040fe200008e0632 */
[----:B------:R0:W-:Y:S01]  /*e15c0*/  STL.64 [R1+0x41f0], R8 ;  /* 0x0041f00801007387 */ /* 0x0001e20000100a00 */
[----:B------:R-:W-:Y:S02]  /*e15d0*/  IMAD.MOV.U32 R13, RZ, RZ, R7 ;  /* 0x000000ffff0d7224 */ /* 0x000fe400078e0007 */
[----:B------:R-:W-:Y:S01]  /*e15e0*/  IMAD.X R7, R12, 0x1, R52, P2 ;  /* 0x000000010c077824 */ /* 0x000fe200010e0634 */
[----:B0-----:R-:W4:Y:S04]  /*e15f0*/  LDL.LU.64 R8, [R1+0x5ed8] ;  /* 0x005ed80001087983 */ /* 0x001f280000300a00 */
[----:B------:R0:W-:Y:S04]  /*e1600*/  STL.64 [R1+0x41e8], R20 ;  /* 0x0041e81401007387 */ /* 0x0001e80000100a00 */
[----:B------:R1:W-:Y:S01]  /*e1610*/  STL.64 [R1+0x41e0], R18 ;  /* 0x0041e01201007387 */ /* 0x0003e20000100a00 */
[----:B0-----:R-:W-:-:S02]  /*e1620*/  IADD3 R20, P0, R16, R55, RZ ;  /* 0x0000003710147210 */ /* 0x001fc40007f1e0ff */
[----:B-1----:R-:W-:-:S03]  /*e1630*/  IADD3 R18, P1, R16, R57, RZ ;  /* 0x0000003910127210 */ /* 0x002fc60007f3e0ff */
[C---:B------:R-:W-:Y:S01]  /*e1640*/  IMAD.X R21, R12.reuse, 0x1, R54, P0 ;  /* 0x000000010c157824 */ /* 0x040fe200000e0636 */
        /* <DEDUP_REMOVED lines=27> */
[C---:B------:R-:W-:Y:S02]  /*e1800*/  IADD3 R42, P2, R43.reuse, R59, RZ ;  /* 0x0000003b2b2a7210 */ /* 0x040fe40007f5e0ff */
[----:B---3--:R-:W-:Y:S01]  /*e1810*/  IADD3 R18, P1, R43, R61, RZ ;  /* 0x0000003d2b127210 */ /* 0x008fe20007f3e0ff */
[C---:B------:R-:W-:Y:S01]  /*e1820*/  IMAD.X R21, R15.reuse, 0x1, R56, P0 ;  /* 0x000000010f157824 */ /* 0x040fe200000e0638 */
[----:B------:R0:W-:Y:S01]  /*e1830*/  STL.64 [R1+0x4190], R6 ;  /* 0x0041900601007387 */ /* 0x0001e20000100a00 */
[C---:B------:R-:W-:Y:S02]  /*e1840*/  IMAD.X R43, R15.reuse, 0x1, R58, P2 ;  /* 0x000000010f2b7824 */ /* 0x040fe400010e063a */
[----:B------:R-:W-:Y:S01]  /*e1850*/  IMAD.X R19, R15, 0x1, R60, P1 ;  /* 0x000000010f137824 */ /* 0x000fe200008e063c */
[----:B0-----:R-:W3:Y:S04]  /*e1860*/  LDL.LU.64 R6, [R1+0x5ed0] ;  /* 0x005ed00001067983 */ /* 0x001ee80000300a00 */
        /* <DEDUP_REMOVED lines=15> */
[----:B------:R-:W3:Y:S01]  /*e1960*/  LDL.LU.64 R42, [R1+0x5ec8] ;  /* 0x005ec800012a7983 */ /* 0x000ee20000300a00 */
[----:B------:R-:W-:-:S03]  /*e1970*/  IMAD.X R19, R14, 0x1, R54, P1 ;  /* 0x000000010e137824 */ /* 0x000fc600008e0636 */
[----:B------:R0:W-:Y:S01]  /*e1980*/  STL.64 [R1+0x4158], R20 ;  /* 0x0041581401007387 */ /* 0x0001e20000100a00 */
[----:B------:R-:W-:-:S03]  /*e1990*/  IMAD.MOV.U32 R15, RZ, RZ, R3 ;  /* 0x000000ffff0f7224 */ /* 0x000fc600078e0003 */
[----:B------:R1:W-:Y:S01]  /*e19a0*/  STL.64 [R1+0x4150], R18 ;  /* 0x0041501201007387 */ /* 0x0003e20000100a00 */
[C---:B0-----:R-:W-:Y:S02]  /*e19b0*/  IADD3 R20, P0, R17.reuse, R61, RZ ;  /* 0x0000003d11147210 */ /* 0x041fe40007f1e0ff */
[----:B-1----:R-:W-:-:S03]  /*e19c0*/  IADD3 R18, P1, R17, R59, RZ ;  /* 0x0000003b11127210 */ /* 0x002fc60007f3e0ff */
[C---:B------:R-:W-:Y:S02]  /*e19d0*/  IMAD.X R21, R14.reuse, 0x1, R60, P0 ;  /* 0x000000010e157824 */ /* 0x040fe400000e063c */
[----:B------:R-:W-:Y:S02]  /*e19e0*/  IMAD.X R19, R14, 0x1, R58, P1 ;  /* 0x000000010e137824 */ /* 0x000fe400008e063a */
[----:B--2---:R-:W-:Y:S02]  /*e19f0*/  IMAD.MOV.U32 R16, RZ, RZ, R44 ;  /* 0x000000ffff107224 */ /* 0x004fe400078e002c */
[----:B------:R-:W-:Y:S01]  /*e1a00*/  IMAD.MOV.U32 R44, RZ, RZ, R2 ;  /* 0x000000ffff2c7224 */ /* 0x000fe200078e0002 */
[----:B------:R-:W-:-:S05]  /*e1a10*/  IADD3 R2, P2, R17, R57, RZ ;  /* 0x0000003911027210 */ /* 0x000fca0007f5e0ff */
[----:B------:R-:W-:-:S05]  /*e1a20*/  IMAD.X R3, R14, 0x1, R56, P2 ;  /* 0x000000010e037824 */ /* 0x000fca00010e0638 */
        /* <DEDUP_REMOVED lines=30> */
[C---:B------:R-:W-:Y:S01]  /*e1c10*/  IMAD.X R19, R15.reuse, 0x1, R46, P1 ;  /* 0x000000010f137824 */ /* 0x040fe200008e062e */
[C---:B------:R-:W-:Y:S02]  /*e1c20*/  IADD3 R44, P1, R16.reuse, R53, RZ ;  /* 0x00000035102c7210 */ /* 0x040fe40007f3e0ff */
[C---:B--2---:R-:W-:Y:S01]  /*e1c30*/  IADD3 R20, P0, R16.reuse, R51, RZ ;  /* 0x0000003310147210 */ /* 0x044fe20007f1e0ff */
[C---:B------:R-:W-:Y:S02]  /*e1c40*/  IMAD.X R3, R15.reuse, 0x1, R47, P2 ;  /* 0x000000010f037824 */ /* 0x040fe400010e062f */
[C---:B------:R-:W-:Y:S02]  /*e1c50*/  IMAD.X R45, R15.reuse, 0x1, R52, P1 ;  /* 0x000000010f2d7824 */ /* 0x040fe400008e0634 */
[----:B------:R-:W-:Y:S01]  /*e1c60*/  IMAD.X R21, R15, 0x1, R50, P0 ;  /* 0x000000010f157824 */ /* 0x000fe200000e0632 */
[----:B------:R-:W-:Y:S04]  /*e1c70*/  STL.64 [R1+0x40f0], R18 ;  /* 0x0040f01201007387 */ /* 0x000fe80000100a00 */
[----:B------:R-:W-:Y:S04]  /*e1c80*/  STL.64 [R1+0x40e8], R2 ;  /* 0x0040e80201007387 */ /* 0x000fe80000100a00 */
[----:B------:R-:W-:Y:S04]  /*e1c90*/  STL.64 [R1+0x40e0], R20 ;  /* 0x0040e01401007387 */ /* 0x000fe80000100a00 */
[----:B------:R0:W-:Y:S04]  /*e1ca0*/  STL.64 [R1+0x40d8], R44 ;  /* 0x0040d82c01007387 */ /* 0x0001e80000100a00 */
[----:B0-----:R-:W2:Y:S01]  /*e1cb0*/  LDL.LU.64 R44, [R1+0x5ec0] ;  /* 0x005ec000012c7983 */ /* 0x001ea20000300a00 */
[----:B------:R-:W-:-:S02]  /*e1cc0*/  IADD3 R2, P2, R16, R55, RZ ;  /* 0x0000003710027210 */ /* 0x000fc40007f5e0ff */
[----:B------:R-:W-:-:S03]  /*e1cd0*/  IADD3 R20, P0, R16, R57, RZ ;  /* 0x0000003910147210 */ /* 0x000fc60007f1e0ff */
[C---:B------:R-:W-:Y:S02]  /*e1ce0*/  IMAD.X R3, R15.reuse, 0x1, R54, P2 ;  /* 0x000000010f037824 */ /* 0x040fe400010e0636 */
[----:B------:R-:W-:-:S03]  /*e1cf0*/  IMAD.X R21, R15, 0x1, R56, P0 ;  /* 0x000000010f157824 */ /* 0x000fc600000e0638 */
[----:B------:R0:W-:Y:S04]  /*e1d00*/  STL.64 [R1+0x40d0], R2 ;  /* 0x0040d00201007387 */ /* 0x0001e80000100a00 */
[----:B0-----:R-:W2:Y:S04]  /*e1d10*/  LDL.LU.64 R2, [R1+0x5eb8] ;  /* 0x005eb80001027983 */ /* 0x001ea80000300a00 */
[----:B------:R3:W-:Y:S01]  /*e1d20*/  STL.64 [R1+0x40c8], R20 ;  /* 0x0040c81401007387 */ /* 0x0007e20000100a00 */
[----:B----4-:R-:W-:Y:S01]  /*e1d30*/  IMAD.MOV.U32 R18, RZ, RZ, R9 ;  /* 0x000000ffff127224 */ /* 0x010fe200078e0009 */
[----:B---3--:R-:W-:-:S05]  /*e1d40*/  IADD3 R20, P0, R7, R48, RZ ;  /* 0x0000003007147210 */ /* 0x008fca0007f1e0ff */
[----:B------:R-:W-:Y:S02]  /*e1d50*/  IMAD.X R21, R8, 0x1, R46, P0 ;  /* 0x0000000108157824 */ /* 0x000fe400000e062e */
[----:B------:R-:W-:Y:S01]  /*e1d60*/  IMAD.MOV.U32 R19, RZ, RZ, R42 ;  /* 0x000000ffff137224 */ /* 0x000fe200078e002a */
[C---:B------:R-:W-:Y:S02]  /*e1d70*/  IADD3 R42, P1, R16.reuse, R61, RZ ;  /* 0x0000003d102a7210 */ /* 0x040fe40007f3e0ff */
[----:B------:R-:W-:Y:S01]  /*e1d80*/  IADD3 R16, P2, R16, R59, RZ ;  /* 0x0000003b10107210 */ /* 0x000fe20007f5e0ff */
[----:B------:R-:W-:Y:S02]  /*e1d90*/  IMAD.MOV.U32 R14, RZ, RZ, R43 ;  /* 0x000000ffff0e7224 */ /* 0x000fe400078e002b */
[C---:B------:R-:W-:Y:S02]  /*e1da0*/  IMAD.X R43, R15.reuse, 0x1, R60, P1 ;  /* 0x000000010f2b7824 */ /* 0x040fe400008e063c */
[----:B------:R-:W-:-:S03]  /*e1db0*/  IMAD.X R17, R15, 0x1, R58, P2 ;  /* 0x000000010f117824 */ /* 0x000fc600010e063a */
[----:B------:R0:W-:Y:S04]  /*e1dc0*/  STL.64 [R1+0x40c0], R42 ;  /* 0x0040c02a01007387 */ /* 0x0001e80000100a00 */
        /* <DEDUP_REMOVED lines=23> */
[C---:B---3--:R-:W-:Y:S01]  /*e1f40*/  IADD3 R20, P0, R19.reuse, R49, RZ ;  /* 0x0000003113147210 */ /* 0x048fe20007f1e0ff */
[C---:B------:R-:W-:Y:S01]  /*e1f50*/  IMAD.X R17, R14.reuse, 0x1, R46, P2 ;  /* 0x000000010e117824 */ /* 0x040fe200010e062e */
[----:B------:R-:W-:Y:S02]  /*e1f60*/  IADD3 R8, P1, R19, R51, RZ ;  /* 0x0000003313087210 */ /* 0x000fe40007f3e0ff */
[----:B------:R0:W-:Y:S01]  /*e1f70*/  STL.64 [R1+0x4078], R42 ;  /* 0x0040782a01007387 */ /* 0x0001e20000100a00 */
[C---:B------:R-:W-:Y:S02]  /*e1f80*/  IMAD.X R21, R14.reuse, 0x1, R47, P0 ;  /* 0x000000010e157824 */ /* 0x040fe400000e062f */
[----:B------:R-:W-:Y:S02]  /*e1f90*/  IMAD.MOV.U32 R15, RZ, RZ, R13 ;  /* 0x000000ffff0f7224 */ /* 0x000fe400078e000d */
[----:B------:R-:W-:-:S02]  /*e1fa0*/  IMAD.X R9, R14, 0x1, R50, P1 ;  /* 0x000000010e097824 */ /* 0x000fc400008e0632 */
[----:B------:R-:W-:Y:S01]  /*e1fb0*/  IMAD.MOV.U32 R13, RZ, RZ, R6 ;  /* 0x000000ffff0d7224 */ /* 0x000fe200078e0006 */
[----:B0-----:R-:W3:Y:S01]  /*e1fc0*/  LDL.LU.64 R42, [R1+0x5eb0] ;  /* 0x005eb000012a7983 */ /* 0x001ee20000300a00 */
[----:B------:R-:W-:-:S03]  /*e1fd0*/  IADD3 R6, P1, R19, R57, RZ ;  /* 0x0000003913067210 */ /* 0x000fc60007f3e0ff */
[----:B------:R0:W-:Y:S04]  /*e1fe0*/  STL.64 [R1+0x4070], R16 ;  /* 0x0040701001007387 */ /* 0x0001e80000100a00 */
[----:B------:R1:W-:Y:S01]  /*e1ff0*/  STL.64 [R1+0x4068], R20 ;  /* 0x0040681401007387 */ /* 0x0003e20000100a00 */
[----:B------:R-:W-:Y:S01]  /*e2000*/  IMAD.X R7, R14, 0x1, R56, P1 ;  /* 0x000000010e077824 */ /* 0x000fe200008e0638 */
[C---:B0-----:R-:W-:Y:S02]  /*e2010*/  IADD3 R16, P2, R19.reuse, R53, RZ ;  /* 0x0000003513107210 */ /* 0x041fe40007f5e0ff */
[----:B-1----:R-:W-:-:S03]  /*e2020*/  IADD3 R20, P0, R19, R55, RZ ;  /* 0x0000003713147210 */ /* 0x002fc60007f1e0ff */
[C---:B------:R-:W-:Y:S01]  /*e2030*/  IMAD.X R17, R14.reuse, 0x1, R52, P2 ;  /* 0x000000010e117824 */ /* 0x040fe200010e0634 */
[----:B------:R0:W-:Y:S01]  /*e2040*/  STL.64 [R1+0x4060], R8 ;  /* 0x0040600801007387 */ /* 0x0001e20000100a00 */
[----:B------:R-:W-:-:S03]  /*e2050*/  IMAD.X R21, R14, 0x1, R54, P0 ;  /* 0x000000010e157824 */ /* 0x000fc600000e0636 */
[----:B0-----:R-:W4:Y:S04]  /*e2060*/  LDL.LU.64 R8, [R1+0x5ea8] ;  /* 0x005ea80001087983 */ /* 0x001f280000300a00 */
        /* <DEDUP_REMOVED lines=8> */
[----:B------:R0:W-:Y:S04]  /*e20f0*/  STL.64 [R1+0x4040], R16 ;  /* 0x0040401001007387 */ /* 0x0001e80000100a00 */
[----:B------:R1:W-:Y:S01]  /*e2100*/  STL.64 [R1+0x4038], R20 ;  /* 0x0040381401007387 */ /* 0x0003e20000100a00 */
[----:B--2---:R-:W-:Y:S01]  /*e2110*/  IMAD.X R7, R45, 0x1, R46, P1 ;  /* 0x000000012d077824 */ /* 0x004fe200008e062e */
[C---:B0-----:R-:W-:Y:S02]  /*e2120*/  IADD3 R16, P2, R15.reuse, R49, RZ ;  /* 0x000000310f107210 */ /* 0x041fe40007f5e0ff */
[----:B-1----:R-:W-:Y:S02]  /*e2130*/  IADD3 R20, P0, R15, R51, RZ ;  /* 0x000000330f147210 */ /* 0x002fe40007f1e0ff */
[----:B------:R0:W-:Y:S01]  /*e2140*/  STL.64 [R1+0x4030], R6 ;  /* 0x0040300601007387 */ /* 0x0001e20000100a00 */
[----:B------:R-:W-:-:S02]  /*e2150*/  IMAD.X R17, R45, 0x1, R47, P2 ;  /* 0x000000012d117824 */ /* 0x000fc400010e062f */
[----:B------:R-:W-:Y:S01]  /*e2160*/  IMAD.X R21, R45, 0x1, R50, P0 ;  /* 0x000000012d157824 */ /* 0x000fe200000e0632 */
[----:B0-----:R-:W-:Y:S02]  /*e2170*/  IADD3 R6, P1, R15, R53, RZ ;  /* 0x000000350f067210 */ /* 0x001fe40007f3e0ff */
[----:B------:R-:W-:Y:S03]  /*e2180*/  STL.64 [R1+0x4028], R16 ;  /* 0x0040281001007387 */ /* 0x000fe60000100a00 */
[----:B------:R-:W-:Y:S01]  /*e2190*/  IMAD.X R7, R45, 0x1, R52, P1 ;  /* 0x000000012d077824 */ /* 0x000fe200008e0634 */
[----:B------:R-:W-:Y:S04]  /*e21a0*/  STL.64 [R1+0x4020], R20 ;  /* 0x0040201401007387 */ /* 0x000fe80000100a00 */
[----:B------:R0:W-:Y:S04]  /*e21b0*/  STL.64 [R1+0x4018], R6 ;  /* 0x0040180601007387 */ /* 0x0001e80000100a00 */
[----:B0-----:R-:W2:Y:S01]  /*e21c0*/  LDL.LU R7, [R1+0x5ea0] ;  /* 0x005ea00001077983 */ /* 0x001ea20000300800 */
[----:B------:R-:W-:-:S02]  /*e21d0*/  IADD3 R16, P2, R15, R55, RZ ;  /* 0x000000370f107210 */ /* 0x000fc40007f5e0ff */
[----:B------:R-:W-:-:S03]  /*e21e0*/  IADD3 R20, P0, R15, R57, RZ ;  /* 0x000000390f147210 */ /* 0x000fc60007f1e0ff */
[----:B------:R-:W-:Y:S01]  /*e21f0*/  IMAD.X R17, R45, 0x1, R54, P2 ;  /* 0x000000012d117824 */ /* 0x000fe200010e0636 */
[----:B------:R-:W-:Y:S01]  /*e2200*/  IADD3 R6, P1, R15, R61, RZ ;  /* 0x0000003d0f067210 */ /* 0x000fe20007f3e0ff */
[----:B------:R-:W-:-:S03]  /*e2210*/  IMAD.X R21, R45, 0x1, R56, P0 ;  /* 0x000000012d157824 */ /* 0x000fc600000e0638 */
[----:B------:R0:W-:Y:S04]  /*e2220*/  STL.64 [R1+0x4010], R16 ;  /* 0x0040101001007387 */ /* 0x0001e80000100a00 */
[----:B------:R1:W-:Y:S01]  /*e2230*/  STL.64 [R1+0x4008], R20 ;  /* 0x0040081401007387 */ /* 0x0003e20000100a00 */
[----:B0-----:R-:W-:-:S05]  /*e2240*/  IADD3 R16, P2, R15, R59, RZ ;  /* 0x0000003b0f107210 */ /* 0x001fca0007f5e0ff */
[----:B------:R-:W-:Y:S01]  /*e2250*/  IMAD.X R17, R45, 0x1, R58, P2 ;  /* 0x000000012d117824 */ /* 0x000fe200010e063a */
[----:B-1----:R-:W-:-:S05]  /*e2260*/  IADD3 R20, P0, R18, R48, RZ ;  /* 0x0000003012147210 */ /* 0x002fca0007f1e0ff */
[----:B------:R-:W-:Y:S02]  /*e2270*/  IMAD.X R21, R13, 0x1, R46, P0 ;  /* 0x000000010d157824 */ /* 0x000fe400000e062e */
[----:B------:R-:W-:Y:S02]  /*e2280*/  IMAD.MOV.U32 R15, RZ, RZ, R44 ;  /* 0x000000ffff0f7224 */ /* 0x000fe400078e002c */
[----:B--2---:R-:W-:Y:S02]  /*e2290*/  IMAD.MOV.U32 R14, RZ, RZ, R7 ;  /* 0x000000ffff0e7224 */ /* 0x004fe400078e0007 */
        /* <DEDUP_REMOVED lines=8> */
[----:B------:R1:W-:Y:S01]  /*e2320*/  STL.64 [R1+0x3fe8], R6 ;  /* 0x003fe80601007387 */ /* 0x0003e20000100a00 */
[C---:B------:R-:W-:Y:S02]  /*e2330*/  IADD3 R44, P1, R18.reuse, R55, RZ ;  /* 0x00000037122c7210 */ /* 0x040fe40007f3e0ff */
[C---:B0-----:R-:W-:Y:S01]  /*e2340*/  IADD3 R20, P0, R18.reuse, R53, RZ ;  /* 0x0000003512147210 */ /* 0x041fe20007f1e0ff */
[----:B-1----:R-:W2:Y:S04]  /*e2350*/  LDL.LU.64 R6, [R1+0x5e98] ;  /* 0x005e980001067983 */ /* 0x002ea80000300a00 */
[----:B------:R0:W-:Y:S02]  /*e2360*/  STL.64 [R1+0x3fe0], R16 ;  /* 0x003fe01001007387 */ /* 0x0001e40000100a00 */
[----:B0-----:R-:W-:Y:S01]  /*e2370*/  IMAD.MOV.U32 R17, RZ, RZ, R13 ;  /* 0x000000ffff117224 */ /* 0x001fe200078e000d */
        /* <DEDUP_REMOVED lines=9> */
[----:B-1----:R-:W2:Y:S02]  /*e2410*/  LDL.LU.64 R44, [R1+0x5e90] ;  /* 0x005e9000012c7983 */ /* 0x002ea40000300a00 */
[C---:B------:R-:W-:Y:S02]  /*e2420*/  IMAD.X R21, R19.reuse, 0x1, R60, P0 ;  /* 0x0000000113157824 */ /* 0x040fe400000e063c */
[----:B------:R-:W-:Y:S01]  /*e2430*/  IMAD.X R19, R19, 0x1, R58, P1 ;  /* 0x0000000113137824 */ /* 0x000fe200008e063a */
        /* <DEDUP_REMOVED lines=14> */
[----:B------:R-:W-:Y:S01]  /*e2520*/  IMAD.X R17, R2, 0x1, R52, P2 ;  /* 0x0000000102117824 */ /* 0x000fe200010e0634 */
[----:B0-----:R-:W-:-:S04]  /*e2530*/  IADD3 R18, P1, R12, R57, RZ ;  /* 0x000000390c127210 */ /* 0x001fc80007f3e0ff */
[----:B------:R0:W-:Y:S01]  /*e2540*/  STL.64 [R1+0x3f98], R16 ;  /* 0x003f981001007387 */ /* 0x0001e20000100a00 */
[C---:B------:R-:W-:Y:S02]  /*e2550*/  IMAD.X R21, R2.reuse, 0x1, R54, P0 ;  /* 0x0000000102157824 */ /* 0x040fe400000e0636 */
[----:B------:R-:W-:-:S03]  /*e2560*/  IMAD.X R19, R2, 0x1, R56, P1 ;  /* 0x0000000102137824 */ /* 0x000fc600008e0638 */
[----:B------:R1:W-:Y:S01]  /*e2570*/  STL.64 [R1+0x3f90], R20 ;  /* 0x003f901401007387 */ /* 0x0003e20000100a00 */
[----:B0-----:R-:W-:-:S03]  /*e2580*/  IADD3 R16, P2, R12, R61, RZ ;  /* 0x0000003d0c107210 */ /* 0x001fc60007f5e0ff */
[----:B------:R3:W-:Y:S02]  /*e2590*/  STL.64 [R1+0x3f88], R18 ;  /* 0x003f881201007387 */ /* 0x0007e40000100a00 */
[----:B------:R-:W-:Y:S01]  /*e25a0*/  IMAD.X R17, R2, 0x1, R60, P2 ;  /* 0x0000000102117824 */ /* 0x000fe200010e063c */
[----:B-1----:R-:W-:Y:S02]  /*e25b0*/  IADD3 R20, P0, R12, R59, RZ ;  /* 0x0000003b0c147210 */ /* 0x002fe40007f1e0ff */
[C---:B---3--:R-:W-:Y:S02]  /*e25c0*/  IADD3 R18, P1, R43.reuse, R48, RZ ;  /* 0x000000302b127210 */ /* 0x048fe40007f3e0ff */
[----:B------:R0:W-:Y:S01]  /*e25d0*/  STL.64 [R1+0x3f80], R16 ;  /* 0x003f801001007387 */ /* 0x0001e20000100a00 */
[----:B------:R-:W-:Y:S01]  /*e25e0*/  IMAD.X R21, R2, 0x1, R58, P0 ;  /* 0x0000000102157824 */ /* 0x000fe200000e063a */
[----:B------:R-:W-:Y:S01]  /*e25f0*/  IADD3 R2, P0, R43, R51, RZ ;  /* 0x000000332b027210 */ /* 0x000fe20007f1e0ff */
[----:B------:R-:W-:Y:S01]  /*e2600*/  IMAD.X R19, R15, 0x1, R46, P1 ;  /* 0x000000010f137824 */ /* 0x000fe200008e062e */
[----:B------:R-:W-:-:S02]  /*e2610*/  SHF.R.S32.HI R13, RZ, 0x1f, R3 ;  /* 0x0000001fff0d7819 */ /* 0x000fc40000011403 */
[----:B------:R1:W-:Y:S01]  /*e2620*/  STL.64 [R1+0x3f78], R20 ;  /* 0x003f781401007387 */ /* 0x0003e20000100a00 */
[----:B------:R-:W-:Y:S01]  /*e2630*/  IMAD.MOV.U32 R12, RZ, RZ, R3 ;  /* 0x000000ffff0c7224 */ /* 0x000fe200078e0003 */
[----:B0-----:R-:W-:Y:S02]  /*e2640*/  IADD3 R16, P2, R43, R49, RZ ;  /* 0x000000312b107210 */ /* 0x001fe40007f5e0ff */
[----:B------:R0:W-:Y:S01]  /*e2650*/  STL.64 [R1+0x3f70], R18 ;  /* 0x003f701201007387 */ /* 0x0001e20000100a00 */
[C---:B------:R-:W-:Y:S02]  /*e2660*/  IMAD.X R3, R15.reuse, 0x1, R50, P0 ;  /* 0x000000010f037824 */ /* 0x040fe400000e0632 */
[----:B------:R-:W-:Y:S01]  /*e2670*/  IMAD.X R17, R15, 0x1, R47, P2 ;  /* 0x000000010f117824 */ /* 0x000fe200010e062f */
[C---:B-1----:R-:W-:Y:S02]  /*e2680*/  IADD3 R20, P1, R43.reuse, R53, RZ ;  /* 0x000000352b147210 */ /* 0x042fe40007f3e0ff */
[----:B0-----:R-:W-:-:S02]  /*e2690*/  IADD3 R18, P2, R43, R55, RZ ;  /* 0x000000372b127210 */ /* 0x001fc40007f5e0ff */
[----:B------:R0:W-:Y:S01]  /*e26a0*/  STL.64 [R1+0x3f68], R16 ;  /* 0x003f681001007387 */ /* 0x0001e20000100a00 */
[----:B------:R-:W-:-:S03]  /*e26b0*/  IMAD.X R21, R15, 0x1, R52, P1 ;  /* 0x000000010f157824 */ /* 0x000fc600008e0634 */
[----:B------:R1:W-:Y:S01]  /*e26c0*/  STL.64 [R1+0x3f60], R2 ;  /* 0x003f600201007387 */ /* 0x0003e20000100a00 */
[----:B------:R-:W-:-:S03]  /*e26d0*/  IMAD.X R19, R15, 0x1, R54, P2 ;  /* 0x000000010f137824 */ /* 0x000fc600010e0636 */
[----:B------:R3:W-:Y:S01]  /*e26e0*/  STL.64 [R1+0x3f58], R20 ;  /* 0x003f581401007387 */ /* 0x0007e20000100a00 */
[----:B0-----:R-:W-:Y:S01]  /*e26f0*/  IMAD.MOV.U32 R16, RZ, RZ, R13 ;  /* 0x000000ffff107224 */ /* 0x001fe200078e000d */
[C---:B-1----:R-:W-:Y:S02]  /*e2700*/  IADD3 R2, P0, R43.reuse, R57, RZ ;  /* 0x000000392b027210 */ /* 0x042fe40007f1e0ff */
[----:B------:R0:W-:Y:S01]  /*e2710*/  STL.64 [R1+0x3f50], R18 ;  /* 0x003f501201007387 */ /* 0x0001e20000100a00 */
[----:B------:R-:W-:Y:S01]  /*e2720*/  IMAD.MOV.U32 R13, RZ, RZ, R42 ;  /* 0x000000ffff0d7224 */ /* 0x000fe200078e002a */
[----:B---3--:R-:W-:Y:S01]  /*e2730*/  IADD3 R20, P1, R43, R61, RZ ;  /* 0x0000003d2b147210 */ /* 0x008fe20007f3e0ff */
[----:B------:R-:W-:Y:S01]  /*e2740*/  IMAD.X R3, R15, 0x1, R56, P0 ;  /* 0x000000010f037824 */ /* 0x000fe200000e0638 */
[----:B------:R-:W-:-:S03]  /*e2750*/  IADD3 R42, P0, R14, R48, RZ ;  /* 0x000000300e2a7210 */ /* 0x000fc60007f1e0ff */
[----:B------:R-:W-:Y:S01]  /*e2760*/  IMAD.X R21, R15, 0x1, R60, P1 ;  /* 0x000000010f157824 */ /* 0x000fe200008e063c */
[----:B0-----:R-:W-:Y:S01]  /*e2770*/  IADD3 R18, P2, R43, R59, RZ ;  /* 0x0000003b2b127210 */ /* 0x001fe20007f5e0ff */
[----:B----4-:R-:W-:Y:S01]  /*e2780*/  IMAD.X R43, R8, 0x1, R46, P0 ;  /* 0x00000001082b7824 */ /* 0x010fe200000e062e */
[----:B------:R0:W-:Y:S03]  /*e2790*/  STL.64 [R1+0x3f48], R2 ;  /* 0x003f480201007387 */ /* 0x0001e60000100a00 */
[----:B------:R-:W-:Y:S01]  /*e27a0*/  IMAD.X R19, R15, 0x1, R58, P2 ;  /* 0x000000010f137824 */ /* 0x000fe200010e063a */
[----:B0-----:R-:W3:Y:S04]  /*e27b0*/  LDL.LU.64 R2, [R1+0x5e88] ;  /* 0x005e880001027983 */ /* 0x001ee80000300a00 */
[----:B------:R0:W-:Y:S04]  /*e27c0*/  STL.64 [R1+0x3f40], R20 ;  /* 0x003f401401007387 */ /* 0x0001e80000100a00 */
[----:B------:R1:W-:Y:S04]  /*e27d0*/  STL.64 [R1+0x3f38], R18 ;  /* 0x003f381201007387 */ /* 0x0003e80000100a00 */
[----:B------:R4:W-:Y:S01]  /*e27e0*/  STL.64 [R1+0x3f30], R42 ;  /* 0x003f302a01007387 */ /* 0x0009e20000100a00 */
[----:B0-----:R-:W-:-:S02]  /*e27f0*/  IADD3 R20, P1, R14, R49, RZ ;  /* 0x000000310e147210 */ /* 0x001fc40007f3e0ff */
        /* <DEDUP_REMOVED lines=22> */
[----:B------:R0:W-:Y:S01]  /*e2960*/  STL.64 [R1+0x3ef8], R20 ;  /* 0x003ef81401007387 */ /* 0x0001e20000100a00 */
[----:B------:R-:W-:-:S03]  /*e2970*/  IMAD.X R43, R16, 0x1, R47, P0 ;  /* 0x00000001102b7824 */ /* 0x000fc600000e062f */
[----:B------:R1:W-:Y:S01]  /*e2980*/  STL.64 [R1+0x3ef0], R18 ;  /* 0x003ef01201007387 */ /* 0x0003e20000100a00 */
[----:B------:R-:W-:-:S03]  /*e2990*/  IADD3 R8, P2, R12, R53, RZ ;  /* 0x000000350c087210 */ /* 0x000fc60007f5e0ff */
[----:B------:R4:W-:Y:S01]  /*e29a0*/  STL.64 [R1+0x3ee8], R42 ;  /* 0x003ee82a01007387 */ /* 0x0009e20000100a00 */
[C---:B0-----:R-:W-:Y:S01]  /*e29b0*/  IADD3 R20, P1, R12.reuse, R51, RZ ;  /* 0x000000330c147210 */ /* 0x041fe20007f3e0ff */
[----:B-1----:R-:W-:Y:S01]  /*e29c0*/  IMAD.MOV.U32 R18, RZ, RZ, R9 ;  /* 0x000000ffff127224 */ /* 0x002fe200078e0009 */
[----:B----4-:R-:W-:-:S03]  /*e29d0*/  IADD3 R42, P0, R12, R55, RZ ;  /* 0x000000370c2a7210 */ /* 0x010fc60007f1e0ff */
[C---:B------:R-:W-:Y:S02]  /*e29e0*/  IMAD.X R21, R16.reuse, 0x1, R50, P1 ;  /* 0x0000000110157824 */ /* 0x040fe400008e0632 */
[C---:B------:R-:W-:Y:S02]  /*e29f0*/  IMAD.X R9, R16.reuse, 0x1, R52, P2 ;  /* 0x0000000110097824 */ /* 0x040fe400010e0634 */
[----:B------:R-:W-:Y:S01]  /*e2a00*/  IMAD.X R43, R16, 0x1, R54, P0 ;  /* 0x00000001102b7824 */ /* 0x000fe200000e0636 */
[----:B------:R-:W-:Y:S04]  /*e2a10*/  STL.64 [R1+0x3ee0], R20 ;  /* 0x003ee01401007387 */ /* 0x000fe80000100a00 */
[----:B------:R-:W-:Y:S04]  /*e2a20*/  STL.64 [R1+0x3ed8], R8 ;  /* 0x003ed80801007387 */ /* 0x000fe80000100a00 */
[----:B------:R0:W-:Y:S04]  /*e2a30*/  STL.64 [R1+0x3ed0], R42 ;  /* 0x003ed02a01007387 */ /* 0x0001e80000100a00 */
[----:B0-----:R-:W4:Y:S01]  /*e2a40*/  LDL.LU.64 R42, [R1+0x5e80] ;  /* 0x005e8000012a7983 */ /* 0x001f220000300a00 */
[----:B------:R-:W-:-:S02]  /*e2a50*/  IADD3 R20, P1, R12, R57, RZ ;  /* 0x000000390c147210 */ /* 0x000fc40007f3e0ff */
[----:B------:R-:W-:-:S03]  /*e2a60*/  IADD3 R8, P2, R12, R61, RZ ;  /* 0x0000003d0c087210 */ /* 0x000fc60007f5e0ff */
[C---:B------:R-:W-:Y:S02]  /*e2a70*/  IMAD.X R21, R16.reuse, 0x1, R56, P1 ;  /* 0x0000000110157824 */ /* 0x040fe400008e0638 */
[----:B------:R-:W-:Y:S01]  /*e2a80*/  IMAD.X R9, R16, 0x1, R60, P2 ;  /* 0x0000000110097824 */ /* 0x000fe200010e063c */
[----:B------:R-:W-:Y:S02]  /*e2a90*/  IADD3 R12, P0, R12, R59, RZ ;  /* 0x0000003b0c0c7210 */ /* 0x000fe40007f1e0ff */
[----:B------:R0:W-:Y:S01]  /*e2aa0*/  STL.64 [R1+0x3ec8], R20 ;  /* 0x003ec81401007387 */ /* 0x0001e20000100a00 */
[----:B--2---:R-:W-:-:S03]  /*e2ab0*/  SHF.R.S32.HI R15, RZ, 0x1f, R7 ;  /* 0x0000001fff0f7819 */ /* 0x004fc60000011407 */
[----:B------:R1:W-:Y:S01]  /*e2ac0*/  STL.64 [R1+0x3ec0], R8 ;  /* 0x003ec00801007387 */ /* 0x0003e20000100a00 */
[----:B------:R-:W-:Y:S02]  /*e2ad0*/  IMAD.MOV.U32 R14, RZ, RZ, R13 ;  /* 0x000000ffff0e7224 */ /* 0x000fe400078e000d */
[----:B------:R-:W-:Y:S01]  /*e2ae0*/  IMAD.X R13, R16, 0x1, R58, P0 ;  /* 0x00000001100d7824 */ /* 0x000fe200000e063a */
[C---:B0-----:R-:W-:Y:S02]  /*e2af0*/  IADD3 R20, P1, R7.reuse, R48, RZ ;  /* 0x0000003007147210 */ /* 0x041fe40007f3e0ff */
[----:B-1----:R-:W-:-:S03]  /*e2b00*/  IADD3 R8, P2, R7, R49, RZ ;  /* 0x0000003107087210 */ /* 0x002fc60007f5e0ff */
[C---:B------:R-:W-:Y:S01]  /*e2b10*/  IMAD.X R21, R15.reuse, 0x1, R46, P1 ;  /* 0x000000010f157824 */ /* 0x040fe200008e062e */
[----:B------:R-:W-:Y:S01]  /*e2b20*/  STL.64 [R1+0x3eb8], R12 ;  /* 0x003eb80c01007387 */ /* 0x000fe20000100a00 */
[----:B------:R-:W-:Y:S01]  /*e2b30*/  IMAD.X R9, R15, 0x1, R47, P2 ;  /* 0x000000010f097824 */ /* 0x000fe200010e062f */
[----:B------:R-:W-:Y:S02]  /*e2b40*/  IADD3 R16, P0, R7, R51, RZ ;  /* 0x0000003307107210 */ /* 0x000fe40007f1e0ff */
        /* <DEDUP_REMOVED lines=8> */
[----:B------:R-:W-:Y:S04]  /*e2bd0*/  STL.64 [R1+0x3e98], R20 ;  /* 0x003e981401007387 */ /* 0x000fe80000100a00 */
[----:B------:R1:W-:Y:S01]  /*e2be0*/  STL.64 [R1+0x3e90], R8 ;  /* 0x003e900801007387 */ /* 0x0003e20000100a00 */
[----:B0-----:R-:W-:-:S03]  /*e2bf0*/  IADD3 R16, P0, R7, R57, RZ ;  /* 0x0000003907107210 */ /* 0x001fc60007f1e0ff */
[----:B-1----:R-:W2:Y:S01]  /*e2c00*/  LDL.LU.64 R8, [R1+0x5e78] ;  /* 0x005e780001087983 */ /* 0x002ea20000300a00 */
[----:B------:R-:W-:Y:S01]  /*e2c10*/  IMAD.MOV.U32 R21, RZ, RZ, R6 ;  /* 0x000000ffff157224 */ /* 0x000fe200078e0006 */
[----:B------:R-:W-:Y:S01]  /*e2c20*/  IADD3 R6, P2, R7, R59, RZ ;  /* 0x0000003b07067210 */ /* 0x000fe20007f5e0ff */
[----:B------:R-:W-:-:S05]  /*e2c30*/  IMAD.X R17, R15, 0x1, R56, P0 ;  /* 0x000000010f117824 */ /* 0x000fca00000e0638 */
[----:B------:R0:W-:Y:S02]  /*e2c40*/  STL.64 [R1+0x3e88], R16 ;  /* 0x003e881001007387 */ /* 0x0001e40000100a00 */
[----:B0-----:R-:W-:-:S05]  /*e2c50*/  IADD3 R16, P0, R18, R48, RZ ;  /* 0x0000003012107210 */ /* 0x001fca0007f1e0ff */
[----:B------:R-:W-:Y:S02]  /*e2c60*/  IMAD.X R17, R14, 0x1, R46, P0 ;  /* 0x000000010e117824 */ /* 0x000fe400000e062e */
[----:B----4-:R-:W-:Y:S01]  /*e2c70*/  IMAD.MOV.U32 R13, RZ, RZ, R42 ;  /* 0x000000ffff0d7224 */ /* 0x010fe200078e002a */
[----:B------:R-:W-:Y:S01]  /*e2c80*/  IADD3 R42, P1, R7, R61, RZ ;  /* 0x0000003d072a7210 */ /* 0x000fe20007f3e0ff */
[----:B------:R-:W-:Y:S02]  /*e2c90*/  IMAD.MOV.U32 R12, RZ, RZ, R43 ;  /* 0x000000ffff0c7224 */ /* 0x000fe400078e002b */
[C---:B------:R-:W-:Y:S02]  /*e2ca0*/  IMAD.X R7, R15.reuse, 0x1, R58, P2 ;  /* 0x000000010f077824 */ /* 0x040fe400010e063a */
[----:B------:R-:W-:-:S05]  /*e2cb0*/  IMAD.X R43, R15, 0x1, R60, P1 ;  /* 0x000000010f2b7824 */ /* 0x000fca00008e063c */
[----:B------:R0:W-:Y:S04]  /*e2cc0*/  STL.64 [R1+0x3e80], R42 ;  /* 0x003e802a01007387 */ /* 0x0001e80000100a00 */
[----:B------:R1:W-:Y:S01]  /*e2cd0*/  STL.64 [R1+0x3e78], R6 ;  /* 0x003e780601007387 */ /* 0x0003e20000100a00 */
[C---:B0-----:R-:W-:Y:S02]  /*e2ce0*/  IADD3 R42, P1, R18.reuse, R49, RZ ;  /* 0x00000031122a7210 */ /* 0x041fe40007f3e0ff */
[----:B-1----:R-:W-:-:S03]  /*e2cf0*/  IADD3 R6, P2, R18, R51, RZ ;  /* 0x0000003312067210 */ /* 0x002fc60007f5e0ff */
[C---:B------:R-:W-:Y:S01]  /*e2d00*/  IMAD.X R43, R14.reuse, 0x1, R47, P1 ;  /* 0x000000010e2b7824 */ /* 0x040fe200008e062f */
[----:B------:R-:W-:Y:S01]  /*e2d10*/  STL.64 [R1+0x3e70], R16 ;  /* 0x003e701001007387 */ /* 0x000fe20000100a00 */
[----:B------:R-:W-:-:S03]  /*e2d20*/  IMAD.X R7, R14, 0x1, R50, P2 ;  /* 0x000000010e077824 */ /* 0x000fc600010e0632 */
[----:B------:R-:W-:Y:S04]  /*e2d30*/  STL.64 [R1+0x3e68], R42 ;  /* 0x003e682a01007387 */ /* 0x000fe80000100a00 */
[----:B------:R0:W-:Y:S04]  /*e2d40*/  STL.64 [R1+0x3e60], R6 ;  /* 0x003e600601007387 */ /* 0x0001e80000100a00 */
[----:B0-----:R-:W4:Y:S01]  /*e2d50*/  LDL.LU.64 R6, [R1+0x5e70] ;  /* 0x005e700001067983 */ /* 0x001f220000300a00 */
[C---:B------:R-:W-:Y:S01]  /*e2d60*/  IADD3 R16, P0, R18.reuse, R53, RZ ;  /* 0x0000003512107210 */ /* 0x040fe20007f1e0ff */
[----:B---3--:R-:W-:Y:S01]  /*e2d70*/  IMAD.MOV.U32 R15, RZ, RZ, R2 ;  /* 0x000000ffff0f7224 */ /* 0x008fe200078e0002 */
[----:B------:R-:W-:-:S03]  /*e2d80*/  IADD3 R42, P1, R18, R55, RZ ;  /* 0x00000037122a7210 */ /* 0x000fc60007f3e0ff */
[----:B------:R-:W-:Y:S01]  /*e2d90*/  IMAD.X R17, R14, 0x1, R52, P0 ;  /* 0x000000010e117824 */ /* 0x000fe200000e0634 */
[----:B------:R-:W-:Y:S01]  /*e2da0*/  IADD3 R2, P2, R18, R57, RZ ;  /* 0x0000003912027210 */ /* 0x000fe20007f5e0ff */
[----:B------:R-:W-:-:S03]  /*e2db0*/  IMAD.X R43, R14, 0x1, R54, P1 ;  /* 0x000000010e2b7824 */ /* 0x000fc600008e0636 */
[----:B------:R0:W-:Y:S01]  /*e2dc0*/  STL.64 [R1+0x3e58], R16 ;  /* 0x003e581001007387 */ /* 0x0001e20000100a00 */
[----:B------:R-:W-:Y:S02]  /*e2dd0*/  IMAD.MOV.U32 R20, RZ, RZ, R3 ;  /* 0x000000ffff147224 */ /* 0x000fe400078e0003 */
[----:B------:R-:W-:Y:S01]  /*e2de0*/  IMAD.X R3, R14, 0x1, R56, P2 ;  /* 0x000000010e037824 */ /* 0x000fe200010e0638 */
[----:B------:R1:W-:Y:S01]  /*e2df0*/  STL.64 [R1+0x3e50], R42 ;  /* 0x003e502a01007387 */ /* 0x0003e20000100a00 */
[C---:B0-----:R-:W-:Y:S02]  /*e2e00*/  IADD3 R16, P0, R18.reuse, R61, RZ ;  /* 0x0000003d12107210 */ /* 0x041fe40007f1e0ff */
[----:B------:R-:W-:Y:S01]  /*e2e10*/  IADD3 R18, P1, R18, R59, RZ ;  /* 0x0000003b12127210 */ /* 0x000fe20007f3e0ff */
[----:B-1----:R-:W3:Y:S02]  /*e2e20*/  LDL.LU.64 R42, [R1+0x5e68] ;  /* 0x005e6800012a7983 */ /* 0x002ee40000300a00 */
[----:B------:R-:W-:-:S02]  /*e2e30*/  IMAD.X R17, R14, 0x1, R60, P0 ;  /* 0x000000010e117824 */ /* 0x000fc400000e063c */
        /* <DEDUP_REMOVED lines=27> */
[C---:B------:R-:W-:Y:S01]  /*e2ff0*/  IADD3 R44, P2, R20.reuse, R49, RZ ;  /* 0x00000031142c7210 */ /* 0x040fe20007f5e0ff */
[----:B------:R-:W-:Y:S01]  /*e3000*/  IMAD.MOV.U32 R14, RZ, RZ, R12 ;  /* 0x000000ffff0e7224 */ /* 0x000fe200078e000c */
[----:B0-----:R-:W-:Y:S01]  /*e3010*/  IADD3 R18, P1, R20, R48, RZ ;  /* 0x0000003014127210 */ /* 0x001fe20007f3e0ff */
[----:B-1----:R-:W2:Y:S01]  /*e3020*/  LDL.LU.64 R2, [R1+0x5e60] ;  /* 0x005e600001027983 */ /* 0x002ea20000300a00 */
[----:B------:R-:W-:-:S03]  /*e3030*/  IMAD.MOV.U32 R12, RZ, RZ, R45 ;  /* 0x000000ffff0c7224 */ /* 0x000fc600078e002d */
[----:B------:R0:W-:Y:S01]  /*e3040*/  STL.64 [R1+0x3df8], R16 ;  /* 0x003df81001007387 */ /* 0x0001e20000100a00 */
[C---:B------:R-:W-:Y:S02]  /*e3050*/  IMAD.X R19, R15.reuse, 0x1, R46, P1 ;  /* 0x000000010f137824 */ /* 0x040fe400008e062e */
[C---:B------:R-:W-:Y:S01]  /*e3060*/  IMAD.X R45, R15.reuse, 0x1, R47, P2 ;  /* 0x000000010f2d7824 */ /* 0x040fe200010e062f */
        /* <DEDUP_REMOVED lines=12> */
[----:B------:R1:W-:Y:S01]  /*e3130*/  STL.64 [R1+0x3dd0], R44 ;  /* 0x003dd02c01007387 */ /* 0x0003e20000100a00 */
[C---:B0-----:R-:W-:Y:S02]  /*e3140*/  IADD3 R18, P1, R20.reuse, R61, RZ ;  /* 0x0000003d14127210 */ /* 0x041fe40007f3e0ff */
[----:B------:R-:W-:Y:S01]  /*e3150*/  IADD3 R20, P2, R20, R59, RZ ;  /* 0x0000003b14147210 */ /* 0x000fe20007f5e0ff */
[----:B-1----:R-:W2:Y:S04]  /*e3160*/  LDL.LU.64 R44, [R1+0x5e58] ;  /* 0x005e5800012c7983 */ /* 0x002ea80000300a00 */
[----:B------:R0:W-:Y:S01]  /*e3170*/  STL.64 [R1+0x3dc8], R16 ;  /* 0x003dc81001007387 */ /* 0x0001e20000100a00 */
        /* <DEDUP_REMOVED lines=28> */
[----:B------:R-:W-:-:S04]  /*e3340*/  IADD3 R16, P0, R12, R49, RZ ;  /* 0x000000310c107210 */ /* 0x000fc80007f1e0ff */
[----:B------:R0:W-:Y:S02]  /*e3350*/  STL.64 [R1+0x3d78], R18 ;  /* 0x003d781201007387 */ /* 0x0001e40000100a00 */
[----:B0-----:R-:W-:Y:S01]  /*e3360*/  IADD3 R18, P1, R12, R51, RZ ;  /* 0x000000330c127210 */ /* 0x001fe20007f3e0ff */
[C---:B----4-:R-:W-:Y:S02]  /*e3370*/  IMAD.X R21, R6.reuse, 0x1, R46, P2 ;  /* 0x0000000106157824 */ /* 0x050fe400010e062e */
[----:B------:R-:W-:-:S03]  /*e3380*/  IMAD.X R17, R6, 0x1, R47, P0 ;  /* 0x0000000106117824 */ /* 0x000fc600000e062f */
[----:B------:R0:W-:Y:S04]  /*e3390*/  STL.64 [R1+0x3d70], R20 ;  /* 0x003d701401007387 */ /* 0x0001e80000100a00 */
[----:B------:R1:W-:Y:S01]  /*e33a0*/  STL.64 [R1+0x3d68], R16 ;  /* 0x003d681001007387 */ /* 0x0003e20000100a00 */
[----:B------:R-:W-:Y:S01]  /*e33b0*/  IMAD.X R19, R6, 0x1, R50, P1 ;  /* 0x0000000106137824 */ /* 0x000fe200008e0632 */
[C---:B0-----:R-:W-:Y:S01]  /*e33c0*/  IADD3 R20, P2, R12.reuse, R53, RZ ;  /* 0x000000350c147210 */ /* 0x041fe20007f5e0ff */
[----:B-1----:R-:W-:Y:S01]  /*e33d0*/  IMAD.MOV.U32 R16, RZ, RZ, R8 ;  /* 0x000000ffff107224 */ /* 0x002fe200078e0008 */
[----:B------:R-:W-:-:S03]  /*e33e0*/  IADD3 R8, P0, R12, R55, RZ ;  /* 0x000000370c087210 */ /* 0x000fc60007f1e0ff */
[C---:B------:R-:W-:Y:S01]  /*e33f0*/  IMAD.X R21, R6.reuse, 0x1, R52, P2 ;  /* 0x0000000106157824 */ /* 0x040fe200010e0634 */
[----:B------:R-:W-:Y:S01]  /*e3400*/  STL.64 [R1+0x3d60], R18 ;  /* 0x003d601201007387 */ /* 0x000fe20000100a00 */
[----:B------:R-:W-:-:S03]  /*e3410*/  IMAD.X R9, R6, 0x1, R54, P0 ;  /* 0x0000000106097824 */ /* 0x000fc600000e0636 */
[----:B------:R-:W-:Y:S04]  /*e3420*/  STL.64 [R1+0x3d58], R20 ;  /* 0x003d581401007387 */ /* 0x000fe80000100a00 */
[----:B------:R0:W-:Y:S04]  /*e3430*/  STL.64 [R1+0x3d50], R8 ;  /* 0x003d500801007387 */ /* 0x0001e80000100a00 */
[----:B0-----:R-:W4:Y:S01]  /*e3440*/  LDL.LU.64 R8, [R1+0x5e50] ;  /* 0x005e500001087983 */ /* 0x001f220000300a00 */
[C---:B------:R-:W-:Y:S02]  /*e3450*/  IADD3 R18, P1, R12.reuse, R57, RZ ;  /* 0x000000390c127210 */ /* 0x040fe40007f3e0ff */
[----:B------:R-:W-:-:S02]  /*e3460*/  IADD3 R20, P2, R12, R61, RZ ;  /* 0x0000003d0c147210 */ /* 0x000fc40007f5e0ff */
[----:B------:R-:W-:Y:S01]  /*e3470*/  IADD3 R12, P0, R12, R59, RZ ;  /* 0x0000003b0c0c7210 */ /* 0x000fe20007f1e0ff */
[C---:B------:R-:W-:Y:S02]  /*e3480*/  IMAD.X R19, R6.reuse, 0x1, R56, P1 ;  /* 0x0000000106137824 */ /* 0x040fe400008e0638 */
[----:B------:R-:W-:Y:S02]  /*e3490*/  IMAD.MOV.U32 R14, RZ, RZ, R13 ;  /* 0x000000ffff0e7224 */ /* 0x000fe400078e000d */
[C---:B------:R-:W-:Y:S02]  /*e34a0*/  IMAD.X R21, R6.reuse, 0x1, R60, P2 ;  /* 0x0000000106157824 */ /* 0x040fe400010e063c */
[----:B------:R-:W-:Y:S01]  /*e34b0*/  IMAD.X R13, R6, 0x1, R58, P0 ;  /* 0x00000001060d7824 */ /* 0x000fe200000e063a */
[----:B------:R0:W-:Y:S01]  /*e34c0*/  STL.64 [R1+0x3d48], R18 ;  /* 0x003d481201007387 */ /* 0x0001e20000100a00 */
[----:B------:R-:W-:-:S03]  /*e34d0*/  SHF.R.S32.HI R15, RZ, 0x1f, R7 ;  /* 0x0000001fff0f7819 */ /* 0x000fc60000011407 */
        /* <DEDUP_REMOVED lines=17> */
[----:B------:R-:W-:Y:S01]  /*e35f0*/  IMAD.X R13, R15, 0x1, R56, P0 ;  /* 0x000000010f0d7824 */ /* 0x000fe200000e0638 */
[----:B------:R-:W-:-:S04]  /*e3600*/  IADD3 R6, P2, R7, R59, RZ ;  /* 0x0000003b07067210 */ /* 0x000fc80007f5e0ff */
[----:B------:R1:W-:Y:S01]  /*e3610*/  STL.64 [R1+0x3d08], R12 ;  /* 0x003d080c01007387 */ /* 0x0003e20000100a00 */
[----:B0-----:R-:W-:Y:S01]  /*e3620*/  IADD3 R18, P1, R7, R61, RZ ;  /* 0x0000003d07127210 */ /* 0x001fe20007f3e0ff */
[C---:B------:R-:W-:Y:S02]  /*e3630*/  IMAD.X R7, R15.reuse, 0x1, R58, P2 ;  /* 0x000000010f077824 */ /* 0x040fe400010e063a */
[----:B------:R0:W-:Y:S02]  /*e3640*/  STL.64 [R1+0x3d10], R20 ;  /* 0x003d101401007387 */ /* 0x0001e40000100a00 */
[----:B------:R-:W-:Y:S01]  /*e3650*/  IMAD.X R19, R15, 0x1, R60, P1 ;  /* 0x000000010f137824 */ /* 0x000fe200008e063c */
[----:B-1----:R-:W-:-:S04]  /*e3660*/  IADD3 R12, P0, R14, R48, RZ ;  /* 0x000000300e0c7210 */ /* 0x002fc80007f1e0ff */
[----:B------:R1:W-:Y:S01]  /*e3670*/  STL.64 [R1+0x3d00], R18 ;  /* 0x003d001201007387 */ /* 0x0003e20000100a00 */
[----:B------:R-:W-:Y:S01]  /*e3680*/  IMAD.X R13, R16, 0x1, R46, P0 ;  /* 0x00000001100d7824 */ /* 0x000fe200000e062e */
[----:B0-----:R-:W-:Y:S02]  /*e3690*/  IADD3 R20, P1, R14, R49, RZ ;  /* 0x000000310e147210 */ /* 0x001fe40007f3e0ff */
[----:B------:R0:W-:Y:S04]  /*e36a0*/  STL.64 [R1+0x3cf8], R6 ;  /* 0x003cf80601007387 */ /* 0x0001e80000100a00 */
[----:B------:R3:W-:Y:S01]  /*e36b0*/  STL.64 [R1+0x3cf0], R12 ;  /* 0x003cf00c01007387 */ /* 0x0007e20000100a00 */
[----:B------:R-:W-:Y:S01]  /*e36c0*/  IMAD.X R21, R16, 0x1, R47, P1 ;  /* 0x0000000110157824 */ /* 0x000fe200008e062f */
[----:B-1----:R-:W-:-:S02]  /*e36d0*/  IADD3 R18, P0, R14, R53, RZ ;  /* 0x000000350e127210 */ /* 0x002fc40007f1e0ff */
[----:B0-----:R-:W-:Y:S02]  /*e36e0*/  IADD3 R6, P2, R14, R51, RZ ;  /* 0x000000330e067210 */ /* 0x001fe40007f5e0ff */
[----:B---3--:R-:W-:-:S03]  /*e36f0*/  SHF.R.S32.HI R12, RZ, 0x1f, R42 ;  /* 0x0000001fff0c7819 */ /* 0x008fc6000001142a */
[C---:B------:R-:W-:Y:S01]  /*e3700*/  IMAD.X R7, R16.reuse, 0x1, R50, P2 ;  /* 0x0000000110077824 */ /* 0x040fe200010e0632 */
[----:B------:R0:W-:Y:S01]  /*e3710*/  STL.64 [R1+0x3ce8], R20 ;  /* 0x003ce81401007387 */ /* 0x0001e20000100a00 */
[----:B------:R-:W-:Y:S02]  /*e3720*/  IMAD.X R19, R16, 0x1, R52, P0 ;  /* 0x0000000110137824 */ /* 0x000fe400000e0634 */
[----:B------:R-:W-:Y:S01]  /*e3730*/  IMAD.MOV.U32 R17, RZ, RZ, R12 ;  /* 0x000000ffff117224 */ /* 0x000fe200078e000c */
[C---:B------:R-:W-:Y:S01]  /*e3740*/  IADD3 R12, P2, R14.reuse, R57, RZ ;  /* 0x000000390e0c7210 */ /* 0x040fe20007f5e0ff */
[----:B------:R1:W-:Y:S01]  /*e3750*/  STL.64 [R1+0x3ce0], R6 ;  /* 0x003ce00601007387 */ /* 0x0003e20000100a00 */
[----:B0-----:R-:W-:-:S03]  /*e3760*/  IADD3 R20, P1, R14, R55, RZ ;  /* 0x000000370e147210 */ /* 0x001fc60007f3e0ff */
[C---:B------:R-:W-:Y:S01]  /*e3770*/  IMAD.X R13, R16.reuse, 0x1, R56, P2 ;  /* 0x00000001100d7824 */ /* 0x040fe200010e0638 */
[----:B-1----:R-:W3:Y:S01]  /*e3780*/  LDL.LU.64 R6, [R1+0x5e48] ;  /* 0x005e480001067983 */ /* 0x002ee20000300a00 */
[----:B------:R-:W-:-:S03]  /*e3790*/  IMAD.X R21, R16, 0x1, R54, P1 ;  /* 0x0000000110157824 */ /* 0x000fc600008e0636 */
[----:B------:R0:W-:Y:S04]  /*e37a0*/  STL.64 [R1+0x3cd8], R18 ;  /* 0x003cd81201007387 */ /* 0x0001e80000100a00 */
[----:B------:R2:W-:Y:S01]  /*e37b0*/  STL.64 [R1+0x3cc8], R12 ;  /* 0x003cc80c01007387 */ /* 0x0005e20000100a00 */
[C---:B0-----:R-:W-:Y:S02]  /*e37c0*/  IADD3 R18, P0, R14.reuse, R61, RZ ;  /* 0x0000003d0e127210 */ /* 0x041fe40007f1e0ff */
[----:B------:R-:W-:Y:S02]  /*e37d0*/  IADD3 R14, P1, R14, R59, RZ ;  /* 0x0000003b0e0e7210 */ /* 0x000fe40007f3e0ff */
[----:B--2---:R-:W-:Y:S01]  /*e37e0*/  IADD3 R12, P2, R3, R48, RZ ;  /* 0x00000030030c7210 */ /* 0x004fe20007f5e0ff */
[----:B------:R-:W-:-:S02]  /*e37f0*/  IMAD.X R19, R16, 0x1, R60, P0 ;  /* 0x0000000110137824 */ /* 0x000fc400000e063c */
[----:B------:R-:W-:Y:S01]  /*e3800*/  IMAD.X R15, R16, 0x1, R58, P1 ;  /* 0x00000001100f7824 */ /* 0x000fe200008e063a */
        /* <DEDUP_REMOVED lines=8> */
[C---:B------:R-:W-:Y:S01]  /*e3890*/  IMAD.X R19, R43.reuse, 0x1, R50, P1 ;  /* 0x000000012b137824 */ /* 0x040fe200008e0632 */
[----:B------:R-:W-:Y:S03]  /*e38a0*/  STL.64 [R1+0x3cb0], R12 ;  /* 0x003cb00c01007387 */ /* 0x000fe60000100a00 */
[----:B------:R-:W-:Y:S01]  /*e38b0*/  IMAD.X R15, R43, 0x1, R52, P2 ;  /* 0x000000012b0f7824 */ /* 0x000fe200010e0634 */
[----:B------:R0:W-:Y:S04]  /*e38c0*/  STL.64 [R1+0x3ca8], R20 ;  /* 0x003ca81401007387 */ /* 0x0001e80000100a00 */
[----:B------:R1:W-:Y:S04]  /*e38d0*/  STL.64 [R1+0x3ca0], R18 ;  /* 0x003ca01201007387 */ /* 0x0003e80000100a00 */
[----:B------:R2:W-:Y:S01]  /*e38e0*/  STL.64 [R1+0x3c98], R14 ;  /* 0x003c980e01007387 */ /* 0x0005e20000100a00 */
[----:B0-----:R-:W-:-:S02]  /*e38f0*/  IADD3 R20, P0, R3, R55, RZ ;  /* 0x0000003703147210 */ /* 0x001fc40007f1e0ff */
[----:B-1----:R-:W-:-:S03]  /*e3900*/  IADD3 R18, P1, R3, R57, RZ ;  /* 0x0000003903127210 */ /* 0x002fc60007f3e0ff */
[----:B------:R-:W-:Y:S01]  /*e3910*/  IMAD.X R21, R43, 0x1, R54, P0 ;  /* 0x000000012b157824 */ /* 0x000fe200000e0636 */
[----:B--2---:R-:W-:Y:S01]  /*e3920*/  IADD3 R14, P2, R3, R61, RZ ;  /* 0x0000003d030e7210 */ /* 0x004fe20007f5e0ff */
[----:B------:R-:W-:Y:S02]  /*e3930*/  IMAD.X R19, R43, 0x1, R56, P1 ;  /* 0x000000012b137824 */ /* 0x000fe400008e0638 */
[----:B------:R-:W-:Y:S01]  /*e3940*/  IMAD.MOV.U32 R13, RZ, RZ, R2 ;  /* 0x000000ffff0d7224 */ /* 0x000fe200078e0002 */
[----:B------:R-:W-:Y:S01]  /*e3950*/  IADD3 R2, P0, R3, R59, RZ ;  /* 0x0000003b03027210 */ /* 0x000fe20007f1e0ff */
[C---:B------:R-:W-:Y:S01]  /*e3960*/  IMAD.X R15, R43.reuse, 0x1, R60, P2 ;  /* 0x000000012b0f7824 */ /* 0x040fe200010e063c */
[----:B------:R-:W-:Y:S04]  /*e3970*/  STL.64 [R1+0x3c90], R20 ;  /* 0x003c901401007387 */ /* 0x000fe80000100a00 */
[----:B------:R0:W-:Y:S01]  /*e3980*/  STL.64 [R1+0x3c88], R18 ;  /* 0x003c881201007387 */ /* 0x0001e20000100a00 */
[----:B------:R-:W-:-:S03]  /*e3990*/  IMAD.X R3, R43, 0x1, R58, P0 ;  /* 0x000000012b037824 */ /* 0x000fc600000e063a */
[----:B------:R1:W-:Y:S01]  /*e39a0*/  STL.64 [R1+0x3c80], R14 ;  /* 0x003c800e01007387 */ /* 0x0003e20000100a00 */
[C---:B0-----:R-:W-:Y:S02]  /*e39b0*/  IADD3 R18, P1, R42.reuse, R48, RZ ;  /* 0x000000302a127210 */ /* 0x041fe40007f3e0ff */
[----:B-1----:R-:W-:-:S03]  /*e39c0*/  IADD3 R14, P2, R42, R49, RZ ;  /* 0x000000312a0e7210 */ /* 0x002fc60007f5e0ff */
[C---:B------:R-:W-:Y:S01]  /*e39d0*/  IMAD.X R19, R17.reuse, 0x1, R46, P1 ;  /* 0x0000000111137824 */ /* 0x040fe200008e062e */
[----:B------:R0:W-:Y:S01]  /*e39e0*/  STL.64 [R1+0x3c78], R2 ;  /* 0x003c780201007387 */ /* 0x0001e20000100a00 */
[----:B------:R-:W-:Y:S01]  /*e39f0*/  IMAD.X R15, R17, 0x1, R47, P2 ;  /* 0x00000001110f7824 */ /* 0x000fe200010e062f */
[C---:B------:R-:W-:Y:S02]  /*e3a00*/  IADD3 R20, P1, R42.reuse, R53, RZ ;  /* 0x000000352a147210 */ /* 0x040fe40007f3e0ff */
[----:B------:R-:W-:Y:S01]  /*e3a10*/  STL.64 [R1+0x3c70], R18 ;  /* 0x003c701201007387 */ /* 0x000fe20000100a00 */
[----:B0-----:R-:W-:-:S03]  /*e3a20*/  IADD3 R2, P0, R42, R51, RZ ;  /* 0x000000332a027210 */ /* 0x001fc60007f1e0ff */
[----:B------:R0:W-:Y:S01]  /*e3a30*/  STL.64 [R1+0x3c68], R14 ;  /* 0x003c680e01007387 */ /* 0x0001e20000100a00 */
[C---:B------:R-:W-:Y:S02]  /*e3a40*/  IMAD.X R21, R17.reuse, 0x1, R52, P1 ;  /* 0x0000000111157824 */ /* 0x040fe400008e0634 */
[----:B------:R-:W-:Y:S01]  /*e3a50*/  IMAD.X R3, R17, 0x1, R50, P0 ;  /* 0x0000000111037824 */ /* 0x000fe200000e0632 */
[----:B0-----:R-:W-:-:S04]  /*e3a60*/  IADD3 R14, P2, R42, R55, RZ ;  /* 0x000000372a0e7210 */ /* 0x001fc80007f5e0ff */
[----:B------:R0:W-:Y:S01]  /*e3a70*/  STL.64 [R1+0x3c60], R2 ;  /* 0x003c600201007387 */ /* 0x0001e20000100a00 */
[----:B------:R-:W-:Y:S01]  /*e3a80*/  IMAD.X R15, R17, 0x1, R54, P2 ;  /* 0x00000001110f7824 */ /* 0x000fe200010e0636 */
[----:B------:R-:W-:Y:S02]  /*e3a90*/  SHF.R.S32.HI R12, RZ, 0x1f, R45 ;  /* 0x0000001fff0c7819 */ /* 0x000fe4000001142d */
[----:B0-----:R-:W2:Y:S04]  /*e3aa0*/  LDL.LU.64 R2, [R1+0x5e40] ;  /* 0x005e400001027983 */ /* 0x001ea80000300a00 */
[----:B------:R0:W-:Y:S04]  /*e3ab0*/  STL.64 [R1+0x3c58], R20 ;  /* 0x003c581401007387 */ /* 0x0001e80000100a00 */
[----:B------:R1:W-:Y:S01]  /*e3ac0*/  STL.64 [R1+0x3c50], R14 ;  /* 0x003c500e01007387 */ /* 0x0003e20000100a00 */
[----:B0-----:R-:W-:-:S02]  /*e3ad0*/  IADD3 R20, P1, R42, R61, RZ ;  /* 0x0000003d2a147210 */ /* 0x001fc40007f3e0ff */
[----:B-1----:R-:W-:-:S03]  /*e3ae0*/  IADD3 R14, P2, R42, R59, RZ ;  /* 0x0000003b2a0e7210 */ /* 0x002fc60007f5e0ff */
[C---:B------:R-:W-:Y:S02]  /*e3af0*/  IMAD.X R21, R17.reuse, 0x1, R60, P1 ;  /* 0x0000000111157824 */ /* 0x040fe400008e063c */
[----:B------:R-:W-:Y:S02]  /*e3b00*/  IMAD.X R15, R17, 0x1, R58, P2 ;  /* 0x00000001110f7824 */ /* 0x000fe400010e063a */
[----:B----4-:R-:W-:Y:S01]  /*e3b10*/  IMAD.MOV.U32 R16, RZ, RZ, R8 ;  /* 0x000000ffff107224 */ /* 0x010fe200078e0008 */
[----:B------:R-:W-:Y:S01]  /*e3b20*/  IADD3 R8, P0, R42, R57, RZ ;  /* 0x000000392a087210 */ /* 0x000fe20007f1e0ff */
[----:B------:R-:W-:-:S04]  /*e3b30*/  IMAD.MOV.U32 R18, RZ, RZ, R9 ;  /* 0x000000ffff127224 */ /* 0x000fc800078e0009 */
[----:B------:R-:W-:Y:S01]  /*e3b40*/  IMAD.X R9, R17, 0x1, R56, P0 ;  /* 0x0000000111097824 */ /* 0x000fe200000e0638 */
[----:B------:R-:W-:-:S04]  /*e3b50*/  IADD3 R42, P1, R45, R49, RZ ;  /* 0x000000312d2a7210 */ /* 0x000fc80007f3e0ff */
[----:B------:R0:W-:Y:S01]  /*e3b60*/  STL.64 [R1+0x3c48], R8 ;  /* 0x003c480801007387 */ /* 0x0001e20000100a00 */
[----:B------:R-:W-:-:S03]  /*e3b70*/  IMAD.X R43, R12, 0x1, R47, P1 ;  /* 0x000000010c2b7824 */ /* 0x000fc600008e062f */
[----:B------:R-:W-:Y:S01]  /*e3b80*/  STL.64 [R1+0x3c38], R14 ;  /* 0x003c380e01007387 */ /* 0x000fe20000100a00 */
[----:B0-----:R-:W-:-:S03]  /*e3b90*/  IADD3 R8, P0, R45, R48, RZ ;  /* 0x000000302d087210 */ /* 0x001fc60007f1e0ff */
[----:B------:R-:W-:Y:S02]  /*e3ba0*/  STL.64 [R1+0x3c40], R20 ;  /* 0x003c401401007387 */ /* 0x000fe40000100a00 */
[----:B------:R-:W-:-:S05]  /*e3bb0*/  IMAD.X R9, R12, 0x1, R46, P0 ;  /* 0x000000010c097824 */ /* 0x000fca00000e062e */
        /* <DEDUP_REMOVED lines=11> */
[----:B------:R-:W-:Y:S01]  /*e3c70*/  IMAD.MOV.U32 R13, RZ, RZ, R44 ;  /* 0x000000ffff0d7224 */ /* 0x000fe200078e002c */
[C---:B0-----:R-:W-:Y:S02]  /*e3c80*/  IADD3 R20, P2, R45.reuse, R57, RZ ;  /* 0x000000392d147210 */ /* 0x041fe40007f5e0ff */
[----:B-1----:R-:W-:-:S03]  /*e3c90*/  IADD3 R8, P0, R45, R61, RZ ;  /* 0x0000003d2d087210 */ /* 0x002fc60007f1e0ff */
[C---:B------:R-:W-:Y:S02]  /*e3ca0*/  IMAD.X R21, R12.reuse, 0x1, R56, P2 ;  /* 0x000000010c157824 */ /* 0x040fe400010e0638 */
[C---:B------:R-:W-:Y:S02]  /*e3cb0*/  IMAD.X R9, R12.reuse, 0x1, R60, P0 ;  /* 0x000000010c097824 */ /* 0x040fe400000e063c */
[----:B---3--:R-:W-:Y:S02]  /*e3cc0*/  IMAD.MOV.U32 R14, RZ, RZ, R7 ;  /* 0x000000ffff0e7224 */ /* 0x008fe400078e0007 */
[----:B----4-:R-:W-:Y:S02]  /*e3cd0*/  IMAD.MOV.U32 R17, RZ, RZ, R43 ;  /* 0x000000ffff117224 */ /* 0x010fe400078e002b */
[----:B------:R-:W-:Y:S01]  /*e3ce0*/  IMAD.X R43, R12, 0x1, R54, P1 ;  /* 0x000000010c2b7824 */ /* 0x000fe200008e0636 */
[----:B------:R-:W-:-:S04]  /*e3cf0*/  IADD3 R44, P1, R45, R59, RZ ;  /* 0x0000003b2d2c7210 */ /* 0x000fc80007f3e0ff */
[----:B------:R0:W-:Y:S01]  /*e3d00*/  STL.64 [R1+0x3c10], R42 ;  /* 0x003c102a01007387 */ /* 0x0001e20000100a00 */
[----:B------:R-:W-:-:S03]  /*e3d10*/  IMAD.X R45, R12, 0x1, R58, P1 ;  /* 0x000000010c2d7824 */ /* 0x000fc600008e063a */
        /* <DEDUP_REMOVED lines=11> */
[----:B------:R1:W-:Y:S01]  /*e3dd0*/  STL.64 [R1+0x3be8], R8 ;  /* 0x003be80801007387 */ /* 0x0003e20000100a00 */
[----:B------:R-:W-:Y:S01]  /*e3de0*/  IMAD.MOV.U32 R12, RZ, RZ, R6 ;  /* 0x000000ffff0c7224 */ /* 0x000fe200078e0006 */
[C---:B------:R-:W-:Y:S02]  /*e3df0*/  IADD3 R6, P0, R18.reuse, R55, RZ ;  /* 0x0000003712067210 */ /* 0x040fe40007f1e0ff */
[----:B0-----:R-:W-:Y:S01]  /*e3e00*/  IADD3 R20, P2, R18, R53, RZ ;  /* 0x0000003512147210 */ /* 0x001fe20007f5e0ff */
[----:B-1----:R-:W4:Y:S04]  /*e3e10*/  LDL.LU.64 R8, [R1+0x5e28] ;  /* 0x005e280001087983 */ /* 0x002f280000300a00 */
[C---:B------:R-:W-:Y:S01]  /*e3e20*/  IMAD.X R21, R16.reuse, 0x1, R52, P2 ;  /* 0x0000000110157824 */ /* 0x040fe200010e0634 */
[----:B------:R0:W-:Y:S01]  /*e3e30*/  STL.64 [R1+0x3be0], R44 ;  /* 0x003be02c01007387 */ /* 0x0001e20000100a00 */
[----:B------:R-:W-:-:S03]  /*e3e40*/  IMAD.X R7, R16, 0x1, R54, P0 ;  /* 0x0000000110077824 */ /* 0x000fc600000e0636 */
[----:B------:R1:W-:Y:S01]  /*e3e50*/  STL.64 [R1+0x3bd8], R20 ;  /* 0x003bd81401007387 */ /* 0x0003e20000100a00 */
[----:B0-----:R-:W-:-:S03]  /*e3e60*/  IADD3 R44, P1, R18, R57, RZ ;  /* 0x00000039122c7210 */ /* 0x001fc60007f3e0ff */
[----:B------:R0:W-:Y:S02]  /*e3e70*/  STL.64 [R1+0x3bd0], R6 ;  /* 0x003bd00601007387 */ /* 0x0001e40000100a00 */
[----:B------:R-:W-:Y:S01]  /*e3e80*/  IMAD.X R45, R16, 0x1, R56, P1 ;  /* 0x00000001102d7824 */ /* 0x000fe200008e0638 */
[C---:B-1----:R-:W-:Y:S02]  /*e3e90*/  IADD3 R20, P2, R18.reuse, R61, RZ ;  /* 0x0000003d12147210 */ /* 0x042fe40007f5e0ff */
[----:B------:R-:W-:Y:S01]  /*e3ea0*/  IADD3 R18, P0, R18, R59, RZ ;  /* 0x0000003b12127210 */ /* 0x000fe20007f1e0ff */
[----:B0-----:R-:W4:Y:S04]  /*e3eb0*/  LDL.LU.64 R6, [R1+0x5e20] ;  /* 0x005e200001067983 */ /* 0x001f280000300a00 */
[----:B------:R0:W-:Y:S01]  /*e3ec0*/  STL.64 [R1+0x3bc8], R44 ;  /* 0x003bc82c01007387 */ /* 0x0001e20000100a00 */
[----:B------:R-:W-:-:S02]  /*e3ed0*/  IMAD.X R21, R16, 0x1, R60, P2 ;  /* 0x0000000110157824 */ /* 0x000fc400010e063c */
[----:B------:R-:W-:Y:S01]  /*e3ee0*/  IMAD.X R19, R16, 0x1, R58, P0 ;  /* 0x0000000110137824 */ /* 0x000fe200000e063a */
[----:B0-----:R-:W-:Y:S02]  /*e3ef0*/  IADD3 R44, P1, R15, R48, RZ ;  /* 0x000000300f2c7210 */ /* 0x001fe40007f3e0ff */
[----:B------:R0:W-:Y:S03]  /*e3f00*/  STL.64 [R1+0x3bc0], R20 ;  /* 0x003bc01401007387 */ /* 0x0001e60000100a00 */
[----:B------:R-:W-:Y:S01]  /*e3f10*/  IMAD.X R45, R13, 0x1, R46, P1 ;  /* 0x000000010d2d7824 */ /* 0x000fe200008e062e */
[----:B------:R1:W-:Y:S04]  /*e3f20*/  STL.64 [R1+0x3bb8], R18 ;  /* 0x003bb81201007387 */ /* 0x0003e80000100a00 */
[----:B------:R2:W-:Y:S01]  /*e3f30*/  STL.64 [R1+0x3bb0], R44 ;  /* 0x003bb02c01007387 */ /* 0x0005e20000100a00 */
[----:B0-----:R-:W-:-:S02]  /*e3f40*/  IADD3 R20, P2, R15, R49, RZ ;  /* 0x000000310f147210 */ /* 0x001fc40007f5e0ff */
        /* <DEDUP_REMOVED lines=31> */
[----:B------:R-:W-:Y:S01]  /*e4140*/  STL.64 [R1+0x3b60], R20 ;  /* 0x003b601401007387 */ /* 0x000fe20000100a00 */
[----:B------:R-:W-:-:S03]  /*e4150*/  IMAD.X R45, R14, 0x1, R54, P1 ;  /* 0x000000010e2d7824 */ /* 0x000fc600008e0636 */
[----:B------:R-:W-:Y:S04]  /*e4160*/  STL.64 [R1+0x3b58], R18 ;  /* 0x003b581201007387 */ /* 0x000fe80000100a00 */
[----:B------:R0:W-:Y:S04]  /*e4170*/  STL.64 [R1+0x3b50], R44 ;  /* 0x003b502c01007387 */ /* 0x0001e80000100a00 */
[----:B0-----:R-:W2:Y:S01]  /*e4180*/  LDL.LU.64 R44, [R1+0x5e18] ;  /* 0x005e1800012c7983 */ /* 0x001ea20000300a00 */
[C---:B------:R-:W-:Y:S02]  /*e4190*/  IADD3 R20, P2, R12.reuse, R57, RZ ;  /* 0x000000390c147210 */ /* 0x040fe40007f5e0ff */
[----:B------:R-:W-:-:S03]  /*e41a0*/  IADD3 R18, P0, R12, R61, RZ ;  /* 0x0000003d0c127210 */ /* 0x000fc60007f1e0ff */
[----:B------:R-:W-:Y:S01]  /*e41b0*/  IMAD.X R21, R14, 0x1, R56, P2 ;  /* 0x000000010e157824 */ /* 0x000fe200010e0638 */
[----:B------:R-:W-:Y:S01]  /*e41c0*/  IADD3 R12, P1, R12, R59, RZ ;  /* 0x0000003b0c0c7210 */ /* 0x000fe20007f3e0ff */
[----:B------:R-:W-:-:S03]  /*e41d0*/  IMAD.X R19, R14, 0x1, R60, P0 ;  /* 0x000000010e137824 */ /* 0x000fc600000e063c */
[----:B------:R0:W-:Y:S01]  /*e41e0*/  STL.64 [R1+0x3b48], R20 ;  /* 0x003b481401007387 */ /* 0x0001e20000100a00 */
[----:B------:R-:W-:Y:S01]  /*e41f0*/  IMAD.X R13, R14, 0x1, R58, P1 ;  /* 0x000000010e0d7824 */ /* 0x000fe200008e063a */
[C---:B------:R-:W-:Y:S02]  /*e4200*/  IADD3 R14, P1, R17.reuse, R51, RZ ;  /* 0x00000033110e7210 */ /* 0x040fe40007f3e0ff */
[----:B------:R1:W-:Y:S01]  /*e4210*/  STL.64 [R1+0x3b40], R18 ;  /* 0x003b401201007387 */ /* 0x0003e20000100a00 */
[C---:B0-----:R-:W-:Y:S02]  /*e4220*/  IADD3 R20, P2, R17.reuse, R48, RZ ;  /* 0x0000003011147210 */ /* 0x041fe40007f5e0ff */
[----:B-1----:R-:W-:-:S03]  /*e4230*/  IADD3 R18, P0, R17, R49, RZ ;  /* 0x0000003111127210 */ /* 0x002fc60007f1e0ff */
[C---:B------:R-:W-:Y:S02]  /*e4240*/  IMAD.X R21, R2.reuse, 0x1, R46, P2 ;  /* 0x0000000102157824 */ /* 0x040fe400010e062e */
[C---:B------:R-:W-:Y:S02]  /*e4250*/  IMAD.X R15, R2.reuse, 0x1, R50, P1 ;  /* 0x00000001020f7824 */ /* 0x040fe400008e0632 */
[----:B------:R-:W-:Y:S01]  /*e4260*/  IMAD.X R19, R2, 0x1, R47, P0 ;  /* 0x0000000102137824 */ /* 0x000fe200000e062f */
[----:B------:R-:W-:Y:S04]  /*e4270*/  STL.64 [R1+0x3b38], R12 ;  /* 0x003b380c01007387 */ /* 0x000fe80000100a00 */
[----:B------:R0:W-:Y:S04]  /*e4280*/  STL.64 [R1+0x3b30], R20 ;  /* 0x003b301401007387 */ /* 0x0001e80000100a00 */
[----:B------:R1:W-:Y:S04]  /*e4290*/  STL.64 [R1+0x3b28], R18 ;  /* 0x003b281201007387 */ /* 0x0003e80000100a00 */
[----:B------:R1:W-:Y:S01]  /*e42a0*/  STL.64 [R1+0x3b20], R14 ;  /* 0x003b200e01007387 */ /* 0x0003e20000100a00 */
[----:B0-----:R-:W-:-:S02]  /*e42b0*/  IADD3 R20, P2, R17, R53, RZ ;  /* 0x0000003511147210 */ /* 0x001fc40007f5e0ff */
[C---:B-1----:R-:W-:Y:S02]  /*e42c0*/  IADD3 R18, P0, R17.reuse, R55, RZ ;  /* 0x0000003711127210 */ /* 0x042fe40007f1e0ff */
[C---:B------:R-:W-:Y:S01]  /*e42d0*/  IADD3 R14, P1, R17.reuse, R57, RZ ;  /* 0x00000039110e7210 */ /* 0x040fe20007f3e0ff */
[C---:B------:R-:W-:Y:S02]  /*e42e0*/  IMAD.X R21, R2.reuse, 0x1, R52, P2 ;  /* 0x0000000102157824 */ /* 0x040fe400010e0634 */
[C---:B------:R-:W-:Y:S02]  /*e42f0*/  IMAD.X R19, R2.reuse, 0x1, R54, P0 ;  /* 0x0000000102137824 */ /* 0x040fe400000e0636 */
[----:B------:R-:W-:Y:S01]  /*e4300*/  IMAD.X R15, R2, 0x1, R56, P1 ;  /* 0x00000001020f7824 */ /* 0x000fe200008e0638 */
[----:B------:R0:W-:Y:S01]  /*e4310*/  STL.64 [R1+0x3b18], R20 ;  /* 0x003b181401007387 */ /* 0x0001e20000100a00 */
[----:B------:R-:W-:Y:S01]  /*e4320*/  IMAD.MOV.U32 R16, RZ, RZ, R40 ;  /* 0x000000ffff107224 */ /* 0x000fe200078e0028 */
[----:B------:R-:W-:-:S02]  /*e4330*/  IADD3 R40, P2, R17, R61, RZ ;  /* 0x0000003d11287210 */ /* 0x000fc40007f5e0ff */
[----:B------:R-:W-:Y:S01]  /*e4340*/  STL.64 [R1+0x3b08], R14 ;  /* 0x003b080e01007387 */ /* 0x000fe20000100a00 */
[----:B------:R-:W-:-:S03]  /*e4350*/  IMAD.MOV.U32 R13, RZ, RZ, R41 ;  /* 0x000000ffff0d7224 */ /* 0x000fc600078e0029 */
[----:B------:R1:W-:Y:S01]  /*e4360*/  STL.64 [R1+0x3b10], R18 ;  /* 0x003b101201007387 */ /* 0x0003e20000100a00 */
[----:B------:R-:W-:Y:S01]  /*e4370*/  IMAD.X R41, R2, 0x1, R60, P2 ;  /* 0x0000000102297824 */ /* 0x000fe200010e063c */
[----:B0-----:R-:W-:Y:S02]  /*e4380*/  IADD3 R20, P0, R17, R59, RZ ;  /* 0x0000003b11147210 */ /* 0x001fe40007f1e0ff */
[----:B-1----:R-:W-:-:S03]  /*e4390*/  IADD3 R18, P1, R3, R48, RZ ;  /* 0x0000003003127210 */ /* 0x002fc60007f3e0ff */
[----:B------:R-:W-:Y:S01]  /*e43a0*/  IMAD.X R21, R2, 0x1, R58, P0 ;  /* 0x0000000102157824 */ /* 0x000fe200000e063a */
[----:B------:R0:W-:Y:S04]  /*e43b0*/  STL.64 [R1+0x3b00], R40 ;  /* 0x003b002801007387 */ /* 0x0001e80000100a00 */
[----:B------:R1:W-:Y:S01]  /*e43c0*/  STL.64 [R1+0x3af8], R20 ;  /* 0x003af81401007387 */ /* 0x0003e20000100a00 */
[C---:B0-----:R-:W-:Y:S01]  /*e43d0*/  IADD3 R40, P2, R3.reuse, R49, RZ ;  /* 0x0000003103287210 */ /* 0x041fe20007f5e0ff */
[----:B---3--:R-:W-:Y:S01]  /*e43e0*/  IMAD.X R19, R42, 0x1, R46, P1 ;  /* 0x000000012a137824 */ /* 0x008fe200008e062e */
[----:B-1----:R-:W-:-:S03]  /*e43f0*/  IADD3 R20, P0, R3, R51, RZ ;  /* 0x0000003303147210 */ /* 0x002fc60007f1e0ff */
[C---:B------:R-:W-:Y:S01]  /*e4400*/  IMAD.X R41, R42.reuse, 0x1, R47, P2 ;  /* 0x000000012a297824 */ /* 0x040fe200010e062f */
[----:B------:R0:W-:Y:S01]  /*e4410*/  STL.64 [R1+0x3af0], R18 ;  /* 0x003af01201007387 */ /* 0x0001e20000100a00 */
[----:B------:R-:W-:-:S03]  /*e4420*/  IMAD.X R21, R42, 0x1, R50, P0 ;  /* 0x000000012a157824 */ /* 0x000fc600000e0632 */
        /* <DEDUP_REMOVED lines=9> */
[C---:B-1----:R-:W-:Y:S01]  /*e44c0*/  IADD3 R18, P1, R3.reuse, R61, RZ ;  /* 0x0000003d03127210 */ /* 0x042fe20007f3e0ff */
[----:B------:R0:W-:Y:S01]  /*e44d0*/  STL.64 [R1+0x3ad0], R40 ;  /* 0x003ad02801007387 */ /* 0x0001e20000100a00 */
[----:B------:R-:W-:-:S03]  /*e44e0*/  IADD3 R2, P2, R3, R59, RZ ;  /* 0x0000003b03027210 */ /* 0x000fc60007f5e0ff */
[C---:B------:R-:W-:Y:S02]  /*e44f0*/  IMAD.X R19, R42.reuse, 0x1, R60, P1 ;  /* 0x000000012a137824 */ /* 0x040fe400008e063c */
[----:B------:R-:W-:Y:S01]  /*e4500*/  IMAD.X R3, R42, 0x1, R58, P2 ;  /* 0x000000012a037824 */ /* 0x000fe200010e063a */
[----:B0-----:R-:W3:Y:S04]  /*e4510*/  LDL.LU.64 R40, [R1+0x5e10] ;  /* 0x005e100001287983 */ /* 0x001ee80000300a00 */
[----:B------:R0:W-:Y:S04]  /*e4520*/  STL.64 [R1+0x3ac8], R20 ;  /* 0x003ac81401007387 */ /* 0x0001e80000100a00 */
[----:B------:R1:W-:Y:S01]  /*e4530*/  STL.64 [R1+0x3ac0], R18 ;  /* 0x003ac01201007387 */ /* 0x0003e20000100a00 */
[----:B------:R-:W-:-:S02]  /*e4540*/  SHF.R.S32.HI R12, RZ, 0x1f, R43 ;  /* 0x0000001fff0c7819 */ /* 0x000fc4000001142b */
[C---:B0-----:R-:W-:Y:S02]  /*e4550*/  IADD3 R20, P0, R16.reuse, R48, RZ ;  /* 0x0000003010147210 */ /* 0x041fe40007f1e0ff */
[----:B-1----:R-:W-:-:S03]  /*e4560*/  IADD3 R18, P1, R16, R49, RZ ;  /* 0x0000003110127210 */ /* 0x002fc60007f3e0ff */
[C---:B----4-:R-:W-:Y:S01]  /*e4570*/  IMAD.X R21, R8.reuse, 0x1, R46, P0 ;  /* 0x0000000108157824 */ /* 0x050fe200000e062e */
[----:B------:R0:W-:Y:S01]  /*e4580*/  STL.64 [R1+0x3ab8], R2 ;  /* 0x003ab80201007387 */ /* 0x0001e20000100a00 */
[----:B------:R-:W-:-:S03]  /*e4590*/  IMAD.X R19, R8, 0x1, R47, P1 ;  /* 0x0000000108137824 */ /* 0x000fc600008e062f */
[----:B------:R1:W-:Y:S01]  /*e45a0*/  STL.64 [R1+0x3ab0], R20 ;  /* 0x003ab01401007387 */ /* 0x0003e20000100a00 */
[C---:B------:R-:W-:Y:S01]  /*e45b0*/  IADD3 R42, P0, R16.reuse, R53, RZ ;  /* 0x00000035102a7210 */ /* 0x040fe20007f1e0ff */
[----:B------:R-:W-:Y:S02]  /*e45c0*/  IMAD.MOV.U32 R14, RZ, RZ, R12 ;  /* 0x000000ffff0e7224 */ /* 0x000fe400078e000c */
[----:B------:R4:W-:Y:S01]  /*e45d0*/  STL.64 [R1+0x3aa8], R18 ;  /* 0x003aa81201007387 */ /* 0x0009e20000100a00 */
[----:B0-----:R-:W-:Y:S01]  /*e45e0*/  IADD3 R2, P2, R16, R51, RZ ;  /* 0x0000003310027210 */ /* 0x001fe20007f5e0ff */
[----:B------:R-:W-:Y:S02]  /*e45f0*/  IMAD.MOV.U32 R17, RZ, RZ, R14 ;  /* 0x000000ffff117224 */ /* 0x000fe400078e000e */
[----:B-1----:R-:W-:Y:S02]  /*e4600*/  IMAD.MOV.U32 R20, RZ, RZ, R43 ;  /* 0x000000ffff147224 */ /* 0x002fe400078e002b */
[----:B------:R-:W-:Y:S01]  /*e4610*/  IMAD.X R3, R8, 0x1, R50, P2 ;  /* 0x0000000108037824 */ /* 0x000fe200010e0632 */
[----:B----4-:R-:W-:Y:S01]  /*e4620*/  IADD3 R18, P1, R16, R55, RZ ;  /* 0x0000003710127210 */ /* 0x010fe20007f3e0ff */
[----:B------:R-:W-:Y:S01]  /*e4630*/  IMAD.X R43, R8, 0x1, R52, P0 ;  /* 0x00000001082b7824 */ /* 0x000fe200000e0634 */
[----:B------:R-:W-:-:S02]  /*e4640*/  IADD3 R14, P2, R16, R57, RZ ;  /* 0x00000039100e7210 */ /* 0x000fc40007f5e0ff */
[----:B------:R0:W-:Y:S01]  /*e4650*/  STL.64 [R1+0x3aa0], R2 ;  /* 0x003aa00201007387 */ /* 0x0001e20000100a00 */
[C---:B------:R-:W-:Y:S02]  /*e4660*/  IMAD.X R19, R8.reuse, 0x1, R54, P1 ;  /* 0x0000000108137824 */ /* 0x040fe400008e0636 */
[----:B------:R-:W-:Y:S01]  /*e4670*/  IMAD.X R15, R8, 0x1, R56, P2 ;  /* 0x00000001080f7824 */ /* 0x000fe200010e0638 */
[----:B0-----:R-:W4:Y:S04]  /*e4680*/  LDL.LU.64 R2, [R1+0x5e08] ;  /* 0x005e080001027983 */ /* 0x001f280000300a00 */
[----:B------:R0:W-:Y:S04]  /*e4690*/  STL.64 [R1+0x3a98], R42 ;  /* 0x003a982a01007387 */ /* 0x0001e80000100a00 */
[----:B------:R1:W-:Y:S01]  /*e46a0*/  STL.64 [R1+0x3a90], R18 ;  /* 0x003a901201007387 */ /* 0x0003e20000100a00 */
[----:B0-----:R-:W-:-:S02]  /*e46b0*/  IADD3 R42, P0, R16, R61, RZ ;  /* 0x0000003d102a7210 */ /* 0x001fc40007f1e0ff */
[----:B-1----:R-:W-:Y:S01]  /*e46c0*/  IADD3 R18, P1, R16, R59, RZ ;  /* 0x0000003b10127210 */ /* 0x002fe20007f3e0ff */
[----:B------:R2:W-:Y:S02]  /*e46d0*/  STL.64 [R1+0x3a88], R14 ;  /* 0x003a880e01007387 */ /* 0x0005e40000100a00 */
[C---:B------:R-:W-:Y:S02]  /*e46e0*/  IMAD.X R43, R8.reuse, 0x1, R60, P0 ;  /* 0x00000001082b7824 */ /* 0x040fe400000e063c */
[----:B------:R-:W-:-:S03]  /*e46f0*/  IMAD.X R19, R8, 0x1, R58, P1 ;  /* 0x0000000108137824 */ /* 0x000fc600008e063a */
[----:B------:R0:W-:Y:S04]  /*e4700*/  STL.64 [R1+0x3a80], R42 ;  /* 0x003a802a01007387 */ /* 0x0001e80000100a00 */
[----:B------:R1:W-:Y:S01]  /*e4710*/  STL.64 [R1+0x3a78], R18 ;  /* 0x003a781201007387 */ /* 0x0003e20000100a00 */
[----:B------:R-:W-:Y:S02]  /*e4720*/  SHF.R.S32.HI R12, RZ, 0x1f, R9 ;  /* 0x0000001fff0c7819 */ /* 0x000fe40000011409 */
[C---:B--2---:R-:W-:Y:S02]  /*e4730*/  IADD3 R14, P2, R44.reuse, R48, RZ ;  /* 0x000000302c0e7210 */ /* 0x044fe40007f5e0ff */
[C---:B0-----:R-:W-:Y:S02]  /*e4740*/  IADD3 R42, P0, R44.reuse, R49, RZ ;  /* 0x000000312c2a7210 */ /* 0x041fe40007f1e0ff */
[C---:B-1----:R-:W-:Y:S01]  /*e4750*/  IADD3 R18, P1, R44.reuse, R51, RZ ;  /* 0x000000332c127210 */ /* 0x042fe20007f3e0ff */
[C---:B------:R-:W-:Y:S01]  /*e4760*/  IMAD.X R15, R7.reuse, 0x1, R46, P2 ;  /* 0x00000001070f7824 */ /* 0x040fe200010e062e */
[----:B------:R-:W-:Y:S01]  /*e4770*/  IADD3 R8, P2, R44, R53, RZ ;  /* 0x000000352c087210 */ /* 0x000fe20007f5e0ff */
[----:B------:R-:W-:-:S02]  /*e4780*/  IMAD.X R43, R7, 0x1, R47, P0 ;  /* 0x00000001072b7824 */ /* 0x000fc400000e062f */
[C---:B------:R-:W-:Y:S01]  /*e4790*/  IMAD.X R19, R7.reuse, 0x1, R50, P1 ;  /* 0x0000000107137824 */ /* 0x040fe200008e0632 */
[----:B------:R0:W-:Y:S04]  /*e47a0*/  STL.64 [R1+0x3a70], R14 ;  /* 0x003a700e01007387 */ /* 0x0001e80000100a00 */
[----:B------:R1:W-:Y:S01]  /*e47b0*/  STL.64 [R1+0x3a68], R42 ;  /* 0x003a682a01007387 */ /* 0x0003e20000100a00 */
[----:B0-----:R-:W-:Y:S02]  /*e47c0*/  IMAD.MOV.U32 R15, RZ, RZ, R9 ;  /* 0x000000ffff0f7224 */ /* 0x001fe400078e0009 */
[----:B------:R-:W-:Y:S01]  /*e47d0*/  IMAD.X R9, R7, 0x1, R52, P2 ;  /* 0x0000000107097824 */ /* 0x000fe200010e0634 */
[----:B------:R0:W-:Y:S01]  /*e47e0*/  STL.64 [R1+0x3a60], R18 ;  /* 0x003a601201007387 */ /* 0x0001e20000100a00 */
[----:B-1----:R-:W-:-:S03]  /*e47f0*/  IADD3 R42, P0, R44, R55, RZ ;  /* 0x000000372c2a7210 */ /* 0x002fc60007f1e0ff */
[----:B------:R1:W-:Y:S02]  /*e4800*/  STL.64 [R1+0x3a58], R8 ;  /* 0x003a580801007387 */ /* 0x0003e40000100a00 */
[----:B------:R-:W-:Y:S01]  /*e4810*/  IMAD.X R43, R7, 0x1, R54, P0 ;  /* 0x00000001072b7824 */ /* 0x000fe200000e0636 */
[C---:B0-----:R-:W-:Y:S02]  /*e4820*/  IADD3 R18, P1, R44.reuse, R57, RZ ;  /* 0x000000392c127210 */ /* 0x041fe40007f3e0ff */
[----:B-1----:R-:W-:-:S03]  /*e4830*/  IADD3 R8, P2, R44, R61, RZ ;  /* 0x0000003d2c087210 */ /* 0x002fc60007f5e0ff */
[C---:B------:R-:W-:Y:S01]  /*e4840*/  IMAD.X R19, R7.reuse, 0x1, R56, P1 ;  /* 0x0000000107137824 */ /* 0x040fe200008e0638 */
        /* <DEDUP_REMOVED lines=16> */
[C---:B------:R-:W-:Y:S02]  /*e4950*/  IMAD.X R43, R17.reuse, 0x1, R50, P0 ;  /* 0x00000001112b7824 */ /* 0x040fe400000e0632 */
[----:B------:R-:W-:Y:S02]  /*e4960*/  IMAD.X R19, R17, 0x1, R52, P1 ;  /* 0x0000000111137824 */ /* 0x000fe400008e0634 */
[----:B------:R-:W-:Y:S01]  /*e4970*/  IMAD.MOV.U32 R14, RZ, RZ, R6 ;  /* 0x000000ffff0e7224 */ /* 0x000fe200078e0006 */
[C---:B------:R-:W-:Y:S01]  /*e4980*/  IADD3 R6, P2, R20.reuse, R55, RZ ;  /* 0x0000003714067210 */ /* 0x040fe20007f5e0ff */
[----:B------:R0:W-:Y:S01]  /*e4990*/  STL.64 [R1+0x3a20], R42 ;  /* 0x003a202a01007387 */ /* 0x0001e20000100a00 */
[----:B------:R-:W-:Y:S01]  /*e49a0*/  IADD3 R44, P0, R20, R57, RZ ;  /* 0x00000039142c7210 */ /* 0x000fe20007f1e0ff */
[----:B------:R-:W-:Y:S02]  /*e49b0*/  IMAD.MOV.U32 R16, RZ, RZ, R13 ;  /* 0x000000ffff107224 */ /* 0x000fe400078e000d */
[----:B------:R-:W-:-:S02]  /*e49c0*/  IMAD.MOV.U32 R13, RZ, RZ, R12 ;  /* 0x000000ffff0d7224 */ /* 0x000fc400078e000c */
[C---:B------:R-:W-:Y:S02]  /*e49d0*/  IMAD.X R7, R17.reuse, 0x1, R54, P2 ;  /* 0x0000000111077824 */ /* 0x040fe400010e0636 */
[----:B------:R-:W-:Y:S01]  /*e49e0*/  IMAD.MOV.U32 R12, RZ, RZ, R45 ;  /* 0x000000ffff0c7224 */ /* 0x000fe200078e002d */
[----:B0-----:R-:W2:Y:S04]  /*e49f0*/  LDL.LU.64 R42, [R1+0x5df8] ;  /* 0x005df800012a7983 */ /* 0x001ea80000300a00 */
[----:B------:R0:W-:Y:S01]  /*e4a00*/  STL.64 [R1+0x3a18], R18 ;  /* 0x003a181201007387 */ /* 0x0001e20000100a00 */
[----:B------:R-:W-:-:S03]  /*e4a10*/  IMAD.X R45, R17, 0x1, R56, P0 ;  /* 0x00000001112d7824 */ /* 0x000fc600000e0638 */
[----:B------:R1:W-:Y:S01]  /*e4a20*/  STL.64 [R1+0x3a10], R6 ;  /* 0x003a100601007387 */ /* 0x0003e20000100a00 */
[C---:B0-----:R-:W-:Y:S02]  /*e4a30*/  IADD3 R18, P1, R20.reuse, R61, RZ ;  /* 0x0000003d14127210 */ /* 0x041fe40007f3e0ff */
[----:B------:R-:W-:Y:S01]  /*e4a40*/  IADD3 R20, P2, R20, R59, RZ ;  /* 0x0000003b14147210 */ /* 0x000fe20007f5e0ff */
[----:B-1----:R-:W2:Y:S02]  /*e4a50*/  LDL.LU.64 R6, [R1+0x5df0] ;  /* 0x005df00001067983 */ /* 0x002ea40000300a00 */
[C---:B------:R-:W-:Y:S02]  /*e4a60*/  IMAD.X R19, R17.reuse, 0x1, R60, P1 ;  /* 0x0000000111137824 */ /* 0x040fe400008e063c */
        /* <DEDUP_REMOVED lines=27> */
[----:B---3--:R-:W-:-:S03]  /*e4c20*/  IADD3 R20, P2, R41, R48, RZ ;  /* 0x0000003029147210 */ /* 0x008fc60007f5e0ff */
[----:B------:R1:W-:Y:S01]  /*e4c30*/  STL.64 [R1+0x39b8], R18 ;  /* 0x0039b81201007387 */ /* 0x0003e20000100a00 */
[----:B0-----:R-:W-:Y:S01]  /*e4c40*/  IADD3 R44, P0, R41, R49, RZ ;  /* 0x00000031292c7210 */ /* 0x001fe20007f1e0ff */
[----:B------:R-:W-:-:S04]  /*e4c50*/  IMAD.X R21, R14, 0x1, R46, P2 ;  /* 0x000000010e157824 */ /* 0x000fc800010e062e */
[C---:B------:R-:W-:Y:S01]  /*e4c60*/  IMAD.X R45, R14.reuse, 0x1, R47, P0 ;  /* 0x000000010e2d7824 */ /* 0x040fe200000e062f */
[C---:B-1----:R-:W-:Y:S01]  /*e4c70*/  IADD3 R18, P1, R41.reuse, R51, RZ ;  /* 0x0000003329127210 */ /* 0x042fe20007f3e0ff */
[----:B------:R0:W-:Y:S04]  /*e4c80*/  STL.64 [R1+0x39b0], R20 ;  /* 0x0039b01401007387 */ /* 0x0001e80000100a00 */
[----:B------:R-:W-:Y:S01]  /*e4c90*/  IMAD.X R19, R14, 0x1, R50, P1 ;  /* 0x000000010e137824 */ /* 0x000fe200008e0632 */
[----:B------:R1:W-:Y:S01]  /*e4ca0*/  STL.64 [R1+0x39a8], R44 ;  /* 0x0039a82c01007387 */ /* 0x0003e20000100a00 */
[----:B0-----:R-:W-:-:S03]  /*e4cb0*/  IADD3 R20, P2, R41, R53, RZ ;  /* 0x0000003529147210 */ /* 0x001fc60007f5e0ff */
[----:B------:R0:W-:Y:S01]  /*e4cc0*/  STL.64 [R1+0x39a0], R18 ;  /* 0x0039a01201007387 */ /* 0x0001e20000100a00 */
[----:B-1----:R-:W-:Y:S01]  /*e4cd0*/  IADD3 R44, P0, R41, R55, RZ ;  /* 0x00000037292c7210 */ /* 0x002fe20007f1e0ff */
[----:B------:R-:W-:-:S04]  /*e4ce0*/  IMAD.X R21, R14, 0x1, R52, P2 ;  /* 0x000000010e157824 */ /* 0x000fc800010e0634 */
[C---:B------:R-:W-:Y:S01]  /*e4cf0*/  IMAD.X R45, R14.reuse, 0x1, R54, P0 ;  /* 0x000000010e2d7824 */ /* 0x040fe200000e0636 */
[C---:B0-----:R-:W-:Y:S01]  /*e4d00*/  IADD3 R18, P1, R41.reuse, R57, RZ ;  /* 0x0000003929127210 */ /* 0x041fe20007f3e0ff */
[----:B------:R0:W-:Y:S04]  /*e4d10*/  STL.64 [R1+0x3998], R20 ;  /* 0x0039981401007387 */ /* 0x0001e80000100a00 */
[C---:B------:R-:W-:Y:S01]  /*e4d20*/  IMAD.X R19, R14.reuse, 0x1, R56, P1 ;  /* 0x000000010e137824 */ /* 0x040fe200008e0638 */
[----:B------:R1:W-:Y:S01]  /*e4d30*/  STL.64 [R1+0x3990], R44 ;  /* 0x0039902c01007387 */ /* 0x0003e20000100a00 */
[----:B------:R-:W-:Y:S01]  /*e4d40*/  IMAD.MOV.U32 R15, RZ, RZ, R40 ;  /* 0x000000ffff0f7224 */ /* 0x000fe200078e0028 */
[C---:B------:R-:W-:Y:S02]  /*e4d50*/  IADD3 R40, P0, R41.reuse, R59, RZ ;  /* 0x0000003b29287210 */ /* 0x040fe40007f1e0ff */
[----:B0-----:R-:W-:Y:S01]  /*e4d60*/  IADD3 R20, P2, R41, R61, RZ ;  /* 0x0000003d29147210 */ /* 0x001fe20007f5e0ff */
[----:B-1----:R-:W3:Y:S04]  /*e4d70*/  LDL.LU.64 R44, [R1+0x5de8] ;  /* 0x005de800012c7983 */ /* 0x002ee80000300a00 */
[C---:B------:R-:W-:Y:S01]  /*e4d80*/  IMAD.X R21, R14.reuse, 0x1, R60, P2 ;  /* 0x000000010e157824 */ /* 0x040fe200010e063c */
[----:B------:R0:W-:Y:S01]  /*e4d90*/  STL.64 [R1+0x3988], R18 ;  /* 0x0039881201007387 */ /* 0x0001e20000100a00 */
[----:B------:R-:W-:-:S03]  /*e4da0*/  IMAD.X R41, R14, 0x1, R58, P0 ;  /* 0x000000010e297824 */ /* 0x000fc600000e063a */
[----:B------:R1:W-:Y:S01]  /*e4db0*/  STL.64 [R1+0x3980], R20 ;  /* 0x0039801401007387 */ /* 0x0003e20000100a00 */
[C---:B0-----:R-:W-:Y:S02]  /*e4dc0*/  IADD3 R18, P1, R16.reuse, R48, RZ ;  /* 0x0000003010127210 */ /* 0x041fe40007f3e0ff */
[----:B-1----:R-:W-:-:S03]  /*e4dd0*/  IADD3 R20, P2, R16, R49, RZ ;  /* 0x0000003110147210 */ /* 0x002fc60007f5e0ff */
[C---:B----4-:R-:W-:Y:S01]  /*e4de0*/  IMAD.X R19, R2.reuse, 0x1, R46, P1 ;  /* 0x0000000102137824 */ /* 0x050fe200008e062e */
        /* <DEDUP_REMOVED lines=8> */
[----:B------:R-:W-:Y:S04]  /*e4e70*/  STL.64 [R1+0x3960], R40 ;  /* 0x0039602801007387 */ /* 0x000fe80000100a00 */
[----:B------:R-:W-:Y:S01]  /*e4e80*/  STL.64 [R1+0x3958], R18 ;  /* 0x0039581201007387 */ /* 0x000fe20000100a00 */
[----:B--2---:R-:W-:Y:S01]  /*e4e90*/  IMAD.MOV.U32 R14, RZ, RZ, R8 ;  /* 0x000000ffff0e7224 */ /* 0x004fe200078e0008 */
[----:B------:R-:W-:Y:S01]  /*e4ea0*/  IADD3 R8, P2, R16, R55, RZ ;  /* 0x0000003710087210 */ /* 0x000fe20007f5e0ff */
[----:B0-----:R-:W-:-:S04]  /*e4eb0*/  IMAD.MOV.U32 R20, RZ, RZ, R9 ;  /* 0x000000ffff147224 */ /* 0x001fc800078e0009 */
[----:B------:R-:W-:-:S05]  /*e4ec0*/  IMAD.X R9, R2, 0x1, R54, P2 ;  /* 0x0000000102097824 */ /* 0x000fca00010e0636 */
[----:B------:R0:W-:Y:S04]  /*e4ed0*/  STL.64 [R1+0x3950], R8 ;  /* 0x0039500801007387 */ /* 0x0001e80000100a00 */
[----:B0-----:R-:W2:Y:S01]  /*e4ee0*/  LDL.LU.64 R8, [R1+0x5de0] ;  /* 0x005de00001087983 */ /* 0x001ea20000300a00 */
[C---:B------:R-:W-:Y:S02]  /*e4ef0*/  IADD3 R40, P0, R16.reuse, R57, RZ ;  /* 0x0000003910287210 */ /* 0x040fe40007f1e0ff */
[----:B------:R-:W-:Y:S01]  /*e4f00*/  IADD3 R18, P1, R16, R61, RZ ;  /* 0x0000003d10127210 */ /* 0x000fe20007f3e0ff */
[----:B------:R-:W-:Y:S02]  /*e4f10*/  IMAD.MOV.U32 R13, RZ, RZ, R12 ;  /* 0x000000ffff0d7224 */ /* 0x000fe400078e000c */
[----:B------:R-:W-:-:S02]  /*e4f20*/  IMAD.X R41, R2, 0x1, R56, P0 ;  /* 0x0000000102297824 */ /* 0x000fc400000e0638 */
[----:B------:R-:W-:Y:S01]  /*e4f30*/  IMAD.X R19, R2, 0x1, R60, P1 ;  /* 0x0000000102137824 */ /* 0x000fe200008e063c */
[----:B------:R-:W-:Y:S02]  /*e4f40*/  IADD3 R16, P2, R16, R59, RZ ;  /* 0x0000003b10107210 */ /* 0x000fe40007f5e0ff */
        /* <DEDUP_REMOVED lines=15> */
[--C-:B------:R-:W-:Y:S02]  /*e5040*/  SHF.R.S32.HI R12, RZ, 0x1f, R3.reuse ;  /* 0x0000001fff0c7819 */ /* 0x100fe40000011403 */
[----:B------:R0:W-:Y:S01]  /*e5050*/  STL.64 [R1+0x3920], R16 ;  /* 0x0039201001007387 */ /* 0x0001e20000100a00 */
[----:B------:R-:W-:Y:S01]  /*e5060*/  IADD3 R2, P2, R13, R57, RZ ;  /* 0x000000390d027210 */ /* 0x000fe20007f5e0ff */
[----:B------:R-:W-:Y:S02]  /*e5070*/  IMAD.X R19, R15, 0x1, R54, P1 ;  /* 0x000000010f137824 */ /* 0x000fe400008e0636 */
[----:B------:R1:W-:Y:S04]  /*e5080*/  STL.64 [R1+0x3918], R40 ;  /* 0x0039182801007387 */ /* 0x0003e80000100a00 */
[----:B------:R4:W-:Y:S01]  /*e5090*/  STL.64 [R1+0x3910], R18 ;  /* 0x0039101201007387 */ /* 0x0009e20000100a00 */
[----:B0-----:R-:W-:Y:S01]  /*e50a0*/  IMAD.MOV.U32 R17, RZ, RZ, R3 ;  /* 0x000000ffff117224 */ /* 0x001fe200078e0003 */
[----:B-1----:R-:W-:Y:S01]  /*e50b0*/  IADD3 R40, P0, R13, R61, RZ ;  /* 0x0000003d0d287210 */ /* 0x002fe20007f1e0ff */
[----:B------:R-:W-:-:S02]  /*e50c0*/  IMAD.X R3, R15, 0x1, R56, P2 ;  /* 0x000000010f037824 */ /* 0x000fc400010e0638 */
[----:B------:R-:W-:Y:S01]  /*e50d0*/  IMAD.MOV.U32 R16, RZ, RZ, R12 ;  /* 0x000000ffff107224 */ /* 0x000fe200078e000c */
[----:B----4-:R-:W-:Y:S01]  /*e50e0*/  IADD3 R18, P1, R13, R59, RZ ;  /* 0x0000003b0d127210 */ /* 0x010fe20007f3e0ff */
[C---:B------:R-:W-:Y:S01]  /*e50f0*/  IMAD.X R41, R15.reuse, 0x1, R60, P0 ;  /* 0x000000010f297824 */ /* 0x040fe200000e063c */
[----:B------:R-:W-:Y:S01]  /*e5100*/  IADD3 R12, P2, R14, R48, RZ ;  /* 0x000000300e0c7210 */ /* 0x000fe20007f5e0ff */
[----:B------:R0:W-:Y:S02]  /*e5110*/  STL.64 [R1+0x3908], R2 ;  /* 0x0039080201007387 */ /* 0x0001e40000100a00 */
[----:B------:R-:W-:Y:S02]  /*e5120*/  IMAD.X R19, R15, 0x1, R58, P1 ;  /* 0x000000010f137824 */ /* 0x000fe400008e063a */
[----:B------:R-:W-:Y:S01]  /*e5130*/  IMAD.X R13, R20, 0x1, R46, P2 ;  /* 0x00000001140d7824 */ /* 0x000fe200010e062e */
[----:B0-----:R-:W4:Y:S04]  /*e5140*/  LDL.LU.64 R2, [R1+0x5dd8] ;  /* 0x005dd80001027983 */ /* 0x001f280000300a00 */
[----:B------:R0:W-:Y:S04]  /*e5150*/  STL.64 [R1+0x3900], R40 ;  /* 0x0039002801007387 */ /* 0x0001e80000100a00 */
[----:B------:R1:W-:Y:S04]  /*e5160*/  STL.64 [R1+0x38f8], R18 ;  /* 0x0038f81201007387 */ /* 0x0003e80000100a00 */
[----:B------:R1:W-:Y:S01]  /*e5170*/  STL.64 [R1+0x38f0], R12 ;  /* 0x0038f00c01007387 */ /* 0x0003e20000100a00 */
[----:B0-----:R-:W-:-:S02]  /*e5180*/  IADD3 R40, P0, R14, R49, RZ ;  /* 0x000000310e287210 */ /* 0x001fc40007f1e0ff */
[----:B-1----:R-:W-:-:S03]  /*e5190*/  IADD3 R18, P1, R14, R51, RZ ;  /* 0x000000330e127210 */ /* 0x002fc60007f3e0ff */
[----:B------:R-:W-:Y:S01]  /*e51a0*/  IMAD.X R41, R20, 0x1, R47, P0 ;  /* 0x0000000114297824 */ /* 0x000fe200000e062f */
        /* <DEDUP_REMOVED lines=9> */
[C---:B------:R-:W-:Y:S02]  /*e5240*/  IADD3 R12, P2, R14.reuse, R61, RZ ;  /* 0x0000003d0e0c7210 */ /* 0x040fe40007f5e0ff */
[----:B------:R-:W-:Y:S01]  /*e5250*/  IADD3 R14, P0, R14, R59, RZ ;  /* 0x0000003b0e0e7210 */ /* 0x000fe20007f1e0ff */
[C---:B------:R-:W-:Y:S02]  /*e5260*/  IMAD.X R19, R20.reuse, 0x1, R56, P1 ;  /* 0x0000000114137824 */ /* 0x040fe400008e0638 */
        /* <DEDUP_REMOVED lines=12> */
[----:B------:R-:W-:Y:S01]  /*e5330*/  STL.64 [R1+0x38b0], R18 ;  /* 0x0038b01201007387 */ /* 0x000fe20000100a00 */
[C---:B------:R-:W-:Y:S01]  /*e5340*/  IMAD.X R15, R43.reuse, 0x1, R50, P0 ;  /* 0x000000012b0f7824 */ /* 0x040fe200000e0632 */
[C---:B------:R-:W-:Y:S02]  /*e5350*/  IADD3 R20, P1, R42.reuse, R53, RZ ;  /* 0x000000352a147210 */ /* 0x040fe40007f3e0ff */
        /* <DEDUP_REMOVED lines=20> */
[C---:B-1----:R-:W-:Y:S02]  /*e54a0*/  IADD3 R12, P2, R45.reuse, R51, RZ ;  /* 0x000000332d0c7210 */ /* 0x042fe40007f5e0ff */
[----:B---3--:R-:W-:-:S03]  /*e54b0*/  IADD3 R14, P0, R45, R53, RZ ;  /* 0x000000352d0e7210 */ /* 0x008fc60007f1e0ff */
[C---:B------:R-:W-:Y:S02]  /*e54c0*/  IMAD.X R13, R6.reuse, 0x1, R50, P2 ;  /* 0x00000001060d7824 */ /* 0x040fe400010e0632 */
[C---:B------:R-:W-:Y:S01]  /*e54d0*/  IMAD.X R21, R6.reuse, 0x1, R47, P1 ;  /* 0x0000000106157824 */ /* 0x040fe200008e062f */
[----:B------:R-:W-:Y:S01]  /*e54e0*/  IADD3 R42, P1, R45, R55, RZ ;  /* 0x000000372d2a7210 */ /* 0x000fe20007f3e0ff */
[C---:B------:R-:W-:Y:S01]  /*e54f0*/  IMAD.X R15, R6.reuse, 0x1, R52, P0 ;  /* 0x00000001060f7824 */ /* 0x040fe200000e0634 */
[----:B------:R-:W-:Y:S01]  /*e5500*/  STL.64 [R1+0x3860], R12 ;  /* 0x0038600c01007387 */ /* 0x000fe20000100a00 */
[----:B------:R-:W-:Y:S02]  /*e5510*/  IMAD.MOV.U32 R18, RZ, RZ, R17 ;  /* 0x000000ffff127224 */ /* 0x000fe400078e0011 */
[----:B------:R-:W-:Y:S01]  /*e5520*/  IMAD.MOV.U32 R17, RZ, RZ, R16 ;  /* 0x000000ffff117224 */ /* 0x000fe200078e0010 */
[----:B------:R0:W-:Y:S01]  /*e5530*/  STL.64 [R1+0x3868], R20 ;  /* 0x0038681401007387 */ /* 0x0001e20000100a00 */
[----:B------:R-:W-:-:S03]  /*e5540*/  IMAD.X R43, R6, 0x1, R54, P1 ;  /* 0x00000001062b7824 */ /* 0x000fc600008e0636 */
[----:B------:R1:W-:Y:S01]  /*e5550*/  STL.64 [R1+0x3858], R14 ;  /* 0x0038580e01007387 */ /* 0x0003e20000100a00 */
[C---:B0-----:R-:W-:Y:S01]  /*e5560*/  IADD3 R20, P0, R45.reuse, R61, RZ ;  /* 0x0000003d2d147210 */ /* 0x041fe20007f1e0ff */
[----:B-1----:R-:W-:Y:S01]  /*e5570*/  IMAD.MOV.U32 R15, RZ, RZ, R44 ;  /* 0x000000ffff0f7224 */ /* 0x002fe200078e002c */
[----:B------:R-:W-:-:S03]  /*e5580*/  IADD3 R44, P1, R45, R59, RZ ;  /* 0x0000003b2d2c7210 */ /* 0x000fc60007f3e0ff */
[C---:B------:R-:W-:Y:S01]  /*e5590*/  IMAD.X R21, R6.reuse, 0x1, R60, P0 ;  /* 0x0000000106157824 */ /* 0x040fe200000e063c */
[----:B------:R0:W-:Y:S04]  /*e55a0*/  STL.64 [R1+0x3850], R42 ;  /* 0x0038502a01007387 */ /* 0x0001e80000100a00 */
[----:B0-----:R-:W3:Y:S01]  /*e55b0*/  LDL.LU.64 R42, [R1+0x5dc8] ;  /* 0x005dc800012a7983 */ /* 0x001ee20000300a00 */
[----:B--2---:R-:W-:Y:S01]  /*e55c0*/  IMAD.MOV.U32 R16, RZ, RZ, R8 ;  /* 0x000000ffff107224 */ /* 0x004fe200078e0008 */
[----:B------:R-:W-:Y:S01]  /*e55d0*/  IADD3 R8, P2, R45, R57, RZ ;  /* 0x000000392d087210 */ /* 0x000fe20007f5e0ff */
[----:B------:R-:W-:Y:S02]  /*e55e0*/  IMAD.MOV.U32 R13, RZ, RZ, R9 ;  /* 0x000000ffff0d7224 */ /* 0x000fe400078e0009 */
[----:B------:R-:W-:-:S02]  /*e55f0*/  IMAD.X R45, R6, 0x1, R58, P1 ;  /* 0x00000001062d7824 */ /* 0x000fc400008e063a */
[----:B------:R-:W-:-:S05]  /*e5600*/  IMAD.X R9, R6, 0x1, R56, P2 ;  /* 0x0000000106097824 */ /* 0x000fca00010e0638 */
[----:B------:R-:W-:Y:S04]  /*e5610*/  STL.64 [R1+0x3848], R8 ;  /* 0x0038480801007387 */ /* 0x000fe80000100a00 */
[----:B------:R-:W-:Y:S04]  /*e5620*/  STL.64 [R1+0x3840], R20 ;  /* 0x0038401401007387 */ /* 0x000fe80000100a00 */
[----:B------:R0:W-:Y:S04]  /*e5630*/  STL.64 [R1+0x3838], R44 ;  /* 0x0038382c01007387 */ /* 0x0001e80000100a00 */
[----:B0-----:R-:W2:Y:S01]  /*e5640*/  LDL.LU.64 R44, [R1+0x5dc0] ;  /* 0x005dc000012c7983 */ /* 0x001ea20000300a00 */
[----:B------:R-:W-:-:S02]  /*e5650*/  IADD3 R8, P2, R18, R48, RZ ;  /* 0x0000003012087210 */ /* 0x000fc40007f5e0ff */
[----:B------:R-:W-:-:S03]  /*e5660*/  IADD3 R20, P0, R18, R49, RZ ;  /* 0x0000003112147210 */ /* 0x000fc60007f1e0ff */
[C---:B------:R-:W-:Y:S01]  /*e5670*/  IMAD.X R9, R17.reuse, 0x1, R46, P2 ;  /* 0x0000000111097824 */ /* 0x040fe200010e062e */
[----:B------:R-:W-:Y:S01]  /*e5680*/  IADD3 R6, P1, R18, R51, RZ ;  /* 0x0000003312067210 */ /* 0x000fe20007f3e0ff */
[----:B------:R-:W-:-:S03]  /*e5690*/  IMAD.X R21, R17, 0x1, R47, P0 ;  /* 0x0000000111157824 */ /* 0x000fc600000e062f */
[----:B------:R0:W-:Y:S01]  /*e56a0*/  STL.64 [R1+0x3830], R8 ;  /* 0x0038300801007387 */ /* 0x0001e20000100a00 */
[----:B------:R-:W-:Y:S02]  /*e56b0*/  IMAD.MOV.U32 R14, RZ, RZ, R7 ;  /* 0x000000ffff0e7224 */ /* 0x000fe400078e0007 */
[----:B------:R-:W-:Y:S01]  /*e56c0*/  IMAD.X R7, R17, 0x1, R50, P1 ;  /* 0x0000000111077824 */ /* 0x000fe200008e0632 */
[----:B------:R-:W-:Y:S01]  /*e56d0*/  STL.64 [R1+0x3828], R20 ;  /* 0x0038281401007387 */ /* 0x000fe20000100a00 */
[----:B0-----:R-:W-:-:S03]  /*e56e0*/  IADD3 R8, P2, R18, R53, RZ ;  /* 0x0000003512087210 */ /* 0x001fc60007f5e0ff */
[----:B------:R0:W-:Y:S02]  /*e56f0*/  STL.64 [R1+0x3820], R6 ;  /* 0x0038200601007387 */ /* 0x0001e40000100a00 */
[----:B------:R-:W-:-:S05]  /*e5700*/  IMAD.X R9, R17, 0x1, R52, P2 ;  /* 0x0000000111097824 */ /* 0x000fca00010e0634 */
[----:B------:R1:W-:Y:S01]  /*e5710*/  STL.64 [R1+0x3818], R8 ;  /* 0x0038180801007387 */ /* 0x0003e20000100a00 */
[----:B0-----:R-:W-:-:S05]  /*e5720*/  IADD3 R6, P1, R18, R57, RZ ;  /* 0x0000003912067210 */ /* 0x001fca0007f3e0ff */
[----:B------:R-:W-:Y:S01]  /*e5730*/  IMAD.X R7, R17, 0x1, R56, P1 ;  /* 0x0000000111077824 */ /* 0x000fe200008e0638 */
[C---:B-1----:R-:W-:Y:S01]  /*e5740*/  IADD3 R8, P2, R18.reuse, R61, RZ ;  /* 0x0000003d12087210 */ /* 0x042fe20007f5e0ff */
[----:B----4-:R-:W-:Y:S01]  /*e5750*/  IMAD.MOV.U32 R20, RZ, RZ, R2 ;  /* 0x000000ffff147224 */ /* 0x010fe200078e0002 */
[----:B------:R-:W-:Y:S01]  /*e5760*/  IADD3 R2, P0, R18, R55, RZ ;  /* 0x0000003712027210 */ /* 0x000fe20007f1e0ff */
[----:B------:R-:W-:-:S04]  /*e5770*/  IMAD.MOV.U32 R12, RZ, RZ, R3 ;  /* 0x000000ffff0c7224 */ /* 0x000fc800078e0003 */
[C---:B------:R-:W-:Y:S01]  /*e5780*/  IMAD.X R3, R17.reuse, 0x1, R54, P0 ;  /* 0x0000000111037824 */ /* 0x040fe200000e0636 */
[----:B------:R-:W-:Y:S01]  /*e5790*/  IADD3 R18, P0, R18, R59, RZ ;  /* 0x0000003b12127210 */ /* 0x000fe20007f1e0ff */
[----:B------:R-:W-:-:S03]  /*e57a0*/  IMAD.X R9, R17, 0x1, R60, P2 ;  /* 0x0000000111097824 */ /* 0x000fc600010e063c */
        /* <DEDUP_REMOVED lines=25> */
[----:B-1----:R-:W4:Y:S02]  /*e5940*/  LDL.LU.64 R8, [R1+0x5db0] ;  /* 0x005db00001087983 */ /* 0x002f240000300a00 */
[C---:B------:R-:W-:Y:S02]  /*e5950*/  IMAD.X R7, R15.reuse, 0x1, R60, P1 ;  /* 0x000000010f077824 */ /* 0x040fe400008e063c */
        /* <DEDUP_REMOVED lines=12> */
[----:B------:R0:W-:Y:S04]  /*e5a20*/  STL.64 [R1+0x37b8], R6 ;  /* 0x0037b80601007387 */ /* 0x0001e80000100a00 */
[----:B------:R-:W-:Y:S01]  /*e5a30*/  IMAD.X R19, R20, 0x1, R52, P0 ;  /* 0x0000000114137824 */ /* 0x000fe200000e0634 */
[----:B------:R1:W-:Y:S04]  /*e5a40*/  STL.64 [R1+0x3780], R16 ;  /* 0x0037801001007387 */ /* 0x0003e80000100a00 */
[----:B------:R1:W-:Y:S01]  /*e5a50*/  STL.64 [R1+0x3788], R18 ;  /* 0x0037881201007387 */ /* 0x0003e20000100a00 */
[----:B0-----:R-:W-:-:S02]  /*e5a60*/  IADD3 R6, P1, R14, R55, RZ ;  /* 0x000000370e067210 */ /* 0x001fc40007f3e0ff */
[----:B-1----:R-:W-:-:S03]  /*e5a70*/  IADD3 R16, P2, R14, R57, RZ ;  /* 0x000000390e107210 */ /* 0x002fc60007f5e0ff */
[----:B------:R-:W-:Y:S01]  /*e5a80*/  IMAD.X R7, R20, 0x1, R54, P1 ;  /* 0x0000000114077824 */ /* 0x000fe200008e0636 */
[----:B------:R-:W-:Y:S01]  /*e5a90*/  IADD3 R18, P0, R14, R61, RZ ;  /* 0x0000003d0e127210 */ /* 0x000fe20007f1e0ff */
[----:B------:R-:W-:Y:S01]  /*e5aa0*/  IMAD.X R17, R20, 0x1, R56, P2 ;  /* 0x0000000114117824 */ /* 0x000fe200010e0638 */
[----:B------:R-:W-:Y:S02]  /*e5ab0*/  IADD3 R14, P1, R14, R59, RZ ;  /* 0x0000003b0e0e7210 */ /* 0x000fe40007f3e0ff */
[----:B------:R0:W-:Y:S01]  /*e5ac0*/  STL.64 [R1+0x3790], R6 ;  /* 0x0037900601007387 */ /* 0x0001e20000100a00 */
[C---:B------:R-:W-:Y:S02]  /*e5ad0*/  IMAD.X R19, R20.reuse, 0x1, R60, P0 ;  /* 0x0000000114137824 */ /* 0x040fe400000e063c */
[----:B------:R-:W-:Y:S01]  /*e5ae0*/  IMAD.X R15, R20, 0x1, R58, P1 ;  /* 0x00000001140f7824 */ /* 0x000fe200008e063a */
[----:B0-----:R-:W4:Y:S04]  /*e5af0*/  LDL.LU.64 R6, [R1+0x5da8] ;  /* 0x005da80001067983 */ /* 0x001f280000300a00 */
[----:B------:R0:W-:Y:S04]  /*e5b00*/  STL.64 [R1+0x3798], R16 ;  /* 0x0037981001007387 */ /* 0x0001e80000100a00 */
[----:B------:R1:W-:Y:S01]  /*e5b10*/  STL.64 [R1+0x37a0], R18 ;  /* 0x0037a01201007387 */ /* 0x0003e20000100a00 */
[----:B0-----:R-:W-:-:S02]  /*e5b20*/  IADD3 R16, P2, R13, R48, RZ ;  /* 0x000000300d107210 */ /* 0x001fc40007f5e0ff */
[C---:B-1----:R-:W-:Y:S01]  /*e5b30*/  IADD3 R18, P0, R13.reuse, R49, RZ ;  /* 0x000000310d127210 */ /* 0x042fe20007f1e0ff */
[----:B------:R0:W-:Y:S02]  /*e5b40*/  STL.64 [R1+0x3768], R14 ;  /* 0x0037680e01007387 */ /* 0x0001e40000100a00 */
[C---:B------:R-:W-:Y:S02]  /*e5b50*/  IMAD.X R17, R40.reuse, 0x1, R46, P2 ;  /* 0x0000000128117824 */ /* 0x040fe400010e062e */
[----:B------:R-:W-:Y:S01]  /*e5b60*/  IMAD.X R19, R40, 0x1, R47, P0 ;  /* 0x0000000128137824 */ /* 0x000fe200000e062f */
[C---:B------:R-:W-:Y:S02]  /*e5b70*/  IADD3 R20, P2, R13.reuse, R53, RZ ;  /* 0x000000350d147210 */ /* 0x040fe40007f5e0ff */
[----:B------:R-:W-:Y:S01]  /*e5b80*/  STL.64 [R1+0x3770], R16 ;  /* 0x0037701001007387 */ /* 0x000fe20000100a00 */
[----:B0-----:R-:W-:-:S03]  /*e5b90*/  IADD3 R14, P1, R13, R51, RZ ;  /* 0x000000330d0e7210 */ /* 0x001fc60007f3e0ff */
[----:B------:R0:W-:Y:S02]  /*e5ba0*/  STL.64 [R1+0x3778], R18 ;  /* 0x0037781201007387 */ /* 0x0001e40000100a00 */
[C---:B------:R-:W-:Y:S02]  /*e5bb0*/  IMAD.X R15, R40.reuse, 0x1, R50, P1 ;  /* 0x00000001280f7824 */ /* 0x040fe400008e0632 */
[C---:B------:R-:W-:Y:S01]  /*e5bc0*/  IMAD.X R21, R40.reuse, 0x1, R52, P2 ;  /* 0x0000000128157824 */ /* 0x040fe200010e0634 */
[C---:B0-----:R-:W-:Y:S02]  /*e5bd0*/  IADD3 R18, P0, R13.reuse, R55, RZ ;  /* 0x000000370d127210 */ /* 0x041fe40007f1e0ff */
[----:B------:R-:W-:Y:S03]  /*e5be0*/  STL.64 [R1+0x3740], R14 ;  /* 0x0037400e01007387 */ /* 0x000fe60000100a00 */
[----:B------:R-:W-:Y:S01]  /*e5bf0*/  IMAD.X R19, R40, 0x1, R54, P0 ;  /* 0x0000000128137824 */ /* 0x000fe200000e0636 */
[----:B------:R0:W-:Y:S04]  /*e5c00*/  STL.64 [R1+0x3748], R20 ;  /* 0x0037481401007387 */ /* 0x0001e80000100a00 */
[----:B------:R1:W-:Y:S01]  /*e5c10*/  STL.64 [R1+0x3750], R18 ;  /* 0x0037501201007387 */ /* 0x0003e20000100a00 */
[----:B0-----:R-:W-:-:S02]  /*e5c20*/  IADD3 R20, P2, R13, R61, RZ ;  /* 0x0000003d0d147210 */ /* 0x001fc40007f5e0ff */
[C---:B-1----:R-:W-:Y:S01]  /*e5c30*/  IADD3 R18, P0, R13.reuse, R59, RZ ;  /* 0x0000003b0d127210 */ /* 0x042fe20007f1e0ff */
[----:B--2---:R-:W-:Y:S01]  /*e5c40*/  IMAD.MOV.U32 R16, RZ, RZ, R44 ;  /* 0x000000ffff107224 */ /* 0x004fe200078e002c */
[----:B------:R-:W-:Y:S01]  /*e5c50*/  IADD3 R44, P1, R13, R57, RZ ;  /* 0x000000390d2c7210 */ /* 0x000fe20007f3e0ff */
[----:B------:R-:W-:-:S04]  /*e5c60*/  IMAD.MOV.U32 R14, RZ, RZ, R45 ;  /* 0x000000ffff0e7224 */ /* 0x000fc800078e002d */
[----:B------:R-:W-:-:S05]  /*e5c70*/  IMAD.X R45, R40, 0x1, R56, P1 ;  /* 0x00000001282d7824 */ /* 0x000fca00008e0638 */
[----:B------:R0:W-:Y:S01]  /*e5c80*/  STL.64 [R1+0x3758], R44 ;  /* 0x0037582c01007387 */ /* 0x0001e20000100a00 */
[C---:B------:R-:W-:Y:S02]  /*e5c90*/  IMAD.X R21, R40.reuse, 0x1, R60, P2 ;  /* 0x0000000128157824 */ /* 0x040fe400010e063c */
[----:B------:R-:W-:Y:S01]  /*e5ca0*/  IMAD.X R19, R40, 0x1, R58, P0 ;  /* 0x0000000128137824 */ /* 0x000fe200000e063a */
[C---:B0-----:R-:W-:Y:S02]  /*e5cb0*/  IADD3 R44, P1, R12.reuse, R48, RZ ;  /* 0x000000300c2c7210 */ /* 0x041fe40007f3e0ff */
[----:B------:R0:W-:Y:S03]  /*e5cc0*/  STL.64 [R1+0x3760], R20 ;  /* 0x0037601401007387 */ /* 0x0001e60000100a00 */
[----:B---3--:R-:W-:Y:S01]  /*e5cd0*/  IMAD.X R45, R43, 0x1, R46, P1 ;  /* 0x000000012b2d7824 */ /* 0x008fe200008e062e */
[----:B------:R1:W-:Y:S04]  /*e5ce0*/  STL.64 [R1+0x3728], R18 ;  /* 0x0037281201007387 */ /* 0x0003e80000100a00 */
[----:B------:R2:W-:Y:S01]  /*e5cf0*/  STL.64 [R1+0x3730], R44 ;  /* 0x0037302c01007387 */ /* 0x0005e20000100a00 */
[----:B0-----:R-:W-:-:S02]  /*e5d00*/  IADD3 R20, P2, R12, R49, RZ ;  /* 0x000000310c147210 */ /* 0x001fc40007f5e0ff */
[----:B-1----:R-:W-:-:S03]  /*e5d10*/  IADD3 R18, P0, R12, R51, RZ ;  /* 0x000000330c127210 */ /* 0x002fc60007f1e0ff */
[C---:B------:R-:W-:Y:S01]  /*e5d20*/  IMAD.X R21, R43.reuse, 0x1, R47, P2 ;  /* 0x000000012b157824 */ /* 0x040fe200010e062f */
        /* <DEDUP_REMOVED lines=11> */
[----:B------:R-:W-:-:S03]  /*e5de0*/  IMAD.MOV.U32 R13, RZ, RZ, R41 ;  /* 0x000000ffff0d7224 */ /* 0x000fc600078e0029 */
[----:B------:R0:W-:Y:S01]  /*e5df0*/  STL.64 [R1+0x3710], R20 ;  /* 0x0037101401007387 */ /* 0x0001e20000100a00 */
[C---:B------:R-:W-:Y:S02]  /*e5e00*/  IMAD.X R19, R43.reuse, 0x1, R56, P0 ;  /* 0x000000012b137824 */ /* 0x040fe400000e0638 */
[C---:B------:R-:W-:Y:S01]  /*e5e10*/  IMAD.X R41, R43.reuse, 0x1, R60, P1 ;  /* 0x000000012b297824 */ /* 0x040fe200008e063c */
        /* <DEDUP_REMOVED lines=10> */
[----:B------:R-:W-:Y:S01]  /*e5ec0*/  STL.64 [R1+0x36f0], R18 ;  /* 0x0036f01201007387 */ /* 0x000fe20000100a00 */
[----:B------:R-:W-:Y:S02]  /*e5ed0*/  IMAD.MOV.U32 R12, RZ, RZ, R42 ;  /* 0x000000ffff0c7224 */ /* 0x000fe400078e002a */
[----:B------:R-:W-:Y:S01]  /*e5ee0*/  IMAD.X R21, R14, 0x1, R50, P2 ;  /* 0x000000010e157824 */ /* 0x000fe200010e0632 */
        /* <DEDUP_REMOVED lines=9> */
[----:B0-----:R-:W3:Y:S04]  /*e5f80*/  LDL.LU.64 R42, [R1+0x5d98] ;  /* 0x005d9800012a7983 */ /* 0x001ee80000300a00 */
[----:B------:R0:W-:Y:S04]  /*e5f90*/  STL.64 [R1+0x36d0], R40 ;  /* 0x0036d02801007387 */ /* 0x0001e80000100a00 */
[----:B0-----:R-:W3:Y:S04]  /*e5fa0*/  LDL.LU.64 R40, [R1+0x5d90] ;  /* 0x005d900001287983 */ /* 0x001ee80000300a00 */
[----:B------:R4:W-:Y:S02]  /*e5fb0*/  STL.64 [R1+0x36d8], R20 ;  /* 0x0036d81401007387 */ /* 0x0009e40000100a00 */
[----:B----4-:R-:W-:-:S05]  /*e5fc0*/  IADD3 R20, P2, R8, R48, RZ ;  /* 0x0000003008147210 */ /* 0x010fca0007f5e0ff */
[----:B------:R-:W-:Y:S02]  /*e5fd0*/  IMAD.X R21, R2, 0x1, R46, P2 ;  /* 0x0000000102157824 */ /* 0x000fe400010e062e */
[----:B------:R-:W-:Y:S01]  /*e5fe0*/  IMAD.MOV.U32 R18, RZ, RZ, R6 ;  /* 0x000000ffff127224 */ /* 0x000fe200078e0006 */
[C---:B------:R-:W-:Y:S01]  /*e5ff0*/  IADD3 R6, P0, R16.reuse, R61, RZ ;  /* 0x0000003d10067210 */ /* 0x040fe20007f1e0ff */
[----:B------:R-:W-:Y:S01]  /*e6000*/  IMAD.MOV.U32 R15, RZ, RZ, R7 ;  /* 0x000000ffff0f7224 */ /* 0x000fe200078e0007 */
[----:B------:R-:W-:-:S03]  /*e6010*/  IADD3 R16, P1, R16, R59, RZ ;  /* 0x0000003b10107210 */ /* 0x000fc60007f3e0ff */
[C---:B------:R-:W-:Y:S02]  /*e6020*/  IMAD.X R7, R14.reuse, 0x1, R60, P0 ;  /* 0x000000010e077824 */ /* 0x040fe400000e063c */
[----:B------:R-:W-:-:S03]  /*e6030*/  IMAD.X R17, R14, 0x1, R58, P1 ;  /* 0x000000010e117824 */ /* 0x000fc600008e063a */
[----:B------:R0:W-:Y:S04]  /*e6040*/  STL.64 [R1+0x36e0], R6 ;  /* 0x0036e00601007387 */ /* 0x0001e80000100a00 */
        /* <DEDUP_REMOVED lines=12> */
[----:B0-----:R-:W-:Y:S01]  /*e6110*/  IMAD.MOV.U32 R17, RZ, RZ, R12 ;  /* 0x000000ffff117224 */ /* 0x001fe200078e000c */
[----:B------:R-:W-:Y:S01]  /*e6120*/  IADD3 R12, P1, R8, R57, RZ ;  /* 0x00000039080c7210 */ /* 0x000fe20007f3e0ff */
[----:B------:R-:W-:Y:S02]  /*e6130*/  IMAD.X R7, R2, 0x1, R54, P0 ;  /* 0x0000000102077824 */ /* 0x000fe400000e0636 */
[----:B------:R-:W-:Y:S01]  /*e6140*/  IMAD.MOV.U32 R14, RZ, RZ, R13 ;  /* 0x000000ffff0e7224 */ /* 0x000fe200078e000d */
[----:B-1----:R-:W-:Y:S02]  /*e6150*/  IADD3 R20, P2, R8, R61, RZ ;  /* 0x0000003d08147210 */ /* 0x002fe40007f5e0ff */
[----:B------:R0:W-:Y:S01]  /*e6160*/  STL.64 [R1+0x3690], R6 ;  /* 0x0036900601007387 */ /* 0x0001e20000100a00 */
[C---:B------:R-:W-:Y:S02]  /*e6170*/  IMAD.X R13, R2.reuse, 0x1, R56, P1 ;  /* 0x00000001020d7824 */ /* 0x040fe400008e0638 */
[----:B------:R-:W-:-:S03]  /*e6180*/  IMAD.X R21, R2, 0x1, R60, P2 ;  /* 0x0000000102157824 */ /* 0x000fc600010e063c */
[----:B------:R1:W-:Y:S01]  /*e6190*/  STL.64 [R1+0x3698], R12 ;  /* 0x0036980c01007387 */ /* 0x0003e20000100a00 */
[----:B0-----:R-:W-:Y:S02]  /*e61a0*/  IADD3 R6, P0, R8, R59, RZ ;  /* 0x0000003b08067210 */ /* 0x001fe40007f1e0ff */
[----:B------:R-:W-:Y:S01]  /*e61b0*/  IADD3 R8, P1, R18, R48, RZ ;  /* 0x0000003012087210 */ /* 0x000fe20007f3e0ff */
[----:B------:R0:W-:Y:S02]  /*e61c0*/  STL.64 [R1+0x36a0], R20 ;  /* 0x0036a01401007387 */ /* 0x0001e40000100a00 */
[----:B------:R-:W-:Y:S02]  /*e61d0*/  IMAD.X R7, R2, 0x1, R58, P0 ;  /* 0x0000000102077824 */ /* 0x000fe400000e063a */
[----:B-1----:R-:W-:Y:S02]  /*e61e0*/  IMAD.MOV.U32 R13, RZ, RZ, R9 ;  /* 0x000000ffff0d7224 */ /* 0x002fe400078e0009 */
[----:B------:R-:W-:Y:S01]  /*e61f0*/  IMAD.X R9, R15, 0x1, R46, P1 ;  /* 0x000000010f097824 */ /* 0x000fe200008e062e */
[----:B------:R1:W-:Y:S01]  /*e6200*/  STL.64 [R1+0x3668], R6 ;  /* 0x0036680601007387 */ /* 0x0003e20000100a00 */
[----:B0-----:R-:W-:-:S05]  /*e6210*/  IADD3 R20, P2, R18, R49, RZ ;  /* 0x0000003112147210 */ /* 0x001fca0007f5e0ff */
[----:B------:R-:W-:Y:S01]  /*e6220*/  IMAD.X R21, R15, 0x1, R47, P2 ;  /* 0x000000010f157824 */ /* 0x000fe200010e062f */
[----:B-1----:R-:W4:Y:S01]  /*e6230*/  LDL.LU.64 R6, [R1+0x5d88] ;  /* 0x005d880001067983 */ /* 0x002f220000300a00 */
[----:B------:R-:W-:-:S03]  /*e6240*/  IADD3 R2, P2, R18, R55, RZ ;  /* 0x0000003712027210 */ /* 0x000fc60007f5e0ff */
[----:B------:R0:W-:Y:S04]  /*e6250*/  STL.64 [R1+0x3670], R8 ;  /* 0x0036700801007387 */ /* 0x0001e80000100a00 */
[----:B------:R1:W-:Y:S01]  /*e6260*/  STL.64 [R1+0x3678], R20 ;  /* 0x0036781401007387 */ /* 0x0003e20000100a00 */
[----:B0-----:R-:W-:Y:S01]  /*e6270*/  IADD3 R8, P1, R18, R53, RZ ;  /* 0x0000003512087210 */ /* 0x001fe20007f3e0ff */
[----:B-1----:R-:W-:-:S04]  /*e6280*/  IMAD.MOV.U32 R20, RZ, RZ, R3 ;  /* 0x000000ffff147224 */ /* 0x002fc800078e0003 */
[C---:B------:R-:W-:Y:S02]  /*e6290*/  IMAD.X R9, R15.reuse, 0x1, R52, P1 ;  /* 0x000000010f097824 */ /* 0x040fe400008e0634 */
[----:B------:R-:W-:Y:S02]  /*e62a0*/  IMAD.X R3, R15, 0x1, R54, P2 ;  /* 0x000000010f037824 */ /* 0x000fe400010e0636 */
[----:B--2---:R-:W-:Y:S01]  /*e62b0*/  IMAD.MOV.U32 R12, RZ, RZ, R44 ;  /* 0x000000ffff0c7224 */ /* 0x004fe200078e002c */
[----:B------:R-:W-:Y:S01]  /*e62c0*/  IADD3 R44, P0, R18, R51, RZ ;  /* 0x00000033122c7210 */ /* 0x000fe20007f1e0ff */
[----:B------:R-:W-:-:S04]  /*e62d0*/  IMAD.MOV.U32 R16, RZ, RZ, R45 ;  /* 0x000000ffff107224 */ /* 0x000fc800078e002d */
[----:B------:R-:W-:-:S05]  /*e62e0*/  IMAD.X R45, R15, 0x1, R50, P0 ;  /* 0x000000010f2d7824 */ /* 0x000fca00000e0632 */
[----:B------:R-:W-:Y:S04]  /*e62f0*/  STL.64 [R1+0x3650], R44 ;  /* 0x0036502c01007387 */ /* 0x000fe80000100a00 */
[----:B------:R-:W-:Y:S04]  /*e6300*/  STL.64 [R1+0x3658], R8 ;  /* 0x0036580801007387 */ /* 0x000fe80000100a00 */
[----:B------:R0:W-:Y:S04]  /*e6310*/  STL.64 [R1+0x3660], R2 ;  /* 0x0036600201007387 */ /* 0x0001e80000100a00 */
[----:B0-----:R-:W2:Y:S01]  /*e6320*/  LDL.LU.64 R2, [R1+0x5d80] ;  /* 0x005d800001027983 */ /* 0x001ea20000300a00 */
[----:B------:R-:W-:-:S02]  /*e6330*/  IADD3 R44, P0, R18, R57, RZ ;  /* 0x00000039122c7210 */ /* 0x000fc40007f1e0ff */
[C---:B------:R-:W-:Y:S02]  /*e6340*/  IADD3 R8, P1, R18.reuse, R61, RZ ;  /* 0x0000003d12087210 */ /* 0x040fe40007f3e0ff */
[----:B------:R-:W-:Y:S01]  /*e6350*/  IADD3 R18, P2, R18, R59, RZ ;  /* 0x0000003b12127210 */ /* 0x000fe20007f5e0ff */
        /* <DEDUP_REMOVED lines=47> */
[----:B------:R-:W-:Y:S01]  /*e6650*/  IMAD.X R15, R20, 0x1, R56, P1 ;  /* 0x00000001140f7824 */ /* 0x000fe200008e0638 */
[----:B------:R-:W-:Y:S02]  /*e6660*/  IADD3 R16, P0, R16, R59, RZ ;  /* 0x0000003b10107210 */ /* 0x000fe40007f1e0ff */
[----:B------:R0:W-:Y:S01]  /*e6670*/  STL.64 [R1+0x35d0], R44 ;  /* 0x0035d02c01007387 */ /* 0x0001e20000100a00 */
[C---:B------:R-:W-:Y:S02]  /*e6680*/  IMAD.X R19, R20.reuse, 0x1, R60, P2 ;  /* 0x0000000114137824 */ /* 0x040fe400010e063c */
[----:B------:R-:W-:Y:S01]  /*e6690*/  IMAD.X R17, R20, 0x1, R58, P0 ;  /* 0x0000000114117824 */ /* 0x000fe200000e063a */
[----:B0-----:R-:W3:Y:S04]  /*e66a0*/  LDL.LU.64 R44, [R1+0x5d70] ;  /* 0x005d7000012c7983 */ /* 0x001ee80000300a00 */
        /* <DEDUP_REMOVED lines=14> */
[----:B------:R0:W-:Y:S03]  /*e6790*/  STL.64 [R1+0x3580], R16 ;  /* 0x0035801001007387 */ /* 0x0001e60000100a00 */
[----:B------:R-:W-:Y:S01]  /*e67a0*/  IMAD.X R19, R42, 0x1, R54, P2 ;  /* 0x000000012a137824 */ /* 0x000fe200010e0636 */
[----:B------:R1:W-:Y:S01]  /*e67b0*/  STL.64 [R1+0x3588], R20 ;  /* 0x0035881401007387 */ /* 0x0003e20000100a00 */
[----:B0-----:R-:W-:-:S03]  /*e67c0*/  IADD3 R16, P0, R41, R57, RZ ;  /* 0x0000003929107210 */ /* 0x001fc60007f1e0ff */
[----:B------:R0:W-:Y:S01]  /*e67d0*/  STL.64 [R1+0x3590], R18 ;  /* 0x0035901201007387 */ /* 0x0001e20000100a00 */
[C---:B-1----:R-:W-:Y:S01]  /*e67e0*/  IADD3 R20, P1, R41.reuse, R61, RZ ;  /* 0x0000003d29147210 */ /* 0x042fe20007f3e0ff */
[----:B------:R-:W-:Y:S01]  /*e67f0*/  IMAD.X R17, R42, 0x1, R56, P0 ;  /* 0x000000012a117824 */ /* 0x000fe200000e0638 */
[----:B0-----:R-:W-:-:S04]  /*e6800*/  IADD3 R18, P2, R41, R59, RZ ;  /* 0x0000003b29127210 */ /* 0x001fc80007f5e0ff */
[----:B------:R2:W-:Y:S01]  /*e6810*/  STL.64 [R1+0x3598], R16 ;  /* 0x0035981001007387 */ /* 0x0005e20000100a00 */
[C---:B------:R-:W-:Y:S02]  /*e6820*/  IMAD.X R21, R42.reuse, 0x1, R60, P1 ;  /* 0x000000012a157824 */ /* 0x040fe400008e063c */
[----:B------:R-:W-:Y:S02]  /*e6830*/  IMAD.MOV.U32 R14, RZ, RZ, R13 ;  /* 0x000000ffff0e7224 */ /* 0x000fe400078e000d */
[----:B------:R-:W-:Y:S02]  /*e6840*/  IMAD.X R19, R42, 0x1, R58, P2 ;  /* 0x000000012a137824 */ /* 0x000fe400010e063a */
[----:B------:R-:W-:Y:S01]  /*e6850*/  IMAD.MOV.U32 R13, RZ, RZ, R12 ;  /* 0x000000ffff0d7224 */ /* 0x000fe200078e000c */
[----:B------:R-:W-:Y:S01]  /*e6860*/  STL.64 [R1+0x35a0], R20 ;  /* 0x0035a01401007387 */ /* 0x000fe20000100a00 */
[----:B------:R-:W-:-:S03]  /*e6870*/  IMAD.MOV.U32 R12, RZ, RZ, R40 ;  /* 0x000000ffff0c7224 */ /* 0x000fc600078e0028 */
[----:B------:R0:W-:Y:S01]  /*e6880*/  STL.64 [R1+0x3568], R18 ;  /* 0x0035681201007387 */ /* 0x0001e20000100a00 */
[C---:B--2---:R-:W-:Y:S02]  /*e6890*/  IADD3 R16, P0, R3.reuse, R48, RZ ;  /* 0x0000003003107210 */ /* 0x044fe40007f1e0ff */
[----:B------:R-:W-:-:S03]  /*e68a0*/  IADD3 R40, P1, R3, R49, RZ ;  /* 0x0000003103287210 */ /* 0x000fc60007f3e0ff */
[----:B----4-:R-:W-:Y:S01]  /*e68b0*/  IMAD.X R17, R7, 0x1, R46, P0 ;  /* 0x0000000107117824 */ /* 0x010fe200000e062e */
[C---:B0-----:R-:W-:Y:S02]  /*e68c0*/  IADD3 R18, P0, R3.reuse, R53, RZ ;  /* 0x0000003503127210 */ /* 0x041fe40007f1e0ff */
[----:B------:R-:W-:Y:S01]  /*e68d0*/  IADD3 R20, P2, R3, R51, RZ ;  /* 0x0000003303147210 */ /* 0x000fe20007f5e0ff */
[C---:B------:R-:W-:Y:S02]  /*e68e0*/  IMAD.X R41, R7.reuse, 0x1, R47, P1 ;  /* 0x0000000107297824 */ /* 0x040fe400008e062f */
[C---:B------:R-:W-:Y:S01]  /*e68f0*/  IMAD.X R19, R7.reuse, 0x1, R52, P0 ;  /* 0x0000000107137824 */ /* 0x040fe200000e0634 */
[----:B------:R-:W-:Y:S01]  /*e6900*/  STL.64 [R1+0x3570], R16 ;  /* 0x0035701001007387 */ /* 0x000fe20000100a00 */
[----:B------:R-:W-:-:S03]  /*e6910*/  IMAD.X R21, R7, 0x1, R50, P2 ;  /* 0x0000000107157824 */ /* 0x000fc600010e0632 */
[----:B------:R0:W-:Y:S01]  /*e6920*/  STL.64 [R1+0x3578], R40 ;  /* 0x0035782801007387 */ /* 0x0001e20000100a00 */
[----:B------:R-:W-:-:S03]  /*e6930*/  IADD3 R42, P2, R3, R57, RZ ;  /* 0x00000039032a7210 */ /* 0x000fc60007f5e0ff */
[----:B------:R-:W-:Y:S04]  /*e6940*/  STL.64 [R1+0x3548], R18 ;  /* 0x0035481201007387 */ /* 0x000fe80000100a00 */
[----:B------:R1:W-:Y:S01]  /*e6950*/  STL.64 [R1+0x3540], R20 ;  /* 0x0035401401007387 */ /* 0x0003e20000100a00 */
[----:B0-----:R-:W-:Y:S01]  /*e6960*/  IADD3 R40, P1, R3, R55, RZ ;  /* 0x0000003703287210 */ /* 0x001fe20007f3e0ff */
[----:B------:R-:W-:Y:S02]  /*e6970*/  IMAD.MOV.U32 R16, RZ, RZ, R43 ;  /* 0x000000ffff107224 */ /* 0x000fe400078e002b */
[C---:B------:R-:W-:Y:S02]  /*e6980*/  IMAD.X R43, R7.reuse, 0x1, R56, P2 ;  /* 0x00000001072b7824 */ /* 0x040fe400010e0638 */
[----:B------:R-:W-:Y:S01]  /*e6990*/  IMAD.X R41, R7, 0x1, R54, P1 ;  /* 0x0000000107297824 */ /* 0x000fe200008e0636 */
[C---:B-1----:R-:W-:Y:S01]  /*e69a0*/  IADD3 R20, P0, R3.reuse, R61, RZ ;  /* 0x0000003d03147210 */ /* 0x042fe20007f1e0ff */
[----:B------:R-:W-:Y:S01]  /*e69b0*/  IMAD.MOV.U32 R19, RZ, RZ, R2 ;  /* 0x000000ffff137224 */ /* 0x000fe200078e0002 */
[----:B------:R-:W-:-:S02]  /*e69c0*/  IADD3 R2, P1, R3, R59, RZ ;  /* 0x0000003b03027210 */ /* 0x000fc40007f3e0ff */
[----:B------:R0:W-:Y:S01]  /*e69d0*/  STL.64 [R1+0x3550], R40 ;  /* 0x0035502801007387 */ /* 0x0001e20000100a00 */
[C---:B------:R-:W-:Y:S02]  /*e69e0*/  IMAD.X R21, R7.reuse, 0x1, R60, P0 ;  /* 0x0000000107157824 */ /* 0x040fe400000e063c */
[----:B------:R-:W-:Y:S02]  /*e69f0*/  IMAD.X R3, R7, 0x1, R58, P1 ;  /* 0x0000000107037824 */ /* 0x000fe400008e063a */
[----:B------:R-:W-:Y:S01]  /*e6a00*/  IMAD.MOV.U32 R18, RZ, RZ, R6 ;  /* 0x000000ffff127224 */ /* 0x000fe200078e0006 */
[C---:B------:R-:W-:Y:S01]  /*e6a10*/  IADD3 R6, P1, R14.reuse, R51, RZ ;  /* 0x000000330e067210 */ /* 0x040fe20007f3e0ff */
[----:B0-----:R-:W2:Y:S04]  /*e6a20*/  LDL.LU.64 R40, [R1+0x5d68] ;  /* 0x005d680001287983 */ /* 0x001ea80000300a00 */
        /* <DEDUP_REMOVED lines=8> */
[----:B0-----:R-:W4:Y:S04]  /*e6ab0*/  LDL.LU.64 R2, [R1+0x5d60] ;  /* 0x005d600001027983 */ /* 0x001f280000300a00 */
[----:B------:R-:W-:Y:S04]  /*e6ac0*/  STL.64 [R1+0x3530], R42 ;  /* 0x0035302a01007387 */ /* 0x000fe80000100a00 */
[----:B------:R-:W-:Y:S04]  /*e6ad0*/  STL.64 [R1+0x3538], R20 ;  /* 0x0035381401007387 */ /* 0x000fe80000100a00 */
[----:B------:R0:W-:Y:S04]  /*e6ae0*/  STL.64 [R1+0x3500], R6 ;  /* 0x0035000601007387 */ /* 0x0001e80000100a00 */
[----:B0-----:R-:W3:Y:S01]  /*e6af0*/  LDL.LU R7, [R1+0x5d58] ;  /* 0x005d580001077983 */ /* 0x001ee20000300800 */
[----:B------:R-:W-:-:S05]  /*e6b00*/  IADD3 R42, P2, R14, R53, RZ ;  /* 0x000000350e2a7210 */ /* 0x000fca0007f5e0ff */
[C---:B------:R-:W-:Y:S01]  /*e6b10*/  IMAD.X R43, R13.reuse, 0x1, R52, P2 ;  /* 0x000000010d2b7824 */ /* 0x040fe200010e0634 */
[C---:B------:R-:W-:Y:S02]  /*e6b20*/  IADD3 R20, P0, R14.reuse, R55, RZ ;  /* 0x000000370e147210 */ /* 0x040fe40007f1e0ff */
[C---:B------:R-:W-:Y:S02]  /*e6b30*/  IADD3 R6, P1, R14.reuse, R57, RZ ;  /* 0x000000390e067210 */ /* 0x040fe40007f3e0ff */
[----:B------:R0:W-:Y:S01]  /*e6b40*/  STL.64 [R1+0x3508], R42 ;  /* 0x0035082a01007387 */ /* 0x0001e20000100a00 */
[----:B------:R-:W-:Y:S02]  /*e6b50*/  IMAD.MOV.U32 R15, RZ, RZ, R12 ;  /* 0x000000ffff0f7224 */ /* 0x000fe400078e000c */
[----:B------:R-:W-:Y:S01]  /*e6b60*/  IMAD.X R21, R13, 0x1, R54, P0 ;  /* 0x000000010d157824 */ /* 0x000fe200000e0636 */
[----:B0-----:R-:W-:-:S04]  /*e6b70*/  IADD3 R42, P2, R14, R61, RZ ;  /* 0x0000003d0e2a7210 */ /* 0x001fc80007f5e0ff */
[----:B------:R0:W-:Y:S01]  /*e6b80*/  STL.64 [R1+0x3510], R20 ;  /* 0x0035101401007387 */ /* 0x0001e20000100a00 */
[----:B------:R-:W-:Y:S01]  /*e6b90*/  IMAD.X R43, R13, 0x1, R60, P2 ;  /* 0x000000010d2b7824 */ /* 0x000fe200010e063c */
[----:B0-----:R-:W-:-:S05]  /*e6ba0*/  IADD3 R20, P0, R14, R59, RZ ;  /* 0x0000003b0e147210 */ /* 0x001fca0007f1e0ff */
[C---:B------:R-:W-:Y:S02]  /*e6bb0*/  IMAD.X R21, R13.reuse, 0x1, R58, P0 ;  /* 0x000000010d157824 */ /* 0x040fe400000e063a */
[----:B------:R-:W-:Y:S02]  /*e6bc0*/  IMAD.MOV.U32 R14, RZ, RZ, R8 ;  /* 0x000000ffff0e7224 */ /* 0x000fe400078e0008 */
[----:B---3--:R-:W-:Y:S02]  /*e6bd0*/  IMAD.MOV.U32 R12, RZ, RZ, R7 ;  /* 0x000000ffff0c7224 */ /* 0x008fe400078e0007 */
        /* <DEDUP_REMOVED lines=19> */
[----:B------:R-:W-:Y:S01]  /*e6d10*/  IMAD.X R9, R19, 0x1, R54, P2 ;  /* 0x0000000113097824 */ /* 0x000fe200010e0636 */
[C---:B0-----:R-:W-:Y:S02]  /*e6d20*/  IADD3 R20, P0, R16.reuse, R57, RZ ;  /* 0x0000003910147210 */ /* 0x041fe40007f1e0ff */
[----:B-1----:R-:W-:-:S03]  /*e6d30*/  IADD3 R6, P1, R16, R61, RZ ;  /* 0x0000003d10067210 */ /* 0x002fc60007f3e0ff */
[C---:B------:R-:W-:Y:S01]  /*e6d40*/  IMAD.X R21, R19.reuse, 0x1, R56, P0 ;  /* 0x0000000113157824 */ /* 0x040fe200000e0638 */
[----:B------:R0:W-:Y:S01]  /*e6d50*/  STL.64 [R1+0x34d0], R8 ;  /* 0x0034d00801007387 */ /* 0x0001e20000100a00 */
[C---:B------:R-:W-:Y:S01]  /*e6d60*/  IMAD.X R7, R19.reuse, 0x1, R60, P1 ;  /* 0x0000000113077824 */ /* 0x040fe200008e063c */
[----:B------:R-:W-:Y:S02]  /*e6d70*/  IADD3 R16, P2, R16, R59, RZ ;  /* 0x0000003b10107210 */ /* 0x000fe40007f5e0ff */
[----:B0-----:R-:W4:Y:S04]  /*e6d80*/  LDL.LU.64 R8, [R1+0x5d48] ;  /* 0x005d480001087983 */ /* 0x001f280000300a00 */
        /* <DEDUP_REMOVED lines=21> */
[----:B------:R-:W-:-:S02]  /*e6ee0*/  IADD3 R20, P0, R18, R61, RZ ;  /* 0x0000003d12147210 */ /* 0x000fc40007f1e0ff */
        /* <DEDUP_REMOVED lines=14> */
[----:B------:R-:W-:Y:S04]  /*e6fd0*/  STL.64 [R1+0x3478], R20 ;  /* 0x0034781401007387 */ /* 0x000fe80000100a00 */
[----:B------:R1:W-:Y:S01]  /*e6fe0*/  STL.64 [R1+0x3440], R18 ;  /* 0x0034401201007387 */ /* 0x0003e20000100a00 */
[----:B0-----:R-:W-:-:S05]  /*e6ff0*/  IADD3 R16, P2, R14, R53, RZ ;  /* 0x000000350e107210 */ /* 0x001fca0007f5e0ff */
[C---:B------:R-:W-:Y:S01]  /*e7000*/  IMAD.X R17, R13.reuse, 0x1, R52, P2 ;  /* 0x000000010d117824 */ /* 0x040fe200010e0634 */
[C---:B-1----:R-:W-:Y:S02]  /*e7010*/  IADD3 R18, P1, R14.reuse, R57, RZ ;  /* 0x000000390e127210 */ /* 0x042fe40007f3e0ff */
[----:B------:R-:W-:Y:S02]  /*e7020*/  IADD3 R20, P0, R14, R55, RZ ;  /* 0x000000370e147210 */ /* 0x000fe40007f1e0ff */
[----:B------:R0:W-:Y:S01]  /*e7030*/  STL.64 [R1+0x3448], R16 ;  /* 0x0034481001007387 */ /* 0x0001e20000100a00 */
[C---:B------:R-:W-:Y:S02]  /*e7040*/  IMAD.X R19, R13.reuse, 0x1, R56, P1 ;  /* 0x000000010d137824 */ /* 0x040fe400008e0638 */
[----:B------:R-:W-:-:S03]  /*e7050*/  IMAD.X R21, R13, 0x1, R54, P0 ;  /* 0x000000010d157824 */ /* 0x000fc600000e0636 */
[----:B------:R1:W-:Y:S01]  /*e7060*/  STL.64 [R1+0x3458], R18 ;  /* 0x0034581201007387 */ /* 0x0003e20000100a00 */
[C---:B0-----:R-:W-:Y:S02]  /*e7070*/  IADD3 R16, P2, R14.reuse, R61, RZ ;  /* 0x0000003d0e107210 */ /* 0x041fe40007f5e0ff */
[----:B------:R-:W-:-:S03]  /*e7080*/  IADD3 R14, P0, R14, R59, RZ ;  /* 0x0000003b0e0e7210 */ /* 0x000fc60007f1e0ff */
[----:B------:R-:W-:Y:S01]  /*e7090*/  IMAD.X R17, R13, 0x1, R60, P2 ;  /* 0x000000010d117824 */ /* 0x000fe200010e063c */
[----:B-1----:R-:W-:Y:S01]  /*e70a0*/  IADD3 R18, P1, R41, R48, RZ ;  /* 0x0000003029127210 */ /* 0x002fe20007f3e0ff */
[----:B------:R-:W-:Y:S01]  /*e70b0*/  IMAD.X R15, R13, 0x1, R58, P0 ;  /* 0x000000010d0f7824 */ /* 0x000fe200000e063a */
[----:B------:R-:W-:Y:S03]  /*e70c0*/  STL.64 [R1+0x3450], R20 ;  /* 0x0034501401007387 */ /* 0x000fe60000100a00 */
[----:B------:R-:W-:Y:S01]  /*e70d0*/  IMAD.X R19, R44, 0x1, R46, P1 ;  /* 0x000000012c137824 */ /* 0x000fe200008e062e */
[----:B------:R0:W-:Y:S04]  /*e70e0*/  STL.64 [R1+0x3460], R16 ;  /* 0x0034601001007387 */ /* 0x0001e80000100a00 */
[----:B------:R1:W-:Y:S04]  /*e70f0*/  STL.64 [R1+0x3428], R14 ;  /* 0x0034280e01007387 */ /* 0x0003e80000100a00 */
[----:B------:R1:W-:Y:S01]  /*e7100*/  STL.64 [R1+0x3430], R18 ;  /* 0x0034301201007387 */ /* 0x0003e20000100a00 */
[C---:B0-----:R-:W-:Y:S01]  /*e7110*/  IADD3 R16, P2, R41.reuse, R49, RZ ;  /* 0x0000003129107210 */ /* 0x041fe20007f5e0ff */
[----:B-1----:R-:W-:Y:S01]  /*e7120*/  IMAD.MOV.U32 R14, RZ, RZ, R12 ;  /* 0x000000ffff0e7224 */ /* 0x002fe200078e000c */
[----:B------:R-:W-:-:S03]  /*e7130*/  IADD3 R12, P0, R41, R51, RZ ;  /* 0x00000033290c7210 */ /* 0x000fc60007f1e0ff */
[C---:B------:R-:W-:Y:S01]  /*e7140*/  IMAD.X R17, R44.reuse, 0x1, R47, P2 ;  /* 0x000000012c117824 */ /* 0x040fe200010e062f */
[----:B------:R-:W-:Y:S01]  /*e7150*/  IADD3 R18, P1, R41, R53, RZ ;  /* 0x0000003529127210 */ /* 0x000fe20007f3e0ff */
[----:B------:R-:W-:-:S03]  /*e7160*/  IMAD.X R13, R44, 0x1, R50, P0 ;  /* 0x000000012c0d7824 */ /* 0x000fc600000e0632 */
[----:B------:R0:W-:Y:S01]  /*e7170*/  STL.64 [R1+0x3438], R16 ;  /* 0x0034381001007387 */ /* 0x0001e20000100a00 */
[----:B------:R-:W-:-:S03]  /*e7180*/  IMAD.X R19, R44, 0x1, R52, P1 ;  /* 0x000000012c137824 */ /* 0x000fc600008e0634 */
[----:B------:R-:W-:Y:S01]  /*e7190*/  STL.64 [R1+0x3400], R12 ;  /* 0x0034000c01007387 */ /* 0x000fe20000100a00 */
[----:B------:R-:W-:-:S03]  /*e71a0*/  IADD3 R20, P0, R41, R57, RZ ;  /* 0x0000003929147210 */ /* 0x000fc60007f1e0ff */
[----:B------:R1:W-:Y:S01]  /*e71b0*/  STL.64 [R1+0x3408], R18 ;  /* 0x0034081201007387 */ /* 0x0003e20000100a00 */
[----:B0-----:R-:W-:-:S05]  /*e71c0*/  IADD3 R16, P2, R41, R55, RZ ;  /* 0x0000003729107210 */ /* 0x001fca0007f5e0ff */
[C---:B------:R-:W-:Y:S01]  /*e71d0*/  IMAD.X R17, R44.reuse, 0x1, R54, P2 ;  /* 0x000000012c117824 */ /* 0x040fe200010e0636 */
[----:B-1----:R-:W-:Y:S01]  /*e71e0*/  IADD3 R18, P1, R41, R61, RZ ;  /* 0x0000003d29127210 */ /* 0x002fe20007f3e0ff */
[----:B------:R-:W-:-:S03]  /*e71f0*/  IMAD.X R21, R44, 0x1, R56, P0 ;  /* 0x000000012c157824 */ /* 0x000fc600000e0638 */
[----:B------:R0:W-:Y:S01]  /*e7200*/  STL.64 [R1+0x3410], R16 ;  /* 0x0034101001007387 */ /* 0x0001e20000100a00 */
[----:B------:R-:W-:Y:S02]  /*e7210*/  IMAD.X R19, R44, 0x1, R60, P1 ;  /* 0x000000012c137824 */ /* 0x000fe400008e063c */
[----:B------:R-:W-:-:S03]  /*e7220*/  IMAD.MOV.U32 R12, RZ, RZ, R40 ;  /* 0x000000ffff0c7224 */ /* 0x000fc600078e0028 */
[----:B------:R-:W-:Y:S01]  /*e7230*/  STL.64 [R1+0x3420], R18 ;  /* 0x0034201201007387 */ /* 0x000fe20000100a00 */
[----:B0-----:R-:W-:-:S03]  /*e7240*/  IADD3 R16, P2, R41, R59, RZ ;  /* 0x0000003b29107210 */ /* 0x001fc60007f5e0ff */
[----:B------:R-:W-:Y:S02]  /*e7250*/  STL.64 [R1+0x3418], R20 ;  /* 0x0034181401007387 */ /* 0x000fe40000100a00 */
[----:B------:R-:W-:-:S05]  /*e7260*/  IMAD.X R17, R44, 0x1, R58, P2 ;  /* 0x000000012c117824 */ /* 0x000fca00010e063a */
[----:B------:R0:W-:Y:S02]  /*e7270*/  STL.64 [R1+0x33f0], R16 ;  /* 0x0033f01001007387 */ /* 0x0001e40000100a00 */
[----:B0-----:R-:W-:Y:S01]  /*e7280*/  IMAD.MOV.U32 R16, RZ, RZ, R45 ;  /* 0x000000ffff107224 */ /* 0x001fe200078e002d */
[C---:B---3--:R-:W-:Y:S02]  /*e7290*/  IADD3 R40, P0, R43.reuse, R48, RZ ;  /* 0x000000302b287210 */ /* 0x048fe40007f1e0ff */
[C---:B------:R-:W-:Y:S02]  /*e72a0*/  IADD3 R18, P1, R43.reuse, R49, RZ ;  /* 0x000000312b127210 */ /* 0x040fe40007f3e0ff */
[----:B------:R-:W-:Y:S01]  /*e72b0*/  IADD3 R20, P2, R43, R51, RZ ;  /* 0x000000332b147210 */ /* 0x000fe20007f5e0ff */
[C---:B----4-:R-:W-:Y:S02]  /*e72c0*/  IMAD.X R41, R3.reuse, 0x1, R46, P0 ;  /* 0x0000000103297824 */ /* 0x050fe400000e062e */
[----:B------:R-:W-:-:S02]  /*e72d0*/  IMAD.X R19, R3, 0x1, R47, P1 ;  /* 0x0000000103137824 */ /* 0x000fc400008e062f */
[----:B------:R-:W-:Y:S01]  /*e72e0*/  IMAD.X R21, R3, 0x1, R50, P2 ;  /* 0x0000000103157824 */ /* 0x000fe200010e0632 */
[----:B------:R0:W-:Y:S01]  /*e72f0*/  STL.64 [R1+0x33f8], R40 ;  /* 0x0033f82801007387 */ /* 0x0001e20000100a00 */
[----:B------:R-:W-:-:S03]  /*e7300*/  IADD3 R44, P1, R43, R55, RZ ;  /* 0x000000372b2c7210 */ /* 0x000fc60007f3e0ff */
[----:B------:R-:W-:Y:S04]  /*e7310*/  STL.64 [R1+0x33e8], R18 ;  /* 0x0033e81201007387 */ /* 0x000fe80000100a00 */
[----:B------:R1:W-:Y:S01]  /*e7320*/  STL.64 [R1+0x33c0], R20 ;  /* 0x0033c01401007387 */ /* 0x0003e20000100a00 */
[----:B0-----:R-:W-:Y:S01]  /*e7330*/  IADD3 R40, P0, R43, R53, RZ ;  /* 0x000000352b287210 */ /* 0x001fe20007f1e0ff */
[----:B------:R-:W-:-:S04]  /*e7340*/  IMAD.X R45, R3, 0x1, R54, P1 ;  /* 0x00000001032d7824 */ /* 0x000fc800008e0636 */
[----:B------:R-:W-:Y:S01]  /*e7350*/  IMAD.X R41, R3, 0x1, R52, P0 ;  /* 0x0000000103297824 */ /* 0x000fe200000e0634 */
[----:B-1----:R-:W-:Y:S01]  /*e7360*/  IADD3 R20, P2, R43, R57, RZ ;  /* 0x000000392b147210 */ /* 0x002fe20007f5e0ff */
[----:B------:R-:W-:-:S03]  /*e7370*/  IMAD.MOV.U32 R18, RZ, RZ, R42 ;  /* 0x000000ffff127224 */ /* 0x000fc600078e002a */
[----:B------:R0:W-:Y:S01]  /*e7380*/  STL.64 [R1+0x33c8], R40 ;  /* 0x0033c82801007387 */ /* 0x0001e20000100a00 */
[----:B------:R-:W-:-:S03]  /*e7390*/  IMAD.X R21, R3, 0x1, R56, P2 ;  /* 0x0000000103157824 */ /* 0x000fc600010e0638 */
[----:B------:R1:W-:Y:S01]  /*e73a0*/  STL.64 [R1+0x33d0], R44 ;  /* 0x0033d02c01007387 */ /* 0x0003e20000100a00 */
[C---:B------:R-:W-:Y:S02]  /*e73b0*/  IADD3 R42, P1, R43.reuse, R59, RZ ;  /* 0x0000003b2b2a7210 */ /* 0x040fe40007f3e0ff */
[----:B0-----:R-:W-:Y:S01]  /*e73c0*/  IADD3 R40, P0, R43, R61, RZ ;  /* 0x0000003d2b287210 */ /* 0x001fe20007f1e0ff */
[----:B-1----:R-:W3:Y:S04]  /*e73d0*/  LDL.LU.64 R44, [R1+0x5d38] ;  /* 0x005d3800012c7983 */ /* 0x002ee80000300a00 */
        /* <DEDUP_REMOVED lines=25> */
[----:B-1----:R-:W4:Y:S02]  /*e7570*/  LDL.LU.64 R40, [R1+0x5d28] ;  /* 0x005d280001287983 */ /* 0x002f240000300a00 */
        /* <DEDUP_REMOVED lines=15> */
[----:B------:R-:W-:Y:S01]  /*e7670*/  IADD3 R6, P2, R16, R55, RZ ;  /* 0x0000003710067210 */ /* 0x000fe20007f5e0ff */
[----:B------:R-:W-:-:S02]  /*e7680*/  IMAD.X R15, R18, 0x1, R50, P0 ;  /* 0x00000001120f7824 */ /* 0x000fc400000e0632 */
[----:B------:R-:W-:Y:S02]  /*e7690*/  IMAD.MOV.U32 R12, RZ, RZ, R7 ;  /* 0x000000ffff0c7224 */ /* 0x000fe400078e0007 */
[C---:B------:R-:W-:Y:S02]  /*e76a0*/  IMAD.X R3, R18.reuse, 0x1, R52, P1 ;  /* 0x0000000112037824 */ /* 0x040fe400008e0634 */
[----:B------:R-:W-:Y:S01]  /*e76b0*/  IMAD.X R7, R18, 0x1, R54, P2 ;  /* 0x0000000112077824 */ /* 0x000fe200010e0636 */
[----:B------:R-:W-:Y:S04]  /*e76c0*/  STL.64 [R1+0x3340], R14 ;  /* 0x0033400e01007387 */ /* 0x000fe80000100a00 */
[----:B------:R-:W-:Y:S04]  /*e76d0*/  STL.64 [R1+0x3348], R2 ;  /* 0x0033480201007387 */ /* 0x000fe80000100a00 */
[----:B------:R0:W-:Y:S04]  /*e76e0*/  STL.64 [R1+0x3350], R6 ;  /* 0x0033500601007387 */ /* 0x0001e80000100a00 */
[----:B0-----:R-:W2:Y:S01]  /*e76f0*/  LDL.LU.64 R6, [R1+0x5d20] ;  /* 0x005d200001067983 */ /* 0x001ea20000300a00 */
[----:B------:R-:W-:-:S02]  /*e7700*/  IADD3 R14, P0, R16, R57, RZ ;  /* 0x00000039100e7210 */ /* 0x000fc40007f1e0ff */
[----:B------:R-:W-:-:S03]  /*e7710*/  IADD3 R2, P1, R16, R61, RZ ;  /* 0x0000003d10027210 */ /* 0x000fc60007f3e0ff */
[C---:B------:R-:W-:Y:S02]  /*e7720*/  IMAD.X R15, R18.reuse, 0x1, R56, P0 ;  /* 0x00000001120f7824 */ /* 0x040fe400000e0638 */
[----:B------:R-:W-:Y:S01]  /*e7730*/  IMAD.X R3, R18, 0x1, R60, P1 ;  /* 0x0000000112037824 */ /* 0x000fe200008e063c */
[----:B------:R-:W-:Y:S02]  /*e7740*/  IADD3 R16, P2, R16, R59, RZ ;  /* 0x0000003b10107210 */ /* 0x000fe40007f5e0ff */
[----:B------:R0:W-:Y:S04]  /*e7750*/  STL.64 [R1+0x3358], R14 ;  /* 0x0033580e01007387 */ /* 0x0001e80000100a00 */
[----:B------:R1:W-:Y:S01]  /*e7760*/  STL.64 [R1+0x3360], R2 ;  /* 0x0033600201007387 */ /* 0x0003e20000100a00 */
[----:B------:R-:W-:Y:S01]  /*e7770*/  IMAD.X R17, R18, 0x1, R58, P2 ;  /* 0x0000000112117824 */ /* 0x000fe200010e063a */
[----:B0-----:R-:W-:-:S02]  /*e7780*/  IADD3 R14, P0, R9, R48, RZ ;  /* 0x00000030090e7210 */ /* 0x001fc40007f1e0ff */
[----:B-1----:R-:W-:-:S03]  /*e7790*/  IADD3 R2, P1, R9, R49, RZ ;  /* 0x0000003109027210 */ /* 0x002fc60007f3e0ff */
[C---:B------:R-:W-:Y:S02]  /*e77a0*/  IMAD.X R15, R13.reuse, 0x1, R46, P0 ;  /* 0x000000010d0f7824 */ /* 0x040fe400000e062e */
[----:B------:R-:W-:-:S03]  /*e77b0*/  IMAD.X R3, R13, 0x1, R47, P1 ;  /* 0x000000010d037824 */ /* 0x000fc600008e062f */
[----:B------:R-:W-:Y:S01]  /*e77c0*/  STL.64 [R1+0x3330], R14 ;  /* 0x0033300e01007387 */ /* 0x000fe20000100a00 */
[----:B------:R-:W-:-:S03]  /*e77d0*/  IADD3 R18, P2, R9, R51, RZ ;  /* 0x0000003309127210 */ /* 0x000fc60007f5e0ff */
[----:B------:R0:W-:Y:S04]  /*e77e0*/  STL.64 [R1+0x3328], R16 ;  /* 0x0033281001007387 */ /* 0x0001e80000100a00 */
[----:B------:R1:W-:Y:S01]  /*e77f0*/  STL.64 [R1+0x3338], R2 ;  /* 0x0033380201007387 */ /* 0x0003e20000100a00 */
[----:B------:R-:W-:Y:S01]  /*e7800*/  IMAD.X R19, R13, 0x1, R50, P2 ;  /* 0x000000010d137824 */ /* 0x000fe200010e0632 */
[C---:B0-----:R-:W-:Y:S02]  /*e7810*/  IADD3 R16, P0, R9.reuse, R53, RZ ;  /* 0x0000003509107210 */ /* 0x041fe40007f1e0ff */
[----:B-1----:R-:W-:-:S03]  /*e7820*/  IADD3 R2, P1, R9, R55, RZ ;  /* 0x0000003709027210 */ /* 0x002fc60007f3e0ff */
[C---:B------:R-:W-:Y:S01]  /*e7830*/  IMAD.X R17, R13.reuse, 0x1, R52, P0 ;  /* 0x000000010d117824 */ /* 0x040fe200000e0634 */
        /* <DEDUP_REMOVED lines=37> */
[----:B0-----:R-:W3:Y:S04]  /*e7a90*/  LDL.LU.64 R8, [R1+0x5d10] ;  /* 0x005d100001087983 */ /* 0x001ee80000300a00 */
[----:B------:R0:W-:Y:S04]  /*e7aa0*/  STL.64 [R1+0x32e0], R18 ;  /* 0x0032e01201007387 */ /* 0x0001e80000100a00 */
[----:B------:R1:W-:Y:S01]  /*e7ab0*/  STL.64 [R1+0x32a8], R16 ;  /* 0x0032a81001007387 */ /* 0x0003e20000100a00 */
[C---:B0-----:R-:W-:Y:S02]  /*e7ac0*/  IADD3 R18, P2, R15.reuse, R49, RZ ;  /* 0x000000310f127210 */ /* 0x041fe40007f5e0ff */
[----:B-1----:R-:W-:-:S03]  /*e7ad0*/  IADD3 R16, P0, R15, R51, RZ ;  /* 0x000000330f107210 */ /* 0x002fc60007f1e0ff */
[C---:B------:R-:W-:Y:S02]  /*e7ae0*/  IMAD.X R19, R44.reuse, 0x1, R47, P2 ;  /* 0x000000012c137824 */ /* 0x040fe400010e062f */
[----:B------:R-:W-:Y:S01]  /*e7af0*/  IMAD.X R17, R44, 0x1, R50, P0 ;  /* 0x000000012c117824 */ /* 0x000fe200000e0632 */
[----:B----4-:R-:W-:Y:S01]  /*e7b00*/  SHF.R.S32.HI R13, RZ, 0x1f, R43 ;  /* 0x0000001fff0d7819 */ /* 0x010fe2000001142b */
[----:B------:R-:W-:Y:S02]  /*e7b10*/  IMAD.MOV.U32 R21, RZ, RZ, R40 ;  /* 0x000000ffff157224 */ /* 0x000fe400078e0028 */
[----:B------:R-:W-:Y:S02]  /*e7b20*/  IMAD.MOV.U32 R20, RZ, RZ, R41 ;  /* 0x000000ffff147224 */ /* 0x000fe400078e0029 */
[----:B--2---:R-:W-:Y:S01]  /*e7b30*/  IMAD.MOV.U32 R12, RZ, RZ, R6 ;  /* 0x000000ffff0c7224 */ /* 0x004fe200078e0006 */
[----:B------:R-:W-:Y:S01]  /*e7b40*/  IADD3 R6, P1, R15, R48, RZ ;  /* 0x000000300f067210 */ /* 0x000fe20007f3e0ff */
[----:B------:R-:W-:-:S04]  /*e7b50*/  IMAD.MOV.U32 R14, RZ, RZ, R7 ;  /* 0x000000ffff0e7224 */ /* 0x000fc800078e0007 */
[----:B------:R-:W-:-:S05]  /*e7b60*/  IMAD.X R7, R44, 0x1, R46, P1 ;  /* 0x000000012c077824 */ /* 0x000fca00008e062e */
[----:B------:R0:W-:Y:S04]  /*e7b70*/  STL.64 [R1+0x32b0], R6 ;  /* 0x0032b00601007387 */ /* 0x0001e80000100a00 */
[----:B------:R1:W-:Y:S04]  /*e7b80*/  STL.64 [R1+0x32b8], R18 ;  /* 0x0032b81201007387 */ /* 0x0003e80000100a00 */
[----:B------:R2:W-:Y:S01]  /*e7b90*/  STL.64 [R1+0x3280], R16 ;  /* 0x0032801001007387 */ /* 0x0005e20000100a00 */
[C---:B0-----:R-:W-:Y:S02]  /*e7ba0*/  IADD3 R6, P1, R15.reuse, R53, RZ ;  /* 0x000000350f067210 */ /* 0x041fe40007f3e0ff */
[----:B-1----:R-:W-:-:S03]  /*e7bb0*/  IADD3 R18, P2, R15, R55, RZ ;  /* 0x000000370f127210 */ /* 0x002fc60007f5e0ff */
[C---:B------:R-:W-:Y:S01]  /*e7bc0*/  IMAD.X R7, R44.reuse, 0x1, R52, P1 ;  /* 0x000000012c077824 */ /* 0x040fe200008e0634 */
[C---:B------:R-:W-:Y:S02]  /*e7bd0*/  IADD3 R40, P1, R15.reuse, R61, RZ ;  /* 0x0000003d0f287210 */ /* 0x040fe40007f3e0ff */
[C---:B--2---:R-:W-:Y:S01]  /*e7be0*/  IADD3 R16, P0, R15.reuse, R57, RZ ;  /* 0x000000390f107210 */ /* 0x044fe20007f1e0ff */
[C---:B------:R-:W-:Y:S01]  /*e7bf0*/  IMAD.X R19, R44.reuse, 0x1, R54, P2 ;  /* 0x000000012c137824 */ /* 0x040fe200010e0636 */
[----:B------:R0:W-:Y:S01]  /*e7c00*/  STL.64 [R1+0x3288], R6 ;  /* 0x0032880601007387 */ /* 0x0001e20000100a00 */
[C---:B------:R-:W-:Y:S02]  /*e7c10*/  IMAD.X R41, R44.reuse, 0x1, R60, P1 ;  /* 0x000000012c297824 */ /* 0x040fe400008e063c */
[----:B------:R-:W-:Y:S01]  /*e7c20*/  IMAD.X R17, R44, 0x1, R56, P0 ;  /* 0x000000012c117824 */ /* 0x000fe200000e0638 */
[----:B0-----:R-:W2:Y:S04]  /*e7c30*/  LDL.LU.64 R6, [R1+0x5d08] ;  /* 0x005d080001067983 */ /* 0x001ea80000300a00 */
        /* <DEDUP_REMOVED lines=23> */
[C---:B------:R-:W-:Y:S01]  /*e7db0*/  IADD3 R18, P2, R43.reuse, R57, RZ ;  /* 0x000000392b127210 */ /* 0x040fe20007f5e0ff */
[----:B------:R-:W-:Y:S01]  /*e7dc0*/  IMAD.MOV.U32 R17, RZ, RZ, R42 ;  /* 0x000000ffff117224 */ /* 0x000fe200078e002a */
        /* <DEDUP_REMOVED lines=16> */
[----:B------:R-:W-:Y:S01]  /*e7ed0*/  IMAD.MOV.U32 R13, RZ, RZ, R2 ;  /* 0x000000ffff0d7224 */ /* 0x000fe200078e0002 */
[C---:B0-----:R-:W-:Y:S02]  /*e7ee0*/  IADD3 R18, P2, R20.reuse, R53, RZ ;  /* 0x0000003514127210 */ /* 0x041fe40007f5e0ff */
[----:B-1----:R-:W4:Y:S04]  /*e7ef0*/  LDL.LU.64 R44, [R1+0x5cf8] ;  /* 0x005cf800012c7983 */ /* 0x002f280000300a00 */
[----:B------:R0:W-:Y:S01]  /*e7f00*/  STL.64 [R1+0x3200], R42 ;  /* 0x0032002a01007387 */ /* 0x0001e20000100a00 */
[----:B------:R-:W-:Y:S01]  /*e7f10*/  IADD3 R2, P0, R20, R55, RZ ;  /* 0x0000003714027210 */ /* 0x000fe20007f1e0ff */
[----:B------:R-:W-:-:S02]  /*e7f20*/  IMAD.MOV.U32 R15, RZ, RZ, R14 ;  /* 0x000000ffff0f7224 */ /* 0x000fc400078e000e */
[----:B0-----:R-:W-:-:S04]  /*e7f30*/  IMAD.MOV.U32 R43, RZ, RZ, R21 ;  /* 0x000000ffff2b7224 */ /* 0x001fc800078e0015 */
[C---:B------:R-:W-:Y:S01]  /*e7f40*/  IMAD.X R19, R43.reuse, 0x1, R52, P2 ;  /* 0x000000012b137824 */ /* 0x040fe200010e0634 */
[----:B------:R-:W-:Y:S01]  /*e7f50*/  IADD3 R42, P1, R20, R57, RZ ;  /* 0x00000039142a7210 */ /* 0x000fe20007f3e0ff */
[----:B------:R-:W-:Y:S02]  /*e7f60*/  IMAD.MOV.U32 R21, RZ, RZ, R43 ;  /* 0x000000ffff157224 */ /* 0x000fe400078e002b */
[----:B------:R-:W-:Y:S01]  /*e7f70*/  IMAD.MOV.U32 R14, RZ, RZ, R3 ;  /* 0x000000ffff0e7224 */ /* 0x000fe200078e0003 */
[----:B------:R0:W-:Y:S01]  /*e7f80*/  STL.64 [R1+0x3208], R18 ;  /* 0x0032081201007387 */ /* 0x0001e20000100a00 */
[----:B------:R-:W-:Y:S02]  /*e7f90*/  IMAD.X R3, R43, 0x1, R54, P0 ;  /* 0x000000012b037824 */ /* 0x000fe400000e0636 */
[----:B------:R-:W-:-:S03]  /*e7fa0*/  IMAD.X R43, R21, 0x1, R56, P1 ;  /* 0x00000001152b7824 */ /* 0x000fc600008e0638 */
[----:B------:R1:W-:Y:S01]  /*e7fb0*/  STL.64 [R1+0x3210], R2 ;  /* 0x0032100201007387 */ /* 0x0003e20000100a00 */
[C---:B0-----:R-:W-:Y:S02]  /*e7fc0*/  IADD3 R18, P2, R20.reuse, R61, RZ ;  /* 0x0000003d14127210 */ /* 0x041fe40007f5e0ff */
[----:B------:R-:W-:-:S03]  /*e7fd0*/  IADD3 R20, P0, R20, R59, RZ ;  /* 0x0000003b14147210 */ /* 0x000fc60007f1e0ff */
[C---:B------:R-:W-:Y:S01]  /*e7fe0*/  IMAD.X R19, R21.reuse, 0x1, R60, P2 ;  /* 0x0000000115137824 */ /* 0x040fe200010e063c */
[----:B-1----:R-:W4:Y:S01]  /*e7ff0*/  LDL.LU.64 R2, [R1+0x5cf0] ;  /* 0x005cf00001027983 */ /* 0x002f220000300a00 */
        /* <DEDUP_REMOVED lines=64> */
[----:B------:R-:W-:Y:S01]  /*e8400*/  IMAD.X R19, R17, 0x1, R52, P2 ;  /* 0x0000000111137824 */ /* 0x000fe200010e0634 */
[----:B------:R-:W-:-:S03]  /*e8410*/  SHF.R.S32.HI R13, RZ, 0x1f, R4 ;  /* 0x0000001fff0d7819 */ /* 0x000fc60000011404 */
[----:B------:R-:W-:Y:S01]  /*e8420*/  IMAD.X R21, R17, 0x1, R54, P0 ;  /* 0x0000000111157824 */ /* 0x000fe200000e0636 */
[----:B------:R0:W-:Y:S01]  /*e8430*/  STL.64 [R1+0x3148], R18 ;  /* 0x0031481201007387 */ /* 0x0001e20000100a00 */
[----:B-1----:R-:W-:Y:S01]  /*e8440*/  IADD3 R14, P1, R12, R57, RZ ;  /* 0x000000390c0e7210 */ /* 0x002fe20007f3e0ff */
[----:B------:R-:W-:-:S04]  /*e8450*/  IMAD.MOV.U32 R16, RZ, RZ, R13 ;  /* 0x000000ffff107224 */ /* 0x000fc800078e000d */
[----:B------:R-:W-:Y:S01]  /*e8460*/  IMAD.X R15, R17, 0x1, R56, P1 ;  /* 0x00000001110f7824 */ /* 0x000fe200008e0638 */
[C---:B0-----:R-:W-:Y:S02]  /*e8470*/  IADD3 R18, P2, R12.reuse, R61, RZ ;  /* 0x0000003d0c127210 */ /* 0x041fe40007f5e0ff */
[----:B------:R-:W-:-:S03]  /*e8480*/  IADD3 R12, P0, R12, R59, RZ ;  /* 0x0000003b0c0c7210 */ /* 0x000fc60007f1e0ff */
[C---:B------:R-:W-:Y:S02]  /*e8490*/  IMAD.X R19, R17.reuse, 0x1, R60, P2 ;  /* 0x0000000111137824 */ /* 0x040fe400010e063c */
[----:B------:R-:W-:Y:S01]  /*e84a0*/  IMAD.X R13, R17, 0x1, R58, P0 ;  /* 0x00000001110d7824 */ /* 0x000fe200000e063a */
[----:B------:R2:W-:Y:S04]  /*e84b0*/  STL.64 [R1+0x3158], R14 ;  /* 0x0031580e01007387 */ /* 0x0005e80000100a00 */
[----:B------:R-:W-:Y:S04]  /*e84c0*/  STL.64 [R1+0x3150], R20 ;  /* 0x0031501401007387 */ /* 0x000fe80000100a00 */
[----:B------:R0:W-:Y:S01]  /*e84d0*/  STL.64 [R1+0x3160], R18 ;  /* 0x0031601201007387 */ /* 0x0001e20000100a00 */
[----:B--2---:R-:W-:-:S03]  /*e84e0*/  IADD3 R14, P1, R6, R48, RZ ;  /* 0x00000030060e7210 */ /* 0x004fc60007f3e0ff */
[----:B------:R1:W-:Y:S01]  /*e84f0*/  STL.64 [R1+0x3128], R12 ;  /* 0x0031280c01007387 */ /* 0x0003e20000100a00 */
[----:B0-----:R-:W-:Y:S01]  /*e8500*/  IADD3 R18, P2, R6, R49, RZ ;  /* 0x0000003106127210 */ /* 0x001fe20007f5e0ff */
[----:B------:R-:W-:Y:S01]  /*e8510*/  IMAD.X R15, R8, 0x1, R46, P1 ;  /* 0x00000001080f7824 */ /* 0x000fe200008e062e */
        /* <DEDUP_REMOVED lines=8> */
[----:B----4-:R-:W-:Y:S01]  /*e85a0*/  IMAD.MOV.U32 R13, RZ, RZ, R40 ;  /* 0x000000ffff0d7224 */ /* 0x010fe200078e0028 */
        /* <DEDUP_REMOVED lines=22> */
[----:B------:R-:W-:Y:S01]  /*e8710*/  IMAD.X R19, R16, 0x1, R50, P2 ;  /* 0x0000000110137824 */ /* 0x000fe200010e0632 */
[----:B------:R-:W-:Y:S02]  /*e8720*/  IADD3 R6, P2, R4, R57, RZ ;  /* 0x0000003904067210 */ /* 0x000fe40007f5e0ff */
[----:B------:R0:W-:Y:S01]  /*e8730*/  STL.64 [R1+0x30f8], R14 ;  /* 0x0030f80e01007387 */ /* 0x0001e20000100a00 */
[----:B------:R-:W-:Y:S02]  /*e8740*/  IMAD.MOV.U32 R20, RZ, RZ, R9 ;  /* 0x000000ffff147224 */ /* 0x000fe400078e0009 */
[----:B------:R-:W-:Y:S01]  /*e8750*/  IMAD.X R9, R16, 0x1, R52, P0 ;  /* 0x0000000110097824 */ /* 0x000fe200000e0634 */
[----:B------:R1:W-:Y:S01]  /*e8760*/  STL.64 [R1+0x30c0], R18 ;  /* 0x0030c01201007387 */ /* 0x0003e20000100a00 */
[----:B0-----:R-:W-:-:S03]  /*e8770*/  IADD3 R14, P1, R4, R55, RZ ;  /* 0x00000037040e7210 */ /* 0x001fc60007f3e0ff */
[----:B------:R0:W-:Y:S01]  /*e8780*/  STL.64 [R1+0x30c8], R8 ;  /* 0x0030c80801007387 */ /* 0x0001e20000100a00 */
[----:B-1----:R-:W-:Y:S02]  /*e8790*/  IMAD.MOV.U32 R19, RZ, RZ, R7 ;  /* 0x000000ffff137224 */ /* 0x002fe400078e0007 */
[C---:B------:R-:W-:Y:S02]  /*e87a0*/  IMAD.X R15, R16.reuse, 0x1, R54, P1 ;  /* 0x00000001100f7824 */ /* 0x040fe400008e0636 */
[----:B------:R-:W-:-:S03]  /*e87b0*/  IMAD.X R7, R16, 0x1, R56, P2 ;  /* 0x0000000110077824 */ /* 0x000fc600010e0638 */
[----:B------:R1:W-:Y:S01]  /*e87c0*/  STL.64 [R1+0x30d0], R14 ;  /* 0x0030d00e01007387 */ /* 0x0003e20000100a00 */
[----:B0-----:R-:W-:-:S03]  /*e87d0*/  IADD3 R8, P0, R4, R61, RZ ;  /* 0x0000003d04087210 */ /* 0x001fc60007f1e0ff */
[----:B------:R0:W-:Y:S02]  /*e87e0*/  STL.64 [R1+0x30d8], R6 ;  /* 0x0030d80601007387 */ /* 0x0001e40000100a00 */
[----:B------:R-:W-:Y:S01]  /*e87f0*/  IMAD.X R9, R16, 0x1, R60, P0 ;  /* 0x0000000110097824 */ /* 0x000fe200000e063c */
[----:B-1----:R-:W-:Y:S02]  /*e8800*/  IADD3 R14, P1, R4, R59, RZ ;  /* 0x0000003b040e7210 */ /* 0x002fe40007f3e0ff */
[----:B0-----:R-:W-:-:S03]  /*e8810*/  IADD3 R6, P2, R45, R48, RZ ;  /* 0x000000302d067210 */ /* 0x001fc60007f5e0ff */
[----:B------:R-:W-:Y:S01]  /*e8820*/  IMAD.X R15, R16, 0x1, R58, P1 ;  /* 0x00000001100f7824 */ /* 0x000fe200008e063a */
[----:B------:R0:W-:Y:S01]  /*e8830*/  STL.64 [R1+0x30e0], R8 ;  /* 0x0030e00801007387 */ /* 0x0001e20000100a00 */
[----:B------:R-:W-:Y:S01]  /*e8840*/  IMAD.X R7, R21, 0x1, R46, P2 ;  /* 0x0000000115077824 */ /* 0x000fe200010e062e */
[C---:B------:R-:W-:Y:S02]  /*e8850*/  IADD3 R4, P0, R45.reuse, R49, RZ ;  /* 0x000000312d047210 */ /* 0x040fe40007f1e0ff */
[----:B------:R-:W-:Y:S01]  /*e8860*/  IADD3 R16, P1, R45, R51, RZ ;  /* 0x000000332d107210 */ /* 0x000fe20007f3e0ff */
[----:B------:R-:W-:Y:S01]  /*e8870*/  IMAD.MOV.U32 R12, RZ, RZ, R5 ;  /* 0x000000ffff0c7224 */ /* 0x000fe200078e0005 */
[----:B0-----:R-:W4:Y:S04]  /*e8880*/  LDL.LU.64 R8, [R1+0x5cd8] ;  /* 0x005cd80001087983 */ /* 0x001f280000300a00 */
[----:B------:R-:W-:Y:S04]  /*e8890*/  STL.64 [R1+0x30a8], R14 ;  /* 0x0030a80e01007387 */ /* 0x000fe80000100a00 */
        /* <DEDUP_REMOVED lines=8> */
[----:B0-----:R-:W4:Y:S01]  /*e8920*/  LDL.LU.64 R6, [R1+0x5cd0] ;  /* 0x005cd00001067983 */ /* 0x001f220000300a00 */
[C---:B------:R-:W-:Y:S01]  /*e8930*/  IADD3 R4, P0, R45.reuse, R55, RZ ;  /* 0x000000372d047210 */ /* 0x040fe20007f1e0ff */
[----:B------:R-:W-:Y:S01]  /*e8940*/  IMAD.MOV.U32 R14, RZ, RZ, R13 ;  /* 0x000000ffff0e7224 */ /* 0x000fe200078e000d */
[----:B------:R-:W-:Y:S01]  /*e8950*/  IADD3 R16, P1, R45, R57, RZ ;  /* 0x000000392d107210 */ /* 0x000fe20007f3e0ff */
[----:B------:R-:W-:-:S02]  /*e8960*/  IMAD.MOV.U32 R13, RZ, RZ, R44 ;  /* 0x000000ffff0d7224 */ /* 0x000fc400078e002c */
[----:B------:R-:W-:Y:S01]  /*e8970*/  IMAD.X R5, R21, 0x1, R54, P0 ;  /* 0x0000000115057824 */ /* 0x000fe200000e0636 */
[----:B------:R-:W-:Y:S01]  /*e8980*/  IADD3 R44, P0, R45, R59, RZ ;  /* 0x0000003b2d2c7210 */ /* 0x000fe20007f1e0ff */
[----:B------:R-:W-:-:S03]  /*e8990*/  IMAD.X R17, R21, 0x1, R56, P1 ;  /* 0x0000000115117824 */ /* 0x000fc600008e0638 */
[----:B------:R0:W-:Y:S04]  /*e89a0*/  STL.64 [R1+0x3090], R4 ;  /* 0x0030900401007387 */ /* 0x0001e80000100a00 */
[----:B0-----:R-:W4:Y:S04]  /*e89b0*/  LDL.LU.64 R4, [R1+0x5cc8] ;  /* 0x005cc80001047983 */ /* 0x001f280000300a00 */
[----:B------:R0:W-:Y:S02]  /*e89c0*/  STL.64 [R1+0x3098], R16 ;  /* 0x0030981001007387 */ /* 0x0001e40000100a00 */
[----:B0-----:R-:W-:-:S05]  /*e89d0*/  IADD3 R16, P1, R20, R48, RZ ;  /* 0x0000003014107210 */ /* 0x001fca0007f3e0ff */
[----:B------:R-:W-:Y:S02]  /*e89e0*/  IMAD.X R17, R19, 0x1, R46, P1 ;  /* 0x0000000113117824 */ /* 0x000fe400008e062e */
[----:B--2---:R-:W-:Y:S01]  /*e89f0*/  IMAD.MOV.U32 R15, RZ, RZ, R40 ;  /* 0x000000ffff0f7224 */ /* 0x004fe200078e0028 */
        /* <DEDUP_REMOVED lines=33> */
[----:B0-----:R-:W-:Y:S01]  /*e8c10*/  IMAD.MOV.U32 R20, RZ, RZ, R18 ;  /* 0x000000ffff147224 */ /* 0x001fe200078e0012 */
[C---:B------:R-:W-:Y:S01]  /*e8c20*/  IADD3 R18, P2, R14.reuse, R51, RZ ;  /* 0x000000330e127210 */ /* 0x040fe20007f5e0ff */
        /* <DEDUP_REMOVED lines=26> */
[----:B------:R-:W-:Y:S01]  /*e8dd0*/  IADD3 R16, P1, R42, R51, RZ ;  /* 0x000000332a107210 */ /* 0x000fe20007f3e0ff */
[----:B------:R-:W-:-:S04]  /*e8de0*/  IMAD.MOV.U32 R14, RZ, RZ, R12 ;  /* 0x000000ffff0e7224 */ /* 0x000fc800078e000c */
[C---:B------:R-:W-:Y:S01]  /*e8df0*/  IMAD.X R17, R3.reuse, 0x1, R50, P1 ;  /* 0x0000000103117824 */ /* 0x040fe200008e0632 */
[C---:B------:R-:W-:Y:S02]  /*e8e00*/  IADD3 R18, P2, R42.reuse, R53, RZ ;  /* 0x000000352a127210 */ /* 0x040fe40007f5e0ff */
[C---:B------:R-:W-:Y:S02]  /*e8e10*/  IADD3 R12, P0, R42.reuse, R55, RZ ;  /* 0x000000372a0c7210 */ /* 0x040fe40007f1e0ff */
        /* <DEDUP_REMOVED lines=11> */
[C---:B----4-:R-:W-:Y:S01]  /*e8ed0*/  IADD3 R16, P1, R20.reuse, R48, RZ ;  /* 0x0000003014107210 */ /* 0x050fe20007f3e0ff */
[----:B------:R-:W-:Y:S01]  /*e8ee0*/  IMAD.X R13, R3, 0x1, R58, P0 ;  /* 0x00000001030d7824 */ /* 0x000fe200000e063a */
[----:B------:R-:W-:-:S03]  /*e8ef0*/  IADD3 R42, P2, R20, R49, RZ ;  /* 0x00000031142a7210 */ /* 0x000fc60007f5e0ff */
[----:B------:R-:W-:Y:S01]  /*e8f00*/  IMAD.X R17, R15, 0x1, R46, P1 ;  /* 0x000000010f117824 */ /* 0x000fe200008e062e */
[----:B------:R0:W-:Y:S04]  /*e8f10*/  STL.64 [R1+0x2fe0], R18 ;  /* 0x002fe01201007387 */ /* 0x0001e80000100a00 */
[----:B------:R1:W-:Y:S04]  /*e8f20*/  STL.64 [R1+0x2fa8], R12 ;  /* 0x002fa80c01007387 */ /* 0x0003e80000100a00 */
[----:B------:R4:W-:Y:S01]  /*e8f30*/  STL.64 [R1+0x2fb0], R16 ;  /* 0x002fb01001007387 */ /* 0x0009e20000100a00 */
[----:B0-----:R-:W-:-:S02]  /*e8f40*/  IMAD.MOV.U32 R18, RZ, RZ, R43 ;  /* 0x000000ffff127224 */ /* 0x001fc400078e002b */
[C---:B------:R-:W-:Y:S01]  /*e8f50*/  IMAD.X R43, R15.reuse, 0x1, R47, P2 ;  /* 0x000000010f2b7824 */ /* 0x040fe200010e062f */
[C---:B-1----:R-:W-:Y:S01]  /*e8f60*/  IADD3 R12, P0, R20.reuse, R51, RZ ;  /* 0x00000033140c7210 */ /* 0x042fe20007f1e0ff */
[----:B------:R-:W-:Y:S01]  /*e8f70*/  IMAD.MOV.U32 R19, RZ, RZ, R2 ;  /* 0x000000ffff137224 */ /* 0x000fe200078e0002 */
[C---:B------:R-:W-:Y:S02]  /*e8f80*/  IADD3 R2, P2, R20.reuse, R55, RZ ;  /* 0x0000003714027210 */ /* 0x040fe40007f5e0ff */
[C---:B----4-:R-:W-:Y:S01]  /*e8f90*/  IADD3 R16, P1, R20.reuse, R53, RZ ;  /* 0x0000003514107210 */ /* 0x050fe20007f3e0ff */
[C---:B------:R-:W-:Y:S01]  /*e8fa0*/  IMAD.X R13, R15.reuse, 0x1, R50, P0 ;  /* 0x000000010f0d7824 */ /* 0x040fe200000e0632 */
[----:B------:R0:W-:Y:S01]  /*e8fb0*/  STL.64 [R1+0x2fb8], R42 ;  /* 0x002fb82a01007387 */ /* 0x0001e20000100a00 */
[C---:B------:R-:W-:Y:S02]  /*e8fc0*/  IMAD.X R3, R15.reuse, 0x1, R54, P2 ;  /* 0x000000010f037824 */ /* 0x040fe400010e0636 */
[----:B------:R-:W-:Y:S01]  /*e8fd0*/  IMAD.X R17, R15, 0x1, R52, P1 ;  /* 0x000000010f117824 */ /* 0x000fe200008e0634 */
[----:B0-----:R-:W4:Y:S04]  /*e8fe0*/  LDL.LU.64 R42, [R1+0x5cb0] ;  /* 0x005cb000012a7983 */ /* 0x001f280000300a00 */
[----:B------:R-:W-:Y:S04]  /*e8ff0*/  STL.64 [R1+0x2f80], R12 ;  /* 0x002f800c01007387 */ /* 0x000fe80000100a00 */
[----:B------:R-:W-:Y:S04]  /*e9000*/  STL.64 [R1+0x2f88], R16 ;  /* 0x002f881001007387 */ /* 0x000fe80000100a00 */
[----:B------:R0:W-:Y:S04]  /*e9010*/  STL.64 [R1+0x2f90], R2 ;  /* 0x002f900201007387 */ /* 0x0001e80000100a00 */
[----:B0-----:R-:W4:Y:S01]  /*e9020*/  LDL.LU.64 R2, [R1+0x5ca8] ;  /* 0x005ca80001027983 */ /* 0x001f220000300a00 */
[----:B------:R-:W-:-:S02]  /*e9030*/  IADD3 R12, P0, R20, R57, RZ ;  /* 0x00000039140c7210 */ /* 0x000fc40007f1e0ff */
[----:B------:R-:W-:-:S03]  /*e9040*/  IADD3 R16, P1, R20, R61, RZ ;  /* 0x0000003d14107210 */ /* 0x000fc60007f3e0ff */
[C---:B------:R-:W-:Y:S02]  /*e9050*/  IMAD.X R13, R15.reuse, 0x1, R56, P0 ;  /* 0x000000010f0d7824 */ /* 0x040fe400000e0638 */
[C---:B------:R-:W-:Y:S01]  /*e9060*/  IMAD.X R17, R15.reuse, 0x1, R60, P1 ;  /* 0x000000010f117824 */ /* 0x040fe200008e063c */
        /* <DEDUP_REMOVED lines=28> */
[----:B------:R-:W-:-:S03]  /*e9230*/  IADD3 R6, P0, R18, R49, RZ ;  /* 0x0000003112067210 */ /* 0x000fc60007f1e0ff */
[----:B------:R2:W-:Y:S01]  /*e9240*/  STL.64 [R1+0x2f30], R16 ;  /* 0x002f301001007387 */ /* 0x0005e20000100a00 */
[----:B0-----:R-:W-:Y:S01]  /*e9250*/  IADD3 R20, P2, R18, R48, RZ ;  /* 0x0000003012147210 */ /* 0x001fe20007f5e0ff */
[----:B-1----:R-:W-:-:S04]  /*e9260*/  IMAD.MOV.U32 R12, RZ, RZ, R7 ;  /* 0x000000ffff0c7224 */ /* 0x002fc800078e0007 */
[C---:B------:R-:W-:Y:S01]  /*e9270*/  IMAD.X R21, R19.reuse, 0x1, R46, P2 ;  /* 0x0000000113157824 */ /* 0x040fe200010e062e */
[----:B--2---:R-:W-:Y:S01]  /*e9280*/  IADD3 R16, P1, R18, R51, RZ ;  /* 0x0000003312107210 */ /* 0x004fe20007f3e0ff */
[----:B------:R-:W-:-:S03]  /*e9290*/  IMAD.X R7, R19, 0x1, R47, P0 ;  /* 0x0000000113077824 */ /* 0x000fc600000e062f */
[----:B------:R0:W-:Y:S01]  /*e92a0*/  STL.64 [R1+0x2f38], R20 ;  /* 0x002f381401007387 */ /* 0x0001e20000100a00 */
[----:B------:R-:W-:-:S03]  /*e92b0*/  IMAD.X R17, R19, 0x1, R50, P1 ;  /* 0x0000000113117824 */ /* 0x000fc600008e0632 */
[----:B------:R1:W-:Y:S01]  /*e92c0*/  STL.64 [R1+0x2f28], R6 ;  /* 0x002f280601007387 */ /* 0x0003e20000100a00 */
[----:B------:R-:W-:Y:S01]  /*e92d0*/  IMAD.MOV.U32 R13, RZ, RZ, R8 ;  /* 0x000000ffff0d7224 */ /* 0x000fe200078e0008 */
        /* <DEDUP_REMOVED lines=24> */
[----:B------:R-:W-:Y:S01]  /*e9460*/  IMAD.X R21, R4, 0x1, R47, P2 ;  /* 0x0000000104157824 */ /* 0x000fe200010e062f */
[----:B0-----:R-:W-:-:S04]  /*e9470*/  IADD3 R18, P0, R14, R51, RZ ;  /* 0x000000330e127210 */ /* 0x001fc80007f1e0ff */
[----:B------:R0:W-:Y:S01]  /*e9480*/  STL.64 [R1+0x2ef8], R20 ;  /* 0x002ef81401007387 */ /* 0x0001e20000100a00 */
        /* <DEDUP_REMOVED lines=16> */
[C---:B------:R-:W-:Y:S02]  /*e9590*/  IADD3 R4, P2, R12.reuse, R51, RZ ;  /* 0x000000330c047210 */ /* 0x040fe40007f5e0ff */
[C---:B0-----:R-:W-:Y:S01]  /*e95a0*/  IADD3 R18, P0, R12.reuse, R48, RZ ;  /* 0x000000300c127210 */ /* 0x041fe20007f1e0ff */
[--C-:B------:R-:W-:Y:S01]  /*e95b0*/  IMAD.MOV.U32 R14, RZ, RZ, R5.reuse ;  /* 0x000000ffff0e7224 */ /* 0x100fe200078e0005 */
[----:B------:R-:W-:Y:S02]  /*e95c0*/  SHF.R.S32.HI R15, RZ, 0x1f, R5 ;  /* 0x0000001fff0f7819 */ /* 0x000fe40000011405 */
[----:B-1----:R-:W-:Y:S01]  /*e95d0*/  IADD3 R16, P1, R12, R49, RZ ;  /* 0x000000310c107210 */ /* 0x002fe20007f3e0ff */
[C---:B------:R-:W-:Y:S01]  /*e95e0*/  IMAD.X R19, R13.reuse, 0x1, R46, P0 ;  /* 0x000000010d137824 */ /* 0x040fe200000e062e */
[----:B------:R0:W-:Y:S01]  /*e95f0*/  STL.64 [R1+0x2ea8], R20 ;  /* 0x002ea81401007387 */ /* 0x0001e20000100a00 */
[----:B------:R-:W-:-:S02]  /*e9600*/  IMAD.X R5, R13, 0x1, R50, P2 ;  /* 0x000000010d057824 */ /* 0x000fc400010e0632 */
[----:B------:R-:W-:-:S05]  /*e9610*/  IMAD.X R17, R13, 0x1, R47, P1 ;  /* 0x000000010d117824 */ /* 0x000fca00008e062f */
[----:B------:R-:W-:Y:S01]  /*e9620*/  STL.64 [R1+0x2eb8], R16 ;  /* 0x002eb81001007387 */ /* 0x000fe20000100a00 */
[----:B0-----:R-:W-:-:S03]  /*e9630*/  IADD3 R20, P0, R12, R53, RZ ;  /* 0x000000350c147210 */ /* 0x001fc60007f1e0ff */
        /* <DEDUP_REMOVED lines=36> */
[----:B------:R-:W-:Y:S02]  /*e9880*/  IMAD.MOV.U32 R17, RZ, RZ, R15 ;  /* 0x000000ffff117224 */ /* 0x000fe400078e000f */
[----:B------:R-:W-:Y:S01]  /*e9890*/  IMAD.MOV.U32 R16, RZ, RZ, R44 ;  /* 0x000000ffff107224 */ /* 0x000fe200078e002c */
[----:B------:R3:W-:Y:S01]  /*e98a0*/  STL.64 [R1+0x2e38], R4 ;  /* 0x002e380401007387 */ /* 0x0007e20000100a00 */
[----:B0-----:R-:W-:Y:S02]  /*e98b0*/  IADD3 R20, P0, R45, R59, RZ ;  /* 0x0000003b2d147210 */ /* 0x001fe40007f1e0ff */
[----:B-1----:R-:W-:-:S03]  /*e98c0*/  IADD3 R18, P1, R14, R48, RZ ;  /* 0x000000300e127210 */ /* 0x002fc60007f3e0ff */
[----:B------:R-:W-:Y:S01]  /*e98d0*/  IMAD.X R21, R40, 0x1, R58, P0 ;  /* 0x0000000128157824 */ /* 0x000fe200000e063a */
[C---:B------:R-:W-:Y:S02]  /*e98e0*/  IADD3 R44, P0, R14.reuse, R51, RZ ;  /* 0x000000330e2c7210 */ /* 0x040fe40007f1e0ff */
[C---:B---3--:R-:W-:Y:S01]  /*e98f0*/  IADD3 R4, P2, R14.reuse, R49, RZ ;  /* 0x000000310e047210 */ /* 0x048fe20007f5e0ff */
[C---:B------:R-:W-:Y:S02]  /*e9900*/  IMAD.X R19, R17.reuse, 0x1, R46, P1 ;  /* 0x0000000111137824 */ /* 0x040fe400008e062e */
[C---:B------:R-:W-:Y:S02]  /*e9910*/  IMAD.X R45, R17.reuse, 0x1, R50, P0 ;  /* 0x00000001112d7824 */ /* 0x040fe400000e0632 */
[----:B------:R-:W-:Y:S01]  /*e9920*/  IMAD.X R5, R17, 0x1, R47, P2 ;  /* 0x0000000111057824 */ /* 0x000fe200010e062f */
[----:B------:R-:W-:Y:S04]  /*e9930*/  STL.64 [R1+0x2e00], R20 ;  /* 0x002e001401007387 */ /* 0x000fe80000100a00 */
[----:B------:R-:W-:Y:S04]  /*e9940*/  STL.64 [R1+0x2e08], R18 ;  /* 0x002e081201007387 */ /* 0x000fe80000100a00 */
[----:B------:R-:W-:Y:S04]  /*e9950*/  STL.64 [R1+0x2e10], R4 ;  /* 0x002e100401007387 */ /* 0x000fe80000100a00 */
[----:B------:R0:W-:Y:S04]  /*e9960*/  STL.64 [R1+0x2dd8], R44 ;  /* 0x002dd82c01007387 */ /* 0x0001e80000100a00 */
[----:B0-----:R-:W3:Y:S01]  /*e9970*/  LDL.LU.64 R44, [R1+0x5c90] ;  /* 0x005c9000012c7983 */ /* 0x001ee20000300a00 */
[----:B------:R-:W-:-:S02]  /*e9980*/  IADD3 R40, P1, R14, R53, RZ ;  /* 0x000000350e287210 */ /* 0x000fc40007f3e0ff */
[C---:B------:R-:W-:Y:S01]  /*e9990*/  IADD3 R4, P2, R14.reuse, R55, RZ ;  /* 0x000000370e047210 */ /* 0x040fe20007f5e0ff */
[----:B------:R-:W-:Y:S02]  /*e99a0*/  IMAD.MOV.U32 R20, RZ, RZ, R41 ;  /* 0x000000ffff147224 */ /* 0x000fe400078e0029 */
[C---:B------:R-:W-:Y:S02]  /*e99b0*/  IMAD.X R41, R17.reuse, 0x1, R52, P1 ;  /* 0x0000000111297824 */ /* 0x040fe400008e0634 */
[----:B------:R-:W-:Y:S02]  /*e99c0*/  IMAD.X R5, R17, 0x1, R54, P2 ;  /* 0x0000000111057824 */ /* 0x000fe400010e0636 */
[----:B----4-:R-:W-:Y:S01]  /*e99d0*/  IMAD.MOV.U32 R18, RZ, RZ, R2 ;  /* 0x000000ffff127224 */ /* 0x010fe200078e0002 */
[----:B------:R-:W-:Y:S01]  /*e99e0*/  IADD3 R2, P0, R14, R57, RZ ;  /* 0x000000390e027210 */ /* 0x000fe20007f1e0ff */
[----:B------:R0:W-:Y:S01]  /*e99f0*/  STL.64 [R1+0x2de0], R40 ;  /* 0x002de02801007387 */ /* 0x0001e20000100a00 */
[----:B------:R-:W-:-:S03]  /*e9a00*/  SHF.R.S32.HI R12, RZ, 0x1f, R3 ;  /* 0x0000001fff0c7819 */ /* 0x000fc60000011403 */
[----:B------:R1:W-:Y:S01]  /*e9a10*/  STL.64 [R1+0x2de8], R4 ;  /* 0x002de80401007387 */ /* 0x0003e20000100a00 */
[----:B------:R-:W-:Y:S02]  /*e9a20*/  IMAD.MOV.U32 R13, RZ, RZ, R3 ;  /* 0x000000ffff0d7224 */ /* 0x000fe400078e0003 */
[C---:B------:R-:W-:Y:S01]  /*e9a30*/  IMAD.X R3, R17.reuse, 0x1, R56, P0 ;  /* 0x0000000111037824 */ /* 0x040fe200000e0638 */
[C---:B0-----:R-:W-:Y:S01]  /*e9a40*/  IADD3 R40, P1, R14.reuse, R61, RZ ;  /* 0x0000003d0e287210 */ /* 0x041fe20007f3e0ff */
[----:B-1----:R-:W4:Y:S04]  /*e9a50*/  LDL.LU.64 R4, [R1+0x5c88] ;  /* 0x005c880001047983 */ /* 0x002f280000300a00 */
[C---:B------:R-:W-:Y:S01]  /*e9a60*/  IMAD.X R41, R17.reuse, 0x1, R60, P1 ;  /* 0x0000000111297824 */ /* 0x040fe200008e063c */
        /* <DEDUP_REMOVED lines=22> */
[----:B------:R-:W-:Y:S01]  /*e9bd0*/  IADD3 R2, P0, R43, R61, RZ ;  /* 0x0000003d2b027210 */ /* 0x000fe20007f1e0ff */
[----:B------:R-:W-:-:S02]  /*e9be0*/  IMAD.MOV.U32 R17, RZ, RZ, R42 ;  /* 0x000000ffff117224 */ /* 0x000fc400078e002a */
        /* <DEDUP_REMOVED lines=18> */
[----:B------:R-:W-:Y:S01]  /*e9d10*/  IADD3 R2, P0, R20, R55, RZ ;  /* 0x0000003714027210 */ /* 0x000fe20007f1e0ff */
[C---:B------:R-:W-:Y:S01]  /*e9d20*/  IMAD.X R15, R18.reuse, 0x1, R52, P2 ;  /* 0x00000001120f7824 */ /* 0x040fe200010e0634 */
[----:B------:R0:W-:Y:S01]  /*e9d30*/  STL.64 [R1+0x2d58], R42 ;  /* 0x002d582a01007387 */ /* 0x0001e20000100a00 */
[----:B------:R-:W-:Y:S02]  /*e9d40*/  IMAD.MOV.U32 R16, RZ, RZ, R13 ;  /* 0x000000ffff107224 */ /* 0x000fe400078e000d */
[C---:B------:R-:W-:Y:S02]  /*e9d50*/  IMAD.X R3, R18.reuse, 0x1, R54, P0 ;  /* 0x0000000112037824 */ /* 0x040fe400000e0636 */
[----:B------:R-:W-:Y:S01]  /*e9d60*/  IMAD.X R13, R18, 0x1, R56, P1 ;  /* 0x00000001120d7824 */ /* 0x000fe200008e0638 */
[----:B0-----:R-:W2:Y:S04]  /*e9d70*/  LDL.LU.64 R42, [R1+0x5c78] ;  /* 0x005c7800012a7983 */ /* 0x001ea80000300a00 */
        /* <DEDUP_REMOVED lines=19> */
[----:B------:R-:W-:Y:S02]  /*e9eb0*/  IMAD.MOV.U32 R18, RZ, RZ, R8 ;  /* 0x000000ffff127224 */ /* 0x000fe400078e0008 */
[----:B------:R-:W-:Y:S01]  /*e9ec0*/  IMAD.X R13, R17, 0x1, R52, P1 ;  /* 0x00000001110d7824 */ /* 0x000fe200008e0634 */
[----:B------:R-:W-:Y:S01]  /*e9ed0*/  IADD3 R8, P2, R7, R55, RZ ;  /* 0x0000003707087210 */ /* 0x000fe20007f5e0ff */
[----:B------:R1:W-:Y:S04]  /*e9ee0*/  STL.64 [R1+0x2d18], R20 ;  /* 0x002d181401007387 */ /* 0x0003e80000100a00 */
[----:B------:R1:W-:Y:S01]  /*e9ef0*/  STL.64 [R1+0x2d20], R12 ;  /* 0x002d200c01007387 */ /* 0x0003e20000100a00 */
[----:B0-----:R-:W-:-:S02]  /*e9f00*/  IMAD.MOV.U32 R14, RZ, RZ, R9 ;  /* 0x000000ffff0e7224 */ /* 0x001fc400078e0009 */
[----:B------:R-:W-:Y:S01]  /*e9f10*/  IMAD.MOV.U32 R15, RZ, RZ, R6 ;  /* 0x000000ffff0f7224 */ /* 0x000fe200078e0006 */
[----:B-1----:R-:W-:Y:S01]  /*e9f20*/  IADD3 R20, P0, R7, R57, RZ ;  /* 0x0000003907147210 */ /* 0x002fe20007f1e0ff */
[----:B------:R-:W-:Y:S01]  /*e9f30*/  IMAD.X R9, R17, 0x1, R54, P2 ;  /* 0x0000000111097824 */ /* 0x000fe200010e0636 */
[----:B------:R-:W-:-:S03]  /*e9f40*/  IADD3 R12, P1, R7, R61, RZ ;  /* 0x0000003d070c7210 */ /* 0x000fc60007f3e0ff */
[----:B------:R-:W-:Y:S01]  /*e9f50*/  IMAD.X R21, R17, 0x1, R56, P0 ;  /* 0x0000000111157824 */ /* 0x000fe200000e0638 */
[----:B------:R-:W-:Y:S01]  /*e9f60*/  IADD3 R6, P2, R7, R59, RZ ;  /* 0x0000003b07067210 */ /* 0x000fe20007f5e0ff */
[----:B------:R0:W-:Y:S01]  /*e9f70*/  STL.64 [R1+0x2d28], R8 ;  /* 0x002d280801007387 */ /* 0x0001e20000100a00 */
[----:B------:R-:W-:-:S03]  /*e9f80*/  IMAD.X R13, R17, 0x1, R60, P1 ;  /* 0x00000001110d7824 */ /* 0x000fc600008e063c */
[----:B------:R-:W-:Y:S01]  /*e9f90*/  IMAD.X R7, R17, 0x1, R58, P2 ;  /* 0x0000000111077824 */ /* 0x000fe200010e063a */
[----:B0-----:R-:W2:Y:S04]  /*e9fa0*/  LDL.LU.64 R8, [R1+0x5c68] ;  /* 0x005c680001087983 */ /* 0x001ea80000300a00 */
        /* <DEDUP_REMOVED lines=14> */
[C---:B-1----:R-:W-:Y:S01]  /*ea090*/  IADD3 R6, P2, R16.reuse, R57, RZ ;  /* 0x0000003910067210 */ /* 0x042fe20007f5e0ff */
[----:B---3--:R-:W-:Y:S01]  /*ea0a0*/  IMAD.MOV.U32 R13, RZ, RZ, R44 ;  /* 0x000000ffff0d7224 */ /* 0x008fe200078e002c */
[C---:B------:R-:W-:Y:S01]  /*ea0b0*/  IADD3 R44, P1, R16.reuse, R55, RZ ;  /* 0x00000037102c7210 */ /* 0x040fe20007f3e0ff */
[----:B------:R-:W-:Y:S02]  /*ea0c0*/  IMAD.MOV.U32 R12, RZ, RZ, R45 ;  /* 0x000000ffff0c7224 */ /* 0x000fe400078e002d */
[C---:B------:R-:W-:Y:S02]  /*ea0d0*/  IMAD.X R7, R19.reuse, 0x1, R56, P2 ;  /* 0x0000000113077824 */ /* 0x040fe400010e0638 */
[----:B------:R-:W-:Y:S01]  /*ea0e0*/  IMAD.X R45, R19, 0x1, R54, P1 ;  /* 0x00000001132d7824 */ /* 0x000fe200008e0636 */
[----:B------:R0:W-:Y:S04]  /*ea0f0*/  STL.64 [R1+0x2ce0], R20 ;  /* 0x002ce01401007387 */ /* 0x0001e80000100a00 */
[----:B------:R1:W-:Y:S01]  /*ea100*/  STL.64 [R1+0x2ce8], R44 ;  /* 0x002ce82c01007387 */ /* 0x0003e20000100a00 */
[----:B0-----:R-:W-:-:S02]  /*ea110*/  IADD3 R20, P0, R16, R61, RZ ;  /* 0x0000003d10147210 */ /* 0x001fc40007f1e0ff */
[----:B------:R-:W-:Y:S01]  /*ea120*/  IADD3 R16, P1, R16, R59, RZ ;  /* 0x0000003b10107210 */ /* 0x000fe20007f3e0ff */
[----:B-1----:R-:W3:Y:S02]  /*ea130*/  LDL.LU.64 R44, [R1+0x5c60] ;  /* 0x005c6000012c7983 */ /* 0x002ee40000300a00 */
        /* <DEDUP_REMOVED lines=12> */
[C---:B-1----:R-:W-:Y:S01]  /*ea200*/  IADD3 R6, P2, R18.reuse, R53, RZ ;  /* 0x0000003512067210 */ /* 0x042fe20007f5e0ff */
[----:B------:R0:W-:Y:S04]  /*ea210*/  STL.64 [R1+0x2cd0], R20 ;  /* 0x002cd01401007387 */ /* 0x0001e80000100a00 */
        /* <DEDUP_REMOVED lines=9> */
[C---:B------:R-:W-:Y:S01]  /*ea2b0*/  IMAD.X R7, R15.reuse, 0x1, R60, P2 ;  /* 0x000000010f077824 */ /* 0x040fe200010e063c */
[----:B------:R0:W-:Y:S01]  /*ea2c0*/  STL.64 [R1+0x2c98], R16 ;  /* 0x002c981001007387 */ /* 0x0001e20000100a00 */
[----:B------:R-:W-:-:S03]  /*ea2d0*/  IMAD.X R19, R15, 0x1, R58, P0 ;  /* 0x000000010f137824 */ /* 0x000fc600000e063a */
[----:B------:R-:W-:Y:S04]  /*ea2e0*/  STL.64 [R1+0x2cb8], R20 ;  /* 0x002cb81401007387 */ /* 0x000fe80000100a00 */
[----:B------:R1:W-:Y:S01]  /*ea2f0*/  STL.64 [R1+0x2ca0], R6 ;  /* 0x002ca00601007387 */ /* 0x0003e20000100a00 */
[----:B0-----:R-:W-:-:S03]  /*ea300*/  IADD3 R16, P1, R4, R48, RZ ;  /* 0x0000003004107210 */ /* 0x001fc60007f3e0ff */
[----:B------:R0:W-:Y:S01]  /*ea310*/  STL.64 [R1+0x2c80], R18 ;  /* 0x002c801201007387 */ /* 0x0001e20000100a00 */
[C---:B-1----:R-:W-:Y:S01]  /*ea320*/  IADD3 R6, P2, R4.reuse, R49, RZ ;  /* 0x0000003104067210 */ /* 0x042fe20007f5e0ff */
[----:B------:R-:W-:Y:S01]  /*ea330*/  IMAD.X R17, R13, 0x1, R46, P1 ;  /* 0x000000010d117824 */ /* 0x000fe200008e062e */
[----:B0-----:R-:W-:-:S03]  /*ea340*/  IADD3 R18, P0, R4, R51, RZ ;  /* 0x0000003304127210 */ /* 0x001fc60007f1e0ff */
        /* <DEDUP_REMOVED lines=8> */
[C---:B------:R-:W-:Y:S02]  /*ea3d0*/  IADD3 R20, P1, R4.reuse, R61, RZ ;  /* 0x0000003d04147210 */ /* 0x040fe40007f3e0ff */
[C---:B----4-:R-:W-:Y:S01]  /*ea3e0*/  IADD3 R18, P0, R4.reuse, R57, RZ ;  /* 0x0000003904127210 */ /* 0x050fe20007f1e0ff */
[C---:B------:R-:W-:Y:S01]  /*ea3f0*/  IMAD.X R7, R13.reuse, 0x1, R54, P2 ;  /* 0x000000010d077824 */ /* 0x040fe200010e0636 */
[----:B------:R-:W-:Y:S01]  /*ea400*/  IADD3 R4, P2, R4, R59, RZ ;  /* 0x0000003b04047210 */ /* 0x000fe20007f5e0ff */
[----:B------:R-:W-:Y:S02]  /*ea410*/  IMAD.MOV.U32 R15, RZ, RZ, R12 ;  /* 0x000000ffff0f7224 */ /* 0x000fe400078e000c */
[----:B------:R-:W-:Y:S01]  /*ea420*/  IMAD.X R19, R13, 0x1, R56, P0 ;  /* 0x000000010d137824 */ /* 0x000fe200000e0638 */
[----:B------:R-:W-:Y:S01]  /*ea430*/  STL.64 [R1+0x2c60], R16 ;  /* 0x002c601001007387 */ /* 0x000fe20000100a00 */
[----:B------:R-:W-:-:S02]  /*ea440*/  IMAD.MOV.U32 R12, RZ, RZ, R5 ;  /* 0x000000ffff0c7224 */ /* 0x000fc400078e0005 */
        /* <DEDUP_REMOVED lines=9> */
[----:B--2---:R-:W-:Y:S01]  /*ea4e0*/  IMAD.X R19, R40, 0x1, R46, P0 ;  /* 0x0000000128137824 */ /* 0x004fe200000e062e */
        /* <DEDUP_REMOVED lines=15> */
[----:B0-----:R-:W2:Y:S01]  /*ea5e0*/  LDL.LU R5, [R1+0x5c50] ;  /* 0x005c500001057983 */ /* 0x001ea20000300800 */
[C---:B------:R-:W-:Y:S02]  /*ea5f0*/  IADD3 R18, P0, R14.reuse, R61, RZ ;  /* 0x0000003d0e127210 */ /* 0x040fe40007f1e0ff */
[----:B------:R-:W-:-:S03]  /*ea600*/  IADD3 R20, P1, R14, R59, RZ ;  /* 0x0000003b0e147210 */ /* 0x000fc60007f3e0ff */
[C---:B------:R-:W-:Y:S01]  /*ea610*/  IMAD.X R19, R40.reuse, 0x1, R60, P0 ;  /* 0x0000000128137824 */ /* 0x040fe200000e063c */
[C---:B------:R-:W-:Y:S01]  /*ea620*/  IADD3 R4, P2, R15.reuse, R48, RZ ;  /* 0x000000300f047210 */ /* 0x040fe20007f5e0ff */
[----:B------:R-:W-:Y:S01]  /*ea630*/  IMAD.X R21, R40, 0x1, R58, P1 ;  /* 0x0000000128157824 */ /* 0x000fe200008e063a */
[----:B------:R-:W-:Y:S02]  /*ea640*/  IADD3 R40, P1, R15, R51, RZ ;  /* 0x000000330f287210 */ /* 0x000fe40007f3e0ff */
[----:B------:R0:W-:Y:S01]  /*ea650*/  STL.64 [R1+0x2c38], R18 ;  /* 0x002c381201007387 */ /* 0x0001e20000100a00 */
[----:B------:R-:W-:-:S03]  /*ea660*/  SHF.R.S32.HI R16, RZ, 0x1f, R41 ;  /* 0x0000001fff107819 */ /* 0x000fc60000011429 */
[----:B------:R1:W-:Y:S01]  /*ea670*/  STL.64 [R1+0x2c00], R20 ;  /* 0x002c001401007387 */ /* 0x0003e20000100a00 */
[----:B0-----:R-:W-:Y:S01]  /*ea680*/  IADD3 R18, P0, R15, R49, RZ ;  /* 0x000000310f127210 */ /* 0x001fe20007f1e0ff */
[----:B-1----:R-:W-:-:S04]  /*ea690*/  IMAD.MOV.U32 R20, RZ, RZ, R41 ;  /* 0x000000ffff147224 */ /* 0x002fc800078e0029 */
[C---:B------:R-:W-:Y:S02]  /*ea6a0*/  IMAD.X R19, R12.reuse, 0x1, R47, P0 ;  /* 0x000000010c137824 */ /* 0x040fe400000e062f */
[----:B------:R-:W-:Y:S02]  /*ea6b0*/  IMAD.X R41, R12, 0x1, R50, P1 ;  /* 0x000000010c297824 */ /* 0x000fe400008e0632 */
[----:B------:R-:W-:Y:S01]  /*ea6c0*/  IMAD.MOV.U32 R21, RZ, RZ, R16 ;  /* 0x000000ffff157224 */ /* 0x000fe200078e0010 */
[----:B------:R-:W-:-:S05]  /*ea6d0*/  IADD3 R16, P1, R15, R57, RZ ;  /* 0x000000390f107210 */ /* 0x000fca0007f3e0ff */
[C---:B------:R-:W-:Y:S01]  /*ea6e0*/  IMAD.X R17, R12.reuse, 0x1, R56, P1 ;  /* 0x000000010c117824 */ /* 0x040fe200008e0638 */
[----:B------:R-:W-:Y:S01]  /*ea6f0*/  SHF.R.S32.HI R13, RZ, 0x1f, R43 ;  /* 0x0000001fff0d7819 */ /* 0x000fe2000001142b */
[----:B--2---:R-:W-:Y:S02]  /*ea700*/  IMAD.MOV.U32 R14, RZ, RZ, R5 ;  /* 0x000000ffff0e7224 */ /* 0x004fe400078e0005 */
[----:B------:R-:W-:-:S05]  /*ea710*/  IMAD.X R5, R12, 0x1, R46, P2 ;  /* 0x000000010c057824 */ /* 0x000fca00010e062e */
        /* <DEDUP_REMOVED lines=16> */
[----:B------:R-:W-:Y:S01]  /*ea820*/  IMAD.MOV.U32 R12, RZ, RZ, R2 ;  /* 0x000000ffff0c7224 */ /* 0x000fe200078e0002 */
[C---:B0-----:R-:W-:Y:S02]  /*ea830*/  IADD3 R16, P1, R43.reuse, R48, RZ ;  /* 0x000000302b107210 */ /* 0x041fe40007f3e0ff */
[----:B------:R0:W-:Y:S01]  /*ea840*/  STL.64 [R1+0x2bc0], R18 ;  /* 0x002bc01201007387 */ /* 0x0001e20000100a00 */
[----:B-1----:R-:W-:Y:S02]  /*ea850*/  IADD3 R4, P2, R43, R49, RZ ;  /* 0x000000312b047210 */ /* 0x002fe40007f5e0ff */
[----:B------:R-:W-:Y:S01]  /*ea860*/  IMAD.X R17, R13, 0x1, R46, P1 ;  /* 0x000000010d117824 */ /* 0x000fe200008e062e */
[----:B------:R-:W-:Y:S02]  /*ea870*/  IADD3 R2, P1, R43, R53, RZ ;  /* 0x000000352b027210 */ /* 0x000fe40007f3e0ff */
[----:B------:R-:W-:Y:S01]  /*ea880*/  IMAD.X R5, R13, 0x1, R47, P2 ;  /* 0x000000010d057824 */ /* 0x000fe200010e062f */
[----:B0-----:R-:W-:Y:S01]  /*ea890*/  IADD3 R18, P0, R43, R51, RZ ;  /* 0x000000332b127210 */ /* 0x001fe20007f1e0ff */
[----:B------:R0:W-:Y:S04]  /*ea8a0*/  STL.64 [R1+0x2bc8], R16 ;  /* 0x002bc81001007387 */ /* 0x0001e80000100a00 */
[----:B------:R-:W-:Y:S01]  /*ea8b0*/  IMAD.X R19, R13, 0x1, R50, P0 ;  /* 0x000000010d137824 */ /* 0x000fe200000e0632 */
[----:B------:R1:W-:Y:S01]  /*ea8c0*/  STL.64 [R1+0x2bd0], R4 ;  /* 0x002bd00401007387 */ /* 0x0003e20000100a00 */
[----:B0-----:R-:W-:-:S02]  /*ea8d0*/  IMAD.MOV.U32 R16, RZ, RZ, R3 ;  /* 0x000000ffff107224 */ /* 0x001fc400078e0003 */
[----:B------:R-:W-:Y:S01]  /*ea8e0*/  IMAD.X R3, R13, 0x1, R52, P1 ;  /* 0x000000010d037824 */ /* 0x000fe200008e0634 */
[----:B------:R0:W-:Y:S01]  /*ea8f0*/  STL.64 [R1+0x2b98], R18 ;  /* 0x002b981201007387 */ /* 0x0001e20000100a00 */
[----:B-1----:R-:W-:Y:S01]  /*ea900*/  IADD3 R4, P2, R43, R55, RZ ;  /* 0x000000372b047210 */ /* 0x002fe20007f5e0ff */
[----:B------:R-:W-:Y:S02]  /*ea910*/  IMAD.MOV.U32 R17, RZ, RZ, R14 ;  /* 0x000000ffff117224 */ /* 0x000fe400078e000e */
[----:B------:R1:W-:Y:S01]  /*ea920*/  STL.64 [R1+0x2ba0], R2 ;  /* 0x002ba00201007387 */ /* 0x0003e20000100a00 */
[----:B------:R-:W-:Y:S02]  /*ea930*/  IMAD.MOV.U32 R14, RZ, RZ, R42 ;  /* 0x000000ffff0e7224 */ /* 0x000fe400078e002a */
[----:B------:R-:W-:Y:S01]  /*ea940*/  IMAD.X R5, R13, 0x1, R54, P2 ;  /* 0x000000010d057824 */ /* 0x000fe200010e0636 */
[C---:B------:R-:W-:Y:S02]  /*ea950*/  IADD3 R42, P2, R43.reuse, R59, RZ ;  /* 0x0000003b2b2a7210 */ /* 0x040fe40007f5e0ff */
[----:B0-----:R-:W-:-:S02]  /*ea960*/  IADD3 R18, P0, R43, R57, RZ ;  /* 0x000000392b127210 */ /* 0x001fc40007f1e0ff */
[----:B-1----:R-:W-:-:S03]  /*ea970*/  IADD3 R2, P1, R43, R61, RZ ;  /* 0x0000003d2b027210 */ /* 0x002fc60007f3e0ff */
        /* <DEDUP_REMOVED lines=15> */
[----:B------:R1:W-:Y:S01]  /*eaa70*/  STL.64 [R1+0x2b90], R2 ;  /* 0x002b900201007387 */ /* 0x0003e20000100a00 */
[----:B------:R-:W-:Y:S01]  /*eaa80*/  IMAD.MOV.U32 R15, RZ, RZ, R8 ;  /* 0x000000ffff0f7224 */ /* 0x000fe200078e0008 */
[C---:B------:R-:W-:Y:S02]  /*eaa90*/  IADD3 R8, P1, R20.reuse, R55, RZ ;  /* 0x0000003714087210 */ /* 0x040fe40007f3e0ff */
[----:B0-----:R-:W-:Y:S01]  /*eaaa0*/  IADD3 R18, P0, R20, R53, RZ ;  /* 0x0000003514127210 */ /* 0x001fe20007f1e0ff */
[----:B-1----:R-:W3:Y:S04]  /*eaab0*/  LDL.LU.64 R2, [R1+0x5c38] ;  /* 0x005c380001027983 */ /* 0x002ee80000300a00 */
[----:B------:R0:W-:Y:S01]  /*eaac0*/  STL.64 [R1+0x2b58], R42 ;  /* 0x002b582a01007387 */ /* 0x0001e20000100a00 */
[----:B------:R-:W-:-:S02]  /*eaad0*/  IMAD.MOV.U32 R13, RZ, RZ, R9 ;  /* 0x000000ffff0d7224 */ /* 0x000fc400078e0009 */
[----:B0-----:R-:W-:-:S04]  /*eaae0*/  IMAD.MOV.U32 R43, RZ, RZ, R21 ;  /* 0x000000ffff2b7224 */ /* 0x001fc800078e0015 */
[C---:B------:R-:W-:Y:S01]  /*eaaf0*/  IMAD.X R19, R43.reuse, 0x1, R52, P0 ;  /* 0x000000012b137824 */ /* 0x040fe200000e0634 */
[----:B------:R-:W-:Y:S01]  /*eab00*/  IADD3 R42, P2, R20, R57, RZ ;  /* 0x00000039142a7210 */ /* 0x000fe20007f5e0ff */
        /* <DEDUP_REMOVED lines=53> */
[C---:B------:R-:W-:Y:S02]  /*eae60*/  IMAD.X R19, R15.reuse, 0x1, R56, P0 ;  /* 0x000000010f137824 */ /* 0x040fe400000e0638 */
[----:B------:R-:W-:Y:S02]  /*eae70*/  IMAD.MOV.U32 R14, RZ, RZ, R13 ;  /* 0x000000ffff0e7224 */ /* 0x000fe400078e000d */
[----:B------:R-:W-:Y:S01]  /*eae80*/  IMAD.X R21, R15, 0x1, R60, P1 ;  /* 0x000000010f157824 */ /* 0x000fe200008e063c */
[----:B------:R0:W-:Y:S01]  /*eae90*/  STL.64 [R1+0x2ae8], R42 ;  /* 0x002ae82a01007387 */ /* 0x0001e20000100a00 */
[----:B------:R-:W-:Y:S02]  /*eaea0*/  IMAD.MOV.U32 R13, RZ, RZ, R12 ;  /* 0x000000ffff0d7224 */ /* 0x000fe400078e000c */
[----:B------:R-:W-:Y:S01]  /*eaeb0*/  IMAD.MOV.U32 R12, RZ, RZ, R44 ;  /* 0x000000ffff0c7224 */ /* 0x000fe200078e002c */
[----:B------:R-:W-:Y:S01]  /*eaec0*/  IADD3 R44, P2, R45, R59, RZ ;  /* 0x0000003b2d2c7210 */ /* 0x000fe20007f5e0ff */
[----:B0-----:R-:W4:Y:S04]  /*eaed0*/  LDL.LU.64 R42, [R1+0x5c28] ;  /* 0x005c2800012a7983 */ /* 0x001f280000300a00 */
        /* <DEDUP_REMOVED lines=16> */
[----:B------:R-:W-:Y:S02]  /*eafe0*/  IMAD.X R21, R7, 0x1, R54, P1 ;  /* 0x0000000107157824 */ /* 0x000fe400008e0636 */
[----:B--2---:R-:W-:Y:S01]  /*eaff0*/  IMAD.MOV.U32 R15, RZ, RZ, R40 ;  /* 0x000000ffff0f7224 */ /* 0x004fe200078e0028 */
[----:B------:R-:W-:Y:S01]  /*eb000*/  IADD3 R40, P2, R17, R57, RZ ;  /* 0x0000003911287210 */ /* 0x000fe20007f5e0ff */
[----:B------:R-:W-:Y:S01]  /*eb010*/  IMAD.MOV.U32 R16, RZ, RZ, R41 ;  /* 0x000000ffff107224 */ /* 0x000fe200078e0029 */
        /* <DEDUP_REMOVED lines=13> */
[----:B------:R-:W-:Y:S01]  /*eb0f0*/  IMAD.MOV.U32 R20, RZ, RZ, R6 ;  /* 0x000000ffff147224 */ /* 0x000fe200078e0006 */
[----:B------:R-:W-:Y:S01]  /*eb100*/  IADD3 R6, P1, R14, R51, RZ ;  /* 0x000000330e067210 */ /* 0x000fe20007f3e0ff */
[----:B------:R-:W-:-:S02]  /*eb110*/  IMAD.X R41, R13, 0x1, R46, P2 ;  /* 0x000000010d297824 */ /* 0x000fc400010e062e */
[C---:B------:R-:W-:Y:S02]  /*eb120*/  IMAD.X R19, R13.reuse, 0x1, R47, P0 ;  /* 0x000000010d137824 */ /* 0x040fe400000e062f */
[----:B------:R-:W-:Y:S01]  /*eb130*/  IMAD.X R7, R13, 0x1, R50, P1 ;  /* 0x000000010d077824 */ /* 0x000fe200008e0632 */
[----:B------:R-:W-:Y:S04]  /*eb140*/  STL.64 [R1+0x2a88], R40 ;  /* 0x002a882801007387 */ /* 0x000fe80000100a00 */
[----:B------:R-:W-:Y:S04]  /*eb150*/  STL.64 [R1+0x2a90], R18 ;  /* 0x002a901201007387 */ /* 0x000fe80000100a00 */
[----:B------:R0:W-:Y:S04]  /*eb160*/  STL.64 [R1+0x2a58], R6 ;  /* 0x002a580601007387 */ /* 0x0001e80000100a00 */
[----:B0-----:R-:W4:Y:S01]  /*eb170*/  LDL.LU R7, [R1+0x5c18] ;  /* 0x005c180001077983 */ /* 0x001f220000300800 */
[----:B------:R-:W-:-:S02]  /*eb180*/  IADD3 R40, P2, R14, R53, RZ ;  /* 0x000000350e287210 */ /* 0x000fc40007f5e0ff */
[C---:B------:R-:W-:Y:S02]  /*eb190*/  IADD3 R18, P0, R14.reuse, R55, RZ ;  /* 0x000000370e127210 */ /* 0x040fe40007f1e0ff */
[C---:B------:R-:W-:Y:S01]  /*eb1a0*/  IADD3 R6, P1, R14.reuse, R57, RZ ;  /* 0x000000390e067210 */ /* 0x040fe20007f3e0ff */
[C---:B------:R-:W-:Y:S02]  /*eb1b0*/  IMAD.X R41, R13.reuse, 0x1, R52, P2 ;  /* 0x000000010d297824 */ /* 0x040fe400010e0634 */
[----:B------:R-:W-:Y:S02]  /*eb1c0*/  IMAD.MOV.U32 R21, RZ, RZ, R12 ;  /* 0x000000ffff157224 */ /* 0x000fe400078e000c */
[----:B------:R-:W-:Y:S01]  /*eb1d0*/  IMAD.X R19, R13, 0x1, R54, P0 ;  /* 0x000000010d137824 */ /* 0x000fe200000e0636 */
[----:B------:R0:W-:Y:S04]  /*eb1e0*/  STL.64 [R1+0x2a60], R40 ;  /* 0x002a602801007387 */ /* 0x0001e80000100a00 */
[----:B------:R1:W-:Y:S01]  /*eb1f0*/  STL.64 [R1+0x2a68], R18 ;  /* 0x002a681201007387 */ /* 0x0003e20000100a00 */
[----:B0-----:R-:W-:-:S02]  /*eb200*/  IADD3 R40, P2, R14, R61, RZ ;  /* 0x0000003d0e287210 */ /* 0x001fc40007f5e0ff */
[----:B-1----:R-:W-:-:S03]  /*eb210*/  IADD3 R18, P0, R14, R59, RZ ;  /* 0x0000003b0e127210 */ /* 0x002fc60007f1e0ff */
[C---:B------:R-:W-:Y:S02]  /*eb220*/  IMAD.X R41, R13.reuse, 0x1, R60, P2 ;  /* 0x000000010d297824 */ /* 0x040fe400010e063c */
[C---:B------:R-:W-:Y:S02]  /*eb230*/  IMAD.X R19, R13.reuse, 0x1, R58, P0 ;  /* 0x000000010d137824 */ /* 0x040fe400000e063a */
[----:B---3--:R-:W-:Y:S02]  /*eb240*/  IMAD.MOV.U32 R14, RZ, RZ, R3 ;  /* 0x000000ffff0e7224 */ /* 0x008fe400078e0003 */
[----:B----4-:R-:W-:Y:S02]  /*eb250*/  IMAD.MOV.U32 R12, RZ, RZ, R7 ;  /* 0x000000ffff0c7224 */ /* 0x010fe400078e0007 */
        /* <DEDUP_REMOVED lines=8> */
[C---:B0-----:R-:W-:Y:S01]  /*eb2e0*/  IADD3 R18, P0, R16.reuse, R51, RZ ;  /* 0x0000003310127210 */ /* 0x041fe20007f1e0ff */
[C---:B------:R-:W-:Y:S02]  /*eb2f0*/  IMAD.X R41, R15.reuse, 0x1, R47, P2 ;  /* 0x000000010f297824 */ /* 0x040fe400010e062f */
[----:B------:R-:W-:Y:S02]  /*eb300*/  IMAD.MOV.U32 R13, RZ, RZ, R2 ;  /* 0x000000ffff0d7224 */ /* 0x000fe400078e0002 */
        /* <DEDUP_REMOVED lines=9> */
[----:B0-----:R-:W-:-:S02]  /*eb3a0*/  IADD3 R18, P0, R16, R57, RZ ;  /* 0x0000003910127210 */ /* 0x001fc40007f1e0ff */
[C---:B-1----:R-:W-:Y:S02]  /*eb3b0*/  IADD3 R6, P1, R16.reuse, R61, RZ ;  /* 0x0000003d10067210 */ /* 0x042fe40007f3e0ff */
        /* <DEDUP_REMOVED lines=12> */
[----:B--2---:R-:W-:Y:S01]  /*eb480*/  IADD3 R16, P2, R20, R51, RZ ;  /* 0x0000003314107210 */ /* 0x004fe20007f5e0ff */
[----:B------:R-:W-:-:S03]  /*eb490*/  IMAD.X R7, R21, 0x1, R47, P1 ;  /* 0x0000000115077824 */ /* 0x000fc600008e062f */
[----:B------:R0:W-:Y:S01]  /*eb4a0*/  STL.64 [R1+0x2a08], R18 ;  /* 0x002a081201007387 */ /* 0x0001e20000100a00 */
[----:B------:R-:W-:-:S03]  /*eb4b0*/  IMAD.X R17, R21, 0x1, R50, P2 ;  /* 0x0000000115117824 */ /* 0x000fc600010e0632 */
[----:B------:R-:W-:Y:S04]  /*eb4c0*/  STL.64 [R1+0x2a10], R6 ;  /* 0x002a100601007387 */ /* 0x000fe80000100a00 */
[----:B------:R1:W-:Y:S01]  /*eb4d0*/  STL.64 [R1+0x29d8], R16 ;  /* 0x0029d81001007387 */ /* 0x0003e20000100a00 */
[C---:B0-----:R-:W-:Y:S01]  /*eb4e0*/  IADD3 R18, P0, R20.reuse, R53, RZ ;  /* 0x0000003514127210 */ /* 0x041fe20007f1e0ff */
[----:B-1----:R-:W-:Y:S01]  /*eb4f0*/  IMAD.MOV.U32 R17, RZ, RZ, R21 ;  /* 0x000000ffff117224 */ /* 0x002fe200078e0015 */
[----:B------:R-:W-:-:S03]  /*eb500*/  IADD3 R6, P1, R20, R55, RZ ;  /* 0x0000003714067210 */ /* 0x000fc60007f3e0ff */
        /* <DEDUP_REMOVED lines=52> */
[----:B0-----:R-:W-:Y:S01]  /*eb850*/  IMAD.MOV.U32 R17, RZ, RZ, R4 ;  /* 0x000000ffff117224 */ /* 0x001fe200078e0004 */
[C---:B------:R-:W-:Y:S02]  /*eb860*/  IADD3 R4, P2, R9.reuse, R55, RZ ;  /* 0x0000003709047210 */ /* 0x040fe40007f5e0ff */
[----:B-1----:R-:W-:-:S03]  /*eb870*/  IADD3 R18, P0, R9, R57, RZ ;  /* 0x0000003909127210 */ /* 0x002fc60007f1e0ff */
[----:B------:R-:W-:Y:S01]  /*eb880*/  IMAD.X R5, R15, 0x1, R54, P2 ;  /* 0x000000010f057824 */ /* 0x000fe200010e0636 */
[----:B------:R-:W-:Y:S01]  /*eb890*/  IADD3 R20, P1, R9, R61, RZ ;  /* 0x0000003d09147210 */ /* 0x000fe20007f3e0ff */
[----:B------:R-:W-:-:S03]  /*eb8a0*/  IMAD.X R19, R15, 0x1, R56, P0 ;  /* 0x000000010f137824 */ /* 0x000fc600000e0638 */
[----:B------:R0:W-:Y:S01]  /*eb8b0*/  STL.64 [R1+0x2968], R4 ;  /* 0x0029680401007387 */ /* 0x0001e20000100a00 */
[----:B------:R-:W-:Y:S02]  /*eb8c0*/  IMAD.X R21, R15, 0x1, R60, P1 ;  /* 0x000000010f157824 */ /* 0x000fe400008e063c */
[----:B------:R-:W-:Y:S01]  /*eb8d0*/  IMAD.MOV.U32 R13, RZ, RZ, R8 ;  /* 0x000000ffff0d7224 */ /* 0x000fe200078e0008 */
[----:B------:R-:W-:Y:S01]  /*eb8e0*/  IADD3 R8, P2, R9, R59, RZ ;  /* 0x0000003b09087210 */ /* 0x000fe20007f5e0ff */
[----:B0-----:R-:W3:Y:S04]  /*eb8f0*/  LDL.LU.64 R4, [R1+0x5bf8] ;  /* 0x005bf80001047983 */ /* 0x001ee80000300a00 */
        /* <DEDUP_REMOVED lines=35> */
[----:B------:R-:W-:Y:S01]  /*ebb30*/  IMAD.X R15, R17, 0x1, R50, P1 ;  /* 0x00000001110f7824 */ /* 0x000fe200008e0632 */
[----:B------:R-:W-:Y:S01]  /*ebb40*/  IADD3 R42, P2, R13, R53, RZ ;  /* 0x000000350d2a7210 */ /* 0x000fe20007f5e0ff */
[----:B------:R-:W-:Y:S01]  /*ebb50*/  IMAD.MOV.U32 R16, RZ, RZ, R43 ;  /* 0x000000ffff107224 */ /* 0x000fe200078e002b */
        /* <DEDUP_REMOVED lines=9> */
[----:B0-----:R-:W4:Y:S04]  /*ebbf0*/  LDL.LU.64 R42, [R1+0x5be8] ;  /* 0x005be800012a7983 */ /* 0x001f280000300a00 */
[----:B------:R0:W-:Y:S04]  /*ebc00*/  STL.64 [R1+0x28e8], R18 ;  /* 0x0028e81201007387 */ /* 0x0001e80000100a00 */
[----:B------:R1:W-:Y:S01]  /*ebc10*/  STL.64 [R1+0x28f0], R14 ;  /* 0x0028f00e01007387 */ /* 0x0003e20000100a00 */
[C---:B0-----:R-:W-:Y:S02]  /*ebc20*/  IADD3 R18, P0, R13.reuse, R61, RZ ;  /* 0x0000003d0d127210 */ /* 0x041fe40007f1e0ff */
[----:B-1----:R-:W-:-:S03]  /*ebc30*/  IADD3 R14, P1, R13, R59, RZ ;  /* 0x0000003b0d0e7210 */ /* 0x002fc60007f3e0ff */
[C---:B------:R-:W-:Y:S02]  /*ebc40*/  IMAD.X R19, R17.reuse, 0x1, R60, P0 ;  /* 0x0000000111137824 */ /* 0x040fe400000e063c */
[----:B------:R-:W-:-:S03]  /*ebc50*/  IMAD.X R15, R17, 0x1, R58, P1 ;  /* 0x00000001110f7824 */ /* 0x000fc600008e063a */
[----:B------:R0:W-:Y:S01]  /*ebc60*/  STL.64 [R1+0x28f8], R18 ;  /* 0x0028f81201007387 */ /* 0x0001e20000100a00 */
[----:B------:R-:W-:-:S03]  /*ebc70*/  SHF.R.S32.HI R13, RZ, 0x1f, R2 ;  /* 0x0000001fff0d7819 */ /* 0x000fc60000011402 */
[----:B------:R1:W-:Y:S01]  /*ebc80*/  STL.64 [R1+0x28c8], R14 ;  /* 0x0028c80e01007387 */ /* 0x0003e20000100a00 */
[C---:B0-----:R-:W-:Y:S02]  /*ebc90*/  IADD3 R18, P0, R2.reuse, R48, RZ ;  /* 0x0000003002127210 */ /* 0x041fe40007f1e0ff */
[----:B-1----:R-:W-:-:S03]  /*ebca0*/  IADD3 R14, P1, R2, R49, RZ ;  /* 0x00000031020e7210 */ /* 0x002fc60007f3e0ff */
[C---:B------:R-:W-:Y:S02]  /*ebcb0*/  IMAD.X R19, R13.reuse, 0x1, R46, P0 ;  /* 0x000000010d137824 */ /* 0x040fe400000e062e */
[----:B------:R-:W-:-:S05]  /*ebcc0*/  IMAD.X R15, R13, 0x1, R47, P1 ;  /* 0x000000010d0f7824 */ /* 0x000fca00008e062f */
[----:B------:R-:W-:Y:S04]  /*ebcd0*/  STL.64 [R1+0x2898], R14 ;  /* 0x0028980e01007387 */ /* 0x000fe80000100a00 */
[----:B------:R0:W-:Y:S02]  /*ebce0*/  STL.64 [R1+0x28d0], R18 ;  /* 0x0028d01201007387 */ /* 0x0001e40000100a00 */
[----:B0-----:R-:W-:-:S05]  /*ebcf0*/  IADD3 R18, P1, R2, R53, RZ ;  /* 0x0000003502127210 */ /* 0x001fca0007f3e0ff */
[----:B------:R-:W-:Y:S02]  /*ebd00*/  IMAD.X R19, R13, 0x1, R52, P1 ;  /* 0x000000010d137824 */ /* 0x000fe400008e0634 */
[----:B------:R-:W-:Y:S01]  /*ebd10*/  IMAD.MOV.U32 R15, RZ, RZ, R12 ;  /* 0x000000ffff0f7224 */ /* 0x000fe200078e000c */
[----:B------:R-:W-:Y:S01]  /*ebd20*/  SHF.R.S32.HI R12, RZ, 0x1f, R16 ;  /* 0x0000001fff0c7819 */ /* 0x000fe20000011410 */
[----:B------:R-:W-:Y:S01]  /*ebd30*/  IMAD.MOV.U32 R14, RZ, RZ, R3 ;  /* 0x000000ffff0e7224 */ /* 0x000fe200078e0003 */
[----:B--2---:R-:W-:Y:S01]  /*ebd40*/  ISETP.GE.AND P2, PT, R20, UR54, PT ;  /* 0x0000003614007c0c */ /* 0x004fe2000bf46270 */
[----:B------:R-:W-:Y:S01]  /*ebd50*/  UMOV UR53, UR56 ;  /* 0x0000003800357c82 */ /* 0x000fe20008000000 */
[----:B------:R-:W-:Y:S01]  /*ebd60*/  IADD3 R20, P0, R2, R51, RZ ;  /* 0x0000003302147210 */ /* 0x000fe20007f1e0ff */
[----:B------:R-:W-:Y:S01]  /*ebd70*/  ULDC.64 UR54, c[0x0][0x228] ;  /* 0x00008a0000367ab9 */ /* 0x000fe20000000a00 */
[----:B------:R-:W-:Y:S01]  /*ebd80*/  LOP3.LUT R44, R44, 0xfffffffd, RZ, 0xc0, !PT ;  /* 0xfffffffd2c2c7812 */ /* 0x000fe200078ec0ff */
[----:B------:R-:W-:-:S02]  /*ebd90*/  ULDC.64 UR56, c[0x0][0x228] ;  /* 0x00008a0000387ab9 */ /* 0x000fc40000000a00 */
[----:B------:R-:W-:-:S05]  /*ebda0*/  IMAD.X R21, R13, 0x1, R50, P0 ;  /* 0x000000010d157824 */ /* 0x000fca00000e0632 */
[----:B------:R0:W-:Y:S04]  /*ebdb0*/  STL.64 [R1+0x28a0], R20 ;  /* 0x0028a01401007387 */ /* 0x0001e80000100a00 */
[----:B------:R1:W-:Y:S01]  /*ebdc0*/  STL.64 [R1+0x28a8], R18 ;  /* 0x0028a81201007387 */ /* 0x0003e20000100a00 */
[C---:B0-----:R-:W-:Y:S02]  /*ebdd0*/  IADD3 R20, P0, R2.reuse, R55, RZ ;  /* 0x0000003702147210 */ /* 0x041fe40007f1e0ff */
[----:B-1----:R-:W-:-:S03]  /*ebde0*/  IADD3 R18, P1, R2, R57, RZ ;  /* 0x0000003902127210 */ /* 0x002fc60007f3e0ff */
[C---:B------:R-:W-:Y:S02]  /*ebdf0*/  IMAD.X R21, R13.reuse, 0x1, R54, P0 ;  /* 0x000000010d157824 */ /* 0x040fe400000e0636 */
[----:B------:R-:W-:-:S03]  /*ebe00*/  IMAD.X R19, R13, 0x1, R56, P1 ;  /* 0x000000010d137824 */ /* 0x000fc600008e0638 */
        /* <DEDUP_REMOVED lines=10> */
[----:B------:R-:W-:Y:S01]  /*ebeb0*/  IMAD.X R21, R12, 0x1, R46, P0 ;  /* 0x000000010c157824 */ /* 0x000fe200000e062e */
[----:B------:R-:W-:Y:S01]  /*ebec0*/  IADD3 R2, P0, R16, R51, RZ ;  /* 0x0000003310027210 */ /* 0x000fe20007f1e0ff */
[----:B------:R-:W-:-:S04]  /*ebed0*/  IMAD.X R19, R12, 0x1, R47, P1 ;  /* 0x000000010c137824 */ /* 0x000fc800008e062f */
[----:B------:R-:W-:Y:S01]  /*ebee0*/  IMAD.X R3, R12, 0x1, R50, P0 ;  /* 0x000000010c037824 */ /* 0x000fe200000e0632 */
[----:B------:R-:W-:Y:S04]  /*ebef0*/  STL.64 [R1+0x2890], R20 ;  /* 0x0028901401007387 */ /* 0x000fe80000100a00 */
[----:B------:R0:W-:Y:S04]  /*ebf00*/  STL.64 [R1+0x2858], R18 ;  /* 0x0028581201007387 */ /* 0x0001e80000100a00 */
[----:B------:R1:W-:Y:S01]  /*ebf10*/  STL.64 [R1+0x2860], R2 ;  /* 0x0028600201007387 */ /* 0x0003e20000100a00 */
[----:B0-----:R-:W-:-:S02]  /*ebf20*/  IADD3 R18, P1, R16, R53, RZ ;  /* 0x0000003510127210 */ /* 0x001fc40007f3e0ff */
        /* <DEDUP_REMOVED lines=11> */
[----:B0-----:R-:W-:Y:S02]  /*ebfe0*/  IADD3 R18, P1, R16, R59, RZ ;  /* 0x0000003b10127210 */ /* 0x001fe40007f3e0ff */
[----:B------:R-:W-:Y:S02]  /*ebff0*/  SHF.R.S32.HI R16, RZ, 0x1f, R11 ;  /* 0x0000001fff107819 */ /* 0x000fe4000001140b */
[----:B-1----:R-:W-:-:S05]  /*ec000*/  IADD3 R2, P0, R11, R57, RZ ;  /* 0x000000390b027210 */ /* 0x002fca0007f1e0ff */
[----:B------:R-:W-:Y:S01]  /*ec010*/  IMAD.X R3, R16, 0x1, R56, P0 ;  /* 0x0000000110037824 */ /* 0x000fe200000e0638 */
[----:B------:R-:W-:-:S04]  /*ec020*/  SHF.R.S32.HI R13, RZ, 0x1f, R15 ;  /* 0x0000001fff0d7819 */ /* 0x000fc8000001140f */
[----:B------:R0:W-:Y:S01]  /*ec030*/  STL.64 [R1+0x4720], R2 ;  /* 0x0047200201007387 */ /* 0x0001e20000100a00 */
[----:B------:R-:W-:Y:S01]  /*ec040*/  IMAD.X R19, R12, 0x1, R58, P1 ;  /* 0x000000010c137824 */ /* 0x000fe200008e063a */
[----:B0-----:R-:W-:-:S04]  /*ec050*/  IADD3 R2, P0, R15, R48, RZ ;  /* 0x000000300f027210 */ /* 0x001fc80007f1e0ff */
[----:B------:R0:W-:Y:S01]  /*ec060*/  STL.64 [R1+0x2850], R18 ;  /* 0x0028501201007387 */ /* 0x0001e20000100a00 */
[----:B------:R-:W-:-:S05]  /*ec070*/  IMAD.X R3, R13, 0x1, R46, P0 ;  /* 0x000000010d037824 */ /* 0x000fca00000e062e */
[----:B------:R1:W-:Y:S01]  /*ec080*/  STL.64 [R1+0x2818], R2 ;  /* 0x0028180201007387 */ /* 0x0003e20000100a00 */
[----:B0-----:R-:W-:-:S05]  /*ec090*/  IADD3 R18, P1, R15, R49, RZ ;  /* 0x000000310f127210 */ /* 0x001fca0007f3e0ff */
[----:B------:R-:W-:Y:S01]  /*ec0a0*/  IMAD.X R19, R13, 0x1, R47, P1 ;  /* 0x000000010d137824 */ /* 0x000fe200008e062f */
[----:B-1----:R-:W-:-:S04]  /*ec0b0*/  IADD3 R2, P0, R15, R51, RZ ;  /* 0x000000330f027210 */ /* 0x002fc80007f1e0ff */
        /* <DEDUP_REMOVED lines=13> */
[----:B------:R-:W-:Y:S01]  /*ec190*/  IMAD.X R3, R13, 0x1, R60, P0 ;  /* 0x000000010d037824 */ /* 0x000fe200000e063c */
[----:B------:R-:W-:-:S04]  /*ec1a0*/  SHF.R.S32.HI R12, RZ, 0x1f, R14 ;  /* 0x0000001fff0c7819 */ /* 0x000fc8000001140e */
        /* <DEDUP_REMOVED lines=16> */
[----:B------:R-:W-:Y:S01]  /*ec2b0*/  STL.64 [R1+0x27f8], R18 ;  /* 0x0027f81201007387 */ /* 0x000fe20000100a00 */
[----:B------:R-:W-:-:S05]  /*ec2c0*/  IMAD.X R3, R12, 0x1, R54, P0 ;  /* 0x000000010c037824 */ /* 0x000fca00000e0636 */
[----:B------:R0:W-:Y:S02]  /*ec2d0*/  STL.64 [R1+0x2800], R2 ;  /* 0x0028000201007387 */ /* 0x0001e40000100a00 */
[----:B0-----:R-:W-:-:S05]  /*ec2e0*/  IADD3 R2, P0, R14, R61, RZ ;  /* 0x0000003d0e027210 */ /* 0x001fca0007f1e0ff */
[----:B------:R-:W-:Y:S01]  /*ec2f0*/  IMAD.X R3, R12, 0x1, R60, P0 ;  /* 0x000000010c037824 */ /* 0x000fe200000e063c */
[----:B------:R-:W-:-:S04]  /*ec300*/  IADD3 R18, P1, R14, R57, RZ ;  /* 0x000000390e127210 */ /* 0x000fc80007f3e0ff */
[----:B------:R0:W-:Y:S01]  /*ec310*/  STL.64 [R1+0x27e0], R2 ;  /* 0x0027e00201007387 */ /* 0x0001e20000100a00 */
[----:B------:R-:W-:Y:S01]  /*ec320*/  IMAD.X R19, R12, 0x1, R56, P1 ;  /* 0x000000010c137824 */ /* 0x000fe200008e0638 */
[----:B------:R-:W-:Y:S02]  /*ec330*/  IADD3 R14, P1, R14, R59, RZ ;  /* 0x0000003b0e0e7210 */ /* 0x000fe40007f3e0ff */
[----:B0-----:R-:W-:Y:S02]  /*ec340*/  IADD3 R2, P0, R11, R55, RZ ;  /* 0x000000370b027210 */ /* 0x001fe40007f1e0ff */
[----:B------:R-:W-:Y:S03]  /*ec350*/  STL.64 [R1+0x27d8], R18 ;  /* 0x0027d81201007387 */ /* 0x000fe60000100a00 */
[----:B------:R-:W-:Y:S01]  /*ec360*/  IMAD.X R3, R16, 0x1, R54, P0 ;  /* 0x0000000110037824 */ /* 0x000fe200000e0636 */
[----:B------:R-:W-:Y:S01]  /*ec370*/  SHF.R.S32.HI R13, RZ, 0x1f, R7 ;  /* 0x0000001fff0d7819 */ /* 0x000fe20000011407 */
        /* <DEDUP_REMOVED lines=18> */
[----:B------:R-:W-:Y:S02]  /*ec4a0*/  IMAD.MOV.U32 R20, RZ, RZ, R6 ;  /* 0x000000ffff147224 */ /* 0x000fe400078e0006 */
[----:B------:R-:W-:Y:S01]  /*ec4b0*/  IMAD.X R15, R13, 0x1, R56, P1 ;  /* 0x000000010d0f7824 */ /* 0x000fe200008e0638 */
[----:B------:R0:W-:Y:S01]  /*ec4c0*/  STL.64 [R1+0x1648], R2 ;  /* 0x0016480201007387 */ /* 0x0001e20000100a00 */
[C---:B------:R-:W-:Y:S02]  /*ec4d0*/  IADD3 R6, P1, R7.reuse, R59, RZ ;  /* 0x0000003b07067210 */ /* 0x040fe40007f3e0ff */
[----:B0-----:R-:W-:-:S03]  /*ec4e0*/  IADD3 R2, P0, R7, R61, RZ ;  /* 0x0000003d07027210 */ /* 0x001fc60007f1e0ff */
[C---:B------:R-:W-:Y:S02]  /*ec4f0*/  IMAD.X R7, R13.reuse, 0x1, R58, P1 ;  /* 0x000000010d077824 */ /* 0x040fe400008e063a */
[----:B------:R-:W-:Y:S01]  /*ec500*/  IMAD.X R3, R13, 0x1, R60, P0 ;  /* 0x000000010d037824 */ /* 0x000fe200000e063c */
[----:B------:R-:W-:Y:S01]  /*ec510*/  STL.64 [R1+0x1670], R14 ;  /* 0x0016700e01007387 */ /* 0x000fe20000100a00 */
[----:B---3--:R-:W-:-:S03]  /*ec520*/  SHF.R.S32.HI R12, RZ, 0x1f, R5 ;  /* 0x0000001fff0c7819 */ /* 0x008fc60000011405 */
        /* <DEDUP_REMOVED lines=18> */
[----:B------:R-:W-:Y:S04]  /*ec650*/  STL.64 [R1+0x1200], R2 ;  /* 0x0012000201007387 */ /* 0x000fe80000100a00 */
[----:B------:R0:W-:Y:S04]  /*ec660*/  STL.64 [R1+0x1208], R6 ;  /* 0x0012080601007387 */ /* 0x0001e80000100a00 */
[----:B0-----:R-:W2:Y:S01]  /*ec670*/  LDL.LU.64 R6, [R1+0x5be0] ;  /* 0x005be00001067983 */ /* 0x001ea20000300a00 */
[----:B------:R-:W-:-:S05]  /*ec680*/  IADD3 R2, P0, R5, R61, RZ ;  /* 0x0000003d05027210 */ /* 0x000fca0007f1e0ff */
[----:B------:R-:W-:Y:S02]  /*ec690*/  IMAD.X R3, R12, 0x1, R60, P0 ;  /* 0x000000010c037824 */ /* 0x000fe400000e063c */
[----:B------:R-:W-:-:S03]  /*ec6a0*/  IMAD.MOV.U32 R19, RZ, RZ, R4 ;  /* 0x000000ffff137224 */ /* 0x000fc600078e0004 */
[----:B------:R0:W-:Y:S01]  /*ec6b0*/  STL.64 [R1+0x1300], R2 ;  /* 0x0013000201007387 */ /* 0x0001e20000100a00 */
[----:B------:R-:W-:Y:S02]  /*ec6c0*/  IADD3 R4, P1, R5, R59, RZ ;  /* 0x0000003b05047210 */ /* 0x000fe40007f3e0ff */
[----:B0-----:R-:W-:-:S03]  /*ec6d0*/  IADD3 R2, P0, R11, R53, RZ ;  /* 0x000000350b027210 */ /* 0x001fc60007f1e0ff */
[----:B------:R-:W-:Y:S02]  /*ec6e0*/  IMAD.X R5, R12, 0x1, R58, P1 ;  /* 0x000000010c057824 */ /* 0x000fe400008e063a */
[----:B------:R-:W-:Y:S01]  /*ec6f0*/  IMAD.X R3, R16, 0x1, R52, P0 ;  /* 0x0000000110037824 */ /* 0x000fe200000e0634 */
[----:B------:R-:W-:-:S04]  /*ec700*/  SHF.R.S32.HI R13, RZ, 0x1f, R20 ;  /* 0x0000001fff0d7819 */ /* 0x000fc80000011414 */
[----:B------:R0:W-:Y:S04]  /*ec710*/  STL.64 [R1+0x46a8], R2 ;  /* 0x0046a80201007387 */ /* 0x0001e80000100a00 */
[----:B------:R1:W-:Y:S01]  /*ec720*/  STL.64 [R1+0x11e0], R4 ;  /* 0x0011e00401007387 */ /* 0x0003e20000100a00 */
[C---:B0-----:R-:W-:Y:S02]  /*ec730*/  IADD3 R2, P0, R20.reuse, R48, RZ ;  /* 0x0000003014027210 */ /* 0x041fe40007f1e0ff */
[----:B-1----:R-:W-:-:S03]  /*ec740*/  IADD3 R4, P1, R20, R49, RZ ;  /* 0x0000003114047210 */ /* 0x002fc60007f3e0ff */
[C---:B------:R-:W-:Y:S02]  /*ec750*/  IMAD.X R3, R13.reuse, 0x1, R46, P0 ;  /* 0x000000010d037824 */ /* 0x040fe400000e062e */
[----:B----4-:R-:W-:Y:S02]  /*ec760*/  IMAD.MOV.U32 R14, RZ, RZ, R8 ;  /* 0x000000ffff0e7224 */ /* 0x010fe400078e0008 */
[----:B------:R-:W-:Y:S01]  /*ec770*/  IMAD.X R5, R13, 0x1, R47, P1 ;  /* 0x000000010d057824 */ /* 0x000fe200008e062f */
[----:B------:R-:W-:Y:S01]  /*ec780*/  IADD3 R8, P0, R20, R51, RZ ;  /* 0x0000003314087210 */ /* 0x000fe20007f1e0ff */
[----:B------:R0:W-:Y:S01]  /*ec790*/  STL.64 [R1+0x1188], R2 ;  /* 0x0011880201007387 */ /* 0x0001e20000100a00 */
[----:B------:R-:W-:-:S03]  /*ec7a0*/  IMAD.MOV.U32 R17, RZ, RZ, R9 ;  /* 0x000000ffff117224 */ /* 0x000fc600078e0009 */
[----:B------:R-:W-:Y:S01]  /*ec7b0*/  IMAD.X R9, R13, 0x1, R50, P0 ;  /* 0x000000010d097824 */ /* 0x000fe200000e0632 */
[----:B0-----:R-:W3:Y:S04]  /*ec7c0*/  LDL.LU.64 R2, [R1+0x5bd8] ;  /* 0x005bd80001027983 */ /* 0x001ee80000300a00 */
[----:B------:R0:W-:Y:S04]  /*ec7d0*/  STL.64 [R1+0x1190], R4 ;  /* 0x0011900401007387 */ /* 0x0001e80000100a00 */
[----:B------:R1:W-:Y:S01]  /*ec7e0*/  STL.64 [R1+0x1198], R8 ;  /* 0x0011980801007387 */ /* 0x0003e20000100a00 */
[----:B0-----:R-:W-:-:S05]  /*ec7f0*/  IADD3 R4, P1, R20, R53, RZ ;  /* 0x0000003514047210 */ /* 0x001fca0007f3e0ff */
[----:B------:R-:W-:Y:S01]  /*ec800*/  IMAD.X R5, R13, 0x1, R52, P1 ;  /* 0x000000010d057824 */ /* 0x000fe200008e0634 */
[----:B-1----:R-:W-:Y:S01]  /*ec810*/  IADD3 R8, P0, R20, R55, RZ ;  /* 0x0000003714087210 */ /* 0x002fe20007f1e0ff */
[----:B------:R-:W-:-:S03]  /*ec820*/  IMAD.MOV.U32 R18, RZ, RZ, R14 ;  /* 0x000000ffff127224 */ /* 0x000fc600078e000e */
[----:B------:R0:W-:Y:S01]  /*ec830*/  STL.64 [R1+0x11c0], R4 ;  /* 0x0011c00401007387 */ /* 0x0001e20000100a00 */
[----:B------:R-:W-:Y:S01]  /*ec840*/  IMAD.X R9, R13, 0x1, R54, P0 ;  /* 0x000000010d097824 */ /* 0x000fe200000e0636 */
[C---:B------:R-:W-:Y:S02]  /*ec850*/  IADD3 R14, P0, R20.reuse, R61, RZ ;  /* 0x0000003d140e7210 */ /* 0x040fe40007f1e0ff */
[----:B0-----:R-:W-:-:S03]  /*ec860*/  IADD3 R4, P1, R20, R57, RZ ;  /* 0x0000003914047210 */ /* 0x001fc60007f3e0ff */
[C---:B------:R-:W-:Y:S01]  /*ec870*/  IMAD.X R15, R13.reuse, 0x1, R60, P0 ;  /* 0x000000010d0f7824 */ /* 0x040fe200000e063c */
[----:B------:R0:W-:Y:S01]  /*ec880*/  STL.64 [R1+0x11c8], R8 ;  /* 0x0011c80801007387 */ /* 0x0001e20000100a00 */
[C---:B------:R-:W-:Y:S01]  /*ec890*/  IMAD.X R5, R13.reuse, 0x1, R56, P1 ;  /* 0x000000010d057824 */ /* 0x040fe200008e0638 */
[----:B------:R-:W-:Y:S02]  /*ec8a0*/  IADD3 R20, P1, R20, R59, RZ ;  /* 0x0000003b14147210 */ /* 0x000fe40007f3e0ff */
[----:B------:R-:W-:Y:S01]  /*ec8b0*/  SHF.R.S32.HI R12, RZ, 0x1f, R19 ;  /* 0x0000001fff0c7819 */ /* 0x000fe20000011413 */
[----:B0-----:R-:W4:Y:S04]  /*ec8c0*/  LDL.LU.64 R8, [R1+0x5bd0] ;  /* 0x005bd00001087983 */ /* 0x001f280000300a00 */
[----:B------:R0:W-:Y:S01]  /*ec8d0*/  STL.64 [R1+0x11d0], R4 ;  /* 0x0011d00401007387 */ /* 0x0001e20000100a00 */
[----:B------:R-:W-:-:S03]  /*ec8e0*/  IMAD.X R21, R13, 0x1, R58, P1 ;  /* 0x000000010d157824 */ /* 0x000fc600008e063a */
[----:B0-----:R-:W4:Y:S04]  /*ec8f0*/  LDL.LU.64 R4, [R1+0x5bc8] ;  /* 0x005bc80001047983 */ /* 0x001f280000300a00 */
[----:B------:R0:W-:Y:S02]  /*ec900*/  STL.64 [R1+0x11d8], R14 ;  /* 0x0011d80e01007387 */ /* 0x0001e40000100a00 */
[----:B0-----:R-:W-:Y:S02]  /*ec910*/  IADD3 R14, P0, R19, R48, RZ ;  /* 0x00000030130e7210 */ /* 0x001fe40007f1e0ff */
[----:B------:R0:W-:Y:S03]  /*ec920*/  STL.64 [R1+0x1178], R20 ;  /* 0x0011781401007387 */ /* 0x0001e60000100a00 */
        /* <DEDUP_REMOVED lines=19> */
[----:B------:R0:W-:Y:S01]  /*eca60*/  STL.64 [R1+0x1170], R14 ;  /* 0x0011700e01007387 */ /* 0x0001e20000100a00 */
[----:B------:R-:W-:Y:S02]  /*eca70*/  SHF.R.S32.HI R13, RZ, 0x1f, R17 ;  /* 0x0000001fff0d7819 */ /* 0x000fe40000011411 */
[----:B0-----:R-:W-:-:S05]  /*eca80*/  IADD3 R14, P0, R11, R51, RZ ;  /* 0x000000330b0e7210 */ /* 0x001fca0007f1e0ff */
[----:B------:R-:W-:Y:S01]  /*eca90*/  IMAD.X R15, R16, 0x1, R50, P0 ;  /* 0x00000001100f7824 */ /* 0x000fe200000e0632 */
[----:B------:R-:W-:-:S04]  /*ecaa0*/  IADD3 R20, P1, R19, R59, RZ ;  /* 0x0000003b13147210 */ /* 0x000fc80007f3e0ff */
        /* <DEDUP_REMOVED lines=43> */
[C---:B0-----:R-:W-:Y:S02]  /*ecd60*/  IADD3 R20, P1, R42.reuse, R57, RZ ;  /* 0x000000392a147210 */ /* 0x041fe40007f3e0ff */
[----:B-1----:R-:W-:-:S03]  /*ecd70*/  IADD3 R14, P0, R42, R61, RZ ;  /* 0x0000003d2a0e7210 */ /* 0x002fc60007f1e0ff */
[----:B------:R-:W-:Y:S01]  /*ecd80*/  IMAD.X R21, R12, 0x1, R56, P1 ;  /* 0x000000010c157824 */ /* 0x000fe200008e0638 */
[----:B------:R-:W-:Y:S01]  /*ecd90*/  IADD3 R42, P1, R42, R59, RZ ;  /* 0x0000003b2a2a7210 */ /* 0x000fe20007f3e0ff */
[----:B------:R-:W-:Y:S02]  /*ecda0*/  IMAD.X R15, R12, 0x1, R60, P0 ;  /* 0x000000010c0f7824 */ /* 0x000fe400000e063c */
[----:B------:R-:W-:-:S03]  /*ecdb0*/  IMAD.MOV.U32 R17, RZ, RZ, R43 ;  /* 0x000000ffff117224 */ /* 0x000fc600078e002b */
[----:B------:R-:W-:Y:S01]  /*ecdc0*/  STL.64 [R1+0x1080], R14 ;  /* 0x0010800e01007387 */ /* 0x000fe20000100a00 */
[----:B------:R-:W-:-:S03]  /*ecdd0*/  IMAD.X R43, R12, 0x1, R58, P1 ;  /* 0x000000010c2b7824 */ /* 0x000fc600008e063a */
[----:B------:R0:W-:Y:S01]  /*ecde0*/  STL.64 [R1+0x1070], R20 ;  /* 0x0010701401007387 */ /* 0x0001e20000100a00 */
[----:B------:R-:W-:-:S03]  /*ecdf0*/  SHF.R.S32.HI R13, RZ, 0x1f, R18 ;  /* 0x0000001fff0d7819 */ /* 0x000fc60000011412 */
        /* <DEDUP_REMOVED lines=9> */
[----:B-1----:R-:W-:Y:S01]  /*ece90*/  IADD3 R42, P0, R18, R51, RZ ;  /* 0x00000033122a7210 */ /* 0x002fe20007f1e0ff */
[----:B--2---:R-:W-:-:S03]  /*ecea0*/  IMAD.MOV.U32 R14, RZ, RZ, R6 ;  /* 0x000000ffff0e7224 */ /* 0x004fc600078e0006 */
[----:B------:R0:W-:Y:S01]  /*eceb0*/  STL.64 [R1+0xff8], R20 ;  /* 0x000ff81401007387 */ /* 0x0001e20000100a00 */
[----:B------:R-:W-:Y:S01]  /*ecec0*/  IMAD.X R43, R13, 0x1, R50, P0 ;  /* 0x000000010d2b7824 */ /* 0x000fe200000e0632 */
[C---:B------:R-:W-:Y:S01]  /*eced0*/  IADD3 R6, P0, R18.reuse, R55, RZ ;  /* 0x0000003712067210 */ /* 0x040fe20007f1e0ff */
[----:B------:R-:W-:Y:S01]  /*ecee0*/  IMAD.MOV.U32 R15, RZ, RZ, R7 ;  /* 0x000000ffff0f7224 */ /* 0x000fe200078e0007 */
[----:B0-----:R-:W-:-:S03]  /*ecef0*/  IADD3 R20, P1, R18, R53, RZ ;  /* 0x0000003512147210 */ /* 0x001fc60007f3e0ff */
[C---:B------:R-:W-:Y:S01]  /*ecf00*/  IMAD.X R7, R13.reuse, 0x1, R54, P0 ;  /* 0x000000010d077824 */ /* 0x040fe200000e0636 */
[----:B------:R0:W-:Y:S01]  /*ecf10*/  STL.64 [R1+0x1000], R42 ;  /* 0x0010002a01007387 */ /* 0x0001e20000100a00 */
[----:B------:R-:W-:-:S03]  /*ecf20*/  IMAD.X R21, R13, 0x1, R52, P1 ;  /* 0x000000010d157824 */ /* 0x000fc600008e0634 */
[----:B0-----:R-:W2:Y:S04]  /*ecf30*/  LDL.LU.64 R42, [R1+0x5bc0] ;  /* 0x005bc000012a7983 */ /* 0x001ea80000300a00 */
[----:B------:R0:W-:Y:S04]  /*ecf40*/  STL.64 [R1+0x1008], R20 ;  /* 0x0010081401007387 */ /* 0x0001e80000100a00 */
[----:B------:R1:W-:Y:S01]  /*ecf50*/  STL.64 [R1+0x1010], R6 ;  /* 0x0010100601007387 */ /* 0x0003e20000100a00 */
[C---:B0-----:R-:W-:Y:S02]  /*ecf60*/  IADD3 R20, P1, R18.reuse, R57, RZ ;  /* 0x0000003912147210 */ /* 0x041fe40007f3e0ff */
[----:B-1----:R-:W-:-:S03]  /*ecf70*/  IADD3 R6, P0, R18, R61, RZ ;  /* 0x0000003d12067210 */ /* 0x002fc60007f1e0ff */
[C---:B------:R-:W-:Y:S02]  /*ecf80*/  IMAD.X R21, R13.reuse, 0x1, R56, P1 ;  /* 0x000000010d157824 */ /* 0x040fe400008e0638 */
[----:B------:R-:W-:-:S03]  /*ecf90*/  IMAD.X R7, R13, 0x1, R60, P0 ;  /* 0x000000010d077824 */ /* 0x000fc600000e063c */
[----:B------:R-:W-:Y:S01]  /*ecfa0*/  STL.64 [R1+0x1018], R20 ;  /* 0x0010181401007387 */ /* 0x000fe20000100a00 */
[----:B------:R-:W-:Y:S02]  /*ecfb0*/  IADD3 R18, P1, R18, R59, RZ ;  /* 0x0000003b12127210 */ /* 0x000fe40007f3e0ff */
[----:B------:R-:W-:Y:S01]  /*ecfc0*/  SHF.R.S32.HI R12, RZ, 0x1f, R17 ;  /* 0x0000001fff0c7819 */ /* 0x000fe20000011411 */
[----:B------:R0:W-:Y:S02]  /*ecfd0*/  STL.64 [R1+0x1020], R6 ;  /* 0x0010200601007387 */ /* 0x0001e40000100a00 */
        /* <DEDUP_REMOVED lines=23> */
[----:B0-----:R-:W-:Y:S02]  /*ed150*/  IADD3 R18, P1, R17, R59, RZ ;  /* 0x0000003b11127210 */ /* 0x001fe40007f3e0ff */
[----:B-1----:R-:W-:-:S05]  /*ed160*/  IADD3 R6, P0, R11, R48, RZ ;  /* 0x000000300b067210 */ /* 0x002fca0007f1e0ff */
[----:B------:R-:W-:Y:S02]  /*ed170*/  IMAD.X R7, R16, 0x1, R46, P0 ;  /* 0x0000000110077824 */ /* 0x000fe400000e062e */
[----:B------:R-:W-:Y:S01]  /*ed180*/  IMAD.X R19, R12, 0x1, R58, P1 ;  /* 0x000000010c137824 */ /* 0x000fe200008e063a */
[----:B------:R-:W-:Y:S02]  /*ed190*/  SHF.R.S32.HI R12, RZ, 0x1f, R14 ;  /* 0x0000001fff0c7819 */ /* 0x000fe4000001140e */
[----:B------:R0:W-:Y:S01]  /*ed1a0*/  STL.64 [R1+0x45f8], R6 ;  /* 0x0045f80601007387 */ /* 0x0001e20000100a00 */
[C---:B------:R-:W-:Y:S02]  /*ed1b0*/  IADD3 R16, P1, R14.reuse, R49, RZ ;  /* 0x000000310e107210 */ /* 0x040fe40007f3e0ff */
[----:B0-----:R-:W-:Y:S01]  /*ed1c0*/  IADD3 R6, P0, R14, R48, RZ ;  /* 0x000000300e067210 */ /* 0x001fe20007f1e0ff */
[----:B------:R-:W-:Y:S04]  /*ed1d0*/  STL.64 [R1+0xf68], R18 ;  /* 0x000f681201007387 */ /* 0x000fe80000100a00 */
[----:B------:R-:W-:-:S05]  /*ed1e0*/  IMAD.X R7, R12, 0x1, R46, P0 ;  /* 0x000000010c077824 */ /* 0x000fca00000e062e */
        /* <DEDUP_REMOVED lines=12> */
[----:B0-----:R-:W-:Y:S01]  /*ed2b0*/  IADD3 R16, P1, R14, R57, RZ ;  /* 0x000000390e107210 */ /* 0x001fe20007f3e0ff */
[----:B------:R-:W-:-:S04]  /*ed2c0*/  VIADD R11, R11, UR6 ;  /* 0x000000060b0b7c36 */ /* 0x000fc80008000000 */
[----:B------:R-:W-:Y:S01]  /*ed2d0*/  IMAD.X R17, R12, 0x1, R56, P1 ;  /* 0x000000010c117824 */ /* 0x000fe200008e0638 */
[----:B-1----:R-:W-:-:S04]  /*ed2e0*/  IADD3 R6, P0, R14, R61, RZ ;  /* 0x0000003d0e067210 */ /* 0x002fc80007f1e0ff */
[----:B------:R0:W-:Y:S01]  /*ed2f0*/  STL.64 [R1+0xf50], R16 ;  /* 0x000f501001007387 */ /* 0x0001e20000100a00 */
[----:B------:R-:W-:-:S05]  /*ed300*/  IMAD.X R7, R12, 0x1, R60, P0 ;  /* 0x000000010c077824 */ /* 0x000fca00000e063c */
        /* <DEDUP_REMOVED lines=29> */
[----:B---3--:R-:W-:-:S04]  /*ed4e0*/  SHF.R.S32.HI R12, RZ, 0x1f, R3 ;  /* 0x0000001fff0c7819 */ /* 0x008fc80000011403 */
        /* <DEDUP_REMOVED lines=25> */
[-C--:B0-----:R-:W-:Y:S02]  /*ed680*/  IADD3 R18, P1, R3, R59.reuse, RZ ;  /* 0x0000003b03127210 */ /* 0x081fe40007f3e0ff */
[----:B-1----:R-:W-:-:S05]  /*ed690*/  IADD3 R6, P0, R11, R59, RZ ;  /* 0x0000003b0b067210 */ /* 0x002fca0007f1e0ff */
[--C-:B------:R-:W-:Y:S02]  /*ed6a0*/  IMAD.X R7, R14, 0x1, R58.reuse, P0 ;  /* 0x000000010e077824 */ /* 0x100fe400000e063a */
[----:B------:R-:W-:Y:S01]  /*ed6b0*/  IMAD.X R19, R12, 0x1, R58, P1 ;  /* 0x000000010c137824 */ /* 0x000fe200008e063a */
[----:B----4-:R-:W-:Y:S02]  /*ed6c0*/  SHF.R.S32.HI R12, RZ, 0x1f, R8 ;  /* 0x0000001fff0c7819 */ /* 0x010fe40000011408 */
[----:B------:R0:W-:Y:S04]  /*ed6d0*/  STL.64 [R1+0x4568], R6 ;  /* 0x0045680601007387 */ /* 0x0001e80000100a00 */
[----:B------:R1:W-:Y:S01]  /*ed6e0*/  STL.64 [R1+0xe68], R18 ;  /* 0x000e681201007387 */ /* 0x0003e20000100a00 */
[----:B0-----:R-:W-:-:S05]  /*ed6f0*/  IADD3 R6, P0, R8, R48, RZ ;  /* 0x0000003008067210 */ /* 0x001fca0007f1e0ff */
[----:B------:R-:W-:Y:S01]  /*ed700*/  IMAD.X R7, R12, 0x1, R46, P0 ;  /* 0x000000010c077824 */ /* 0x000fe200000e062e */
[----:B-1----:R-:W-:-:S04]  /*ed710*/  IADD3 R18, P1, R8, R49, RZ ;  /* 0x0000003108127210 */ /* 0x002fc80007f3e0ff */
[----:B------:R0:W-:Y:S01]  /*ed720*/  STL.64 [R1+0xe30], R6 ;  /* 0x000e300601007387 */ /* 0x0001e20000100a00 */
[----:B------:R-:W-:Y:S01]  /*ed730*/  IMAD.X R19, R12, 0x1, R47, P1 ;  /* 0x000000010c137824 */ /* 0x000fe200008e062f */
[----:B0-----:R-:W-:-:S04]  /*ed740*/  IADD3 R6, P0, R8, R51, RZ ;  /* 0x0000003308067210 */ /* 0x001fc80007f1e0ff */
[----:B------:R0:W-:Y:S01]  /*ed750*/  STL.64 [R1+0xe38], R18 ;  /* 0x000e381201007387 */ /* 0x0001e20000100a00 */
[----:B------:R-:W-:-:S05]  /*ed760*/  IMAD.X R7, R12, 0x1, R50, P0 ;  /* 0x000000010c077824 */ /* 0x000fca00000e0632 */
[----:B------:R1:W-:Y:S01]  /*ed770*/  STL.64 [R1+0xe40], R6 ;  /* 0x000e400601007387 */ /* 0x0003e20000100a00 */
[----:B0-----:R-:W-:Y:S01]  /*ed780*/  IMAD.MOV.U32 R19, RZ, RZ, R2 ;  /* 0x000000ffff137224 */ /* 0x001fe200078e0002 */
[----:B------:R-:W-:-:S05]  /*ed790*/  IADD3 R2, P1, R8, R53, RZ ;  /* 0x0000003508027210 */ /* 0x000fca0007f3e0ff */
[----:B------:R-:W-:Y:S01]  /*ed7a0*/  IMAD.X R3, R12, 0x1, R52, P1 ;  /* 0x000000010c037824 */ /* 0x000fe200008e0634 */
[----:B-1----:R-:W-:Y:S01]  /*ed7b0*/  IADD3 R6, P0, R8, R55, RZ ;  /* 0x0000003708067210 */ /* 0x002fe20007f1e0ff */
[----:B------:R-:W-:-:S03]  /*ed7c0*/  IMAD.MOV.U32 R15, RZ, RZ, R4 ;  /* 0x000000ffff0f7224 */ /* 0x000fc600078e0004 */
[----:B------:R0:W-:Y:S01]  /*ed7d0*/  STL.64 [R1+0xe48], R2 ;  /* 0x000e480201007387 */ /* 0x0001e20000100a00 */
[----:B------:R-:W-:Y:S01]  /*ed7e0*/  IMAD.X R7, R12, 0x1, R54, P0 ;  /* 0x000000010c077824 */ /* 0x000fe200000e0636 */
[----:B------:R-:W-:Y:S01]  /*ed7f0*/  IADD3 R4, P1, R8, R57, RZ ;  /* 0x0000003908047210 */ /* 0x000fe20007f3e0ff */
[----:B------:R-:W-:Y:S01]  /*ed800*/  IMAD.MOV.U32 R16, RZ, RZ, R5 ;  /* 0x000000ffff107224 */ /* 0x000fe200078e0005 */
[----:B0-----:R-:W3:Y:S04]  /*ed810*/  LDL.LU.64 R2, [R1+0x5bb8] ;  /* 0x005bb80001027983 */ /* 0x001ee80000300a00 */
[----:B------:R0:W-:Y:S01]  /*ed820*/  STL.64 [R1+0xe50], R6 ;  /* 0x000e500601007387 */ /* 0x0001e20000100a00 */
[----:B------:R-:W-:Y:S02]  /*ed830*/  IMAD.X R5, R12, 0x1, R56, P1 ;  /* 0x000000010c057824 */ /* 0x000fe400008e0638 */
[----:B------:R-:W-:Y:S01]  /*ed840*/  IMAD.MOV.U32 R20, RZ, RZ, R9 ;  /* 0x000000ffff147224 */ /* 0x000fe200078e0009 */
[----:B0-----:R-:W-:-:S02]  /*ed850*/  IADD3 R6, P0, R8, R61, RZ ;  /* 0x0000003d08067210 */ /* 0x001fc40007f1e0ff */
[----:B------:R-:W-:-:S03]  /*ed860*/  IADD3 R8, P1, R8, R59, RZ ;  /* 0x0000003b08087210 */ /* 0x000fc60007f3e0ff */
[C---:B------:R-:W-:Y:S01]  /*ed870*/  IMAD.X R7, R12.reuse, 0x1, R60, P0 ;  /* 0x000000010c077824 */ /* 0x040fe200000e063c */
[----:B------:R0:W-:Y:S01]  /*ed880*/  STL.64 [R1+0xe58], R4 ;  /* 0x000e580401007387 */ /* 0x0001e20000100a00 */
[----:B------:R-:W-:Y:S01]  /*ed890*/  IMAD.X R9, R12, 0x1, R58, P1 ;  /* 0x000000010c097824 */ /* 0x000fe200008e063a */
[----:B------:R-:W-:Y:S01]  /*ed8a0*/  SHF.R.S32.HI R13, RZ, 0x1f, R20 ;  /* 0x0000001fff0d7819 */ /* 0x000fe20000011414 */
[----:B------:R-:W-:Y:S01]  /*ed8b0*/  IMAD.MOV.U32 R18, RZ, RZ, R16 ;  /* 0x000000ffff127224 */ /* 0x000fe200078e0010 */
[----:B0-----:R-:W4:Y:S04]  /*ed8c0*/  LDL.LU.64 R4, [R1+0x5bb0] ;  /* 0x005bb00001047983 */ /* 0x001f280000300a00 */
        /* <DEDUP_REMOVED lines=23> */
[----:B0-----:R-:W4:Y:S04]  /*eda40*/  LDL.LU.64 R8, [R1+0x5ba0] ;  /* 0x005ba00001087983 */ /* 0x001f280000300a00 */
[----:B------:R0:W-:Y:S01]  /*eda50*/  STL.64 [R1+0xdf8], R16 ;  /* 0x000df81001007387 */ /* 0x0001e20000100a00 */
[----:B------:R-:W-:Y:S02]  /*eda60*/  IADD3 R20, P1, R20, R59, RZ ;  /* 0x0000003b14147210 */ /* 0x000fe40007f3e0ff */
[----:B0-----:R-:W-:-:S05]  /*eda70*/  IADD3 R16, P0, R11, R57, RZ ;  /* 0x000000390b107210 */ /* 0x001fca0007f1e0ff */
        /* <DEDUP_REMOVED lines=47> */
[C---:B------:R-:W-:Y:S01]  /*edd70*/  IMAD.X R21, R13.reuse, 0x1, R56, P1 ;  /* 0x000000010d157824 */ /* 0x040fe200008e0638 */
[----:B------:R-:W-:Y:S01]  /*edd80*/  IADD3 R18, P1, R18, R59, RZ ;  /* 0x0000003b12127210 */ /* 0x000fe20007f3e0ff */
[----:B------:R-:W-:-:S04]  /*edd90*/  IMAD.X R17, R13, 0x1, R60, P0 ;  /* 0x000000010d117824 */ /* 0x000fc800000e063c */
[----:B------:R-:W-:Y:S01]  /*edda0*/  IMAD.X R19, R13, 0x1, R58, P1 ;  /* 0x000000010d137824 */ /* 0x000fe200008e063a */
[----:B------:R0:W-:Y:S04]  /*eddb0*/  STL.64 [R1+0xc38], R16 ;  /* 0x000c381001007387 */ /* 0x0001e80000100a00 */
[----:B------:R-:W-:Y:S04]  /*eddc0*/  STL.64 [R1+0xc30], R20 ;  /* 0x000c301401007387 */ /* 0x000fe80000100a00 */
[----:B------:R-:W2:Y:S01]  /*eddd0*/  LDL.LU R13, [R1+0x556c] ;  /* 0x00556c00010d7983 */ /* 0x000ea20000300800 */
[----:B0-----:R-:W-:-:S03]  /*edde0*/  IADD3 R16, P0, R11, R55, RZ ;  /* 0x000000370b107210 */ /* 0x001fc60007f1e0ff */
[----:B------:R0:W-:Y:S02]  /*eddf0*/  STL.64 [R1+0xb58], R18 ;  /* 0x000b581201007387 */ /* 0x0001e40000100a00 */
        /* <DEDUP_REMOVED lines=26> */
[----:B------:R-:W-:-:S04]  /*edfa0*/  SHF.R.S32.HI R12, RZ, 0x1f, R40 ;  /* 0x0000001fff0c7819 */ /* 0x000fc80000011428 */
[----:B------:R0:W-:Y:S02]  /*edfb0*/  STL.64 [R1+0xb50], R16 ;  /* 0x000b501001007387 */ /* 0x0001e40000100a00 */
[----:B0-----:R-:W-:-:S05]  /*edfc0*/  IADD3 R16, P0, R40, R48, RZ ;  /* 0x0000003028107210 */ /* 0x001fca0007f1e0ff */
[----:B------:R-:W-:-:S05]  /*edfd0*/  IMAD.X R17, R12, 0x1, R46, P0 ;  /* 0x000000010c117824 */ /* 0x000fca00000e062e */
[----:B------:R0:W-:Y:S02]  /*edfe0*/  STL.64 [R1+0xa00], R16 ;  /* 0x000a001001007387 */ /* 0x0001e40000100a00 */
[----:B0-----:R-:W-:-:S05]  /*edff0*/  IADD3 R16, P0, R40, R49, RZ ;  /* 0x0000003128107210 */ /* 0x001fca0007f1e0ff */
[----:B------:R-:W-:-:S05]  /*ee000*/  IMAD.X R17, R12, 0x1, R47, P0 ;  /* 0x000000010c117824 */ /* 0x000fca00000e062f */
[----:B------:R0:W-:Y:S04]  /*ee010*/  STL.64 [R1+0xae0], R16 ;  /* 0x000ae01001007387 */ /* 0x0001e80000100a00 */
[----:B------:R-:W3:Y:S01]  /*ee020*/  LDL.LU R15, [R1+0x5578] ;  /* 0x00557800010f7983 */ /* 0x000ee20000300800 */
[----:B0-----:R-:W-:-:S05]  /*ee030*/  IADD3 R16, P0, R40, R51, RZ ;  /* 0x0000003328107210 */ /* 0x001fca0007f1e0ff */
[----:B------:R-:W-:-:S05]  /*ee040*/  IMAD.X R17, R12, 0x1, R50, P0 ;  /* 0x000000010c117824 */ /* 0x000fca00000e0632 */
[----:B------:R0:W-:Y:S02]  /*ee050*/  STL.64 [R1+0xae8], R16 ;  /* 0x000ae81001007387 */ /* 0x0001e40000100a00 */
[----:B0-----:R-:W-:-:S05]  /*ee060*/  IADD3 R16, P0, R40, R53, RZ ;  /* 0x0000003528107210 */ /* 0x001fca0007f1e0ff */
[----:B------:R-:W-:-:S05]  /*ee070*/  IMAD.X R17, R12, 0x1, R52, P0 ;  /* 0x000000010c117824 */ /* 0x000fca00000e0634 */
[----:B------:R0:W-:Y:S01]  /*ee080*/  STL.64 [R1+0xaf0], R16 ;  /* 0x000af01001007387 */ /* 0x0001e20000100a00 */
[----:B------:R-:W-:Y:S01]  /*ee090*/  UMOV UR6, UR9 ;  /* 0x0000000900067c82 */ /* 0x000fe20008000000 */
[----:B------:R-:W-:Y:S01]  /*ee0a0*/  ULDC.64 UR8, c[0x0][0x228] ;  /* 0x00008a0000087ab9 */ /* 0x000fe20000000a00 */
[----:B0-----:R-:W-:-:S05]  /*ee0b0*/  IADD3 R16, P0, R40, R55, RZ ;  /* 0x0000003728107210 */ /* 0x001fca0007f1e0ff */
[----:B------:R-:W-:Y:S01]  /*ee0c0*/  IMAD.X R17, R12, 0x1, R54, P0 ;  /* 0x000000010c117824 */ /* 0x000fe200000e0636 */
[----:B--2---:R-:W-:Y:S02]  /*ee0d0*/  ISETP.GE.AND P1, PT, R13, UR6, PT ;  /* 0x000000060d007c0c */ /* 0x004fe4000bf26270 */
[----:B------:R-:W2:Y:S04]  /*ee0e0*/  LDL.LU R13, [R1+0x557c] ;  /* 0x00557c00010d7983 */ /* 0x000ea80000300800 */
[----:B------:R0:W-:Y:S02]  /*ee0f0*/  STL.64 [R1+0xaf8], R16 ;  /* 0x000af81001007387 */ /* 0x0001e40000100a00 */
[----:B0-----:R-:W-:-:S05]  /*ee100*/  IADD3 R16, P0, R40, R57, RZ ;  /* 0x0000003928107210 */ /* 0x001fca0007f1e0ff */
[----:B------:R-:W-:-:S05]  /*ee110*/  IMAD.X R17, R12, 0x1, R56, P0 ;  /* 0x000000010c117824 */ /* 0x000fca00000e0638 */
[----:B------:R0:W-:Y:S02]  /*ee120*/  STL.64 [R1+0xb00], R16 ;  /* 0x000b001001007387 */ /* 0x0001e40000100a00 */
[----:B0-----:R-:W-:-:S05]  /*ee130*/  IADD3 R16, P0, R40, R61, RZ ;  /* 0x0000003d28107210 */ /* 0x001fca0007f1e0ff */
[----:B------:R-:W-:-:S05]  /*ee140*/  IMAD.X R17, R12, 0x1, R60, P0 ;  /* 0x000000010c117824 */ /* 0x000fca00000e063c */
[----:B------:R0:W-:Y:S02]  /*ee150*/  STL.64 [R1+0xb08], R16 ;  /* 0x000b081001007387 */ /* 0x0001e40000100a00 */
[----:B0-----:R-:W-:-:S05]  /*ee160*/  IADD3 R16, P0, R40, R59, RZ ;  /* 0x0000003b28107210 */ /* 0x001fca0007f1e0ff */
[----:B------:R-:W-:-:S05]  /*ee170*/  IMAD.X R17, R12, 0x1, R58, P0 ;  /* 0x000000010c117824 */ /* 0x000fca00000e063a */
[----:B------:R0:W-:Y:S04]  /*ee180*/  STL.64 [R1+0xb10], R16 ;  /* 0x000b101001007387 */ /* 0x0001e80000100a00 */
[----:B0-----:R-:W4:Y:S04]  /*ee190*/  LDL.LU R17, [R1+0x55a0] ;  /* 0x0055a00001117983 */ /* 0x001f280000300800 */
[----:B------:R-:W4:Y:S01]  /*ee1a0*/  LDL.LU R16, [R1+0x55a4] ;  /* 0x0055a40001107983 */ /* 0x000f220000300800 */
[----:B------:R-:W-:Y:S02]  /*ee1b0*/  UMOV UR6, UR9 ;  /* 0x0000000900067c82 */ /* 0x000fe40008000000 */
[----:B---3--:R-:W-:-:S02]  /*ee1c0*/  ISETP.GE.AND P0, PT, R15, UR6, PT ;  /* 0x000000060f007c0c */ /* 0x008fc4000bf06270 */
[----:B------:R-:W3:Y:S01]  /*ee1d0*/  LDL.LU R15, [R1+0x55a8] ;  /* 0x0055a800010f7983 */ /* 0x000ee20000300800 */
[----:B------:R-:W-:Y:S01]  /*ee1e0*/  @P2 LOP3.LUT R44, R44, 0x2, RZ, 0xfc, !PT ;  /* 0x000000022c2c2812 */ /* 0x000fe200078efcff */
[----:B------:R-:W-:Y:S01]  /*ee1f0*/  UMOV UR41, UR8 ;  /* 0x0000000800297c82 */ /* 0x000fe20008000000 */
[----:B------:R-:W-:Y:S02]  /*ee200*/  ULDC.64 UR8, c[0x0][0x228] ;  /* 0x00008a0000087ab9 */ /* 0x000fe40000000a00 */
[----:B------:R-:W-:Y:S01]  /*ee210*/  LOP3.LUT R44, R44, 0xfffffffe, RZ, 0xc0, !PT ;  /* 0xfffffffe2c2c7812 */ /* 0x000fe200078ec0ff */
[----:B------:R-:W-:Y:S01]  /*ee220*/  UMOV UR6, UR9 ;  /* 0x0000000900067c82 */ /* 0x000fe20008000000 */
[----:B------:R-:W-:Y:S02]  /*ee230*/  LOP3.LUT R43, R43, 0x7fffffff, RZ, 0xc0, !PT ;  /* 0x7fffffff2b2b7812 */ /* 0x000fe400078ec0ff */
[----:B------:R-:W-:Y:S02]  /*ee240*/  @P1 LOP3.LUT R44, R44, 0x1, RZ, 0xfc, !PT ;  /* 0x000000012c2c1812 */ /* 0x000fe400078efcff */
[----:B------:R-:W-:-:S02]  /*ee250*/  @P0 LOP3.LUT R43, R43, 0x80000000, RZ, 0xfc, !PT ;  /* 0x800000002b2b0812 */ /* 0x000fc400078efcff */
[----:B------:R-:W-:Y:S01]  /*ee260*/  IADD3 R18, P0, R11, R53, RZ ;  /* 0x000000350b127210 */ /* 0x000fe20007f1e0ff */
[----:B------:R-:W-:Y:S01]  /*ee270*/  UMOV UR40, UR8 ;  /* 0x0000000800287c82 */ /* 0x000fe20008000000 */
[----:B------:R-:W-:Y:S01]  /*ee280*/  ULDC.64 UR8, c[0x0][0x228] ;  /* 0x00008a0000087ab9 */ /* 0x000fe20000000a00 */
[----:B------:R-:W-:Y:S01]  /*ee290*/  LOP3.LUT R43, R43, 0xbfffffff, RZ, 0xc0, !PT ;  /* 0xbfffffff2b2b7812 */ /* 0x000fe200078ec0ff */
[----:B------:R-:W-:Y:S01]  /*ee2a0*/  UMOV UR7, UR9 ;  /* 0x0000000900077c82 */ /* 0x000fe20008000000 */
[----:B------:R-:W-:Y:S01]  /*ee2b0*/  IMAD.X R19, R14, 0x1, R52, P0 ;  /* 0x000000010e137824 */ /* 0x000fe200000e0634 */
[----:B------:R-:W-:Y:S01]  /*ee2c0*/  UMOV UR44, UR8 ;  /* 0x00000008002c7c82 */ /* 0x000fe20008000000 */
[----:B------:R-:W-:Y:S02]  /*ee2d0*/  ULDC.64 UR8, c[0x0][0x228] ;  /* 0x00008a0000087ab9 */ /* 0x000fe40000000a00 */
[----:B------:R-:W-:Y:S01]  /*ee2e0*/  UMOV UR48, UR8 ;  /* 0x0000000800307c82 */ /* 0x000fe20008000000 */
[----:B--2---:R-:W-:-:S02]  /*ee2f0*/  ISETP.GE.AND P1, PT, R13, UR6, PT ;  /* 0x000000060d007c0c */ /* 0x004fc4000bf26270 */
[----:B------:R-:W2:Y:S01]  /*ee300*/  LDL.LU R13, [R1+0x55ac] ;  /* 0x0055ac00010d7983 */ /* 0x000ea20000300800 */
[----:B------:R-:W-:Y:S01]  /*ee310*/  UMOV UR6, UR9 ;  /* 0x0000000900067c82 */ /* 0x000fe20008000000 */
[----:B------:R-:W-:Y:S02]  /*ee320*/  ULDC.64 UR8, c[0x0][0x228] ;  /* 0x00008a0000087ab9 */ /* 0x000fe40000000a00 */
[----:B------:R0:W-:Y:S07]  /*ee330*/  STL.64 [R1+0x44e0], R18 ;  /* 0x0044e01201007387 */ /* 0x0001ee0000100a00 */
[----:B------:R-:W-:-:S02]  /*ee340*/  @P1 LOP3.LUT R43, R43, 0x40000000, RZ, 0xfc, !PT ;  /* 0x400000002b2b1812 */ /* 0x000fc400078efcff */
[----:B----4-:R-:W-:Y:S02]  /*ee350*/  ISETP.GE.AND P1, PT, R16, UR6, PT ;  /* 0x0000000610007c0c */ /* 0x010fe4000bf26270 */
[----:B------:R-:W4:Y:S01]  /*ee360*/  LDL.LU R16, [R1+0x55b0] ;  /* 0x0055b00001107983 */ /* 0x000f220000300800 */
[----:B------:R-:W-:Y:S02]  /*ee370*/  ISETP.GE.AND P2, PT, R17, UR7, PT ;  /* 0x0000000711007c0c */ /* 0x000fe4000bf46270 */
[----:B0-----:R-:W-:Y:S02]  /*ee380*/  IADD3 R18, P0, R11, R51, RZ ;  /* 0x000000330b127210 */ /* 0x001fe40007f1e0ff */
[----:B------:R-:W-:Y:S01]  /*ee390*/  LOP3.LUT R43, R43, 0xdfffffff, RZ, 0xc0, !PT ;  /* 0xdfffffff2b2b7812 */ /* 0x000fe200078ec0ff */
[----:B------:R-:W4:Y:S02]  /*ee3a0*/  LDL.LU R12, [R1+0x55b4] ;  /* 0x0055b400010c7983 */ /* 0x000f240000300800 */
[----:B------:R-:W-:Y:S01]  /*ee3b0*/  IMAD.X R19, R14, 0x1, R50, P0 ;  /* 0x000000010e137824 */ /* 0x000fe200000e0632 */
[----:B------:R-:W-:-:S04]  /*ee3c0*/  UMOV UR7, UR9 ;  /* 0x0000000900077c82 */ /* 0x000fc80008000000 */
[----:B------:R0:W-:Y:S01]  /*ee3d0*/  STL.64 [R1+0x44f0], R18 ;  /* 0x0044f01201007387 */ /* 0x0001e20000100a00 */
[----:B------:R-:W-:Y:S02]  /*ee3e0*/  @P2 LOP3.LUT R43, R43, 0x20000000, RZ, 0xfc, !PT ;  /* 0x200000002b2b2812 */ /* 0x000fe400078efcff */
[----:B---3--:R-:W-:Y:S02]  /*ee3f0*/  ISETP.GE.AND P2, PT, R15, UR7, PT ;  /* 0x000000070f007c0c */ /* 0x008fe4000bf46270 */
[----:B------:R-:W3:Y:S01]  /*ee400*/  LDL.LU R15, [R1+0x55b8] ;  /* 0x0055b800010f7983 */ /* 0x000ee20000300800 */
[----:B------:R-:W-:Y:S01]  /*ee410*/  LOP3.LUT R43, R43, 0xefffffff, RZ, 0xc0, !PT ;  /* 0xefffffff2b2b7812 */ /* 0x000fe200078ec0ff */
[----:B------:R-:W-:Y:S01]  /*ee420*/  UMOV UR42, UR8 ;  /* 0x00000008002a7c82 */ /* 0x000fe20008000000 */
[----:B------:R-:W-:Y:S02]  /*ee430*/  ULDC.64 UR8, c[0x0][0x228] ;  /* 0x00008a0000087ab9 */ /* 0x000fe40000000a00 */
[----:B------:R-:W-:Y:S01]  /*ee440*/  @P1 LOP3.LUT R43, R43, 0x10000000, RZ, 0xfc, !PT ;  /* 0x100000002b2b1812 */ /* 0x000fe200078efcff */
[----:B------:R-:W-:-:S03]  /*ee450*/  UMOV UR6, UR9 ;  /* 0x0000000900067c82 */ /* 0x000fc60008000000 */
[----:B------:R-:W-:-:S04]  /*ee460*/  LOP3.LUT R43, R43, 0xf7ffffff, RZ, 0xc0, !PT ;  /* 0xf7ffffff2b2b7812 */ /* 0x000fc800078ec0ff */
[----:B------:R-:W-:Y:S01]  /*ee470*/  @P2 LOP3.LUT R43, R43, 0x8000000, RZ, 0xfc, !PT ;  /* 0x080000002b2b2812 */ /* 0x000fe200078efcff */
[----:B------:R-:W-:Y:S01]  /*ee480*/  UMOV UR43, UR8 ;  /* 0x00000008002b7c82 */ /* 0x000fe20008000000 */
[----:B0-----:R-:W-:Y:S01]  /*ee490*/  IADD3 R18, P0, R11, R49, RZ ;  /* 0x000000310b127210 */ /* 0x001fe20007f1e0ff */
[----:B------:R-:W-:Y:S01]  /*ee4a0*/  ULDC.64 UR8, c[0x0][0x228] ;  /* 0x00008a0000087ab9 */ /* 0x000fe20000000a00 */
[----:B------:R-:W-:-:S03]  /*ee4b0*/  LOP3.LUT R43, R43, 0xfbffffff, RZ, 0xc0, !PT ;  /* 0xfbffffff2b2b7812 */ /* 0x000fc600078ec0ff */
[----:B------:R-:W-:Y:S01]  /*ee4c0*/  IMAD.X R19, R14, 0x1, R47, P0 ;  /* 0x000000010e137824 */ /* 0x000fe200000e062f */
[----:B------:R-:W-:Y:S01]  /*ee4d0*/  UMOV UR49, UR8 ;  /* 0x0000000800317c82 */ /* 0x000fe20008000000 */
[----:B------:R-:W-:Y:S01]  /*ee4e0*/  UMOV UR8, UR11 ;  /* 0x0000000b00087c82 */ /* 0x000fe20008000000 */
[----:B------:R-:W-:Y:S02]  /*ee4f0*/  ULDC.64 UR10, c[0x0][0x228] ;  /* 0x00008a00000a7ab9 */ /* 0x000fe40000000a00 */
[----:B------:R-:W-:Y:S01]  /*ee500*/  UMOV UR7, UR11 ;  /* 0x0000000b00077c82 */ /* 0x000fe20008000000 */
[----:B--2---:R-:W-:Y:S01]  /*ee510*/  ISETP.GE.AND P1, PT, R13, UR6, PT ;  /* 0x000000060d007c0c */ /* 0x004fe2000bf26270 */
[----:B------:R-:W-:Y:S01]  /*ee520*/  UMOV UR6, UR9 ;  /* 0x0000000900067c82 */ /* 0x000fe20008000000 */
[----:B------:R-:W2:Y:S11]  /*ee530*/  LDL.LU R13, [R1+0x55bc] ;  /* 0x0055bc00010d7983 */ /* 0x000eb60000300800 */
[----:B------:R-:W-:Y:S01]  /*ee540*/  @P1 LOP3.LUT R43, R43, 0x4000000, RZ, 0xfc, !PT ;  /* 0x040000002b2b1812 */ /* 0x000fe200078efcff */
[----:B------:R0:W-:Y:S01]  /*ee550*/  STL.64 [R1+0x4500], R18 ;  /* 0x0045001201007387 */ /* 0x0001e20000100a00 */
[----:B----4-:R-:W-:Y:S01]  /*ee560*/  ISETP.GE.AND P1, PT, R16, UR6, PT ;  /* 0x0000000610007c0c */ /* 0x010fe2000bf26270 */
[----:B------:R-:W-:Y:S01]  /*ee570*/  ULDC UR6, c[0x0][0x248] ;  /* 0x0000920000067ab9 */ /* 0x000fe20000000800 */
[----:B------:R-:W-:-:S05]  /*ee580*/  IADD3 R16, P0, R11, R48, RZ ;  /* 0x000000300b107210 */ /* 0x000fca0007f1e0ff */
[----:B------:R-:W-:-:S05]  /*ee590*/  IMAD.X R17, R14, 0x1, R46, P0 ;  /* 0x000000010e117824 */ /* 0x000fca00000e062e */
[----:B------:R1:W-:Y:S04]  /*ee5a0*/  STL.64 [R1+0x4520], R16 ;  /* 0x0045201001007387 */ /* 0x0003e80000100a00 */
[----:B0-----:R-:W4:Y:S04]  /*ee5b0*/  LDL.LU R18, [R1+0x55c0] ;  /* 0x0055c00001127983 */ /* 0x001f280000300800 */
[----:B-1----:R-:W4:Y:S04]  /*ee5c0*/  LDL.LU R17, [R1+0x55c4] ;  /* 0x0055c40001117983 */ /* 0x002f280000300800 */
[----:B------:R-:W4:Y:S01]  /*ee5d0*/  LDL.LU R16, [R1+0x55c8] ;  /* 0x0055c80001107983 */ /* 0x000f220000300800 */
[----:B---3--:R-:W-:-:S03]  /*ee5e0*/  ISETP.GE.AND P2, PT, R15, UR7, PT ;  /* 0x000000070f007c0c */ /* 0x008fc6000bf46270 */
[----:B------:R-:W3:Y:S01]  /*ee5f0*/  LDL.LU R15, [R1+0x55cc] ;  /* 0x0055cc00010f7983 */ /* 0x000ee20000300800 */
[----:B------:R-:W-:Y:S02]  /*ee600*/  ISETP.GE.AND P0, PT, R12, UR8, PT ;  /* 0x000000080c007c0c */ /* 0x000fe4000bf06270 */
[----:B------:R-:W-:-:S04]  /*ee610*/  LOP3.LUT R43, R43, 0xfdffffff, RZ, 0xc0, !PT ;  /* 0xfdffffff2b2b7812 */ /* 0x000fc800078ec0ff */
[----:B------:R-:W-:Y:S01]  /*ee620*/  @P1 LOP3.LUT R43, R43, 0x2000000, RZ, 0xfc, !PT ;  /* 0x020000002b2b1812 */ /* 0x000fe200078efcff */
[----:B------:R-:W-:-:S03]  /*ee630*/  VIADD R11, R11, UR6 ;  /* 0x000000060b0b7c36 */ /* 0x000fc60008000000 */
[----:B------:R-:W-:Y:S01]  /*ee640*/  LOP3.LUT R43, R43, 0xfeffffff, RZ, 0xc0, !PT ;  /* 0xfeffffff2b2b7812 */ /* 0x000fe200078ec0ff */
[----:B------:R-:W-:Y:S01]  /*ee650*/  UMOV UR50, UR10 ;  /* 0x0000000a00327c82 */ /* 0x000fe20008000000 */
[----:B------:R-:W-:Y:S02]  /*ee660*/  ULDC.64 UR10, c[0x0][0x228] ;  /* 0x00008a00000a7ab9 */ /* 0x000fe40000000a00 */
[----:B------:R-:W-:Y:S01]  /*ee670*/  @P0 LOP3.LUT R43, R43, 0x1000000, RZ, 0xfc, !PT ;  /* 0x010000002b2b0812 */ /* 0x000fe200078efcff */
[----:B------:R-:W-:Y:S01]  /*ee680*/  UMOV UR6, UR11 ;  /* 0x0000000b00067c82 */ /* 0x000fe20008000000 */
[----:B------:R-:W-:Y:S02]  /*ee690*/  SHF.R.S32.HI R12, RZ, 0x1f, R11 ;  /* 0x0000001fff0c7819 */ /* 0x000fe4000001140b */
[----:B------:R-:W-:Y:S02]  /*ee6a0*/  IADD3 R20, P0, R11, R61, RZ ;  /* 0x0000003d0b147210 */ /* 0x000fe40007f1e0ff */
[----:B------:R-:W-:-:S03]  /*ee6b0*/  LOP3.LUT R43, R43, 0xff7fffff, RZ, 0xc0, !PT ;  /* 0xff7fffff2b2b7812 */ /* 0x000fc600078ec0ff */
[----:B------:R-:W-:Y:S01]  /*ee6c0*/  IMAD.X R21, R12, 0x1, R60, P0 ;  /* 0x000000010c157824 */ /* 0x000fe200000e063c */
[----:B------:R-:W-:-:S04]  /*ee6d0*/  @P2 LOP3.LUT R43, R43, 0x800000, RZ, 0xfc, !PT ;  /* 0x008000002b2b2812 */ /* 0x000fc800078efcff */
[----:B------:R-:W-:Y:S01]  /*ee6e0*/  STL.64 [R1+0x4518], R20 ;  /* 0x0045181401007387 */ /* 0x000fe20000100a00 */
[----:B------:R-:W-:Y:S01]  /*ee6f0*/  LOP3.LUT R43, R43, 0xffbfffff, RZ, 0xc0, !PT ;  /* 0xffbfffff2b2b7812 */ /* 0x000fe200078ec0ff */
[----:B------:R-:W-:Y:S01]  /*ee700*/  IMAD.U32 R14, RZ, RZ, UR10 ;  /* 0x0000000aff0e7e24 */ /* 0x000fe2000f8e00ff */
[----:B------:R-:W-:Y:S01]  /*ee710*/  ULDC.64 UR10, c[0x0][0x228] ;  /* 0x00008a00000a7ab9 */ /* 0x000fe20000000a00 */
[----:B--2---:R-:W-:Y:S01]  /*ee720*/  ISETP.GE.AND P1, PT, R13, UR6, PT ;  /* 0x000000060d007c0c */ /* 0x004fe2000bf26270 */
[----:B------:R-:W-:Y:S02]  /*ee730*/  ULDC.64 UR6, c[0x0][0x228] ;  /* 0x00008a0000067ab9 */ /* 0x000fe40000000a00 */
[----:B------:R-:W-:Y:S01]  /*ee740*/  UMOV UR8, UR7 ;  /* 0x0000000700087c82 */ /* 0x000fe20008000000 */
[----:B------:R-:W-:Y:S01]  /*ee750*/  IMAD.U32 R13, RZ, RZ, UR6 ;  /* 0x00000006ff0d7e24 */ /* 0x000fe2000f8e00ff */
[----:B------:R-:W-:-:S08]  /*ee760*/  ULDC.64 UR6, c[0x0][0x228] ;  /* 0x00008a0000067ab9 */ /* 0x000fd00000000a00 */
[----:B------:R-:W-:-:S04]  /*ee770*/  @P1 LOP3.LUT R43, R43, 0x400000, RZ, 0xfc, !PT ;  /* 0x004000002b2b1812 */ /* 0x000fc800078efcff */
[----:B------:R-:W-:Y:S02]  /*ee780*/  LOP3.LUT R43, R43, 0xffdfffff, RZ, 0xc0, !PT ;  /* 0xffdfffff2b2b7812 */ /* 0x000fe400078ec0ff */
[----:B----4-:R-:W-:Y:S01]  /*ee790*/  ISETP.GE.AND P2, PT, R18, UR8, PT ;  /* 0x0000000812007c0c */ /* 0x010fe2000bf46270 */
[----:B------:R-:W-:Y:S01]  /*ee7a0*/  ULDC.64 UR8, c[0x0][0x228] ;  /* 0x00008a0000087ab9 */ /* 0x000fe20000000a00 */
[----:B------:R-:W-:-:S05]  /*ee7b0*/  IADD3 R18, P0, R11, R59, RZ ;  /* 0x0000003b0b127210 */ /* 0x000fca0007f1e0ff */
[----:B------:R-:W-:-:S05]  /*ee7c0*/  IMAD.X R19, R12, 0x1, R58, P0 ;  /* 0x000000010c137824 */ /* 0x000fca00000e063a */
[----:B------:R0:W-:Y:S04]  /*ee7d0*/  STL.64 [R1+0x44f8], R18 ;  /* 0x0044f81201007387 */ /* 0x0001e80000100a00 */
[----:B0-----:R-:W2:Y:S01]  /*ee7e0*/  LDL.LU R18, [R1+0x55d0] ;  /* 0x0055d00001127983 */ /* 0x001ea20000300800 */
[----:B------:R-:W-:Y:S01]  /*ee7f0*/  ISETP.GE.AND P1, PT, R17, UR7, PT ;  /* 0x0000000711007c0c */ /* 0x000fe2000bf26270 */
[----:B------:R-:W-:Y:S02]  /*ee800*/  ULDC UR7, c[0x0][0x248] ;  /* 0x0000920000077ab9 */ /* 0x000fe40000000800 */
[----:B------:R-:W4:Y:S01]  /*ee810*/  LDL.LU R17, [R1+0x55d4] ;  /* 0x0055d40001117983 */ /* 0x000f220000300800 */
[----:B------:R-:W-:-:S04]  /*ee820*/  @P2 LOP3.LUT R43, R43, 0x200000, RZ, 0xfc, !PT ;  /* 0x002000002b2b2812 */ /* 0x000fc800078efcff */
[----:B------:R-:W-:Y:S02]  /*ee830*/  LOP3.LUT R43, R43, 0xffefffff, RZ, 0xc0, !PT ;  /* 0xffefffff2b2b7812 */ /* 0x000fe400078ec0ff */
[----:B------:R-:W-:Y:S02]  /*ee840*/  ISETP.GE.AND P2, PT, R16, UR9, PT ;  /* 0x0000000910007c0c */ /* 0x000fe4000bf46270 */
[----:B------:R-:W4:Y:S01]  /*ee850*/  LDL.LU R16, [R1+0x55d8] ;  /* 0x0055d80001107983 */ /* 0x000f220000300800 */
[----:B------:R-:W-:Y:S02]  /*ee860*/  @P1 LOP3.LUT R43, R43, 0x100000, RZ, 0xfc, !PT ;  /* 0x001000002b2b1812 */ /* 0x000fe400078efcff */
[----:B---3--:R-:W-:Y:S02]  /*ee870*/  ISETP.GE.AND P1, PT, R15, UR11, PT ;  /* 0x0000000b0f007c0c */ /* 0x008fe4000bf26270 */
[----:B------:R-:W3:Y:S01]  /*ee880*/  LDL.LU R15, [R1+0x55dc] ;  /* 0x0055dc00010f7983 */ /* 0x000ee20000300800 */
[----:B------:R-:W-:-:S02]  /*ee890*/  IADD3 R20, P0, R11, R57, RZ ;  /* 0x000000390b147210 */ /* 0x000fc40007f1e0ff */
[----:B------:R-:W-:-:S03]  /*ee8a0*/  LOP3.LUT R43, R43, 0xfff7ffff, RZ, 0xc0, !PT ;  /* 0xfff7ffff2b2b7812 */ /* 0x000fc600078ec0ff */
[----:B------:R-:W-:Y:S01]  /*ee8b0*/  IMAD.X R21, R12, 0x1, R56, P0 ;  /* 0x000000010c157824 */ /* 0x000fe200000e0638 */
[----:B------:R-:W-:-:S04]  /*ee8c0*/  @P2 LOP3.LUT R43, R43, 0x80000, RZ, 0xfc, !PT ;  /* 0x000800002b2b2812 */ /* 0x000fc800078efcff */
[----:B------:R-:W-:Y:S01]  /*ee8d0*/  STL.64 [R1+0x4530], R20 ;  /* 0x0045301401007387 */ /* 0x000fe20000100a00 */
[----:B------:R-:W-:-:S04]  /*ee8e0*/  LOP3.LUT R43, R43, 0xfffbffff, RZ, 0xc0, !PT ;  /* 0xfffbffff2b2b7812 */ /* 0x000fc800078ec0ff */
[----:B------:R-:W-:-:S04]  /*ee8f0*/  @P1 LOP3.LUT R43, R43, 0x40000, RZ, 0xfc, !PT ;  /* 0x000400002b2b1812 */ /* 0x000fc800078efcff */
[----:B------:R-:W-:Y:S02]  /*ee900*/  LOP3.LUT R43, R43, 0xfffdffff, RZ, 0xc0, !PT ;  /* 0xfffdffff2b2b7812 */ /* 0x000fe400078ec0ff */
[----:B--2---:R-:W-:Y:S02]  /*ee910*/  ISETP.GE.AND P2, PT, R18, UR13, PT ;  /* 0x0000000d12007c0c */ /* 0x004fe4000bf46270 */
[----:B------:R-:W-:-:S05]  /*ee920*/  IADD3 R18, P0, R11, R55, RZ ;  /* 0x000000370b127210 */ /* 0x000fca0007f1e0ff */
[----:B------:R-:W-:-:S05]  /*ee930*/  IMAD.X R19, R12, 0x1, R54, P0 ;  /* 0x000000010c137824 */ /* 0x000fca00000e0636 */
[----:B------:R0:W-:Y:S04]  /*ee940*/  STL.64 [R1+0x4540], R18 ;  /* 0x0045401201007387 */ /* 0x0001e80000100a00 */
[----:B0-----:R-:W2:Y:S01]  /*ee950*/  LDL.LU R18, [R1+0x55e0] ;  /* 0x0055e00001127983 */ /* 0x001ea20000300800 */
[----:B----4-:R-:W-:-:S03]  /*ee960*/  ISETP.GE.AND P1, PT, R17, UR15, PT ;  /* 0x0000000f11007c0c */ /* 0x010fc6000bf26270 */
        /* <DEDUP_REMOVED lines=21> */
[----:B----4-:R-:W-:Y:S02]  /*eeac0*/  ISETP.GE.AND P1, PT, R17, UR23, PT ;  /* 0x0000001711007c0c */ /* 0x010fe4000bf26270 */
[----:B------:R-:W-:-:S04]  /*eead0*/  @P2 LOP3.LUT R43, R43, 0x2000, RZ, 0xfc, !PT ;  /* 0x000020002b2b2812 */ /* 0x000fc800078efcff */
[----:B------:R-:W-:-:S07]  /*eeae0*/  LOP3.LUT R43, R43, 0xffffefff, RZ, 0xc0, !PT ;  /* 0xffffefff2b2b7812 */ /* 0x000fce00078ec0ff */
[----:B------:R-:W-:Y:S02]  /*eeaf0*/  @P1 LOP3.LUT R43, R43, 0x1000, RZ, 0xfc, !PT ;  /* 0x000010002b2b1812 */ /* 0x000fe400078efcff */
[----:B---3--:R-:W-:Y:S01]  /*eeb00*/  ISETP.GE.AND P1, PT, R15, UR27, PT ;  /* 0x0000001b0f007c0c */ /* 0x008fe2000bf26270 */
[----:B------:R-:W-:Y:S01]  /*eeb10*/  UMOV UR13, UR41 ;  /* 0x00000029000d7c82 */ /* 0x000fe20008000000 */
[----:B------:R-:W3:Y:S01]  /*eeb20*/  LDL.LU R15, [R1+0x55f4] ;  /* 0x0055f400010f7983 */ /* 0x000ee20000300800 */
[----:B------:R-:W-:Y:S01]  /*eeb30*/  ISETP.GE.AND P2, PT, R16, UR25, PT ;  /* 0x0000001910007c0c */ /* 0x000fe2000bf46270 */
[----:B------:R-:W-:Y:S01]  /*eeb40*/  UMOV UR15, UR40 ;  /* 0x00000028000f7c82 */ /* 0x000fe20008000000 */
[----:B------:R-:W-:Y:S01]  /*eeb50*/  IADD3 R16, P0, R11, R49, RZ ;  /* 0x000000310b107210 */ /* 0x000fe20007f1e0ff */
[----:B------:R-:W-:Y:S01]  /*eeb60*/  ULDC.64 UR40, c[0x0][0x228] ;  /* 0x00008a0000287ab9 */ /* 0x000fe20000000a00 */
[----:B------:R-:W-:Y:S01]  /*eeb70*/  LOP3.LUT R43, R43, 0xfffff7ff, RZ, 0xc0, !PT ;  /* 0xfffff7ff2b2b7812 */ /* 0x000fe200078ec0ff */
[----:B------:R-:W-:Y:S01]  /*eeb80*/  UMOV UR9, UR43 ;  /* 0x0000002b00097c82 */ /* 0x000fe20008000000 */
[----:B------:R-:W-:Y:S01]  /*eeb90*/  UMOV UR11, UR42 ;  /* 0x0000002a000b7c82 */ /* 0x000fe20008000000 */
[----:B------:R-:W-:Y:S01]  /*eeba0*/  IMAD.X R17, R12, 0x1, R47, P0 ;  /* 0x000000010c117824 */ /* 0x000fe200000e062f */
[----:B------:R-:W-:Y:S01]  /*eebb0*/  ULDC.64 UR42, c[0x0][0x228] ;  /* 0x00008a00002a7ab9 */ /* 0x000fe20000000a00 */
[----:B------:R-:W-:Y:S01]  /*eebc0*/  UMOV UR21, UR49 ;  /* 0x0000003100157c82 */ /* 0x000fe20008000000 */
[----:B------:R-:W-:Y:S01]  /*eebd0*/  UMOV UR23, UR48 ;  /* 0x0000003000177c82 */ /* 0x000fe20008000000 */
[----:B------:R-:W-:Y:S01]  /*eebe0*/  ULDC.64 UR48, c[0x0][0x228] ;  /* 0x00008a0000307ab9 */ /* 0x000fe20000000a00 */
[----:B------:R0:W-:Y:S01]  /*eebf0*/  STL.64 [R1+0x4580], R16 ;  /* 0x0045801001007387 */ /* 0x0001e20000100a00 */
[----:B------:R-:W1:Y:S01]  /*eec00*/  S2UR UR19, SR_CgaCtaId ;  /* 0x00000000001379c3 */ /* 0x000e620000008800 */
[----:B------:R-:W-:Y:S01]  /*eec10*/  LOP3.LUT R42, R42, 0xffff7fff, RZ, 0xc0, !PT ;  /* 0xffff7fff2a2a7812 */ /* 0x000fe200078ec0ff */
[----:B------:R-:W-:Y:S01]  /*eec20*/  UMOV UR17, 0x400 ;  /* 0x0000040000117882 */ /* 0x000fe20000000000 */
[----:B------:R-:W-:Y:S01]  /*eec30*/  ULDC UR25, c[0x0][0x228] ;  /* 0x00008a0000197ab9 */ /* 0x000fe20000000800 */
[----:B------:R-:W-:Y:S01]  /*eec40*/  ULDC UR27, c[0x0][0x228] ;  /* 0x00008a00001b7ab9 */ /* 0x000fe20000000800 */
[----:B0-----:R-:W4:Y:S04]  /*eec50*/  LDL.LU R17, [R1+0x55f8] ;  /* 0x0055f80001117983 */ /* 0x001f280000300800 */
[----:B------:R-:W4:Y:S01]  /*eec60*/  LDL.LU R16, [R1+0x55fc] ;  /* 0x0055fc0001107983 */ /* 0x000f220000300800 */
[----:B------:R-:W-:-:S04]  /*eec70*/  @P2 LOP3.LUT R43, R43, 0x800, RZ, 0xfc, !PT ;  /* 0x000008002b2b2812 */ /* 0x000fc800078efcff */
[----:B------:R-:W-:-:S04]  /*eec80*/  LOP3.LUT R43, R43, 0xfffffbff, RZ, 0xc0, !PT ;  /* 0xfffffbff2b2b7812 */ /* 0x000fc800078ec0ff */
[----:B------:R-:W-:-:S04]  /*eec90*/  @P1 LOP3.LUT R43, R43, 0x400, RZ, 0xfc, !PT ;  /* 0x000004002b2b1812 */ /* 0x000fc800078efcff */
[----:B------:R-:W-:Y:S02]  /*eeca0*/  LOP3.LUT R43, R43, 0xfffffdff, RZ, 0xc0, !PT ;  /* 0xfffffdff2b2b7812 */ /* 0x000fe400078ec0ff */
[----:B--2---:R-:W-:Y:S01]  /*eecb0*/  ISETP.GE.AND P1, PT, R18, UR29, PT ;  /* 0x0000001d12007c0c */ /* 0x004fe2000bf26270 */
[----:B-1----:R-:W-:Y:S01]  /*eecc0*/  ULEA UR17, UR19, UR17, 0x18 ;  /* 0x0000001113117291 */ /* 0x002fe2000f8ec03f */
[----:B------:R-:W-:Y:S01]  /*eecd0*/  IADD3 R18, P0, R11, R48, RZ ;  /* 0x000000300b127210 */ /* 0x000fe20007f1e0ff */
[----:B------:R-:W-:Y:S01]  /*eece0*/  ULDC UR29, c[0x0][0x228] ;  /* 0x00008a00001d7ab9 */ /* 0x000fe20000000800 */
[----:B------:R-:W-:-:S03]  /*eecf0*/  ULDC UR19, c[0x0][0x228] ;  /* 0x00008a0000137ab9 */ /* 0x000fc60000000800 */
[----:B------:R-:W-:-:S05]  /*eed00*/  IMAD.X R19, R12, 0x1, R46, P0 ;  /* 0x000000010c137824 */ /* 0x000fca00000e062e */
[----:B------:R0:W-:Y:S04]  /*eed10*/  STL.64 [R1+0x4598], R18 ;  /* 0x0045981201007387 */ /* 0x0001e80000100a00 */
[----:B0-----:R-:W2:Y:S01]  /*eed20*/  LDL.LU R18, [R1+0x5600] ;  /* 0x0056000001127983 */ /* 0x001ea20000300800 */
[----:B------:R-:W-:Y:S02]  /*eed30*/  @P1 LOP3.LUT R43, R43, 0x200, RZ, 0xfc, !PT ;  /* 0x000002002b2b1812 */ /* 0x000fe400078efcff */
[----:B---3--:R-:W-:Y:S01]  /*eed40*/  ISETP.GE.AND P1, PT, R15, UR31, PT ;  /* 0x0000001f0f007c0c */ /* 0x008fe2000bf26270 */
[----:B------:R-:W-:Y:S01]  /*eed50*/  VIADD R11, R11, UR7 ;  /* 0x000000070b0b7c36 */ /* 0x000fe20008000000 */
[----:B------:R-:W3:Y:S01]  /*eed60*/  LDL.LU R15, [R1+0x5604] ;  /* 0x00560400010f7983 */ /* 0x000ee20000300800 */
[----:B------:R-:W-:Y:S01]  /*eed70*/  LOP3.LUT R43, R43, 0xfffffeff, RZ, 0xc0, !PT ;  /* 0xfffffeff2b2b7812 */ /* 0x000fe200078ec0ff */
[----:B------:R-:W-:Y:S01]  /*eed80*/  ULDC UR31, c[0x0][0x228] ;  /* 0x00008a00001f7ab9 */ /* 0x000fe20000000800 */
[----:B------:R-:W-:Y:S01]  /*eed90*/  ULDC UR7, c[0x0][0x228] ;  /* 0x00008a0000077ab9 */ /* 0x000fe20000000800 */
[----:B----4-:R-:W-:Y:S01]  /*eeda0*/  ISETP.GE.AND P0, PT, R17, UR33, PT ;  /* 0x0000002111007c0c */ /* 0x010fe2000bf06270 */
[----:B------:R-:W-:-:S06]  /*eedb0*/  ULDC UR33, c[0x0][0x228] ;  /* 0x00008a0000217ab9 */ /* 0x000fcc0000000800 */
[----:B------:R-:W-:-:S04]  /*eedc0*/  @P1 LOP3.LUT R43, R43, 0x100, RZ, 0xfc, !PT ;  /* 0x000001002b2b1812 */ /* 0x000fc800078efcff */
[----:B------:R-:W-:Y:S02]  /*eedd0*/  LOP3.LUT R43, R43, 0xffffff7f, RZ, 0xc0, !PT ;  /* 0xffffff7f2b2b7812 */ /* 0x000fe400078ec0ff */
[----:B------:R-:W-:Y:S02]  /*eede0*/  ISETP.GE.AND P1, PT, R16, UR35, PT ;  /* 0x0000002310007c0c */ /* 0x000fe4000bf26270 */
[----:B------:R-:W-:Y:S02]  /*eedf0*/  SHF.R.S32.HI R12, RZ, 0x1f, R11 ;  /* 0x0000001fff0c7819 */ /* 0x000fe4000001140b */
[----:B------:R-:W-:Y:S02]  /*eee00*/  @P0 LOP3.LUT R43, R43, 0x80, RZ, 0xfc, !PT ;  /* 0x000000802b2b0812 */ /* 0x000fe400078efcff */
[----:B------:R-:W-:-:S05]  /*eee10*/  IADD3 R16, P0, R11, R61, RZ ;  /* 0x0000003d0b107210 */ /* 0x000fca0007f1e0ff */
[----:B------:R-:W-:-:S05]  /*eee20*/  IMAD.X R17, R12, 0x1, R60, P0 ;  /* 0x000000010c117824 */ /* 0x000fca00000e063c */
[----:B------:R0:W-:Y:S04]  /*eee30*/  STL.64 [R1+0x4590], R16 ;  /* 0x0045901001007387 */ /* 0x0001e80000100a00 */
[----:B0-----:R-:W4:Y:S04]  /*eee40*/  LDL.LU R17, [R1+0x5608] ;  /* 0x0056080001117983 */ /* 0x001f280000300800 */
[----:B------:R-:W4:Y:S01]  /*eee50*/  LDL.LU R16, [R1+0x560c] ;  /* 0x00560c0001107983 */ /* 0x000f220000300800 */
[----:B------:R-:W-:-:S04]  /*eee60*/  LOP3.LUT R43, R43, 0xffffffbf, RZ, 0xc0, !PT ;  /* 0xffffffbf2b2b7812 */ /* 0x000fc800078ec0ff */
[----:B------:R-:W-:-:S04]  /*eee70*/  @P1 LOP3.LUT R43, R43, 0x40, RZ, 0xfc, !PT ;  /* 0x000000402b2b1812 */ /* 0x000fc800078efcff */
[----:B------:R-:W-:Y:S02]  /*eee80*/  LOP3.LUT R43, R43, 0xffffffdf, RZ, 0xc0, !PT ;  /* 0xffffffdf2b2b7812 */ /* 0x000fe400078ec0ff */
[----:B--2---:R-:W-:-:S13]  /*eee90*/  ISETP.GE.AND P0, PT, R18, UR37, PT ;  /* 0x0000002512007c0c */ /* 0x004fda000bf06270 */
[----:B------:R-:W-:Y:S02]  /*eeea0*/  @P0 LOP3.LUT R43, R43, 0x20, RZ, 0xfc, !PT ;  /* 0x000000202b2b0812 */ /* 0x000fe400078efcff */
[----:B------:R-:W-:-:S05]  /*eeeb0*/  IADD3 R18, P0, R11, R59, RZ ;  /* 0x0000003b0b127210 */ /* 0x000fca0007f1e0ff */
[----:B------:R-:W-:Y:S01]  /*eeec0*/  IMAD.X R19, R12, 0x1, R58, P0 ;  /* 0x000000010c137824 */ /* 0x000fe200000e063a */
[----:B---3--:R-:W-:Y:S01]  /*eeed0*/  ISETP.GE.AND P1, PT, R15, UR39, PT ;  /* 0x000000270f007c0c */ /* 0x008fe2000bf26270 */
[----:B------:R-:W-:Y:S01]  /*eeee0*/  UMOV UR37, UR45 ;  /* 0x0000002d00257c82 */ /* 0x000fe20008000000 */
[----:B------:R-:W-:Y:S02]  /*eeef0*/  LOP3.LUT R43, R43, 0xffffffef, RZ, 0xc0, !PT ;  /* 0xffffffef2b2b7812 */ /* 0x000fe400078ec0ff */
[----:B------:R-:W-:Y:S01]  /*eef00*/  IADD3 R20, P2, R11, R53, RZ ;  /* 0x000000350b147210 */ /* 0x000fe20007f5e0ff */
[----:B------:R0:W-:Y:S01]  /*eef10*/  STL.64 [R1+0x4578], R18 ;  /* 0x0045781201007387 */ /* 0x0001e20000100a00 */
[----:B------:R-:W-:Y:S01]  /*eef20*/  UMOV UR35, UR53 ;  /* 0x0000003500237c82 */ /* 0x000fe20008000000 */
[----:B------:R-:W-:Y:S01]  /*eef30*/  ULDC.64 UR52, c[0x0][0x228] ;  /* 0x00008a0000347ab9 */ /* 0x000fe20000000a00 */
[----:B------:R-:W-:Y:S01]  /*eef40*/  LOP3.LUT R0, R0, 0x7fffffff, RZ, 0xc0, !PT ;  /* 0x7fffffff00007812 */ /* 0x000fe200078ec0ff */
[----:B------:R-:W-:Y:S01]  /*eef50*/  ULDC UR39, c[0x0][0x228] ;  /* 0x00008a0000277ab9 */ /* 0x000fe20000000800 */
[----:B0-----:R-:W2:Y:S04]  /*eef60*/  LDL.LU R18, [R1+0x5610] ;  /* 0x0056100001127983 */ /* 0x001ea80000300800 */
[----:B------:R-:W3:Y:S01]  /*eef70*/  LDL.LU R15, [R1+0x5614] ;  /* 0x00561400010f7983 */ /* 0x000ee20000300800 */
[----:B------:R-:W-:-:S04]  /*eef80*/  @P1 LOP3.LUT R43, R43, 0x10, RZ, 0xfc, !PT ;  /* 0x000000102b2b1812 */ /* 0x000fc800078efcff */
[----:B------:R-:W-:Y:S02]  /*eef90*/  LOP3.LUT R43, R43, 0xfffffff7, RZ, 0xc0, !PT ;  /* 0xfffffff72b2b7812 */ /* 0x000fe400078ec0ff */
[----:B----4-:R-:W-:Y:S01]  /*eefa0*/  ISETP.GE.AND P0, PT, R17, UR41, PT ;  /* 0x0000002911007c0c */ /* 0x010fe2000bf06270 */
[----:B------:R-:W-:Y:S01]  /*eefb0*/  IMAD.X R21, R12, 0x1, R52, P2 ;  /* 0x000000010c157824 */ /* 0x000fe200010e0634 */
[----:B------:R-:W-:Y:S01]  /*eefc0*/  ULDC UR41, c[0x0][0x228] ;  /* 0x00008a0000297ab9 */ /* 0x000fe20000000800 */
[----:B------:R-:W-:-:S10]  /*eefd0*/  ISETP.GE.AND P1, PT, R16, UR43, PT ;  /* 0x0000002b10007c0c */ /* 0x000fd4000bf26270 */
[----:B------:R-:W-:Y:S02]  /*eefe0*/  @P0 LOP3.LUT R43, R43, 0x8, RZ, 0xfc, !PT ;  /* 0x000000082b2b0812 */ /* 0x000fe400078efcff */
[----:B------:R-:W-:-:S05]  /*eeff0*/  IADD3 R16, P0, R11, R57, RZ ;  /* 0x000000390b107210 */ /* 0x000fca0007f1e0ff */
[----:B------:R-:W-:-:S05]  /*ef000*/  IMAD.X R17, R12, 0x1, R56, P0 ;  /* 0x000000010c117824 */ /* 0x000fca00000e0638 */
[----:B------:R0:W-:Y:S04]  /*ef010*/  STL.64 [R1+0x45a8], R16 ;  /* 0x0045a81001007387 */ /* 0x0001e80000100a00 */
[----:B0-----:R-:W4:Y:S04]  /*ef020*/  LDL.LU R17, [R1+0x5618] ;  /* 0x0056180001117983 */ /* 0x001f280000300800 */
[----:B------:R-:W4:Y:S01]  /*ef030*/  LDL.LU R16, [R1+0x561c] ;  /* 0x00561c0001107983 */ /* 0x000f220000300800 */
[----:B------:R-:W-:-:S04]  /*ef040*/  LOP3.LUT R43, R43, 0xfffffffb, RZ, 0xc0, !PT ;  /* 0xfffffffb2b2b7812 */ /* 0x000fc800078ec0ff */
[----:B------:R-:W-:Y:S02]  /*ef050*/  @P1 LOP3.LUT R43, R43, 0x4, RZ, 0xfc, !PT ;  /* 0x000000042b2b1812 */ /* 0x000fe400078efcff */
[----:B---3--:R-:W-:Y:S02]  /*ef060*/  ISETP.GE.AND P1, PT, R15, UR47, PT ;  /* 0x0000002f0f007c0c */ /* 0x008fe4000bf26270 */
[----:B------:R-:W3:Y:S01]  /*ef070*/  LDL.LU R15, [R1+0x5620] ;  /* 0x00562000010f7983 */ /* 0x000ee20000300800 */
[----:B------:R-:W-:Y:S01]  /*ef080*/  UMOV UR43, UR44 ;  /* 0x0000002c002b7c82 */ /* 0x000fe20008000000 */
[----:B------:R-:W-:Y:S02]  /*ef090*/  ULDC.64 UR44, c[0x0][0x228] ;  /* 0x00008a00002c7ab9 */ /* 0x000fe40000000a00 */
[----:B--2---:R-:W-:Y:S02]  /*ef0a0*/  ISETP.GE.AND P0, PT, R18, UR45, PT ;  /* 0x0000002d12007c0c */ /* 0x004fe4000bf06270 */
[----:B------:R-:W-:Y:S01]  /*ef0b0*/  LOP3.LUT R43, R43, 0xfffffffd, RZ, 0xc0, !PT ;  /* 0xfffffffd2b2b7812 */ /* 0x000fe200078ec0ff */
[----:B------:R-:W-:Y:S01]  /*ef0c0*/  UMOV UR45, UR50 ;  /* 0x00000032002d7c82 */ /* 0x000fe20008000000 */
[----:B------:R-:W-:-:S09]  /*ef0d0*/  ULDC.64 UR50, c[0x0][0x228] ;  /* 0x00008a0000327ab9 */ /* 0x000fd20000000a00 */
[----:B------:R-:W-:Y:S02]  /*ef0e0*/  @P0 LOP3.LUT R43, R43, 0x2, RZ, 0xfc, !PT ;  /* 0x000000022b2b0812 */ /* 0x000fe400078efcff */
[----:B------:R-:W-:Y:S02]  /*ef0f0*/  IADD3 R18, P0, R11, R55, RZ ;  /* 0x000000370b127210 */ /* 0x000fe40007f1e0ff */
[----:B------:R-:W-:-:S03]  /*ef100*/  LOP3.LUT R43, R43, 0xfffffffe, RZ, 0xc0, !PT ;  /* 0xfffffffe2b2b7812 */ /* 0x000fc600078ec0ff */
[----:B------:R-:W-:Y:S01]  /*ef110*/  IMAD.X R19, R12, 0x1, R54, P0 ;  /* 0x000000010c137824 */ /* 0x000fe200000e0636 */
[----:B------:R-:W-:-:S04]  /*ef120*/  @P1 LOP3.LUT R43, R43, 0x1, RZ, 0xfc, !PT ;  /* 0x000000012b2b1812 */ /* 0x000fc800078efcff */
[----:B------:R0:W-:Y:S04]  /*ef130*/  STL.64 [R1+0x45b8], R18 ;  /* 0x0045b81201007387 */ /* 0x0001e80000100a00 */
[----:B0-----:R-:W2:Y:S01]  /*ef140*/  LDL.LU R18, [R1+0x5624] ;  /* 0x0056240001127983 */ /* 0x001ea20000300800 */
[----:B----4-:R-:W-:-:S03]  /*ef150*/  ISETP.GE.AND P0, PT, R17, UR49, PT ;  /* 0x0000003111007c0c */ /* 0x010fc6000bf06270 */
[----:B------:R-:W4:Y:S01]  /*ef160*/  LDL.LU R17, [R1+0x5628] ;  /* 0x0056280001117983 */ /* 0x000f220000300800 */
[----:B------:R-:W-:-:S03]  /*ef170*/  ISETP.GE.AND P1, PT, R16, UR51, PT ;  /* 0x0000003310007c0c */ /* 0x000fc6000bf26270 */
[----:B------:R-:W4:Y:S04]  /*ef180*/  LDL.LU R16, [R1+0x562c] ;  /* 0x00562c0001107983 */ /* 0x000f280000300800 */
[----:B------:R0:W-:Y:S01]  /*ef190*/  STL.64 [R1+0x45c0], R20 ;  /* 0x0045c01401007387 */ /* 0x0001e20000100a00 */
[----:B---3--:R-:W-:-:S03]  /*ef1a0*/  ISETP.GE.AND P2, PT, R15, UR53, PT ;  /* 0x000000350f007c0c */ /* 0x008fc6000bf46270 */
[----:B------:R-:W3:Y:S01]  /*ef1b0*/  LDL.LU R15, [R1+0x5630] ;  /* 0x00563000010f7983 */ /* 0x000ee20000300800 */
[----:B------:R-:W-:Y:S01]  /*ef1c0*/  @P0 LOP3.LUT R42, R42, 0x8000, RZ, 0xfc, !PT ;  /* 0x000080002a2a0812 */ /* 0x000fe200078efcff */
[----:B------:R-:W-:Y:S01]  /*ef1d0*/  UMOV UR51, UR61 ;  /* 0x0000003d00337c82 */ /* 0x000fe20008000000 */
[----:B--2---:R-:W-:Y:S02]  /*ef1e0*/  ISETP.GE.AND P3, PT, R18, UR55, PT ;  /* 0x0000003712007c0c */ /* 0x004fe4000bf66270 */
[----:B------:R-:W-:-:S05]  /*ef1f0*/  IADD3 R18, P4, R11, R51, RZ ;  /* 0x000000330b127210 */ /* 0x000fca0007f9e0ff */
[----:B------:R-:W-:Y:S01]  /*ef200*/  IMAD.X R19, R12, 0x1, R50, P4 ;  /* 0x000000010c137824 */ /* 0x000fe200020e0632 */
[----:B----4-:R-:W-:Y:S02]  /*ef210*/  ISETP.GE.AND P5, PT, R16, UR59, PT ;  /* 0x0000003b10007c0c */ /* 0x010fe4000bfa6270 */
[----:B------:R-:W-:Y:S02]  /*ef220*/  IADD3 R16, P6, R11, R49, RZ ;  /* 0x000000310b107210 */ /* 0x000fe40007fde0ff */
[----:B------:R-:W-:-:S03]  /*ef230*/  ISETP.GE.AND P4, PT, R17, UR57, PT ;  /* 0x0000003911007c0c */ /* 0x000fc6000bf86270 */
[----:B------:R-:W-:Y:S01]  /*ef240*/  IMAD.X R17, R12, 0x1, R47, P6 ;  /* 0x000000010c117824 */ /* 0x000fe200030e062f */
[----:B------:R-:W-:Y:S04]  /*ef250*/  STL.64 [R1+0x45d8], R18 ;  /* 0x0045d81201007387 */ /* 0x000fe80000100a00 */
[----:B------:R1:W-:Y:S04]  /*ef260*/  STL.64 [R1+0x45f0], R16 ;  /* 0x0045f01001007387 */ /* 0x0003e80000100a00 */
[----:B0-----:R-:W2:Y:S01]  /*ef270*/  LDL R20, [R1+0x2e68] ;  /* 0x002e680001147983 */ /* 0x001ea20000100800 */
[----:B------:R-:W-:Y:S01]  /*ef280*/  UMOV UR59, UR60 ;  /* 0x0000003c003b7c82 */ /* 0x000fe20008000000 */
[----:B------:R-:W-:Y:S01]  /*ef290*/  ULDC.64 UR60, c[0x0][0x228] ;  /* 0x00008a00003c7ab9 */ /* 0x000fe20000000a00 */
[----:B-1----:R-:W-:-:S05]  /*ef2a0*/  IADD3 R16, P0, R11, R48, RZ ;  /* 0x000000300b107210 */ /* 0x002fca0007f1e0ff */
[----:B------:R-:W-:-:S05]  /*ef2b0*/  IMAD.X R17, R12, 0x1, R46, P0 ;  /* 0x000000010c117824 */ /* 0x000fca00000e062e */
[----:B------:R0:W-:Y:S04]  /*ef2c0*/  STL.64 [R1+0x4610], R16 ;  /* 0x0046101001007387 */ /* 0x0001e80000100a00 */
[----:B------:R-:W4:Y:S04]  /*ef2d0*/  LDL.LU R12, [R1] ;  /* 0x00000000010c7983 */ /* 0x000f280000300800 */
[----:B------:R-:W4:Y:S01]  /*ef2e0*/  LDL R21, [R1+0x2e60] ;  /* 0x002e600001157983 */ /* 0x000f220000100800 */
[----:B---3--:R-:W-:Y:S01]  /*ef2f0*/  ISETP.GE.AND P6, PT, R15, UR61, PT ;  /* 0x0000003d0f007c0c */ /* 0x008fe2000bfc6270 */
[----:B------:R-:W-:Y:S01]  /*ef300*/  IMAD.U32 R15, RZ, RZ, UR17 ;  /* 0x00000011ff0f7e24 */ /* 0x000fe2000f8e00ff */
[----:B------:R-:W-:Y:S01]  /*ef310*/  LOP3.LUT R42, R42, 0xffffbfff, RZ, 0xc0, !PT ;  /* 0xffffbfff2a2a7812 */ /* 0x000fe200078ec0ff */
[----:B------:R-:W-:Y:S01]  /*ef320*/  UMOV UR49, UR9 ;  /* 0x0000000900317c82 */ /* 0x000fe20008000000 */
[----:B------:R-:W-:Y:S01]  /*ef330*/  ULDC UR9, c[0x0][0x228] ;  /* 0x00008a0000097ab9 */ /* 0x000fe20000000800 */
[----:B------:R-:W-:Y:S01]  /*ef340*/  UMOV UR53, UR11 ;  /* 0x0000000b00357c82 */ /* 0x000fe20008000000 */
[----:B------:R1:W-:Y:S01]  /*ef350*/  STL [R1+0x5ab0], R15 ;  /* 0x005ab00f01007387 */ /* 0x0003e20000100800 */
[----:B------:R-:W-:Y:S01]  /*ef360*/  @P1 LOP3.LUT R42, R42, 0x4000, RZ, 0xfc, !PT ;  /* 0x000040002a2a1812 */ /* 0x000fe200078efcff */
[----:B------:R-:W-:Y:S01]  /*ef370*/  ULDC UR11, c[0x0][0x228] ;  /* 0x00008a00000b7ab9 */ /* 0x000fe20000000800 */
[----:B------:R-:W-:Y:S01]  /*ef380*/  UMOV UR55, UR13 ;  /* 0x0000000d00377c82 */ /* 0x000fe20008000000 */
[----:B0-----:R-:W3:Y:S01]  /*ef390*/  LDL R17, [R1+0x2e64] ;  /* 0x002e640001117983 */ /* 0x001ee20000100800 */
[----:B------:R-:W-:Y:S01]  /*ef3a0*/  LOP3.LUT P0, RZ, R44, 0x8, RZ, 0xc0, !PT ;  /* 0x000000082cff7812 */ /* 0x000fe2000780c0ff */
[----:B------:R-:W-:Y:S01]  /*ef3b0*/  ULDC UR13, c[0x0][0x228] ;  /* 0x00008a00000d7ab9 */ /* 0x000fe20000000800 */
[----:B------:R-:W-:Y:S01]  /*ef3c0*/  UMOV UR57, UR15 ;  /* 0x0000000f00397c82 */ /* 0x000fe20008000000 */
[----:B------:R-:W3:Y:S01]  /*ef3d0*/  LDL R19, [R1+0x2e6c] ;  /* 0x002e6c0001137983 */ /* 0x000ee20000100800 */
[----:B------:R-:W-:-:S03]  /*ef3e0*/  ULDC UR17, c[0x0][0x228] ;  /* 0x00008a0000117ab9 */ /* 0x000fc60000000800 */
[----:B-1----:R-:W3:Y:S04]  /*ef3f0*/  LDL R15, [R1+0x2e5c] ;  /* 0x002e5c00010f7983 */ /* 0x002ee80000100800 */
[----:B------:R-:W3:Y:S04]  /*ef400*/  LDL R40, [R1+0x2e70] ;  /* 0x002e700001287983 */ /* 0x000ee80000100800 */
[----:B------:R-:W3:Y:S04]  /*ef410*/  LDL R18, [R1+0x2e58] ;  /* 0x002e580001127983 */ /* 0x000ee80000100800 */
[----:B------:R-:W3:Y:S01]  /*ef420*/  LDL R16, [R1+0x2e54] ;  /* 0x002e540001107983 */ /* 0x000ee20000100800 */
[----:B------:R-:W-:Y:S01]  /*ef430*/  LOP3.LUT R42, R42, 0xfffeffff, RZ, 0xc0, !PT ;  /* 0xfffeffff2a2a7812 */ /* 0x000fe200078ec0ff */
[----:B------:R-:W-:-:S03]  /*ef440*/  ULDC UR15, c[0x0][0x228] ;  /* 0x00008a00000f7ab9 */ /* 0x000fc60000000800 */
[----:B------:R-:W-:Y:S02]  /*ef450*/  @P2 LOP3.LUT R42, R42, 0x10000, RZ, 0xfc, !PT ;  /* 0x000100002a2a2812 */ /* 0x000fe400078efcff */
[----:B------:R-:W-:Y:S02]  /*ef460*/  LOP3.LUT P2, RZ, R44, 0x10, RZ, 0xc0, !PT ;  /* 0x000000102cff7812 */ /* 0x000fe4000784c0ff */
[----:B------:R-:W-:-:S04]  /*ef470*/  LOP3.LUT R42, R42, 0xfffdffff, RZ, 0xc0, !PT ;  /* 0xfffdffff2a2a7812 */ /* 0x000fc800078ec0ff */
[----:B------:R-:W-:Y:S02]  /*ef480*/  @P3 LOP3.LUT R42, R42, 0x20000, RZ, 0xfc, !PT ;  /* 0x000200002a2a3812 */ /* 0x000fe400078efcff */
[----:B--2---:R-:W-:Y:S02]  /*ef490*/  ISETP.LT.AND P1, PT, R20, UR59, !P2 ;  /* 0x0000003b14007c0c */ /* 0x004fe4000d721270 */
[----:B----4-:R-:W-:-:S11]  /*ef4a0*/  LOP3.LUT R12, R12, 0xfffffbff, RZ, 0xc0, !PT ;  /* 0xfffffbff0c0c7812 */ /* 0x010fd600078ec0ff */
[----:B------:R-:W-:Y:S02]  /*ef4b0*/  @P1 LOP3.LUT R12, R12, 0x400, RZ, 0xfc, !PT ;  /* 0x000004000c0c1812 */ /* 0x000fe400078efcff */
[----:B------:R-:W-:Y:S02]  /*ef4c0*/  ISETP.LT.AND P3, PT, R21, UR31, !P2 ;  /* 0x0000001f15007c0c */ /* 0x000fe4000d761270 */
[----:B------:R-:W-:Y:S01]  /*ef4d0*/  LOP3.LUT R12, R12, 0xffffdfff, RZ, 0xc0, !PT ;  /* 0xffffdfff0c0c7812 */ /* 0x000fe200078ec0ff */
[----:B------:R-:W-:Y:S01]  /*ef4e0*/  UMOV UR31, UR35 ;  /* 0x00000023001f7c82 */ /* 0x000fe20008000000 */
[----:B------:R-:W-:Y:S01]  /*ef4f0*/  UMOV UR47, UR21 ;  /* 0x00000015002f7c82 */ /* 0x000fe20008000000 */
[----:B------:R-:W-:Y:S01]  /*ef500*/  ULDC UR21, c[0x0][0x228] ;  /* 0x00008a0000157ab9 */ /* 0x000fe20000000800 */
[----:B------:R-:W-:Y:S01]  /*ef510*/  UMOV UR61, UR23 ;  /* 0x00000017003d7c82 */ /* 0x000fe20008000000 */
[----:B------:R-:W-:Y:S01]  /*ef520*/  ULDC UR23, c[0x0][0x228] ;  /* 0x00008a0000177ab9 */ /* 0x000fe20000000800 */
[----:B------:R-:W-:Y:S01]  /*ef530*/  UMOV UR59, UR37 ;  /* 0x00000025003b7c82 */ /* 0x000fe20008000000 */
[----:B------:R-:W-:Y:S01]  /*ef540*/  ULDC UR37, c[0x0][0x228] ;  /* 0x00008a0000257ab9 */ /* 0x000fe20000000800 */
[----:B------:R-:W-:Y:S01]  /*ef550*/  ULDC UR35, c[0x0][0x228] ;  /* 0x00008a0000237ab9 */ /* 0x000fe20000000800 */
[----:B---3--:R-:W-:Y:S01]  /*ef560*/  ISETP.LT.AND P1, PT, R15, UR33, !P2 ;  /* 0x000000210f007c0c */ /* 0x008fe2000d721270 */
[----:B------:R-:W-:-:S12]  /*ef570*/  ULDC UR33, c[0x0][0x228] ;  /* 0x00008a0000217ab9 */ /* 0x000fd80000000800 */
[----:B------:R-:W-:Y:S02]  /*ef580*/  @P1 LOP3.LUT R12, R12, 0x2000, RZ, 0xfc, !PT ;  /* 0x000020000c0c1812 */ /* 0x000fe400078efcff */
[----:B------:R-:W-:Y:S01]  /*ef590*/  ISETP.LT.AND P1, PT, R17, UR29, !P2 ;  /* 0x0000001d11007c0c */ /* 0x000fe2000d721270 */
[----:B------:R-:W-:Y:S01]  /*ef5a0*/  ULDC UR29, c[0x0][0x228] ;  /* 0x00008a00001d7ab9 */ /* 0x000fe20000000800 */
[----:B------:R-:W-:-:S04]  /*ef5b0*/  LOP3.LUT R12, R12, 0xffffefff, RZ, 0xc0, !PT ;  /* 0xffffefff0c0c7812 */ /* 0x000fc800078ec0ff */
[----:B------:R-:W-:Y:S02]  /*ef5c0*/  @P3 LOP3.LUT R12, R12, 0x1000, RZ, 0xfc, !PT ;  /* 0x000010000c0c3812 */ /* 0x000fe400078efcff */
[----:B------:R-:W-:Y:S01]  /*ef5d0*/  ISETP.LT.AND P3, PT, R19, UR7, !P2 ;  /* 0x0000000713007c0c */ /* 0x000fe2000d761270 */
[----:B------:R-:W-:Y:S01]  /*ef5e0*/  ULDC UR7, c[0x0][0x228] ;  /* 0x00008a0000077ab9 */ /* 0x000fe20000000800 */
[----:B------:R-:W-:-:S04]  /*ef5f0*/  LOP3.LUT R12, R12, 0xfffff7ff, RZ, 0xc0, !PT ;  /* 0xfffff7ff0c0c7812 */ /* 0x000fc800078ec0ff */
[----:B------:R-:W-:-:S04]  /*ef600*/  @P1 LOP3.LUT R12, R12, 0x800, RZ, 0xfc, !PT ;  /* 0x000008000c0c1812 */ /* 0x000fc800078efcff */
[----:B------:R-:W-:-:S04]  /*ef610*/  LOP3.LUT R12, R12, 0xfffffdff, RZ, 0xc0, !PT ;  /* 0xfffffdff0c0c7812 */ /* 0x000fc800078ec0ff */
[----:B------:R-:W-:Y:S02]  /*ef620*/  @P3 LOP3.LUT R12, R12, 0x200, RZ, 0xfc, !PT ;  /* 0x000002000c0c3812 */ /* 0x000fe400078efcff */
[----:B------:R-:W-:Y:S01]  /*ef630*/  ISETP.LT.AND P3, PT, R40, UR9, !P2 ;  /* 0x0000000928007c0c */ /* 0x000fe2000d761270 */
[----:B------:R-:W-:Y:S01]  /*ef640*/  ULDC UR9, c[0x0][0x228] ;  /* 0x00008a0000097ab9 */ /* 0x000fe20000000800 */
[----:B------:R-:W-:-:S11]  /*ef650*/  LOP3.LUT R12, R12, 0xfffffeff, RZ, 0xc0, !PT ;  /* 0xfffffeff0c0c7812 */ /* 0x000fd600078ec0ff */
[----:B------:R-:W-:Y:S02]  /*ef660*/  @P3 LOP3.LUT R12, R12, 0x100, RZ, 0xfc, !PT ;  /* 0x000001000c0c3812 */ /* 0x000fe400078efcff */
[----:B------:R-:W-:Y:S01]  /*ef670*/  ISETP.LT.AND P3, PT, R18, UR11, !P2 ;  /* 0x0000000b12007c0c */ /* 0x000fe2000d761270 */
[----:B------:R-:W-:Y:S01]  /*ef680*/  ULDC UR11, c[0x0][0x228] ;  /* 0x00008a00000b7ab9 */ /* 0x000fe20000000800 */
[----:B------:R-:W-:Y:S01]  /*ef690*/  ISETP.LT.AND P2, PT, R16, UR13, !P2 ;  /* 0x0000000d10007c0c */ /* 0x000fe2000d741270 */
[----:B------:R-:W-:Y:S01]  /*ef6a0*/  ULDC UR13, c[0x0][0x228] ;  /* 0x00008a00000d7ab9 */ /* 0x000fe20000000800 */
[----:B------:R-:W-:-:S09]  /*ef6b0*/  LOP3.LUT R12, R12, 0xffffff7f, RZ, 0xc0, !PT ;  /* 0xffffff7f0c0c7812 */ /* 0x000fd200078ec0ff */
[----:B------:R-:W-:-:S04]  /*ef6c0*/  @P3 LOP3.LUT R12, R12, 0x80, RZ, 0xfc, !PT ;  /* 0x000000800c0c3812 */ /* 0x000fc800078efcff */
[----:B------:R-:W-:-:S04]  /*ef6d0*/  LOP3.LUT R12, R12, 0xffffffbf, RZ, 0xc0, !PT ;  /* 0xffffffbf0c0c7812 */ /* 0x000fc800078ec0ff */
[----:B------:R-:W-:Y:S02]  /*ef6e0*/  @P2 LOP3.LUT R12, R12, 0x40, RZ, 0xfc, !PT ;  /* 0x000000400c0c2812 */ /* 0x000fe400078efcff */
[----:B------:R-:W-:Y:S01]  /*ef6f0*/  ISETP.LT.AND P2, PT, R20, UR31, !P0 ;  /* 0x0000001f14007c0c */ /* 0x000fe2000c741270 */
[----:B------:R-:W-:Y:S01]  /*ef700*/  ULDC UR31, c[0x0][0x228] ;  /* 0x00008a00001f7ab9 */ /* 0x000fe20000000800 */
[----:B------:R-:W-:Y:S02]  /*ef710*/  LOP3.LUT R12, R12, 0xfffffffb, RZ, 0xc0, !PT ;  /* 0xfffffffb0c0c7812 */ /* 0x000fe400078ec0ff */
[----:B------:R-:W-:Y:S01]  /*ef720*/  ISETP.LT.AND P3, PT, R21, UR17, !P0 ;  /* 0x0000001115007c0c */ /* 0x000fe2000c761270 */
[----:B------:R-:W-:-:S08]  /*ef730*/  ULDC UR17, c[0x0][0x228] ;  /* 0x00008a0000117ab9 */ /* 0x000fd00000000800 */
[----:B------:R-:W-:Y:S02]  /*ef740*/  @P2 LOP3.LUT R12, R12, 0x4, RZ, 0xfc, !PT ;  /* 0x000000040c0c2812 */ /* 0x000fe400078efcff */
[----:B------:R-:W-:Y:S01]  /*ef750*/  ISETP.LT.AND P2, PT, R15, UR15, !P0 ;  /* 0x0000000f0f007c0c */ /* 0x000fe2000c741270 */
[----:B------:R-:W-:Y:S01]  /*ef760*/  ULDC UR15, c[0x0][0x228] ;  /* 0x00008a00000f7ab9 */ /* 0x000fe20000000800 */
[----:B------:R-:W-:-:S11]  /*ef770*/  LOP3.LUT R12, R12, 0xffffffdf, RZ, 0xc0, !PT ;  /* 0xffffffdf0c0c7812 */ /* 0x000fd600078ec0ff */
        /* <DEDUP_REMOVED lines=18> */
[----:B------:R-:W-:-:S04]  /*ef8a0*/  ULDC UR27, c[0x0][0x228] ;  /* 0x00008a00001b7ab9 */ /* 0x000fc80000000800 */
[----:B------:R-:W-:Y:S02]  /*ef8b0*/  @P3 LOP3.LUT R0, R0, 0x80000000, RZ, 0xfc, !PT ;  /* 0x8000000000003812 */ /* 0x000fe400078efcff */
[----:B------:R-:W-:Y:S02]  /*ef8c0*/  LOP3.LUT P1, RZ, R44, 0x4, RZ, 0xc0, !PT ;  /* 0x000000042cff7812 */ /* 0x000fe4000782c0ff */
[----:B------:R-:W-:-:S04]  /*ef8d0*/  LOP3.LUT R0, R0, 0xbfffffff, RZ, 0xc0, !PT ;  /* 0xbfffffff00007812 */ /* 0x000fc800078ec0ff */
[----:B------:R-:W-:Y:S02]  /*ef8e0*/  @P2 LOP3.LUT R0, R0, 0x40000000, RZ, 0xfc, !PT ;  /* 0x4000000000002812 */ /* 0x000fe400078efcff */
[----:B------:R-:W-:Y:S02]  /*ef8f0*/  ISETP.LT.AND P2, PT, R20, UR59, !P1 ;  /* 0x0000003b14007c0c */ /* 0x000fe4000cf41270 */
[----:B------:R-:W-:Y:S02]  /*ef900*/  ISETP.LT.AND P3, PT, R15, UR41, !P1 ;  /* 0x000000290f007c0c */ /* 0x000fe4000cf61270 */
[----:B------:R-:W-:-:S09]  /*ef910*/  LOP3.LUT R0, R0, 0xfbffffff, RZ, 0xc0, !PT ;  /* 0xfbffffff00007812 */ /* 0x000fd200078ec0ff */
[----:B------:R-:W-:Y:S02]  /*ef920*/  @P2 LOP3.LUT R0, R0, 0x4000000, RZ, 0xfc, !PT ;  /* 0x0400000000002812 */ /* 0x000fe400078efcff */
[----:B------:R-:W-:Y:S02]  /*ef930*/  ISETP.LT.AND P2, PT, R21, UR39, !P1 ;  /* 0x0000002715007c0c */ /* 0x000fe4000cf41270 */
[----:B------:R-:W-:-:S04]  /*ef940*/  LOP3.LUT R0, R0, 0xdfffffff, RZ, 0xc0, !PT ;  /* 0xdfffffff00007812 */ /* 0x000fc800078ec0ff */
[----:B------:R-:W-:Y:S02]  /*ef950*/  @P3 LOP3.LUT R0, R0, 0x20000000, RZ, 0xfc, !PT ;  /* 0x2000000000003812 */ /* 0x000fe400078efcff */
[----:B------:R-:W-:Y:S02]  /*ef960*/  ISETP.LT.AND P3, PT, R17, UR29, !P1 ;  /* 0x0000001d11007c0c */ /* 0x000fe4000cf61270 */
[----:B------:R-:W-:Y:S01]  /*ef970*/  LOP3.LUT P0, RZ, R44, 0x2, RZ, 0xc0, !PT ;  /* 0x000000022cff7812 */ /* 0x000fe2000780c0ff */
[----:B------:R-:W-:Y:S01]  /*ef980*/  UMOV UR39, UR55 ;  /* 0x0000003700277c82 */ /* 0x000fe20008000000 */
[----:B------:R-:W-:Y:S01]  /*ef990*/  LOP3.LUT R0, R0, 0xefffffff, RZ, 0xc0, !PT ;  /* 0xefffffff00007812 */ /* 0x000fe200078ec0ff */
[----:B------:R-:W-:Y:S01]  /*ef9a0*/  UMOV UR41, UR57 ;  /* 0x0000003900297c82 */ /* 0x000fe20008000000 */
[----:B------:R-:W-:Y:S01]  /*ef9b0*/  ULDC UR55, c[0x0][0x228] ;  /* 0x00008a0000377ab9 */ /* 0x000fe20000000800 */
[----:B------:R-:W-:Y:S01]  /*ef9c0*/  UMOV UR59, UR51 ;  /* 0x00000033003b7c82 */ /* 0x000fe20008000000 */
[----:B------:R-:W-:Y:S01]  /*ef9d0*/  @P2 LOP3.LUT R0, R0, 0x10000000, RZ, 0xfc, !PT ;  /* 0x1000000000002812 */ /* 0x000fe200078efcff */
[----:B------:R-:W-:Y:S01]  /*ef9e0*/  ULDC UR51, c[0x0][0x228] ;  /* 0x00008a0000337ab9 */ /* 0x000fe20000000800 */
        /* <DEDUP_REMOVED lines=19> */
[----:B------:R-:W-:Y:S01]  /*efb20*/  UMOV UR13, UR53 ;  /* 0x00000035000d7c82 */ /* 0x000fe20008000000 */
[----:B------:R-:W-:Y:S01]  /*efb30*/  ISETP.LT.AND P3, PT, R15, UR37, !P0 ;  /* 0x000000250f007c0c */ /* 0x000fe2000c761270 */
[----:B------:R-:W-:Y:S01]  /*efb40*/  ULDC UR53, c[0x0][0x228] ;  /* 0x00008a0000357ab9 */ /* 0x000fe20000000800 */
[----:B------:R-:W-:Y:S01]  /*efb50*/  LOP3.LUT R0, R0, 0xfffbffff, RZ, 0xc0, !PT ;  /* 0xfffbffff00007812 */ /* 0x000fe200078ec0ff */
[----:B------:R-:W-:Y:S01]  /*efb60*/  UMOV UR57, UR49 ;  /* 0x0000003100397c82 */ /* 0x000fe20008000000 */
[----:B------:R-:W-:Y:S01]  /*efb70*/  LOP3.LUT P2, RZ, R44, 0x1, RZ, 0xc0, !PT ;  /* 0x000000012cff7812 */ /* 0x000fe2000784c0ff */
[----:B------:R-:W-:Y:S01]  /*efb80*/  ULDC UR49, c[0x0][0x228] ;  /* 0x00008a0000317ab9 */ /* 0x000fe20000000800 */
[----:B------:R-:W-:Y:S01]  /*efb90*/  LOP3.LUT R2, R2, 0x7fffffff, RZ, 0xc0, !PT ;  /* 0x7fffffff02027812 */ /* 0x000fe200078ec0ff */
[----:B------:R-:W-:Y:S01]  /*efba0*/  ULDC UR39, c[0x0][0x228] ;  /* 0x00008a0000277ab9 */ /* 0x000fe20000000800 */
[----:B------:R-:W-:-:S03]  /*efbb0*/  ULDC UR37, c[0x0][0x228] ;  /* 0x00008a0000257ab9 */ /* 0x000fc60000000800 */
[----:B------:R-:W-:Y:S02]  /*efbc0*/  @P1 LOP3.LUT R0, R0, 0x40000, RZ, 0xfc, !PT ;  /* 0x0004000000001812 */ /* 0x000fe400078efcff */
[----:B------:R-:W-:Y:S01]  /*efbd0*/  ISETP.LT.AND P1, PT, R21, UR35, !P0 ;  /* 0x0000002315007c0c */ /* 0x000fe2000c721270 */
[----:B------:R-:W-:Y:S01]  /*efbe0*/  ULDC UR35, c[0x0][0x228] ;  /* 0x00008a0000237ab9 */ /* 0x000fe20000000800 */
[----:B------:R-:W-:-:S04]  /*efbf0*/  LOP3.LUT R0, R0, 0xffdfffff, RZ, 0xc0, !PT ;  /* 0xffdfffff00007812 */ /* 0x000fc800078ec0ff */
[----:B------:R-:W-:Y:S02]  /*efc00*/  @P3 LOP3.LUT R0, R0, 0x200000, RZ, 0xfc, !PT ;  /* 0x0020000000003812 */ /* 0x000fe400078efcff */
[----:B------:R-:W-:Y:S02]  /*efc10*/  ISETP.LT.AND P3, PT, R17, UR33, !P0 ;  /* 0x0000002111007c0c */ /* 0x000fe4000c761270 */
[----:B------:R-:W-:-:S04]  /*efc20*/  LOP3.LUT R0, R0, 0xffefffff, RZ, 0xc0, !PT ;  /* 0xffefffff00007812 */ /* 0x000fc800078ec0ff */
[----:B------:R-:W-:Y:S02]  /*efc30*/  @P1 LOP3.LUT R0, R0, 0x100000, RZ, 0xfc, !PT ;  /* 0x0010000000001812 */ /* 0x000fe400078efcff */
[----:B------:R-:W-:Y:S01]  /*efc40*/  ISETP.LT.AND P1, PT, R19, UR23, !P0 ;  /* 0x0000001713007c0c */ /* 0x000fe2000c721270 */
[----:B------:R-:W-:Y:S01]  /*efc50*/  UMOV UR33, UR41 ;  /* 0x0000002900217c82 */ /* 0x000fe20008000000 */
[----:B------:R-:W-:Y:S01]  /*efc60*/  LOP3.LUT R0, R0, 0xfff7ffff, RZ, 0xc0, !PT ;  /* 0xfff7ffff00007812 */ /* 0x000fe200078ec0ff */
[----:B------:R-:W-:Y:S01]  /*efc70*/  ULDC UR23, c[0x0][0x228] ;  /* 0x00008a0000177ab9 */ /* 0x000fe20000000800 */
[----:B------:R-:W-:Y:S02]  /*efc80*/  ULDC UR41, c[0x0][0x228] ;  /* 0x00008a0000297ab9 */ /* 0x000fe40000000800 */
[----:B------:R-:W-:Y:S02]  /*efc90*/  @P3 LOP3.LUT R0, R0, 0x80000, RZ, 0xfc, !PT ;  /* 0x0008000000003812 */ /* 0x000fe400078efcff */
[----:B------:R-:W-:Y:S01]  /*efca0*/  ISETP.LT.AND P3, PT, R40, UR31, !P0 ;  /* 0x0000001f28007c0c */ /* 0x000fe2000c761270 */
[----:B------:R-:W-:Y:S01]  /*efcb0*/  ULDC UR31, c[0x0][0x228] ;  /* 0x00008a00001f7ab9 */ /* 0x000fe20000000800 */
[----:B------:R-:W-:-:S04]  /*efcc0*/  LOP3.LUT R0, R0, 0xfffdffff, RZ, 0xc0, !PT ;  /* 0xfffdffff00007812 */ /* 0x000fc800078ec0ff */
[----:B------:R-:W-:Y:S02]  /*efcd0*/  @P1 LOP3.LUT R0, R0, 0x20000, RZ, 0xfc, !PT ;  /* 0x0002000000001812 */ /* 0x000fe400078efcff */
[----:B------:R-:W-:Y:S02]  /*efce0*/  ISETP.LT.AND P1, PT, R18, UR27, !P0 ;  /* 0x0000001b12007c0c */ /* 0x000fe4000c721270 */
        /* <DEDUP_REMOVED lines=9> */
[----:B------:R-:W-:Y:S01]  /*efd80*/  UMOV UR27, UR61 ;  /* 0x0000003d001b7c82 */ /* 0x000fe20008000000 */
[----:B------:R-:W-:Y:S01]  /*efd90*/  LOP3.LUT R0, R0, 0xfffffbff, RZ, 0xc0, !PT ;  /* 0xfffffbff00007812 */ /* 0x000fe200078ec0ff */
[----:B------:R-:W-:Y:S01]  /*efda0*/  ULDC UR33, c[0x0][0x228] ;  /* 0x00008a0000217ab9 */ /* 0x000fe20000000800 */
[----:B------:R-:W-:-:S09]  /*efdb0*/  ISETP.LT.AND P3, PT, R21, UR17, !P2 ;  /* 0x0000001115007c0c */ /* 0x000fd2000d761270 */
[----:B------:R-:W-:Y:S02]  /*efdc0*/  @P1 LOP3.LUT R0, R0, 0x400, RZ, 0xfc, !PT ;  /* 0x0000040000001812 */ /* 0x000fe400078efcff */
[----:B------:R-:W-:Y:S02]  /*efdd0*/  ISETP.LT.AND P1, PT, R15, UR15, !P2 ;  /* 0x0000000f0f007c0c */ /* 0x000fe4000d721270 */
[----:B------:R-:W-:Y:S01]  /*efde0*/  LOP3.LUT P0, RZ, R43, 0x80000000, RZ, 0xc0, !PT ;  /* 0x800000002bff7812 */ /* 0x000fe2000780c0ff */
[----:B------:R-:W-:Y:S01]  /*efdf0*/  UMOV UR61, UR47 ;  /* 0x0000002f003d7c82 */ /* 0x000fe20008000000 */
[----:B------:R-:W-:Y:S01]  /*efe00*/  LOP3.LUT R0, R0, 0xffffdfff, RZ, 0xc0, !PT ;  /* 0xffffdfff00007812 */ /* 0x000fe200078ec0ff */
[----:B------:R-:W-:Y:S01]  /*efe10*/  ULDC UR47, c[0x0][0x228] ;  /* 0x00008a00002f7ab9 */ /* 0x000fe20000000800 */
[----:B------:R-:W-:Y:S01]  /*efe20*/  UMOV UR17, UR13 ;  /* 0x0000000d00117c82 */ /* 0x000fe20008000000 */
[----:B------:R-:W-:Y:S01]  /*efe30*/  ULDC UR15, c[0x0][0x228] ;  /* 0x00008a00000f7ab9 */ /* 0x000fe20000000800 */
[----:B------:R-:W-:-:S05]  /*efe40*/  ULDC UR13, c[0x0][0x228] ;  /* 0x00008a00000d7ab9 */ /* 0x000fca0000000800 */
[----:B------:R-:W-:Y:S02]  /*efe50*/  @P1 LOP3.LUT R0, R0, 0x2000, RZ, 0xfc, !PT ;  /* 0x0000200000001812 */ /* 0x000fe400078efcff */
[----:B------:R-:W-:Y:S02]  /*efe60*/  ISETP.LT.AND P1, PT, R17, UR19, !P2 ;  /* 0x0000001311007c0c */ /* 0x000fe4000d721270 */
        /* <DEDUP_REMOVED lines=8> */
[----:B------:R-:W-:Y:S01]  /*efef0*/  UMOV UR19, UR45 ;  /* 0x0000002d00137c82 */ /* 0x000fe20008000000 */
[----:B------:R-:W-:Y:S01]  /*eff00*/  ULDC UR45, c[0x0][0x228] ;  /* 0x00008a00002d7ab9 */ /* 0x000fe20000000800 */
[----:B------:R-:W-:Y:S01]  /*eff10*/  ULDC UR43, c[0x0][0x228] ;  /* 0x00008a00002b7ab9 */ /* 0x000fe20000000800 */
        /* <DEDUP_REMOVED lines=32> */
[----:B------:R-:W-:Y:S01]  /*f0120*/  ULDC UR17, c[0x0][0x228] ;  /* 0x00008a0000117ab9 */ /* 0x000fe20000000800 */
[----:B------:R-:W-:Y:S01]  /*f0130*/  ULDC UR49, c[0x0][0x228] ;  /* 0x00008a0000317ab9 */ /* 0x000fe20000000800 */
        /* <DEDUP_REMOVED lines=9> */
[----:B------:R-:W-:-:S10]  /*f01d0*/  ULDC UR25, c[0x0][0x228] ;  /* 0x00008a0000197ab9 */ /* 0x000fd40000000800 */
        /* <DEDUP_REMOVED lines=11> */
[----:B------:R-:W-:Y:S01]  /*f0290*/  ULDC UR41, c[0x0][0x228] ;  /* 0x00008a0000297ab9 */ /* 0x000fe20000000800 */
[----:B------:R-:W-:Y:S01]  /*f02a0*/  LOP3.LUT R3, R3, 0x7fffffff, RZ, 0xc0, !PT ;  /* 0x7fffffff03037812 */ /* 0x000fe200078ec0ff */
[----:B------:R-:W-:Y:S01]  /*f02b0*/  UMOV UR51, UR59 ;  /* 0x0000003b00337c82 */ /* 0x000fe20008000000 */
[----:B------:R-:W-:Y:S01]  /*f02c0*/  @P0 LOP3.LUT R2, R2, 0x20000000, RZ, 0xfc, !PT ;  /* 0x2000000002020812 */ /* 0x000fe200078efcff */
[----:B------:R-:W-:Y:S01]  /*f02d0*/  ULDC UR59, c[0x0][0x228] ;  /* 0x00008a00003b7ab9 */ /* 0x000fe20000000800 */
[----:B------:R-:W-:-:S02]  /*f02e0*/  ULDC UR57, c[0x0][0x228] ;  /* 0x00008a0000397ab9 */ /* 0x000fc40000000800 */
        /* <DEDUP_REMOVED lines=19> */
[----:B------:R-:W-:Y:S02]  /*f0420*/  @P3 LOP3.LUT R2, R2, 0x800000, RZ, 0xfc, !PT ;  /* 0x0080000002023812 */ /* 0x000fe400078efcff */
[----:B------:R-:W-:Y:S02]  /*f0430*/  ISETP.LT.AND P3, PT, R20, UR53, !P2 ;  /* 0x0000003514007c0c */ /* 0x000fe4000d761270 */
[----:B------:R-:W-:-:S04]  /*f0440*/  LOP3.LUT R2, R2, 0xffbfffff, RZ, 0xc0, !PT ;  /* 0xffbfffff02027812 */ /* 0x000fc800078ec0ff */
[----:B------:R-:W-:-:S04]  /*f0450*/  @P1 LOP3.LUT R2, R2, 0x400000, RZ, 0xfc, !PT ;  /* 0x0040000002021812 */ /* 0x000fc800078efcff */
[----:B------:R-:W-:-:S04]  /*f0460*/  LOP3.LUT R2, R2, 0xfffbffff, RZ, 0xc0, !PT ;  /* 0xfffbffff02027812 */ /* 0x000fc800078ec0ff */
[----:B------:R-:W-:Y:S02]  /*f0470*/  @P3 LOP3.LUT R2, R2, 0x40000, RZ, 0xfc, !PT ;  /* 0x0004000002023812 */ /* 0x000fe400078efcff */
[----:B------:R-:W-:Y:S02]  /*f0480*/  ISETP.LT.AND P3, PT, R15, UR45, !P2 ;  /* 0x0000002d0f007c0c */ /* 0x000fe4000d761270 */
[C---:B------:R-:W-:Y:S01]  /*f0490*/  LOP3.LUT P0, RZ, R43.reuse, 0x10000000, RZ, 0xc0, !PT ;  /* 0x100000002bff7812 */ /* 0x040fe2000780c0ff */
[----:B------:R-:W-:Y:S01]  /*f04a0*/  UMOV UR53, UR61 ;  /* 0x0000003d00357c82 */ /* 0x000fe20008000000 */
[----:B------:R-:W-:Y:S01]  /*f04b0*/  LOP3.LUT R2, R2, 0xffdfffff, RZ, 0xc0, !PT ;  /* 0xffdfffff02027812 */ /* 0x000fe200078ec0ff */
[----:B------:R-:W-:Y:S01]  /*f04c0*/  ULDC UR61, c[0x0][0x228] ;  /* 0x00008a00003d7ab9 */ /* 0x000fe20000000800 */
[----:B------:R-:W-:Y:S01]  /*f04d0*/  LOP3.LUT P1, RZ, R43, 0x8000000, RZ, 0xc0, !PT ;  /* 0x080000002bff7812 */ /* 0x000fe2000782c0ff */
[----:B------:R-:W-:-:S06]  /*f04e0*/  ULDC UR45, c[0x0][0x228] ;  /* 0x00008a00002d7ab9 */ /* 0x000fcc0000000800 */
        /* <DEDUP_REMOVED lines=28> */
[----:B------:R-:W-:Y:S01]  /*f06b0*/  ISETP.LT.AND P3, PT, R15, UR29, !P0 ;  /* 0x0000001d0f007c0c */ /* 0x000fe2000c761270 */
[----:B------:R-:W-:Y:S01]  /*f06c0*/  UMOV UR47, UR51 ;  /* 0x00000033002f7c82 */ /* 0x000fe20008000000 */
[----:B------:R-:W-:Y:S01]  /*f06d0*/  LOP3.LUT R2, R2, 0xffffdfff, RZ, 0xc0, !PT ;  /* 0xffffdfff02027812 */ /* 0x000fe200078ec0ff */
[----:B------:R-:W-:Y:S01]  /*f06e0*/  ULDC UR29, c[0x0][0x228] ;  /* 0x00008a00001d7ab9 */ /* 0x000fe20000000800 */
[----:B------:R-:W-:Y:S01]  /*f06f0*/  LOP3.LUT P2, RZ, R43, 0x4000000, RZ, 0xc0, !PT ;  /* 0x040000002bff7812 */ /* 0x000fe2000784c0ff */
        /* <DEDUP_REMOVED lines=92> */
[----:B------:R-:W-:Y:S02]  /*f0cc0*/  ISETP.LT.AND P3, PT, R15, UR61, !P0 ;  /* 0x0000003d0f007c0c */ /* 0x000fe4000c761270 */
[----:B------:R-:W-:-:S09]  /*f0cd0*/  LOP3.LUT R3, R3, 0xfffbffff, RZ, 0xc0, !PT ;  /* 0xfffbffff03037812 */ /* 0x000fd200078ec0ff */
        /* <DEDUP_REMOVED lines=23> */
[----:B------:R-:W-:Y:S02]  /*f0e50*/  R2UR UR47, R14 ;  /* 0x000000000e2f72ca */ /* 0x000fe400000e0000 */
[----:B------:R-:W-:Y:S02]  /*f0e60*/  LOP3.LUT R3, R3, 0xffff7fff, RZ, 0xc0, !PT ;  /* 0xffff7fff03037812 */ /* 0x000fe400078ec0ff */
[----:B------:R-:W-:-:S05]  /*f0e70*/  LOP3.LUT P1, RZ, R43, 0x1000000, RZ, 0xc0, !PT ;  /* 0x010000002bff7812 */ /* 0x000fca000782c0ff */
        /* <DEDUP_REMOVED lines=25> */
[----:B------:R-:W-:Y:S02]  /*f1010*/  LOP3.LUT R3, R3, 0xfffffeff, RZ, 0xc0, !PT ;  /* 0xfffffeff03037812 */ /* 0x000fe400078ec0ff */
[----:B------:R-:W-:-:S09]  /*f1020*/  R2UR UR61, R13 ;  /* 0x000000000d3d72ca */ /* 0x000fd200000e0000 */
[----:B------:R-:W-:Y:S02]  /*f1030*/  @P3 LOP3.LUT R3, R3, 0x100, RZ, 0xfc, !PT ;  /* 0x0000010003033812 */ /* 0x000fe400078efcff */
[----:B------:R-:W-:Y:S01]  /*f1040*/  ISETP.LT.AND P3, PT, R18, UR27, !P1 ;  /* 0x0000001b12007c0c */ /* 0x000fe2000cf61270 */
[----:B------:R-:W-:Y:S01]  /*f1050*/  ULDC UR27, c[0x0][0x228] ;  /* 0x00008a00001b7ab9 */ /* 0x000fe20000000800 */
[----:B------:R-:W-:Y:S01]  /*f1060*/  ISETP.LT.AND P1, PT, R16, UR25, !P1 ;  /* 0x0000001910007c0c */ /* 0x000fe2000cf21270 */
[----:B------:R-:W-:Y:S01]  /*f1070*/  ULDC UR25, c[0x0][0x228] ;  /* 0x00008a0000197ab9 */ /* 0x000fe20000000800 */
[----:B------:R-:W-:Y:S02]  /*f1080*/  LOP3.LUT R3, R3, 0xffffff7f, RZ, 0xc0, !PT ;  /* 0xffffff7f03037812 */ /* 0x000fe400078ec0ff */
[----:B------:R-:W-:-:S07]  /*f1090*/  LOP3.LUT P2, RZ, R43, 0x800000, RZ, 0xc0, !PT ;  /* 0x008000002bff7812 */ /* 0x000fce000784c0ff */
        /* <DEDUP_REMOVED lines=34> */
[----:B------:R-:W-:-:S09]  /*f12c0*/  LOP3.LUT P0, RZ, R43, 0x400000, RZ, 0xc0, !PT ;  /* 0x004000002bff7812 */ /* 0x000fd2000780c0ff */
        /* <DEDUP_REMOVED lines=62> */
[----:B------:R-:W-:Y:S02]  /*f16b0*/  LOP3.LUT R4, R4, 0xffff7fff, RZ, 0xc0, !PT ;  /* 0xffff7fff04047812 */ /* 0x000fe400078ec0ff */
[----:B------:R-:W-:-:S07]  /*f16c0*/  LOP3.LUT P2, RZ, R43, 0x100000, RZ, 0xc0, !PT ;  /* 0x001000002bff7812 */ /* 0x000fce000784c0ff */
        /* <DEDUP_REMOVED lines=60> */
[----:B------:R-:W-:Y:S01]  /*f1a90*/  ISETP.LT.AND P0, PT, R16, UR55, !P0 ;  /* 0x0000003710007c0c */ /* 0x000fe2000c701270 */
[----:B------:R-:W-:Y:S01]  /*f1aa0*/  ULDC UR55, c[0x0][0x228] ;  /* 0x00008a0000377ab9 */ /* 0x000fe20000000800 */
[----:B------:R-:W-:Y:S02]  /*f1ab0*/  LOP3.LUT R5, R5, 0x7fffffff, RZ, 0xc0, !PT ;  /* 0x7fffffff05057812 */ /* 0x000fe400078ec0ff */
[----:B------:R-:W-:-:S05]  /*f1ac0*/  LOP3.LUT P1, RZ, R43, 0x40000, RZ, 0xc0, !PT ;  /* 0x000400002bff7812 */ /* 0x000fca000782c0ff */
        /* <DEDUP_REMOVED lines=32> */
[----:B------:R-:W-:-:S07]  /*f1cd0*/  LOP3.LUT R4, R4, 0xfffffffe, RZ, 0xc0, !PT ;  /* 0xfffffffe04047812 */ /* 0x000fce00078ec0ff */
[----:B------:R-:W-:Y:S02]  /*f1ce0*/  @P3 LOP3.LUT R5, R5, 0x800000, RZ, 0xfc, !PT ;  /* 0x0080000005053812 */ /* 0x000fe400078efcff */
[----:B------:R-:W-:Y:S02]  /*f1cf0*/  @P2 LOP3.LUT R4, R4, 0x1, RZ, 0xfc, !PT ;  /* 0x0000000104042812 */ /* 0x000fe400078efcff */
[----:B------:R-:W-:Y:S02]  /*f1d00*/  LOP3.LUT R5, R5, 0xffbfffff, RZ, 0xc0, !PT ;  /* 0xffbfffff05057812 */ /* 0x000fe400078ec0ff */
[----:B------:R-:W-:Y:S02]  /*f1d10*/  LOP3.LUT P2, RZ, R43, 0x20000, RZ, 0xc0, !PT ;  /* 0x000200002bff7812 */ /* 0x000fe4000784c0ff */
        /* <DEDUP_REMOVED lines=310> */
[----:B------:R-:W-:Y:S02]  /*f3080*/  ISETP.LT.AND P3, PT, R17, UR61, !P2 ;  /* 0x0000003d11007c0c */ /* 0x000fe4000d761270 */
[----:B------:R-:W-:Y:S02]  /*f3090*/  LOP3.LUT R8, R8, 0x7fffffff, RZ, 0xc0, !PT ;  /* 0x7fffffff08087812 */ /* 0x000fe400078ec0ff */
[----:B------:R-:W-:Y:S02]  /*f30a0*/  LOP3.LUT R9, R9, 0x7fffffff, RZ, 0xc0, !PT ;  /* 0x7fffffff09097812 */ /* 0x000fe400078ec0ff */
[----:B------:R-:W-:Y:S01]  /*f30b0*/  LOP3.LUT R10, R10, 0x7fffffff, RZ, 0xc0, !PT ;  /* 0x7fffffff0a0a7812 */ /* 0x000fe200078ec0ff */
[----:B------:R0:W-:Y:S01]  /*f30c0*/  STL [R1], R12 ;  /* 0x0000000c01007387 */ /* 0x0001e20000100800 */
[----:B------:R-:W-:Y:S01]  /*f30d0*/  LOP3.LUT R7, R7, 0xfffff7ff, RZ, 0xc0, !PT ;  /* 0xfffff7ff07077812 */ /* 0x000fe200078ec0ff */
[----:B------:R-:W-:-:S04]  /*f30e0*/  ULDC UR61, c[0x0][0x228] ;  /* 0x00008a00003d7ab9 */ /* 0x000fc80000000800 */
        /* <DEDUP_REMOVED lines=44> */
[----:B------:R-:W-:-:S11]  /*f33b0*/  LOP3.LUT P1, RZ, R43, 0x40, RZ, 0xc0, !PT ;  /* 0x000000402bff7812 */ /* 0x000fd6000782c0ff */
        /* <DEDUP_REMOVED lines=132> */
[----:B------:R-:W-:-:S09]  /*f3c00*/  LOP3.LUT P2, RZ, R43, 0x4, RZ, 0xc0, !PT ;  /* 0x000000042bff7812 */ /* 0x000fd2000784c0ff */
        /* <DEDUP_REMOVED lines=78> */
[----:B------:R-:W-:Y:S01]  /*f40f0*/  LOP3.LUT P3, RZ, R42, 0x20000, RZ, 0xc0, !PT ;  /* 0x000200002aff7812 */ /* 0x000fe2000786c0ff */
[----:B------:R-:W-:Y:S01]  /*f4100*/  VIADD R14, R11, UR46 ;  /* 0x0000002e0b0e7c36 */ /* 0x000fe20008000000 */
[----:B------:R-:W-:Y:S01]  /*f4110*/  LOP3.LUT R9, R9, 0xffffefff, RZ, 0xc0, !PT ;  /* 0xffffefff09097812 */ /* 0x000fe200078ec0ff */
[----:B------:R-:W-:-:S08]  /*f4120*/  ULDC UR51, c[0x0][0x228] ;  /* 0x00008a0000337ab9 */ /* 0x000fd00000000800 */
        /* <DEDUP_REMOVED lines=21> */
[----:B------:R-:W-:Y:S02]  /*f4280*/  LOP3.LUT P0, RZ, R42, 0x8000, RZ, 0xc0, !PT ;  /* 0x000080002aff7812 */ /* 0x000fe4000780c0ff */
[----:B------:R-:W-:-:S04]  /*f4290*/  LOP3.LUT R9, R9, 0xffffffbf, RZ, 0xc0, !PT ;  /* 0xffffffbf09097812 */ /* 0x000fc800078ec0ff */
[----:B------:R-:W-:Y:S02]  /*f42a0*/  @P1 LOP3.LUT R9, R9, 0x40, RZ, 0xfc, !PT ;  /* 0x0000004009091812 */ /* 0x000fe400078efcff */
[----:B------:R-:W-:Y:S01]  /*f42b0*/  ISETP.LT.AND P1, PT, R20, UR50, !P0 ;  /* 0x0000003214007c0c */ /* 0x000fe2000c721270 */
[----:B------:R-:W-:Y:S01]  /*f42c0*/  ULDC UR50, c[0x0][0x228] ;  /* 0x00008a0000327ab9 */ /* 0x000fe20000000800 */
[----:B------:R-:W-:-:S11]  /*f42d0*/  LOP3.LUT R9, R9, 0xfffffffb, RZ, 0xc0, !PT ;  /* 0xfffffffb09097812 */ /* 0x000fd600078ec0ff */
[----:B------:R-:W-:Y:S02]  /*f42e0*/  @P1 LOP3.LUT R9, R9, 0x4, RZ, 0xfc, !PT ;  /* 0x0000000409091812 */ /* 0x000fe400078efcff */
[----:B------:R-:W-:Y:S02]  /*f42f0*/  ISETP.LT.AND P1, PT, R15, UR17, !P0 ;  /* 0x000000110f007c0c */ /* 0x000fe4000c721270 */
[----:B------:R-:W-:-:S11]  /*f4300*/  LOP3.LUT R9, R9, 0xffffffdf, RZ, 0xc0, !PT ;  /* 0xffffffdf09097812 */ /* 0x000fd600078ec0ff */
[----:B------:R-:W-:Y:S02]  /*f4310*/  @P1 LOP3.LUT R9, R9, 0x20, RZ, 0xfc, !PT ;  /* 0x0000002009091812 */ /* 0x000fe400078efcff */
[----:B------:R-:W-:Y:S01]  /*f4320*/  ISETP.LT.AND P1, PT, R21, UR16, !P0 ;  /* 0x0000001015007c0c */ /* 0x000fe2000c721270 */
[----:B------:R-:W-:Y:S01]  /*f4330*/  ULDC.64 UR16, c[0x0][0x228] ;  /* 0x00008a0000107ab9 */ /* 0x000fe20000000a00 */
        /* <DEDUP_REMOVED lines=28> */
[----:B------:R-:W-:Y:S02]  /*f4500*/  ISETP.LT.AND P0, PT, R21, UR50, !P1 ;  /* 0x0000003215007c0c */ /* 0x000fe4000cf01270 */
[----:B------:R-:W-:Y:S02]  /*f4510*/  R2UR UR50, R41 ;  /* 0x00000000293272ca */ /* 0x000fe400000e0000 */
[----:B------:R-:W2:Y:S01]  /*f4520*/  LDL.LU R41, [R1+0x5b98] ;  /* 0x005b980001297983 */ /* 0x000ea20000300800 */
[----:B------:R-:W-:-:S03]  /*f4530*/  LOP3.LUT R10, R10, 0xefffffff, RZ, 0xc0, !PT ;  /* 0xefffffff0a0a7812 */ /* 0x000fc600078ec0ff */
[----:B0-----:R-:W3:Y:S05]  /*f4540*/  LDL.LU R12, [R1+0x5634] ;  /* 0x00563400010c7983 */ /* 0x001eea0000300800 */
[----:B------:R-:W-:Y:S02]  /*f4550*/  @P0 LOP3.LUT R10, R10, 0x10000000, RZ, 0xfc, !PT ;  /* 0x100000000a0a0812 */ /* 0x000fe400078efcff */
[----:B------:R-:W-:Y:S02]  /*f4560*/  ISETP.LT.AND P0, PT, R17, UR61, !P1 ;  /* 0x0000003d11007c0c */ /* 0x000fe4000cf01270 */
[----:B------:R-:W-:-:S11]  /*f4570*/  LOP3.LUT R10, R10, 0xf7ffffff, RZ, 0xc0, !PT ;  /* 0xf7ffffff0a0a7812 */ /* 0x000fd600078ec0ff */
        /* <DEDUP_REMOVED lines=64> */
[----:B------:R-:W-:-:S04]  /*f4980*/  @P3 LOP3.LUT R10, R10, 0x2, RZ, 0xfc, !PT ;  /* 0x000000020a0a3812 */ /* 0x000fc800078efcff */
        /* <DEDUP_REMOVED lines=16> */
[----:B------:R-:W-:Y:S02]  /*f4a90*/  ISETP.LT.AND P4, PT, R21, UR9, !P5 ;  /* 0x0000000915007c0c */ /* 0x000fe4000ef81270 */
[----:B--2---:R-:W-:-:S04]  /*f4aa0*/  LOP3.LUT R41, R41, 0x7fffffff, RZ, 0xc0, !PT ;  /* 0x7fffffff29297812 */ /* 0x004fc800078ec0ff */
        /* <DEDUP_REMOVED lines=28> */
[----:B------:R-:W-:Y:S01]  /*f4c70*/  LOP3.LUT R41, R41, 0xffdfffff, RZ, 0xc0, !PT ;  /* 0xffdfffff29297812 */ /* 0x000fe200078ec0ff */
[----:B------:R-:W2:Y:S03]  /*f4c80*/  LDL.LU R21, [R1+0x5b94] ;  /* 0x005b940001157983 */ /* 0x000ea60000300800 */
[----:B------:R-:W-:Y:S02]  /*f4c90*/  @P2 LOP3.LUT R41, R41, 0x200000, RZ, 0xfc, !PT ;  /* 0x0020000029292812 */ /* 0x000fe400078efcff */
[----:B------:R-:W-:-:S02]  /*f4ca0*/  ISETP.LT.AND P4, PT, R17, UR49, !P6 ;  /* 0x0000003111007c0c */ /* 0x000fc4000f781270 */
[----:B------:R-:W-:Y:S01]  /*f4cb0*/  LOP3.LUT R41, R41, 0xffefffff, RZ, 0xc0, !PT ;  /* 0xffefffff29297812 */ /* 0x000fe200078ec0ff */
[----:B------:R-:W4:Y:S01]  /*f4cc0*/  LDL.LU R17, [R1+0x468] ;  /* 0x0004680001117983 */ /* 0x000f220000300800 */
[----:B---3--:R-:W-:Y:S02]  /*f4cd0*/  ISETP.GE.AND P0, PT, R12, UR17, PT ;  /* 0x000000110c007c0c */ /* 0x008fe4000bf06270 */
[----:B------:R-:W-:Y:S01]  /*f4ce0*/  @P3 LOP3.LUT R41, R41, 0x100000, RZ, 0xfc, !PT ;  /* 0x0010000029293812 */ /* 0x000fe200078efcff */
[----:B------:R-:W-:-:S03]  /*f4cf0*/  VIADD R12, R13, UR44 ;  /* 0x0000002c0d0c7c36 */ /* 0x000fc60008000000 */
[----:B------:R-:W-:Y:S01]  /*f4d00*/  LOP3.LUT R41, R41, 0xfff7ffff, RZ, 0xc0, !PT ;  /* 0xfff7ffff29297812 */ /* 0x000fe200078ec0ff */
[----:B------:R-:W-:-:S03]  /*f4d10*/  VIADD R11, R12, UR8 ;  /* 0x000000080c0b7c36 */ /* 0x000fc60008000000 */
[----:B------:R-:W-:Y:S02]  /*f4d20*/  @P4 LOP3.LUT R41, R41, 0x80000, RZ, 0xfc, !PT ;  /* 0x0008000029294812 */ /* 0x000fe400078efcff */
[----:B------:R-:W-:Y:S01]  /*f4d30*/  ISETP.LT.AND P4, PT, R40, UR53, !P6 ;  /* 0x0000003528007c0c */ /* 0x000fe2000f781270 */
[----:B------:R-:W-:Y:S01]  /*f4d40*/  VIADD R40, R11, UR19 ;  /* 0x000000130b287c36 */ /* 0x000fe20008000000 */
[----:B------:R-:W-:Y:S02]  /*f4d50*/  ISETP.LT.AND P2, PT, R20, UR51, !P6 ;  /* 0x0000003314007c0c */ /* 0x000fe4000f741270 */
[----:B------:R-:W3:Y:S01]  /*f4d60*/  LDL.LU R20, [R1+0x5b90] ;  /* 0x005b900001147983 */ /* 0x000ee20000300800 */
[----:B------:R-:W-:-:S03]  /*f4d70*/  ISETP.LT.AND P3, PT, R19, UR6, !P6 ;  /* 0x0000000613007c0c */ /* 0x000fc6000f761270 */
[----:B------:R-:W2:Y:S04]  /*f4d80*/  LDL.LU R19, [R1+0x5b8c] ;  /* 0x005b8c0001137983 */ /* 0x000ea80000300800 */
[----:B------:R0:W-:Y:S04]  /*f4d90*/  STL [R1+0x4], R40 ;  /* 0x0000042801007387 */ /* 0x0001e80000100800 */
[----:B0-----:R-:W4:Y:S01]  /*f4da0*/  LDL.LU R40, [R1+0x5b88] ;  /* 0x005b880001287983 */ /* 0x001f220000300800 */
        /* <DEDUP_REMOVED lines=12> */
[----:B------:R-:W-:Y:S02]  /*f4e70*/  ISETP.GE.AND P3, PT, R16, UR5, PT ;  /* 0x0000000510007c0c */ /* 0x000fe4000bf66270 */
[----:B----4-:R-:W-:Y:S02]  /*f4e80*/  R2UR UR5, R40 ;  /* 0x00000000280572ca */ /* 0x010fe400000e0000 */
[----:B------:R-:W4:Y:S01]  /*f4e90*/  LDL.LU R40, [R1+0x5b84] ;  /* 0x005b840001287983 */ /* 0x000f220000300800 */
[----:B------:R-:W-:Y:S02]  /*f4ea0*/  ISETP.GE.AND P2, PT, R18, UR50, PT ;  /* 0x0000003212007c0c */ /* 0x000fe4000bf46270 */
[C---:B------:R-:W-:Y:S02]  /*f4eb0*/  LOP3.LUT P1, RZ, R45.reuse, 0x40, RZ, 0xc0, !PT ;  /* 0x000000402dff7812 */ /* 0x040fe4000782c0ff */
[----:B------:R-:W-:-:S04]  /*f4ec0*/  LOP3.LUT R45, R45, 0xffffffdf, RZ, 0xc0, !PT ;  /* 0xffffffdf2d2d7812 */ /* 0x000fc800078ec0ff */
[----:B------:R-:W-:Y:S02]  /*f4ed0*/  @P0 LOP3.LUT R45, R45, 0x20, RZ, 0xfc, !PT ;  /* 0x000000202d2d0812 */ /* 0x000fe400078efcff */
[----:B------:R-:W-:Y:S02]  /*f4ee0*/  ISETP.LT.AND P0, PT, R15, UR23, !P0 ;  /* 0x000000170f007c0c */ /* 0x000fe4000c701270 */
[----:B------:R-:W-:-:S04]  /*f4ef0*/  LOP3.LUT R41, R41, 0xfffffbff, RZ, 0xc0, !PT ;  /* 0xfffffbff29297812 */ /* 0x000fc800078ec0ff */
[----:B------:R-:W-:Y:S02]  /*f4f00*/  @P3 LOP3.LUT R41, R41, 0x400, RZ, 0xfc, !PT ;  /* 0x0000040029293812 */ /* 0x000fe400078efcff */
[----:B----4-:R-:W-:-:S04]  /*f4f10*/  LOP3.LUT R40, R40, 0xfffffff7, RZ, 0xc0, !PT ;  /* 0xfffffff728287812 */ /* 0x010fc800078ec0ff */
[----:B------:R-:W-:Y:S02]  /*f4f20*/  @P2 LOP3.LUT R40, R40, 0x8, RZ, 0xfc, !PT ;  /* 0x0000000828282812 */ /* 0x000fe400078efcff */
[----:B------:R-:W-:Y:S02]  /*f4f30*/  ISETP.LT.AND P2, PT, R18, UR4, !P1 ;  /* 0x0000000412007c0c */ /* 0x000fe4000cf41270 */
[----:B------:R-:W4:Y:S01]  /*f4f40*/  LDL.LU R18, [R1+0x5b80] ;  /* 0x005b800001127983 */ /* 0x000f220000300800 */
[----:B------:R-:W-:Y:S02]  /*f4f50*/  R2UR UR4, R17 ;  /* 0x00000000110472ca */ /* 0x000fe400000e0000 */
[----:B------:R-:W-:Y:S01]  /*f4f60*/  ISETP.LT.AND P1, PT, R16, UR18, !P1 ;  /* 0x0000001210007c0c */ /* 0x000fe2000cf21270 */
[----:B------:R-:W3:Y:S04]  /*f4f70*/  LDL.LU R17, [R1+0x5b7c] ;  /* 0x005b7c0001117983 */ /* 0x000ee80000300800 */
[----:B------:R-:W3:Y:S04]  /*f4f80*/  LDL.LU R16, [R1+0x5b78] ;  /* 0x005b780001107983 */ /* 0x000ee80000300800 */
[----:B------:R-:W2:Y:S01]  /*f4f90*/  LDL.LU R15, [R1+0x5b74] ;  /* 0x005b7400010f7983 */ /* 0x000ea20000300800 */
[----:B------:R-:W-:-:S04]  /*f4fa0*/  LOP3.LUT R41, R41, 0xffffbfff, RZ, 0xc0, !PT ;  /* 0xffffbfff29297812 */ /* 0x000fc800078ec0ff */
[----:B------:R-:W-:-:S04]  /*f4fb0*/  @P2 LOP3.LUT R41, R41, 0x4000, RZ, 0xfc, !PT ;  /* 0x0000400029292812 */ /* 0x000fc800078efcff */
[----:B------:R-:W-:-:S04]  /*f4fc0*/  LOP3.LUT R41, R41, 0xfffff7ff, RZ, 0xc0, !PT ;  /* 0xfffff7ff29297812 */ /* 0x000fc800078ec0ff */
[----:B------:R-:W-:-:S04]  /*f4fd0*/  LOP3.LUT R41, R41, 0xffffdfff, RZ, 0xc0, !PT ;  /* 0xffffdfff29297812 */ /* 0x000fc800078ec0ff */
[----:B------:R-:W-:-:S04]  /*f4fe0*/  @P1 LOP3.LUT R41, R41, 0x2000, RZ, 0xfc, !PT ;  /* 0x0000200029291812 */ /* 0x000fc800078efcff */
[----:B------:R-:W-:Y:S01]  /*f4ff0*/  @P0 LOP3.LUT R41, R41, 0x800, RZ, 0xfc, !PT ;  /* 0x0000080029290812 */ /* 0x000fe200078efcff */
[----:B---3--:R0:W-:Y:S01]  /*f5000*/  STL.64 [R1+0x5c00], R16 ;  /* 0x005c001001007387 */ /* 0x0081e20000100a00 */
[----:B------:R-:W-:Y:S01]  /*f5010*/  LOP3.LUT R45, R45, 0xffffffef, RZ, 0xc0, !PT ;  /* 0xffffffef2d2d7812 */ /* 0x000fe200078ec0ff */
[----:B------:R-:W-:Y:S01]  /*f5020*/  ULDC.64 UR8, c[0x0][0x228] ;  /* 0x00008a0000087ab9 */ /* 0x000fe20000000a00 */
[----:B------:R-:W-:Y:S01]  /*f5030*/  LOP3.LUT R44, R44, 0x7fffffff, RZ, 0xc0, !PT ;  /* 0x7fffffff2c2c7812 */ /* 0x000fe200078ec0ff */
[----:B------:R-:W-:Y:S01]  /*f5040*/  ULDC.64 UR10, c[0x0][0x228] ;  /* 0x00008a00000a7ab9 */ /* 0x000fe20000000a00 */
[----:B------:R-:W-:Y:S01]  /*f5050*/  LOP3.LUT R43, R43, 0x7fffffff, RZ, 0xc0, !PT ;  /* 0x7fffffff2b2b7812 */ /* 0x000fe200078ec0ff */
[----:B------:R-:W-:Y:S01]  /*f5060*/  ULDC.64 UR12, c[0x0][0x228] ;  /* 0x00008a00000c7ab9 */ /* 0x000fe20000000a00 */
[----:B------:R-:W-:Y:S01]  /*f5070*/  ULDC.64 UR14, c[0x0][0x228] ;  /* 0x00008a00000e7ab9 */ /* 0x000fe20000000a00 */
[----:B------:R-:W-:Y:S01]  /*f5080*/  ULDC.64 UR16, c[0x0][0x228] ;  /* 0x00008a0000107ab9 */ /* 0x000fe20000000a00 */
[----:B------:R-:W-:Y:S01]  /*f5090*/  ULDC.64 UR18, c[0x0][0x228] ;  /* 0x00008a0000127ab9 */ /* 0x000fe20000000a00 */
[----:B------:R-:W-:Y:S01]  /*f50a0*/  ULDC.64 UR20, c[0x0][0x228] ;  /* 0x00008a0000147ab9 */ /* 0x000fe20000000a00 */
[----:B------:R-:W-:Y:S01]  /*f50b0*/  ULDC.64 UR24, c[0x0][0x228] ;  /* 0x00008a0000187ab9 */ /* 0x000fe20000000a00 */
[----:B0-----:R-:W3:Y:S01]  /*f50c0*/  LDL.LU R16, [R1+0x5644] ;  /* 0x0056440001107983 */ /* 0x001ee20000300800 */
[----:B------:R-:W-:Y:S01]  /*f50d0*/  ULDC.64 UR26, c[0x0][0x228] ;  /* 0x00008a00001a7ab9 */ /* 0x000fe20000000a00 */
[----:B------:R-:W-:Y:S01]  /*f50e0*/  ULDC.64 UR28, c[0x0][0x228] ;  /* 0x00008a00001c7ab9 */ /* 0x000fe20000000a00 */
[----:B------:R-:W-:Y:S01]  /*f50f0*/  ULDC.64 UR30, c[0x0][0x228] ;  /* 0x00008a00001e7ab9 */ /* 0x000fe20000000a00 */
[----:B------:R-:W3:Y:S01]  /*f5100*/  LDL.LU R17, [R1+0x5648] ;  /* 0x0056480001117983 */ /* 0x000ee20000300800 */
[----:B------:R-:W-:Y:S01]  /*f5110*/  ULDC.64 UR32, c[0x0][0x228] ;  /* 0x00008a0000207ab9 */ /* 0x000fe20000000a00 */
[----:B------:R-:W-:Y:S01]  /*f5120*/  ULDC.64 UR34, c[0x0][0x228] ;  /* 0x00008a0000227ab9 */ /* 0x000fe20000000a00 */
[----:B------:R-:W-:Y:S01]  /*f5130*/  ULDC.64 UR52, c[0x0][0x228] ;  /* 0x00008a0000347ab9 */ /* 0x000fe20000000a00 */
[----:B------:R0:W-:Y:S01]  /*f5140*/  STL [R1+0x5bf8], R40 ;  /* 0x005bf82801007387 */ /* 0x0001e20000100800 */
[----:B------:R-:W-:-:S03]  /*f5150*/  ULDC.64 UR54, c[0x0][0x228] ;  /* 0x00008a0000367ab9 */ /* 0x000fc60000000a00 */
[----:B0-----:R-:W3:Y:S04]  /*f5160*/  LDL.LU R40, [R1+0x5640] ;  /* 0x0056400001287983 */ /* 0x001ee80000300800 */
[----:B----4-:R0:W-:Y:S04]  /*f5170*/  STL [R1+0x5bf4], R18 ;  /* 0x005bf41201007387 */ /* 0x0101e80000100800 */
[----:B0-----:R-:W4:Y:S04]  /*f5180*/  LDL.LU R18, [R1+0x563c] ;  /* 0x00563c0001127983 */ /* 0x001f280000300800 */
[----:B--2---:R0:W-:Y:S04]  /*f5190*/  STL [R1+0x5bf0], R19 ;  /* 0x005bf01301007387 */ /* 0x0041e80000100800 */
[----:B0-----:R-:W2:Y:S01]  /*f51a0*/  LDL.LU R19, [R1+0x5638] ;  /* 0x0056380001137983 */ /* 0x001ea20000300800 */
[----:B------:R-:W-:-:S03]  /*f51b0*/  UMOV UR48, UR8 ;  /* 0x0000000800307c82 */ /* 0x000fc60008000000 */
        /* <DEDUP_REMOVED lines=22> */
[----:B------:R-:W-:Y:S01]  /*f5320*/  STL [R1+0x5b90], R8 ;  /* 0x005b900801007387 */ /* 0x000fe20000100800 */
[----:B0-----:R-:W-:-:S03]  /*f5330*/  MOV R10, UR4 ;  /* 0x00000004000a7c02 */ /* 0x001fc60008000f00 */
[----:B------:R-:W-:Y:S04]  /*f5340*/  STL [R1+0x5b8c], R7 ;  /* 0x005b8c0701007387 */ /* 0x000fe80000100800 */
[----:B------:R0:W-:Y:S04]  /*f5350*/  STL [R1+0x5b88], R6 ;  /* 0x005b880601007387 */ /* 0x0001e80000100800 */
[----:B------:R-:W-:Y:S04]  /*f5360*/  STL [R1+0x5b84], R5 ;  /* 0x005b840501007387 */ /* 0x000fe80000100800 */
[----:B------:R-:W-:Y:S01]  /*f5370*/  STL [R1+0x5b80], R4 ;  /* 0x005b800401007387 */ /* 0x000fe20000100800 */
[----:B0-----:R-:W-:Y:S01]  /*f5380*/  MOV R6, UR5 ;  /* 0x0000000500067c02 */ /* 0x001fe20008000f00 */
[----:B------:R-:W-:-:S02]  /*f5390*/  UMOV UR5, UR9 ;  /* 0x0000000900057c82 */ /* 0x000fc40008000000 */
[----:B------:R0:W-:Y:S01]  /*f53a0*/  STL [R1+0x5b7c], R3 ;  /* 0x005b7c0301007387 */ /* 0x0001e20000100800 */
[----:B------:R-:W-:Y:S02]  /*f53b0*/  ULDC.64 UR8, c[0x0][0x228] ;  /* 0x00008a0000087ab9 */ /* 0x000fe40000000a00 */
[----:B------:R-:W-:Y:S01]  /*f53c0*/  UMOV UR4, UR9 ;  /* 0x0000000900047c82 */ /* 0x000fe20008000000 */
[----:B------:R-:W-:Y:S01]  /*f53d0*/  STL [R1+0x5b78], R2 ;  /* 0x005b780201007387 */ /* 0x000fe20000100800 */
[----:B------:R-:W-:Y:S01]  /*f53e0*/  UMOV UR60, UR8 ;  /* 0x00000008003c7c82 */ /* 0x000fe20008000000 */
[----:B------:R-:W-:Y:S02]  /*f53f0*/  ULDC.64 UR8, c[0x0][0x228] ;  /* 0x00008a0000087ab9 */ /* 0x000fe40000000a00 */
[----:B------:R1:W-:Y:S04]  /*f5400*/  STL [R1+0x5b74], R0 ;  /* 0x005b740001007387 */ /* 0x0003e80000100800 */
[----:B0-----:R-:W3:Y:S04]  /*f5410*/  LDL.LU R3, [R1+0x564c] ;  /* 0x00564c0001037983 */ /* 0x001ee80000300800 */
[----:B------:R-:W3:Y:S01]  /*f5420*/  LDL.LU R4, [R1+0x5650] ;  /* 0x0056500001047983 */ /* 0x000ee20000300800 */
[----:B-1----:R-:W-:-:S02]  /*f5430*/  SHF.R.S32.HI R0, RZ, 0x1f, R14 ;  /* 0x0000001fff007819 */ /* 0x002fc4000001140e */
[----:B--2---:R-:W-:Y:S01]  /*f5440*/  ISETP.GE.AND P0, PT, R19, UR7, PT ;  /* 0x0000000713007c0c */ /* 0x004fe2000bf06270 */
[----:B------:R-:W-:Y:S01]  /*f5450*/  ULDC.64 UR6, c[0x0][0x228] ;  /* 0x00008a0000067ab9 */ /* 0x000fe20000000a00 */
[----:B----4-:R-:W-:-:S11]  /*f5460*/  ISETP.GE.AND P2, PT, R18, UR5, PT ;  /* 0x0000000512007c0c */ /* 0x010fd6000bf46270 */
[----:B------:R-:W-:Y:S02]  /*f5470*/  @P0 LOP3.LUT R45, R45, 0x10, RZ, 0xfc, !PT ;  /* 0x000000102d2d0812 */ /* 0x000fe400078efcff */
[----:B------:R-:W-:-:S05]  /*f5480*/  IADD3 R8, P0, R14, R61, RZ ;  /* 0x0000003d0e087210 */ /* 0x000fca0007f1e0ff */
[----:B------:R-:W-:-:S05]  /*f5490*/  IMAD.X R9, R0, 0x1, R60, P0 ;  /* 0x0000000100097824 */ /* 0x000fca00000e063c */
[----:B------:R0:W-:Y:S04]  /*f54a0*/  STL.64 [R1+0x4608], R8 ;  /* 0x0046080801007387 */ /* 0x0001e80000100a00 */
[----:B------:R-:W2:Y:S01]  /*f54b0*/  LDL.LU R2, [R1+0x5654] ;  /* 0x0056540001027983 */ /* 0x000ea20000300800 */
[----:B---3--:R-:W-:Y:S02]  /*f54c0*/  ISETP.GE.AND P1, PT, R40, UR4, PT ;  /* 0x0000000428007c0c */ /* 0x008fe4000bf26270 */
[----:B------:R-:W-:Y:S01]  /*f54d0*/  LOP3.LUT R45, R45, 0xfffffff7, RZ, 0xc0, !PT ;  /* 0xfffffff72d2d7812 */ /* 0x000fe200078ec0ff */
[----:B------:R-:W-:Y:S01]  /*f54e0*/  UMOV UR5, UR7 ;  /* 0x0000000700057c82 */ /* 0x000fe20008000000 */
[----:B------:R-:W3:Y:S02]  /*f54f0*/  LDL.LU R7, [R1+0x5658] ;  /* 0x0056580001077983 */ /* 0x000ee40000300800 */
[----:B------:R-:W-:-:S02]  /*f5500*/  @P2 LOP3.LUT R45, R45, 0x8, RZ, 0xfc, !PT ;  /* 0x000000082d2d2812 */ /* 0x000fc400078efcff */
[----:B0-----:R-:W-:Y:S02]  /*f5510*/  IADD3 R8, P0, R14, R59, RZ ;  /* 0x0000003b0e087210 */ /* 0x001fe40007f1e0ff */
[----:B------:R-:W-:Y:S02]  /*f5520*/  ISETP.GE.AND P2, PT, R16, UR5, PT ;  /* 0x0000000510007c0c */ /* 0x000fe4000bf46270 */
[----:B------:R-:W-:Y:S01]  /*f5530*/  LOP3.LUT R45, R45, 0xfffffffb, RZ, 0xc0, !PT ;  /* 0xfffffffb2d2d7812 */ /* 0x000fe200078ec0ff */
[----:B------:R-:W-:Y:S01]  /*f5540*/  UMOV UR61, UR6 ;  /* 0x00000006003d7c82 */ /* 0x000fe20008000000 */
[----:B------:R-:W-:Y:S01]  /*f5550*/  IMAD.X R9, R0, 0x1, R58, P0 ;  /* 0x0000000100097824 */ /* 0x000fe200000e063a */
[----:B------:R-:W-:Y:S01]  /*f5560*/  ULDC.64 UR6, c[0x0][0x228] ;  /* 0x00008a0000067ab9 */ /* 0x000fe20000000a00 */
[----:B------:R-:W-:Y:S01]  /*f5570*/  @P1 LOP3.LUT R45, R45, 0x4, RZ, 0xfc, !PT ;  /* 0x000000042d2d1812 */ /* 0x000fe200078efcff */
[----:B------:R-:W-:Y:S02]  /*f5580*/  UMOV UR4, UR7 ;  /* 0x0000000700047c82 */ /* 0x000fe40008000000 */
[----:B------:R-:W-:Y:S01]  /*f5590*/  ISETP.GE.AND P1, PT, R17, UR4, PT ;  /* 0x0000000411007c0c */ /* 0x000fe2000bf26270 */
[----:B------:R0:W-:Y:S01]  /*f55a0*/  STL.64 [R1+0x45e8], R8 ;  /* 0x0045e80801007387 */ /* 0x0001e20000100a00 */
[----:B------:R-:W-:-:S03]  /*f55b0*/  LOP3.LUT R45, R45, 0xfffffffd, RZ, 0xc0, !PT ;  /* 0xfffffffd2d2d7812 */ /* 0x000fc600078ec0ff */
[----:B------:R-:W4:Y:S01]  /*f55c0*/  LDL.LU R5, [R1+0x565c] ;  /* 0x00565c0001057983 */ /* 0x000f220000300800 */
[----:B------:R-:W-:Y:S01]  /*f55d0*/  @P2 LOP3.LUT R45, R45, 0x2, RZ, 0xfc, !PT ;  /* 0x000000022d2d2812 */ /* 0x000fe200078efcff */
[----:B------:R-:W-:Y:S01]  /*f55e0*/  UMOV UR56, UR6 ;  /* 0x0000000600387c82 */ /* 0x000fe20008000000 */
[----:B------:R-:W-:Y:S01]  /*f55f0*/  ULDC.64 UR6, c[0x0][0x228] ;  /* 0x00008a0000067ab9 */ /* 0x000fe20000000a00 */
[----:B0-----:R-:W-:Y:S01]  /*f5600*/  IADD3 R8, P0, R14, R57, RZ ;  /* 0x000000390e087210 */ /* 0x001fe20007f1e0ff */
[----:B------:R-:W-:Y:S01]  /*f5610*/  UMOV UR5, UR7 ;  /* 0x0000000700057c82 */ /* 0x000fe20008000000 */
[----:B------:R-:W-:Y:S01]  /*f5620*/  LOP3.LUT R45, R45, 0xfffffffe, RZ, 0xc0, !PT ;  /* 0xfffffffe2d2d7812 */ /* 0x000fe200078ec0ff */
[----:B------:R-:W-:Y:S01]  /*f5630*/  UMOV UR43, UR6 ;  /* 0x00000006002b7c82 */ /* 0x000fe20008000000 */
[----:B------:R-:W-:Y:S01]  /*f5640*/  ULDC.64 UR6, c[0x0][0x228] ;  /* 0x00008a0000067ab9 */ /* 0x000fe20000000a00 */
[----:B------:R-:W-:Y:S01]  /*f5650*/  IMAD.X R9, R0, 0x1, R56, P0 ;  /* 0x0000000100097824 */ /* 0x000fe200000e0638 */
[----:B------:R-:W-:Y:S01]  /*f5660*/  UMOV UR4, UR7 ;  /* 0x0000000700047c82 */ /* 0x000fe20008000000 */
[----:B------:R-:W-:Y:S01]  /*f5670*/  @P1 LOP3.LUT R45, R45, 0x1, RZ, 0xfc, !PT ;  /* 0x000000012d2d1812 */ /* 0x000fe200078efcff */
[----:B------:R-:W-:Y:S01]  /*f5680*/  UMOV UR49, UR6 ;  /* 0x0000000600317c82 */ /* 0x000fe20008000000 */
[----:B------:R-:W-:Y:S01]  /*f5690*/  ULDC.64 UR6, c[0x0][0x228] ;  /* 0x00008a0000067ab9 */ /* 0x000fe20000000a00 */
[----:B------:R-:W-:-:S02]  /*f56a0*/  ISETP.GE.AND P2, PT, R3, UR5, PT ;  /* 0x0000000503007c0c */ /* 0x000fc4000bf46270 */
[----:B------:R-:W4:Y:S01]  /*f56b0*/  LDL.LU R3, [R1+0x5660] ;  /* 0x0056600001037983 */ /* 0x000f220000300800 */
[----:B------:R-:W-:-:S03]  /*f56c0*/  ISETP.GE.AND P1, PT, R4, UR4, PT ;  /* 0x0000000404007c0c */ /* 0x000fc6000bf26270 */
[----:B------:R0:W-:Y:S04]  /*f56d0*/  STL.64 [R1+0x4618], R8 ;  /* 0x0046180801007387 */ /* 0x0001e80000100a00 */
[----:B------:R-:W4:Y:S01]  /*f56e0*/  LDL.LU R4, [R1+0x5664] ;  /* 0x0056640001047983 */ /* 0x000f220000300800 */
[----:B------:R-:W-:Y:S02]  /*f56f0*/  UMOV UR5, UR7 ;  /* 0x0000000700057c82 */ /* 0x000fe40008000000 */
[----:B------:R-:W-:Y:S02]  /*f5700*/  @P2 LOP3.LUT R44, R44, 0x80000000, RZ, 0xfc, !PT ;  /* 0x800000002c2c2812 */ /* 0x000fe400078efcff */
[----:B--2---:R-:W-:Y:S02]  /*f5710*/  ISETP.GE.AND P2, PT, R2, UR5, PT ;  /* 0x0000000502007c0c */ /* 0x004fe4000bf46270 */
[----:B------:R-:W2:Y:S01]  /*f5720*/  LDL.LU R2, [R1+0x5668] ;  /* 0x0056680001027983 */ /* 0x000ea20000300800 */
[----:B------:R-:W-:Y:S01]  /*f5730*/  LOP3.LUT R44, R44, 0xbfffffff, RZ, 0xc0, !PT ;  /* 0xbfffffff2c2c7812 */ /* 0x000fe200078ec0ff */
[----:B------:R-:W-:Y:S01]  /*f5740*/  UMOV UR42, UR6 ;  /* 0x00000006002a7c82 */ /* 0x000fe20008000000 */
[----:B------:R-:W-:-:S02]  /*f5750*/  ULDC.64 UR6, c[0x0][0x228] ;  /* 0x00008a0000067ab9 */ /* 0x000fc40000000a00 */
[----:B------:R-:W-:Y:S01]  /*f5760*/  @P1 LOP3.LUT R44, R44, 0x40000000, RZ, 0xfc, !PT ;  /* 0x400000002c2c1812 */ /* 0x000fe200078efcff */
[----:B------:R-:W-:Y:S02]  /*f5770*/  UMOV UR4, UR7 ;  /* 0x0000000700047c82 */ /* 0x000fe40008000000 */
[----:B---3--:R-:W-:Y:S02]  /*f5780*/  ISETP.GE.AND P1, PT, R7, UR4, PT ;  /* 0x0000000407007c0c */ /* 0x008fe4000bf26270 */
[----:B------:R-:W-:Y:S01]  /*f5790*/  LOP3.LUT R44, R44, 0xdfffffff, RZ, 0xc0, !PT ;  /* 0xdfffffff2c2c7812 */ /* 0x000fe200078ec0ff */
[----:B------:R-:W-:Y:S01]  /*f57a0*/  UMOV UR45, UR6 ;  /* 0x00000006002d7c82 */ /* 0x000fe20008000000 */
[----:B------:R-:W-:Y:S01]  /*f57b0*/  ULDC.64 UR6, c[0x0][0x228] ;  /* 0x00008a0000067ab9 */ /* 0x000fe20000000a00 */
[----:B0-----:R-:W-:Y:S01]  /*f57c0*/  IADD3 R8, P0, R14, R55, RZ ;  /* 0x000000370e087210 */ /* 0x001fe20007f1e0ff */
[----:B------:R-:W-:Y:S01]  /*f57d0*/  UMOV UR5, UR7 ;  /* 0x0000000700057c82 */ /* 0x000fe20008000000 */
[----:B------:R-:W-:-:S04]  /*f57e0*/  @P2 LOP3.LUT R44, R44, 0x20000000, RZ, 0xfc, !PT ;  /* 0x200000002c2c2812 */ /* 0x000fc800078efcff */
[----:B------:R-:W-:Y:S01]  /*f57f0*/  LOP3.LUT R44, R44, 0xefffffff, RZ, 0xc0, !PT ;  /* 0xefffffff2c2c7812 */ /* 0x000fe200078ec0ff */
[----:B------:R-:W-:Y:S01]  /*f5800*/  IMAD.X R9, R0, 0x1, R54, P0 ;  /* 0x0000000100097824 */ /* 0x000fe200000e0636 */
[----:B----4-:R-:W-:Y:S01]  /*f5810*/  ISETP.GE.AND P2, PT, R5, UR5, PT ;  /* 0x0000000505007c0c */ /* 0x010fe2000bf46270 */
[----:B------:R-:W-:Y:S01]  /*f5820*/  UMOV UR40, UR6 ;  /* 0x0000000600287c82 */ /* 0x000fe20008000000 */
[----:B------:R-:W-:Y:S01]  /*f5830*/  @P1 LOP3.LUT R44, R44, 0x10000000, RZ, 0xfc, !PT ;  /* 0x100000002c2c1812 */ /* 0x000fe200078efcff */
[----:B------:R-:W-:Y:S01]  /*f5840*/  ULDC.64 UR6, c[0x0][0x228] ;  /* 0x00008a0000067ab9 */ /* 0x000fe20000000a00 */
[----:B------:R0:W-:Y:S01]  /*f5850*/  STL.64 [R1+0x4620], R8 ;  /* 0x0046200801007387 */ /* 0x0001e20000100a00 */
[----:B------:R-:W-:Y:S01]  /*f5860*/  UMOV UR4, UR7 ;  /* 0x0000000700047c82 */ /* 0x000fe20008000000 */
[----:B------:R-:W-:Y:S01]  /*f5870*/  UMOV UR44, UR6 ;  /* 0x00000006002c7c82 */ /* 0x000fe20008000000 */
[----:B------:R-:W-:Y:S01]  /*f5880*/  LOP3.LUT R44, R44, 0xf7ffffff, RZ, 0xc0, !PT ;  /* 0xf7ffffff2c2c7812 */ /* 0x000fe200078ec0ff */
[----:B------:R-:W-:Y:S01]  /*f5890*/  ULDC.64 UR6, c[0x0][0x228] ;  /* 0x00008a0000067ab9 */ /* 0x000fe20000000a00 */
[----:B------:R-:W3:Y:S01]  /*f58a0*/  LDL.LU R7, [R1+0x566c] ;  /* 0x00566c0001077983 */ /* 0x000ee20000300800 */
[----:B------:R-:W-:Y:S01]  /*f58b0*/  UMOV UR5, UR7 ;  /* 0x0000000700057c82 */ /* 0x000fe20008000000 */
[----:B0-----:R-:W-:-:S02]  /*f58c0*/  IADD3 R8, P0, R14, R53, RZ ;  /* 0x000000350e087210 */ /* 0x001fc40007f1e0ff */
[----:B------:R-:W-:-:S03]  /*f58d0*/  @P2 LOP3.LUT R44, R44, 0x8000000, RZ, 0xfc, !PT ;  /* 0x080000002c2c2812 */ /* 0x000fc600078efcff */
[----:B------:R-:W-:Y:S01]  /*f58e0*/  IMAD.X R9, R0, 0x1, R52, P0 ;  /* 0x0000000100097824 */ /* 0x000fe200000e0634 */
[----:B------:R-:W-:Y:S01]  /*f58f0*/  LOP3.LUT R44, R44, 0xfbffffff, RZ, 0xc0, !PT ;  /* 0xfbffffff2c2c7812 */ /* 0x000fe200078ec0ff */
[----:B------:R-:W-:Y:S01]  /*f5900*/  UMOV UR58, UR6 ;  /* 0x00000006003a7c82 */ /* 0x000fe20008000000 */
[----:B------:R-:W-:Y:S01]  /*f5910*/  ULDC.64 UR6, c[0x0][0x228] ;  /* 0x00008a0000067ab9 */ /* 0x000fe20000000a00 */
[----:B------:R-:W-:Y:S02]  /*f5920*/  ISETP.GE.AND P1, PT, R3, UR4, PT ;  /* 0x0000000403007c0c */ /* 0x000fe4000bf26270 */
[----:B------:R-:W4:Y:S01]  /*f5930*/  LDL.LU R3, [R1+0x5670] ;  /* 0x0056700001037983 */ /* 0x000f220000300800 */
[----:B------:R-:W-:Y:S02]  /*f5940*/  ISETP.GE.AND P2, PT, R4, UR5, PT ;  /* 0x0000000504007c0c */ /* 0x000fe4000bf46270 */
[----:B------:R-:W-:Y:S01]  /*f5950*/  IADD3 R4, P0, R14, R51, RZ ;  /* 0x000000330e047210 */ /* 0x000fe20007f1e0ff */
[----:B------:R-:W-:Y:S04]  /*f5960*/  STL.64 [R1+0x4630], R8 ;  /* 0x0046300801007387 */ /* 0x000fe80000100a00 */
[----:B------:R-:W-:Y:S01]  /*f5970*/  IMAD.X R5, R0, 0x1, R50, P0 ;  /* 0x0000000100057824 */ /* 0x000fe200000e0632 */
[----:B------:R-:W-:-:S02]  /*f5980*/  UMOV UR4, UR7 ;  /* 0x0000000700047c82 */ /* 0x000fc40008000000 */
[----:B------:R-:W-:Y:S02]  /*f5990*/  @P1 LOP3.LUT R44, R44, 0x4000000, RZ, 0xfc, !PT ;  /* 0x040000002c2c1812 */ /* 0x000fe400078efcff */
[----:B------:R0:W-:Y:S04]  /*f59a0*/  STL.64 [R1+0x4648], R4 ;  /* 0x0046480401007387 */ /* 0x0001e80000100a00 */
[----:B0-----:R-:W4:Y:S01]  /*f59b0*/  LDL.LU R5, [R1+0x5674] ;  /* 0x0056740001057983 */ /* 0x001f220000300800 */
[----:B--2---:R-:W-:-:S03]  /*f59c0*/  ISETP.GE.AND P1, PT, R2, UR4, PT ;  /* 0x0000000402007c0c */ /* 0x004fc6000bf26270 */
[----:B------:R-:W2:Y:S01]  /*f59d0*/  LDL.LU R2, [R1+0x5678] ;  /* 0x0056780001027983 */ /* 0x000ea20000300800 */
[----:B------:R-:W-:-:S03]  /*f59e0*/  IADD3 R8, P0, R14, R49, RZ ;  /* 0x000000310e087210 */ /* 0x000fc60007f1e0ff */
[----:B------:R-:W2:Y:S02]  /*f59f0*/  LDL.LU R4, [R1+0x567c] ;  /* 0x00567c0001047983 */ /* 0x000ea40000300800 */
[----:B------:R-:W-:-:S05]  /*f5a00*/  IMAD.X R9, R0, 0x1, R47, P0 ;  /* 0x0000000100097824 */ /* 0x000fca00000e062f */
[----:B------:R0:W-:Y:S01]  /*f5a10*/  STL.64 [R1+0x4668], R8 ;  /* 0x0046680801007387 */ /* 0x0001e20000100a00 */
[----:B------:R-:W-:Y:S01]  /*f5a20*/  LOP3.LUT R44, R44, 0xfdffffff, RZ, 0xc0, !PT ;  /* 0xfdffffff2c2c7812 */ /* 0x000fe200078ec0ff */
[----:B------:R-:W-:Y:S01]  /*f5a30*/  UMOV UR22, UR6 ;  /* 0x0000000600167c82 */ /* 0x000fe20008000000 */
[----:B------:R-:W-:Y:S01]  /*f5a40*/  ULDC.64 UR6, c[0x0][0x228] ;  /* 0x00008a0000067ab9 */ /* 0x000fe20000000a00 */
[----:B0-----:R-:W-:-:S05]  /*f5a50*/  IADD3 R8, P0, R14, R48, RZ ;  /* 0x000000300e087210 */ /* 0x001fca0007f1e0ff */
[----:B------:R-:W-:Y:S02]  /*f5a60*/  IMAD.X R9, R0, 0x1, R46, P0 ;  /* 0x0000000100097824 */ /* 0x000fe400000e062e */
[----:B------:R-:W2:Y:S01]  /*f5a70*/  LDL.LU R0, [R1+0x5680] ;  /* 0x0056800001007983 */ /* 0x000ea20000300800 */
[----:B------:R-:W-:Y:S01]  /*f5a80*/  @P2 LOP3.LUT R44, R44, 0x2000000, RZ, 0xfc, !PT ;  /* 0x020000002c2c2812 */ /* 0x000fe200078efcff */
[----:B------:R-:W-:Y:S02]  /*f5a90*/  UMOV UR5, UR7 ;  /* 0x0000000700057c82 */ /* 0x000fe40008000000 */
[----:B---3--:R-:W-:Y:S02]  /*f5aa0*/  ISETP.GE.AND P2, PT, R7, UR5, PT ;  /* 0x0000000507007c0c */ /* 0x008fe4000bf46270 */
[----:B------:R-:W-:Y:S01]  /*f5ab0*/  LOP3.LUT R44, R44, 0xfeffffff, RZ, 0xc0, !PT ;  /* 0xfeffffff2c2c7812 */ /* 0x000fe200078ec0ff */
[----:B------:R-:W-:Y:S01]  /*f5ac0*/  UMOV UR41, UR6 ;  /* 0x0000000600297c82 */ /* 0x000fe20008000000 */
[----:B------:R-:W-:-:S02]  /*f5ad0*/  ULDC.64 UR6, c[0x0][0x228] ;  /* 0x00008a0000067ab9 */ /* 0x000fc40000000a00 */
[----:B------:R-:W-:Y:S01]  /*f5ae0*/  @P1 LOP3.LUT R44, R44, 0x1000000, RZ, 0xfc, !PT ;  /* 0x010000002c2c1812 */ /* 0x000fe200078efcff */
[----:B------:R-:W-:Y:S01]  /*f5af0*/  UMOV UR4, UR7 ;  /* 0x0000000700047c82 */ /* 0x000fe20008000000 */
[----:B------:R-:W-:Y:S02]  /*f5b00*/  UMOV UR50, UR6 ;  /* 0x0000000600327c82 */ /* 0x000fe40008000000 */
[----:B------:R-:W-:-:S04]  /*f5b10*/  LOP3.LUT R44, R44, 0xff7fffff, RZ, 0xc0, !PT ;  /* 0xff7fffff2c2c7812 */ /* 0x000fc800078ec0ff */
[----:B------:R-:W-:Y:S02]  /*f5b20*/  @P2 LOP3.LUT R44, R44, 0x800000, RZ, 0xfc, !PT ;  /* 0x008000002c2c2812 */ /* 0x000fe400078efcff */
[----:B----4-:R-:W-:Y:S01]  /*f5b30*/  ISETP.GE.AND P1, PT, R3, UR4, PT ;  /* 0x0000000403007c0c */ /* 0x010fe2000bf26270 */
[----:B------:R-:W-:Y:S01]  /*f5b40*/  ULDC.64 UR4, c[0x0][0x228] ;  /* 0x00008a0000047ab9 */ /* 0x000fe20000000a00 */
[----:B------:R-:W3:Y:S01]  /*f5b50*/  LDL.LU R3, [R1+0x5684] ;  /* 0x0056840001037983 */ /* 0x000ee20000300800 */
[----:B------:R-:W-:Y:S01]  /*f5b60*/  UMOV UR6, UR5 ;  /* 0x0000000500067c82 */ /* 0x000fe20008000000 */
[----:B------:R-:W-:Y:S02]  /*f5b70*/  UMOV UR5, UR9 ;  /* 0x0000000900057c82 */ /* 0x000fe40008000000 */
[----:B------:R0:W-:Y:S01]  /*f5b80*/  STL.64 [R1+0x4660], R8 ;  /* 0x0046600801007387 */ /* 0x0001e20000100a00 */
[----:B--2---:R-:W-:-:S03]  /*f5b90*/  ISETP.GE.AND P2, PT, R2, UR5, PT ;  /* 0x0000000502007c0c */ /* 0x004fc6000bf46270 */
[----:B------:R-:W2:Y:S01]  /*f5ba0*/  LDL.LU R2, [R1+0x5688] ;  /* 0x0056880001027983 */ /* 0x000ea20000300800 */
[----:B------:R-:W-:Y:S02]  /*f5bb0*/  ISETP.GE.AND P0, PT, R5, UR6, PT ;  /* 0x0000000605007c0c */ /* 0x000fe4000bf06270 */
[----:B------:R-:W-:Y:S01]  /*f5bc0*/  LOP3.LUT R44, R44, 0xffbfffff, RZ, 0xc0, !PT ;  /* 0xffbfffff2c2c7812 */ /* 0x000fe200078ec0ff */
[----:B------:R-:W-:Y:S01]  /*f5bd0*/  UMOV UR39, UR8 ;  /* 0x0000000800277c82 */ /* 0x000fe20008000000 */
[----:B------:R-:W-:Y:S01]  /*f5be0*/  ULDC.64 UR8, c[0x0][0x228] ;  /* 0x00008a0000087ab9 */ /* 0x000fe20000000a00 */
[----:B------:R-:W-:Y:S01]  /*f5bf0*/  UMOV UR57, UR4 ;  /* 0x0000000400397c82 */ /* 0x000fe20008000000 */
[----:B------:R-:W-:Y:S01]  /*f5c00*/  @P1 LOP3.LUT R44, R44, 0x400000, RZ, 0xfc, !PT ;  /* 0x004000002c2c1812 */ /* 0x000fe200078efcff */
[----:B------:R-:W-:-:S03]  /*f5c10*/  ULDC.64 UR6, c[0x0][0x228] ;  /* 0x00008a0000067ab9 */ /* 0x000fc60000000a00 */
[----:B------:R-:W-:Y:S01]  /*f5c20*/  LOP3.LUT R44, R44, 0xffdfffff, RZ, 0xc0, !PT ;  /* 0xffdfffff2c2c7812 */ /* 0x000fe200078ec0ff */
[----:B------:R-:W-:Y:S01]  /*f5c30*/  UMOV UR4, UR9 ;  /* 0x0000000900047c82 */ /* 0x000fe20008000000 */
[----:B------:R-:W-:Y:S02]  /*f5c40*/  SHF.R.S32.HI R5, RZ, 0x1f, R13 ;  /* 0x0000001fff057819 */ /* 0x000fe4000001140d */
[----:B------:R-:W-:Y:S02]  /*f5c50*/  @P0 LOP3.LUT R44, R44, 0x200000, RZ, 0xfc, !PT ;  /* 0x002000002c2c0812 */ /* 0x000fe400078efcff */
[----:B0-----:R-:W-:Y:S02]  /*f5c60*/  IADD3 R8, P0, R13, R61, RZ ;  /* 0x0000003d0d087210 */ /* 0x001fe40007f1e0ff */
[----:B------:R-:W-:Y:S02]  /*f5c70*/  ISETP.GE.AND P1, PT, R4, UR4, PT ;  /* 0x0000000404007c0c */ /* 0x000fe4000bf26270 */
[----:B------:R-:W4:Y:S01]  /*f5c80*/  LDL.LU R4, [R1+0x568c] ;  /* 0x00568c0001047983 */ /* 0x000f220000300800 */
[----:B------:R-:W-:Y:S01]  /*f5c90*/  LOP3.LUT R44, R44, 0xffefffff, RZ, 0xc0, !PT ;  /* 0xffefffff2c2c7812 */ /* 0x000fe200078ec0ff */
[----:B------:R-:W-:Y:S01]  /*f5ca0*/  IMAD.X R9, R5, 0x1, R60, P0 ;  /* 0x0000000105097824 */ /* 0x000fe200000e063c */
[----:B------:R-:W-:-:S02]  /*f5cb0*/  UMOV UR5, UR7 ;  /* 0x0000000700057c82 */ /* 0x000fc40008000000 */
[----:B------:R-:W-:Y:S02]  /*f5cc0*/  @P2 LOP3.LUT R44, R44, 0x100000, RZ, 0xfc, !PT ;  /* 0x001000002c2c2812 */ /* 0x000fe400078efcff */
[----:B------:R0:W-:Y:S01]  /*f5cd0*/  STL.64 [R1+0x4678], R8 ;  /* 0x0046780801007387 */ /* 0x0001e20000100a00 */
[----:B------:R-:W-:-:S03]  /*f5ce0*/  ISETP.GE.AND P2, PT, R0, UR5, PT ;  /* 0x0000000500007c0c */ /* 0x000fc6000bf46270 */
[----:B------:R-:W4:Y:S01]  /*f5cf0*/  LDL.LU R0, [R1+0x5690] ;  /* 0x0056900001007983 */ /* 0x000f220000300800 */
[----:B------:R-:W-:-:S03]  /*f5d00*/  LOP3.LUT R44, R44, 0xfff7ffff, RZ, 0xc0, !PT ;  /* 0xfff7ffff2c2c7812 */ /* 0x000fc600078ec0ff */
[----:B------:R-:W4:Y:S01]  /*f5d10*/  LDL.LU R7, [R1+0x5694] ;  /* 0x0056940001077983 */ /* 0x000f220000300800 */
[----:B------:R-:W-:Y:S02]  /*f5d20*/  @P1 LOP3.LUT R44, R44, 0x80000, RZ, 0xfc, !PT ;  /* 0x000800002c2c1812 */ /* 0x000fe400078efcff */
[----:B0-----:R-:W-:Y:S01]  /*f5d30*/  IADD3 R8, P0, R13, R59, RZ ;  /* 0x0000003b0d087210 */ /* 0x001fe20007f1e0ff */
[----:B------:R-:W-:Y:S01]  /*f5d40*/  UMOV UR36, UR6 ;  /* 0x0000000600247c82 */ /* 0x000fe20008000000 */
[----:B------:R-:W-:Y:S01]  /*f5d50*/  ULDC.64 UR6, c[0x0][0x228] ;  /* 0x00008a0000067ab9 */ /* 0x000fe20000000a00 */
[----:B------:R-:W-:Y:S01]  /*f5d60*/  LOP3.LUT R44, R44, 0xfffbffff, RZ, 0xc0, !PT ;  /* 0xfffbffff2c2c7812 */ /* 0x000fe200078ec0ff */
[----:B------:R-:W-:Y:S01]  /*f5d70*/  UMOV UR4, UR7 ;  /* 0x0000000700047c82 */ /* 0x000fe20008000000 */
[----:B------:R-:W-:Y:S01]  /*f5d80*/  IMAD.X R9, R5, 0x1, R58, P0 ;  /* 0x0000000105097824 */ /* 0x000fe200000e063a */
[----:B------:R-:W-:Y:S01]  /*f5d90*/  UMOV UR46, UR6 ;  /* 0x00000006002e7c82 */ /* 0x000fe20008000000 */
[----:B------:R-:W-:Y:S01]  /*f5da0*/  ULDC.64 UR6, c[0x0][0x228] ;  /* 0x00008a0000067ab9 */ /* 0x000fe20000000a00 */
[----:B------:R-:W-:Y:S01]  /*f5db0*/  @P2 LOP3.LUT R44, R44, 0x40000, RZ, 0xfc, !PT ;  /* 0x000400002c2c2812 */ /* 0x000fe200078efcff */
[----:B------:R-:W-:Y:S01]  /*f5dc0*/  UMOV UR5, UR7 ;  /* 0x0000000700057c82 */ /* 0x000fe20008000000 */
[----:B------:R0:W-:Y:S01]  /*f5dd0*/  STL.64 [R1+0x4658], R8 ;  /* 0x0046580801007387 */ /* 0x0001e20000100a00 */
[----:B---3--:R-:W-:-:S03]  /*f5de0*/  ISETP.GE.AND P1, PT, R3, UR4, PT ;  /* 0x0000000403007c0c */ /* 0x008fc6000bf26270 */
[----:B------:R-:W3:Y:S01]  /*f5df0*/  LDL.LU R3, [R1+0x5698] ;  /* 0x0056980001037983 */ /* 0x000ee20000300800 */
[----:B--2---:R-:W-:-:S03]  /*f5e00*/  ISETP.GE.AND P2, PT, R2, UR5, PT ;  /* 0x0000000502007c0c */ /* 0x004fc6000bf46270 */
[----:B------:R-:W2:Y:S01]  /*f5e10*/  LDL.LU R2, [R1+0x569c] ;  /* 0x00569c0001027983 */ /* 0x000ea20000300800 */
[----:B------:R-:W-:Y:S01]  /*f5e20*/  LOP3.LUT R44, R44, 0xfffdffff, RZ, 0xc0, !PT ;  /* 0xfffdffff2c2c7812 */ /* 0x000fe200078ec0ff */
[----:B------:R-:W-:Y:S01]  /*f5e30*/  UMOV UR38, UR6 ;  /* 0x0000000600267c82 */ /* 0x000fe20008000000 */
[----:B------:R-:W-:Y:S01]  /*f5e40*/  ULDC.64 UR6, c[0x0][0x228] ;  /* 0x00008a0000067ab9 */ /* 0x000fe20000000a00 */
[----:B0-----:R-:W-:Y:S01]  /*f5e50*/  IADD3 R8, P0, R13, R57, RZ ;  /* 0x000000390d087210 */ /* 0x001fe20007f1e0ff */
[----:B------:R-:W-:Y:S01]  /*f5e60*/  UMOV UR4, UR7 ;  /* 0x0000000700047c82 */ /* 0x000fe20008000000 */
[----:B------:R-:W-:Y:S01]  /*f5e70*/  @P1 LOP3.LUT R44, R44, 0x20000, RZ, 0xfc, !PT ;  /* 0x000200002c2c1812 */ /* 0x000fe200078efcff */
[----:B------:R-:W-:Y:S01]  /*f5e80*/  UMOV UR47, UR6 ;  /* 0x00000006002f7c82 */ /* 0x000fe20008000000 */
[----:B------:R-:W-:Y:S02]  /*f5e90*/  ULDC.64 UR6, c[0x0][0x228] ;  /* 0x00008a0000067ab9 */ /* 0x000fe40000000a00 */
[----:B------:R-:W-:Y:S01]  /*f5ea0*/  LOP3.LUT R44, R44, 0xfffeffff, RZ, 0xc0, !PT ;  /* 0xfffeffff2c2c7812 */ /* 0x000fe200078ec0ff */
[----:B------:R-:W-:Y:S01]  /*f5eb0*/  IMAD.X R9, R5, 0x1, R56, P0 ;  /* 0x0000000105097824 */ /* 0x000fe200000e0638 */
[----:B------:R-:W-:-:S02]  /*f5ec0*/  UMOV UR5, UR7 ;  /* 0x0000000700057c82 */ /* 0x000fc40008000000 */
[----:B------:R-:W-:Y:S02]  /*f5ed0*/  @P2 LOP3.LUT R44, R44, 0x10000, RZ, 0xfc, !PT ;  /* 0x000100002c2c2812 */ /* 0x000fe400078efcff */
[----:B----4-:R-:W-:Y:S01]  /*f5ee0*/  ISETP.GE.AND P1, PT, R4, UR4, PT ;  /* 0x0000000404007c0c */ /* 0x010fe2000bf26270 */
[----:B------:R0:W-:Y:S01]  /*f5ef0*/  STL.64 [R1+0x4690], R8 ;  /* 0x0046900801007387 */ /* 0x0001e20000100a00 */
[----:B------:R-:W-:Y:S01]  /*f5f00*/  LOP3.LUT R44, R44, 0xffff7fff, RZ, 0xc0, !PT ;  /* 0xffff7fff2c2c7812 */ /* 0x000fe200078ec0ff */
[----:B------:R-:W-:Y:S01]  /*f5f10*/  UMOV UR37, UR6 ;  /* 0x0000000600257c82 */ /* 0x000fe20008000000 */
[----:B------:R-:W-:Y:S01]  /*f5f20*/  ULDC.64 UR6, c[0x0][0x228] ;  /* 0x00008a0000067ab9 */ /* 0x000fe20000000a00 */
[----:B------:R-:W4:Y:S01]  /*f5f30*/  LDL.LU R4, [R1+0x5714] ;  /* 0x0057140001047983 */ /* 0x000f220000300800 */
[----:B------:R-:W-:Y:S01]  /*f5f40*/  ISETP.GE.AND P2, PT, R0, UR5, PT ;  /* 0x0000000500007c0c */ /* 0x000fe2000bf46270 */
[----:B------:R-:W-:-:S06]  /*f5f50*/  UMOV UR4, UR7 ;  /* 0x0000000700047c82 */ /* 0x000fcc0008000000 */
[----:B------:R-:W-:Y:S01]  /*f5f60*/  @P1 LOP3.LUT R44, R44, 0x8000, RZ, 0xfc, !PT ;  /* 0x000080002c2c1812 */ /* 0x000fe200078efcff */
[----:B------:R-:W4:Y:S01]  /*f5f70*/  LDL.LU R0, [R1+0x571c] ;  /* 0x00571c0001007983 */ /* 0x000f220000300800 */
[----:B------:R-:W-:Y:S02]  /*f5f80*/  ISETP.GE.AND P1, PT, R7, UR4, PT ;  /* 0x0000000407007c0c */ /* 0x000fe4000bf26270 */
[----:B0-----:R-:W-:Y:S01]  /*f5f90*/  IADD3 R8, P0, R13, R55, RZ ;  /* 0x000000370d087210 */ /* 0x001fe20007f1e0ff */
[----:B------:R-:W-:Y:S01]  /*f5fa0*/  IMAD.U32 R40, RZ, RZ, UR6 ;  /* 0x00000006ff287e24 */ /* 0x000fe2000f8e00ff */
[----:B------:R-:W-:Y:S01]  /*f5fb0*/  LOP3.LUT R44, R44, 0xffffbfff, RZ, 0xc0, !PT ;  /* 0xffffbfff2c2c7812 */ /* 0x000fe200078ec0ff */
[----:B------:R-:W-:Y:S01]  /*f5fc0*/  ULDC.64 UR4, c[0x0][0x228] ;  /* 0x00008a0000047ab9 */ /* 0x000fe20000000a00 */
[----:B------:R-:W-:Y:S02]  /*f5fd0*/  ULDC.64 UR6, c[0x0][0x228] ;  /* 0x00008a0000067ab9 */ /* 0x000fe40000000a00 */
[----:B------:R-:W-:Y:S01]  /*f5fe0*/  @P2 LOP3.LUT R44, R44, 0x4000, RZ, 0xfc, !PT ;  /* 0x000040002c2c2812 */ /* 0x000fe200078efcff */
[----:B------:R-:W-:-:S03]  /*f5ff0*/  IMAD.X R9, R5, 0x1, R54, P0 ;  /* 0x0000000105097824 */ /* 0x000fc600000e0636 */
[----:B------:R-:W-:Y:S01]  /*f6000*/  LOP3.LUT R44, R44, 0xffffdfff, RZ, 0xc0, !PT ;  /* 0xffffdfff2c2c7812 */ /* 0x000fe200078ec0ff */
[----:B------:R-:W-:Y:S01]  /*f6010*/  IMAD.U32 R18, RZ, RZ, UR4 ;  /* 0x00000004ff127e24 */ /* 0x000fe2000f8e00ff */
[----:B------:R-:W-:Y:S01]  /*f6020*/  UMOV UR4, UR7 ;  /* 0x0000000700047c82 */ /* 0x000fe20008000000 */
[----:B------:R0:W-:Y:S01]  /*f6030*/  STL.64 [R1+0x46a0], R8 ;  /* 0x0046a00801007387 */ /* 0x0001e20000100a00 */
[----:B------:R-:W-:Y:S02]  /*f6040*/  @P1 LOP3.LUT R44, R44, 0x2000, RZ, 0xfc, !PT ;  /* 0x000020002c2c1812 */ /* 0x000fe400078efcff */
[----:B---3--:R-:W-:Y:S02]  /*f6050*/  ISETP.GE.AND P2, PT, R3, UR5, PT ;  /* 0x0000000503007c0c */ /* 0x008fe4000bf46270 */
[----:B------:R-:W3:Y:S01]  /*f6060*/  LDL.LU R3, [R1+0x5724] ;  /* 0x0057240001037983 */ /* 0x000ee20000300800 */
[----:B--2---:R-:W-:Y:S01]  /*f6070*/  ISETP.GE.AND P1, PT, R2, UR4, PT ;  /* 0x0000000402007c0c */ /* 0x004fe2000bf26270 */
[----:B------:R-:W-:-:S02]  /*f6080*/  ULDC.64 UR4, c[0x0][0x228] ;  /* 0x00008a0000047ab9 */ /* 0x000fc40000000a00 */
[----:B------:R-:W2:Y:S01]  /*f6090*/  LDL.LU R2, [R1+0x572c] ;  /* 0x00572c0001027983 */ /* 0x000ea20000300800 */
[----:B------:R-:W-:-:S06]  /*f60a0*/  LOP3.LUT R44, R44, 0xffffefff, RZ, 0xc0, !PT ;  /* 0xffffefff2c2c7812 */ /* 0x000fcc00078ec0ff */
[----:B------:R-:W-:Y:S01]  /*f60b0*/  @P2 LOP3.LUT R44, R44, 0x1000, RZ, 0xfc, !PT ;  /* 0x000010002c2c2812 */ /* 0x000fe200078efcff */
[----:B------:R-:W-:Y:S01]  /*f60c0*/  IMAD.U32 R19, RZ, RZ, UR6 ;  /* 0x00000006ff137e24 */ /* 0x000fe2000f8e00ff */
[----:B------:R-:W-:Y:S02]  /*f60d0*/  ULDC.64 UR6, c[0x0][0x228] ;  /* 0x00008a0000067ab9 */ /* 0x000fe40000000a00 */
[----:B------:R-:W-:Y:S01]  /*f60e0*/  LOP3.LUT R44, R44, 0xfffff7ff, RZ, 0xc0, !PT ;  /* 0xfffff7ff2c2c7812 */ /* 0x000fe200078ec0ff */
[----:B------:R-:W-:Y:S01]  /*f60f0*/  IMAD.U32 R20, RZ, RZ, UR4 ;  /* 0x00000004ff147e24 */ /* 0x000fe2000f8e00ff */
[----:B0-----:R-:W-:Y:S01]  /*f6100*/  IADD3 R8, P0, R13, R53, RZ ;  /* 0x000000350d087210 */ /* 0x001fe20007f1e0ff */
[----:B------:R-:W-:Y:S01]  /*f6110*/  UMOV UR4, UR7 ;  /* 0x0000000700047c82 */ /* 0x000fe20008000000 */
[----:B------:R-:W-:Y:S02]  /*f6120*/  @P1 LOP3.LUT R44, R44, 0x800, RZ, 0xfc, !PT ;  /* 0x000008002c2c1812 */ /* 0x000fe400078efcff */
[----:B----4-:R-:W-:Y:S01]  /*f6130*/  ISETP.GE.AND P2, PT, R4, UR5, PT ;  /* 0x0000000504007c0c */ /* 0x010fe2000bf46270 */
[----:B------:R-:W-:Y:S01]  /*f6140*/  IMAD.X R9, R5, 0x1, R52, P0 ;  /* 0x0000000105097824 */ /* 0x000fe200000e0634 */
[----:B------:R-:W-:-:S02]  /*f6150*/  LOP3.LUT R44, R44, 0xfffffbff, RZ, 0xc0, !PT ;  /* 0xfffffbff2c2c7812 */ /* 0x000fc400078ec0ff */
[----:B------:R-:W-:Y:S02]  /*f6160*/  ISETP.GE.AND P1, PT, R0, UR4, PT ;  /* 0x0000000400007c0c */ /* 0x000fe4000bf26270 */
[----:B------:R0:W-:Y:S01]  /*f6170*/  STL.64 [R1+0x46b8], R8 ;  /* 0x0046b80801007387 */ /* 0x0001e20000100a00 */
[----:B------:R-:W-:Y:S01]  /*f6180*/  IMAD.U32 R21, RZ, RZ, UR6 ;  /* 0x00000006ff157e24 */ /* 0x000fe2000f8e00ff */
[----:B------:R-:W-:-:S05]  /*f6190*/  ULDC.64 UR4, c[0x0][0x228] ;  /* 0x00008a0000047ab9 */ /* 0x000fca0000000a00 */
[----:B------:R-:W-:Y:S01]  /*f61a0*/  @P2 LOP3.LUT R44, R44, 0x400, RZ, 0xfc, !PT ;  /* 0x000004002c2c2812 */ /* 0x000fe200078efcff */
[----:B------:R-:W4:Y:S01]  /*f61b0*/  LDL.LU R0, [R1+0x5738] ;  /* 0x0057380001007983 */ /* 0x000f220000300800 */
[----:B------:R-:W-:Y:S02]  /*f61c0*/  ULDC.64 UR6, c[0x0][0x228] ;  /* 0x00008a0000067ab9 */ /* 0x000fe40000000a00 */
[----:B------:R-:W-:Y:S01]  /*f61d0*/  LOP3.LUT R44, R44, 0xfffffdff, RZ, 0xc0, !PT ;  /* 0xfffffdff2c2c7812 */ /* 0x000fe200078ec0ff */
[----:B------:R-:W-:Y:S01]  /*f61e0*/  IMAD.U32 R22, RZ, RZ, UR4 ;  /* 0x00000004ff167e24 */ /* 0x000fe2000f8e00ff */
[----:B------:R-:W-:Y:S01]  /*f61f0*/  UMOV UR4, UR7 ;  /* 0x0000000700047c82 */ /* 0x000fe20008000000 */
[----:B------:R-:W4:Y:S01]  /*f6200*/  LDL.LU R4, [R1+0x573c] ;  /* 0x00573c0001047983 */ /* 0x000f220000300800 */
[----:B0-----:R-:W-:Y:S02]  /*f6210*/  IADD3 R8, P0, R13, R51, RZ ;  /* 0x000000330d087210 */ /* 0x001fe40007f1e0ff */
[----:B------:R-:W-:Y:S01]  /*f6220*/  @P1 LOP3.LUT R44, R44, 0x200, RZ, 0xfc, !PT ;  /* 0x000002002c2c1812 */ /* 0x000fe200078efcff */
[----:B------:R-:W4:Y:S02]  /*f6230*/  LDL.LU R7, [R1+0x5744] ;  /* 0x0057440001077983 */ /* 0x000f240000300800 */
[----:B------:R-:W-:-:S05]  /*f6240*/  IMAD.X R9, R5, 0x1, R50, P0 ;  /* 0x0000000105097824 */ /* 0x000fca00000e0632 */
[----:B------:R-:W-:Y:S01]  /*f6250*/  STL.64 [R1+0x46c8], R8 ;  /* 0x0046c80801007387 */ /* 0x000fe20000100a00 */
[----:B---3--:R-:W-:Y:S02]  /*f6260*/  ISETP.GE.AND P2, PT, R3, UR5, PT ;  /* 0x0000000503007c0c */ /* 0x008fe4000bf46270 */
[----:B--2---:R-:W-:Y:S01]  /*f6270*/  ISETP.GE.AND P1, PT, R2, UR4, PT ;  /* 0x0000000402007c0c */ /* 0x004fe2000bf26270 */
[----:B------:R-:W-:Y:S01]  /*f6280*/  ULDC.64 UR4, c[0x0][0x228] ;  /* 0x00008a0000047ab9 */ /* 0x000fe20000000a00 */
[----:B------:R-:W-:-:S05]  /*f6290*/  IADD3 R2, P0, R13, R49, RZ ;  /* 0x000000310d027210 */ /* 0x000fca0007f1e0ff */
[----:B------:R-:W-:-:S05]  /*f62a0*/  IMAD.X R3, R5, 0x1, R47, P0 ;  /* 0x0000000105037824 */ /* 0x000fca00000e062f */
[----:B------:R0:W-:Y:S02]  /*f62b0*/  STL.64 [R1+0x46e0], R2 ;  /* 0x0046e00201007387 */ /* 0x0001e40000100a00 */
[----:B0-----:R-:W-:-:S05]  /*f62c0*/  IADD3 R2, P0, R13, R48, RZ ;  /* 0x000000300d027210 */ /* 0x001fca0007f1e0ff */
[----:B------:R-:W-:-:S05]  /*f62d0*/  IMAD.X R3, R5, 0x1, R46, P0 ;  /* 0x0000000105037824 */ /* 0x000fca00000e062e */
[----:B------:R0:W-:Y:S04]  /*f62e0*/  STL.64 [R1+0x46d8], R2 ;  /* 0x0046d80201007387 */ /* 0x0001e80000100a00 */
[----:B0-----:R-:W2:Y:S04]  /*f62f0*/  LDL.LU R3, [R1+0x5748] ;  /* 0x0057480001037983 */ /* 0x001ea80000300800 */
[----:B------:R-:W3:Y:S01]  /*f6300*/  LDL.LU R2, [R1+0x574c] ;  /* 0x00574c0001027983 */ /* 0x000ee20000300800 */
[----:B------:R-:W-:Y:S01]  /*f6310*/  LOP3.LUT R44, R44, 0xfffffeff, RZ, 0xc0, !PT ;  /* 0xfffffeff2c2c7812 */ /* 0x000fe200078ec0ff */
[----:B------:R-:W-:Y:S01]  /*f6320*/  IMAD.U32 R23, RZ, RZ, UR6 ;  /* 0x00000006ff177e24 */ /* 0x000fe2000f8e00ff */
[----:B------:R-:W-:Y:S01]  /*f6330*/  UMOV UR6, UR5 ;  /* 0x0000000500067c82 */ /* 0x000fe20008000000 */
[----:B------:R-:W-:Y:S01]  /*f6340*/  IMAD.U32 R24, RZ, RZ, UR4 ;  /* 0x00000004ff187e24 */ /* 0x000fe2000f8e00ff */
[----:B------:R-:W-:Y:S01]  /*f6350*/  @P2 LOP3.LUT R44, R44, 0x100, RZ, 0xfc, !PT ;  /* 0x000001002c2c2812 */ /* 0x000fe200078efcff */
[----:B------:R-:W-:Y:S01]  /*f6360*/  ULDC.64 UR4, c[0x0][0x228] ;  /* 0x00008a0000047ab9 */ /* 0x000fe20000000a00 */
[----:B----4-:R-:W-:Y:S01]  /*f6370*/  ISETP.GE.AND P0, PT, R0, UR6, PT ;  /* 0x0000000600007c0c */ /* 0x010fe2000bf06270 */
[----:B------:R-:W4:Y:S01]  /*f6380*/  LDL.LU R5, [R1+0x5750] ;  /* 0x0057500001057983 */ /* 0x000f220000300800 */
[----:B------:R-:W-:-:S02]  /*f6390*/  LOP3.LUT R44, R44, 0xffffff7f, RZ, 0xc0, !PT ;  /* 0xffffff7f2c2c7812 */ /* 0x000fc400078ec0ff */
[----:B------:R-:W-:Y:S01]  /*f63a0*/  ISETP.GE.AND P2, PT, R4, UR5, PT ;  /* 0x0000000504007c0c */ /* 0x000fe2000bf46270 */
[----:B------:R-:W-:Y:S01]  /*f63b0*/  UMOV UR59, UR8 ;  /* 0x00000008003b7c82 */ /* 0x000fe20008000000 */
[----:B------:R-:W-:Y:S01]  /*f63c0*/  @P1 LOP3.LUT R44, R44, 0x80, RZ, 0xfc, !PT ;  /* 0x000000802c2c1812 */ /* 0x000fe200078efcff */
[----:B------:R-:W4:Y:S01]  /*f63d0*/  LDL.LU R4, [R1+0x5758] ;  /* 0x0057580001047983 */ /* 0x000f220000300800 */
[----:B------:R-:W-:Y:S01]  /*f63e0*/  ULDC.64 UR8, c[0x0][0x228] ;  /* 0x00008a0000087ab9 */ /* 0x000fe20000000a00 */
[----:B------:R-:W-:Y:S01]  /*f63f0*/  IMAD.U32 R25, RZ, RZ, UR4 ;  /* 0x00000004ff197e24 */ /* 0x000fe2000f8e00ff */
[----:B------:R-:W-:Y:S01]  /*f6400*/  LOP3.LUT R44, R44, 0xffffffbf, RZ, 0xc0, !PT ;  /* 0xffffffbf2c2c7812 */ /* 0x000fe200078ec0ff */
[----:B------:R-:W-:Y:S01]  /*f6410*/  UMOV UR4, UR9 ;  /* 0x0000000900047c82 */ /* 0x000fe20008000000 */
[----:B------:R-:W-:Y:S01]  /*f6420*/  SHF.R.S32.HI R0, RZ, 0x1f, R12 ;  /* 0x0000001fff007819 */ /* 0x000fe2000001140c */
[----:B------:R-:W-:Y:S01]  /*f6430*/  ULDC.64 UR6, c[0x0][0x228] ;  /* 0x00008a0000067ab9 */ /* 0x000fe20000000a00 */
[----:B------:R-:W-:-:S02]  /*f6440*/  @P0 LOP3.LUT R44, R44, 0x40, RZ, 0xfc, !PT ;  /* 0x000000402c2c0812 */ /* 0x000fc400078efcff */
[----:B------:R-:W-:Y:S01]  /*f6450*/  ISETP.GE.AND P1, PT, R7, UR4, PT ;  /* 0x0000000407007c0c */ /* 0x000fe2000bf26270 */
[----:B------:R-:W-:Y:S01]  /*f6460*/  ULDC.64 UR4, c[0x0][0x228] ;  /* 0x00008a0000047ab9 */ /* 0x000fe20000000a00 */
[----:B------:R-:W-:Y:S02]  /*f6470*/  LOP3.LUT R44, R44, 0xffffffdf, RZ, 0xc0, !PT ;  /* 0xffffffdf2c2c7812 */ /* 0x000fe400078ec0ff */
[----:B------:R-:W-:Y:S02]  /*f6480*/  IADD3 R8, P0, R12, R61, RZ ;  /* 0x0000003d0c087210 */ /* 0x000fe40007f1e0ff */
[----:B------:R-:W-:-:S03]  /*f6490*/  @P2 LOP3.LUT R44, R44, 0x20, RZ, 0xfc, !PT ;  /* 0x000000202c2c2812 */ /* 0x000fc600078efcff */
[----:B------:R-:W-:Y:S01]  /*f64a0*/  IMAD.X R9, R0, 0x1, R60, P0 ;  /* 0x0000000100097824 */ /* 0x000fe200000e063c */
[----:B------:R-:W-:Y:S01]  /*f64b0*/  LOP3.LUT R44, R44, 0xffffffef, RZ, 0xc0, !PT ;  /* 0xffffffef2c2c7812 */ /* 0x000fe200078ec0ff */
[----:B------:R-:W-:Y:S01]  /*f64c0*/  IMAD.U32 R27, RZ, RZ, UR4 ;  /* 0x00000004ff1b7e24 */ /* 0x000fe2000f8e00ff */
[----:B------:R-:W-:Y:S02]  /*f64d0*/  UMOV UR4, UR7 ;  /* 0x0000000700047c82 */ /* 0x000fe40008000000 */
[----:B------:R-:W-:Y:S01]  /*f64e0*/  @P1 LOP3.LUT R44, R44, 0x10, RZ, 0xfc, !PT ;  /* 0x000000102c2c1812 */ /* 0x000fe200078efcff */
[----:B------:R0:W-:Y:S01]  /*f64f0*/  STL.64 [R1+0x46f8], R8 ;  /* 0x0046f80801007387 */ /* 0x0001e20000100a00 */
[----:B--2---:R-:W-:-:S03]  /*f6500*/  ISETP.GE.AND P2, PT, R3, UR5, PT ;  /* 0x0000000503007c0c */ /* 0x004fc6000bf46270 */
[----:B------:R-:W2:Y:S01]  /*f6510*/  LDL.LU R3, [R1+0x5760] ;  /* 0x0057600001037983 */ /* 0x000ea20000300800 */
[----:B---3--:R-:W-:Y:S01]  /*f6520*/  ISETP.GE.AND P1, PT, R2, UR4, PT ;  /* 0x0000000402007c0c */ /* 0x008fe2000bf26270 */
[----:B------:R-:W-:Y:S02]  /*f6530*/  IMAD.U32 R28, RZ, RZ, UR6 ;  /* 0x00000006ff1c7e24 */ /* 0x000fe4000f8e00ff */
[----:B------:R-:W3:Y:S01]  /*f6540*/  LDL.LU R2, [R1+0x5764] ;  /* 0x0057640001027983 */ /* 0x000ee20000300800 */
[----:B0-----:R-:W-:Y:S01]  /*f6550*/  IADD3 R8, P0, R12, R59, RZ ;  /* 0x0000003b0c087210 */ /* 0x001fe20007f1e0ff */
[----:B------:R-:W-:Y:S01]  /*f6560*/  ULDC.64 UR4, c[0x0][0x228] ;  /* 0x00008a0000047ab9 */ /* 0x000fe20000000a00 */
[----:B------:R-:W-:Y:S01]  /*f6570*/  LOP3.LUT R44, R44, 0xfffffff7, RZ, 0xc0, !PT ;  /* 0xfffffff72c2c7812 */ /* 0x000fe200078ec0ff */
[----:B------:R-:W-:Y:S02]  /*f6580*/  ULDC.64 UR6, c[0x0][0x228] ;  /* 0x00008a0000067ab9 */ /* 0x000fe40000000a00 */
[----:B------:R-:W-:Y:S01]  /*f6590*/  IMAD.X R9, R0, 0x1, R58, P0 ;  /* 0x0000000100097824 */ /* 0x000fe200000e063a */
[----:B------:R-:W-:-:S04]  /*f65a0*/  @P2 LOP3.LUT R44, R44, 0x8, RZ, 0xfc, !PT ;  /* 0x000000082c2c2812 */ /* 0x000fc800078efcff */
[----:B------:R0:W-:Y:S01]  /*f65b0*/  STL.64 [R1+0x46d0], R8 ;  /* 0x0046d00801007387 */ /* 0x0001e20000100a00 */
[----:B------:R-:W-:Y:S01]  /*f65c0*/  LOP3.LUT R44, R44, 0xfffffffb, RZ, 0xc0, !PT ;  /* 0xfffffffb2c2c7812 */ /* 0x000fe200078ec0ff */
[----:B------:R-:W-:Y:S01]  /*f65d0*/  IMAD.U32 R29, RZ, RZ, UR4 ;  /* 0x00000004ff1d7e24 */ /* 0x000fe2000f8e00ff */
[----:B------:R-:W-:Y:S01]  /*f65e0*/  UMOV UR4, UR7 ;  /* 0x0000000700047c82 */ /* 0x000fe20008000000 */
[----:B----4-:R-:W-:Y:S01]  /*f65f0*/  ISETP.GE.AND P2, PT, R5, UR5, PT ;  /* 0x0000000505007c0c */ /* 0x010fe2000bf46270 */
[----:B0-----:R-:W4:Y:S01]  /*f6600*/  LDL.LU R8, [R1+0x5768] ;  /* 0x0057680001087983 */ /* 0x001f220000300800 */
[----:B------:R-:W-:Y:S02]  /*f6610*/  @P1 LOP3.LUT R44, R44, 0x4, RZ, 0xfc, !PT ;  /* 0x000000042c2c1812 */ /* 0x000fe400078efcff */
[----:B------:R-:W-:Y:S01]  /*f6620*/  ISETP.GE.AND P1, PT, R4, UR4, PT ;  /* 0x0000000404007c0c */ /* 0x000fe2000bf26270 */
[----:B------:R-:W4:Y:S01]  /*f6630*/  LDL.LU R7, [R1+0x576c] ;  /* 0x00576c0001077983 */ /* 0x000f220000300800 */
[----:B------:R-:W-:Y:S01]  /*f6640*/  IADD3 R4, P0, R12, R57, RZ ;  /* 0x000000390c047210 */ /* 0x000fe20007f1e0ff */
[----:B------:R-:W-:Y:S01]  /*f6650*/  IMAD.U32 R30, RZ, RZ, UR6 ;  /* 0x00000006ff1e7e24 */ /* 0x000fe2000f8e00ff */
[----:B------:R-:W-:Y:S01]  /*f6660*/  LOP3.LUT R44, R44, 0xfffffffd, RZ, 0xc0, !PT ;  /* 0xfffffffd2c2c7812 */ /* 0x000fe200078ec0ff */
[----:B------:R-:W-:Y:S01]  /*f6670*/  ULDC.64 UR4, c[0x0][0x228] ;  /* 0x00008a0000047ab9 */ /* 0x000fe20000000a00 */
[----:B------:R-:W-:Y:S01]  /*f6680*/  ULDC.64 UR6, c[0x0][0x228] ;  /* 0x00008a0000067ab9 */ /* 0x000fe20000000a00 */
[----:B------:R-:W-:-:S02]  /*f6690*/  IMAD.X R5, R0, 0x1, R56, P0 ;  /* 0x0000000100057824 */ /* 0x000fc400000e0638 */
[----:B------:R-:W-:-:S03]  /*f66a0*/  @P2 LOP3.LUT R44, R44, 0x2, RZ, 0xfc, !PT ;  /* 0x000000022c2c2812 */ /* 0x000fc600078efcff */
[----:B------:R0:W-:Y:S01]  /*f66b0*/  STL.64 [R1+0x4708], R4 ;  /* 0x0047080401007387 */ /* 0x0001e20000100a00 */
[----:B------:R-:W-:Y:S01]  /*f66c0*/  LOP3.LUT R44, R44, 0xfffffffe, RZ, 0xc0, !PT ;  /* 0xfffffffe2c2c7812 */ /* 0x000fe200078ec0ff */
[----:B------:R-:W-:Y:S01]  /*f66d0*/  IMAD.U32 R31, RZ, RZ, UR4 ;  /* 0x00000004ff1f7e24 */ /* 0x000fe2000f8e00ff */
[----:B------:R-:W-:Y:S01]  /*f66e0*/  UMOV UR4, UR7 ;  /* 0x0000000700047c82 */ /* 0x000fe20008000000 */
[----:B0-----:R-:W4:Y:S04]  /*f66f0*/  LDL.LU R5, [R1+0x5770] ;  /* 0x0057700001057983 */ /* 0x001f280000300800 */
[----:B------:R-:W4:Y:S01]  /*f6700*/  LDL.LU R4, [R1+0x5774] ;  /* 0x0057740001047983 */ /* 0x000f220000300800 */
[----:B------:R-:W-:Y:S02]  /*f6710*/  @P1 LOP3.LUT R44, R44, 0x1, RZ, 0xfc, !PT ;  /* 0x000000012c2c1812 */ /* 0x000fe400078efcff */
[----:B---3--:R-:W-:-:S02]  /*f6720*/  ISETP.GE.AND P1, PT, R2, UR4, PT ;  /* 0x0000000402007c0c */ /* 0x008fc4000bf26270 */
[----:B------:R-:W-:Y:S02]  /*f6730*/  IADD3 R2, P0, R12, R55, RZ ;  /* 0x000000370c027210 */ /* 0x000fe40007f1e0ff */
[----:B--2---:R-:W-:Y:S01]  /*f6740*/  ISETP.GE.AND P2, PT, R3, UR5, PT ;  /* 0x0000000503007c0c */ /* 0x004fe2000bf46270 */
[----:B------:R-:W-:Y:S02]  /*f6750*/  ULDC.64 UR4, c[0x0][0x228] ;  /* 0x00008a0000047ab9 */ /* 0x000fe40000000a00 */
[----:B------:R-:W-:-:S05]  /*f6760*/  IMAD.X R3, R0, 0x1, R54, P0 ;  /* 0x0000000100037824 */ /* 0x000fca00000e0636 */
[----:B------:R0:W-:Y:S04]  /*f6770*/  STL.64 [R1+0x4718], R2 ;  /* 0x0047180201007387 */ /* 0x0001e80000100a00 */
[----:B0-----:R-:W2:Y:S04]  /*f6780*/  LDL.LU R3, [R1+0x5780] ;  /* 0x0057800001037983 */ /* 0x001ea80000300800 */
[----:B------:R-:W3:Y:S01]  /*f6790*/  LDL.LU R2, [R1+0x5784] ;  /* 0x0057840001027983 */ /* 0x000ee20000300800 */
[----:B------:R-:W-:Y:S02]  /*f67a0*/  @P2 LOP3.LUT R43, R43, 0x80000000, RZ, 0xfc, !PT ;  /* 0x800000002b2b2812 */ /* 0x000fe400078efcff */
[----:B----4-:R-:W-:-:S02]  /*f67b0*/  ISETP.GE.AND P2, PT, R8, UR5, PT ;  /* 0x0000000508007c0c */ /* 0x010fc4000bf46270 */
[----:B------:R-:W-:Y:S01]  /*f67c0*/  LOP3.LUT R43, R43, 0xbfffffff, RZ, 0xc0, !PT ;  /* 0xbfffffff2b2b7812 */ /* 0x000fe200078ec0ff */
[----:B------:R-:W-:Y:S01]  /*f67d0*/  IMAD.U32 R32, RZ, RZ, UR6 ;  /* 0x00000006ff207e24 */ /* 0x000fe2000f8e00ff */
[----:B------:R-:W-:Y:S01]  /*f67e0*/  ULDC.64 UR6, c[0x0][0x228] ;  /* 0x00008a0000067ab9 */ /* 0x000fe20000000a00 */
[----:B------:R-:W-:Y:S01]  /*f67f0*/  IMAD.U32 R33, RZ, RZ, UR4 ;  /* 0x00000004ff217e24 */ /* 0x000fe2000f8e00ff */
[----:B------:R-:W-:Y:S01]  /*f6800*/  @P1 LOP3.LUT R43, R43, 0x40000000, RZ, 0xfc, !PT ;  /* 0x400000002b2b1812 */ /* 0x000fe200078efcff */
[----:B------:R-:W-:Y:S02]  /*f6810*/  UMOV UR4, UR7 ;  /* 0x0000000700047c82 */ /* 0x000fe40008000000 */
[----:B------:R-:W-:Y:S01]  /*f6820*/  ISETP.GE.AND P1, PT, R7, UR4, PT ;  /* 0x0000000407007c0c */ /* 0x000fe2000bf26270 */
[----:B------:R-:W-:Y:S01]  /*f6830*/  IMAD.U32 R34, RZ, RZ, UR6 ;  /* 0x00000006ff227e24 */ /* 0x000fe2000f8e00ff */
[----:B------:R-:W-:Y:S01]  /*f6840*/  LOP3.LUT R43, R43, 0xdfffffff, RZ, 0xc0, !PT ;  /* 0xdfffffff2b2b7812 */ /* 0x000fe200078ec0ff */
[----:B------:R-:W-:Y:S01]  /*f6850*/  ULDC.64 UR4, c[0x0][0x228] ;  /* 0x00008a0000047ab9 */ /* 0x000fe20000000a00 */
[----:B------:R-:W-:Y:S01]  /*f6860*/  IADD3 R8, P0, R12, R53, RZ ;  /* 0x000000350c087210 */ /* 0x000fe20007f1e0ff */
[----:B------:R-:W-:Y:S01]  /*f6870*/  ULDC.64 UR6, c[0x0][0x228] ;  /* 0x00008a0000067ab9 */ /* 0x000fe20000000a00 */
[----:B------:R-:W-:Y:S01]  /*f6880*/  @P2 LOP3.LUT R43, R43, 0x20000000, RZ, 0xfc, !PT ;  /* 0x200000002b2b2812 */ /* 0x000fe200078efcff */
[----:B------:R-:W-:-:S03]  /*f6890*/  IMAD.U32 R35, RZ, RZ, UR4 ;  /* 0x00000004ff237e24 */ /* 0x000fc6000f8e00ff */
[----:B------:R-:W-:Y:S01]  /*f68a0*/  LOP3.LUT R43, R43, 0xefffffff, RZ, 0xc0, !PT ;  /* 0xefffffff2b2b7812 */ /* 0x000fe200078ec0ff */
[----:B------:R-:W-:Y:S01]  /*f68b0*/  UMOV UR4, UR7 ;  /* 0x0000000700047c82 */ /* 0x000fe20008000000 */
[----:B------:R-:W-:Y:S01]  /*f68c0*/  ISETP.GE.AND P2, PT, R5, UR5, PT ;  /* 0x0000000505007c0c */ /* 0x000fe2000bf46270 */
[----:B------:R-:W-:Y:S01]  /*f68d0*/  IMAD.X R9, R0, 0x1, R52, P0 ;  /* 0x0000000100097824 */ /* 0x000fe200000e0634 */
[----:B------:R-:W-:Y:S02]  /*f68e0*/  @P1 LOP3.LUT R43, R43, 0x10000000, RZ, 0xfc, !PT ;  /* 0x100000002b2b1812 */ /* 0x000fe400078efcff */
[----:B------:R-:W-:Y:S01]  /*f68f0*/  ISETP.GE.AND P1, PT, R4, UR4, PT ;  /* 0x0000000404007c0c */ /* 0x000fe2000bf26270 */
[----:B------:R-:W-:Y:S01]  /*f6900*/  IMAD.U32 R36, RZ, RZ, UR6 ;  /* 0x00000006ff247e24 */ /* 0x000fe2000f8e00ff */
[----:B------:R-:W-:Y:S01]  /*f6910*/  IADD3 R4, P0, R12, R51, RZ ;  /* 0x000000330c047210 */ /* 0x000fe20007f1e0ff */
[----:B------:R-:W-:Y:S01]  /*f6920*/  STL.64 [R1+0x4730], R8 ;  /* 0x0047300801007387 */ /* 0x000fe20000100a00 */
        /* <DEDUP_REMOVED lines=8> */
[----:B------:R-:W-:Y:S02]  /*f69b0*/  UMOV UR4, UR7 ;  /* 0x0000000700047c82 */ /* 0x000fe40008000000 */
[----:B------:R-:W-:Y:S02]  /*f69c0*/  @P1 LOP3.LUT R43, R43, 0x4000000, RZ, 0xfc, !PT ;  /* 0x040000002b2b1812 */ /* 0x000fe400078efcff */
[----:B0-----:R-:W-:-:S05]  /*f69d0*/  IADD3 R4, P0, R12, R49, RZ ;  /* 0x000000310c047210 */ /* 0x001fca0007f1e0ff */
[----:B------:R-:W-:Y:S01]  /*f69e0*/  IMAD.X R5, R0, 0x1, R47, P0 ;  /* 0x0000000100057824 */ /* 0x000fe200000e062f */
[----:B---3--:R-:W-:Y:S02]  /*f69f0*/  ISETP.GE.AND P1, PT, R2, UR4, PT ;  /* 0x0000000402007c0c */ /* 0x008fe4000bf26270 */
[----:B------:R-:W3:Y:S04]  /*f6a00*/  LDL.LU R2, [R1+0x5788] ;  /* 0x0057880001027983 */ /* 0x000ee80000300800 */
[----:B------:R0:W-:Y:S01]  /*f6a10*/  STL.64 [R1+0x4758], R4 ;  /* 0x0047580401007387 */ /* 0x0001e20000100a00 */
[----:B--2---:R-:W-:Y:S01]  /*f6a20*/  ISETP.GE.AND P2, PT, R3, UR5, PT ;  /* 0x0000000503007c0c */ /* 0x004fe2000bf46270 */
[----:B------:R-:W-:Y:S02]  /*f6a30*/  ULDC.64 UR4, c[0x0][0x228] ;  /* 0x00008a0000047ab9 */ /* 0x000fe40000000a00 */
[----:B0-----:R-:W2:Y:S04]  /*f6a40*/  LDL.LU R4, [R1+0x578c] ;  /* 0x00578c0001047983 */ /* 0x001ea80000300800 */
[----:B------:R-:W4:Y:S01]  /*f6a50*/  LDL.LU R3, [R1+0x5790] ;  /* 0x0057900001037983 */ /* 0x000f220000300800 */
[----:B------:R-:W-:-:S03]  /*f6a60*/  IADD3 R8, P0, R12, R48, RZ ;  /* 0x000000300c087210 */ /* 0x000fc60007f1e0ff */
[----:B------:R-:W3:Y:S01]  /*f6a70*/  LDL.LU R5, [R1+0x5794] ;  /* 0x0057940001057983 */ /* 0x000ee20000300800 */
[----:B------:R-:W-:Y:S01]  /*f6a80*/  LOP3.LUT R43, R43, 0xfdffffff, RZ, 0xc0, !PT ;  /* 0xfdffffff2b2b7812 */ /* 0x000fe200078ec0ff */
[----:B------:R-:W-:Y:S02]  /*f6a90*/  IMAD.X R9, R0, 0x1, R46, P0 ;  /* 0x0000000100097824 */ /* 0x000fe400000e062e */
[----:B------:R-:W3:Y:S01]  /*f6aa0*/  LDL.LU R0, [R1+0x5798] ;  /* 0x0057980001007983 */ /* 0x000ee20000300800 */
[----:B------:R-:W-:Y:S01]  /*f6ab0*/  IMAD.U32 R26, RZ, RZ, UR8 ;  /* 0x00000008ff1a7e24 */ /* 0x000fe2000f8e00ff */
[----:B------:R-:W-:Y:S01]  /*f6ac0*/  @P2 LOP3.LUT R43, R43, 0x2000000, RZ, 0xfc, !PT ;  /* 0x020000002b2b2812 */ /* 0x000fe200078efcff */
[----:B------:R-:W-:Y:S01]  /*f6ad0*/  IMAD.U32 R39, RZ, RZ, UR4 ;  /* 0x00000004ff277e24 */ /* 0x000fe2000f8e00ff */
[----:B------:R-:W-:Y:S01]  /*f6ae0*/  UMOV UR8, UR5 ;  /* 0x0000000500087c82 */ /* 0x000fe20008000000 */
[----:B------:R-:W-:Y:S01]  /*f6af0*/  ULDC.64 UR4, c[0x0][0x228] ;  /* 0x00008a0000047ab9 */ /* 0x000fe20000000a00 */
[----:B------:R-:W-:Y:S01]  /*f6b00*/  LOP3.LUT R43, R43, 0xfeffffff, RZ, 0xc0, !PT ;  /* 0xfeffffff2b2b7812 */ /* 0x000fe200078ec0ff */
[----:B------:R-:W-:Y:S01]  /*f6b10*/  UMOV UR7, UR5 ;  /* 0x0000000500077c82 */ /* 0x000fe20008000000 */
[----:B------:R0:W-:Y:S01]  /*f6b20*/  STL.64 [R1+0x4750], R8 ;  /* 0x0047500801007387 */ /* 0x0001e20000100a00 */
[----:B------:R-:W-:Y:S01]  /*f6b30*/  IMAD.U32 R38, RZ, RZ, UR6 ;  /* 0x00000006ff267e24 */ /* 0x000fe2000f8e00ff */
[----:B------:R-:W-:Y:S01]  /*f6b40*/  UMOV UR6, UR11 ;  /* 0x0000000b00067c82 */ /* 0x000fe20008000000 */
[----:B------:R-:W-:-:S04]  /*f6b50*/  @P1 LOP3.LUT R43, R43, 0x1000000, RZ, 0xfc, !PT ;  /* 0x010000002b2b1812 */ /* 0x000fc800078efcff */
[----:B------:R-:W-:Y:S02]  /*f6b60*/  LOP3.LUT R43, R43, 0xff7fffff, RZ, 0xc0, !PT ;  /* 0xff7fffff2b2b7812 */ /* 0x000fe400078ec0ff */
[----:B--2---:R-:W-:Y:S02]  /*f6b70*/  ISETP.GE.AND P2, PT, R4, UR7, PT ;  /* 0x0000000704007c0c */ /* 0x004fe4000bf46270 */
[----:B------:R-:W2:Y:S01]  /*f6b80*/  LDL.LU R4, [R1+0x579c] ;  /* 0x00579c0001047983 */ /* 0x000ea20000300800 */
[----:B----4-:R-:W-:Y:S01]  /*f6b90*/  ISETP.GE.AND P1, PT, R3, UR6, PT ;  /* 0x0000000603007c0c */ /* 0x010fe2000bf26270 */
[----:B------:R-:W-:Y:S02]  /*f6ba0*/  ULDC.64 UR6, c[0x0][0x228] ;  /* 0x00008a0000067ab9 */ /* 0x000fe40000000a00 */
[----:B------:R-:W4:Y:S01]  /*f6bb0*/  LDL.LU R3, [R1+0x57a0] ;  /* 0x0057a00001037983 */ /* 0x000f220000300800 */
[----:B---3--:R-:W-:Y:S01]  /*f6bc0*/  ISETP.GE.AND P0, PT, R2, UR8, PT ;  /* 0x0000000802007c0c */ /* 0x008fe2000bf06270 */
[----:B------:R-:W-:Y:S01]  /*f6bd0*/  ULDC.64 UR8, c[0x0][0x228] ;  /* 0x00008a0000087ab9 */ /* 0x000fe20000000a00 */
[----:B------:R-:W-:-:S11]  /*f6be0*/  SHF.R.S32.HI R2, RZ, 0x1f, R11 ;  /* 0x0000001fff027819 */ /* 0x000fd6000001140b */
[----:B------:R-:W-:Y:S02]  /*f6bf0*/  @P0 LOP3.LUT R43, R43, 0x800000, RZ, 0xfc, !PT ;  /* 0x008000002b2b0812 */ /* 0x000fe400078efcff */
[----:B0-----:R-:W-:Y:S02]  /*f6c00*/  IADD3 R8, P0, R11, R61, RZ ;  /* 0x0000003d0b087210 */ /* 0x001fe40007f1e0ff */
[----:B------:R-:W-:-:S03]  /*f6c10*/  LOP3.LUT R43, R43, 0xffbfffff, RZ, 0xc0, !PT ;  /* 0xffbfffff2b2b7812 */ /* 0x000fc600078ec0ff */
[----:B------:R-:W-:Y:S01]  /*f6c20*/  IMAD.X R9, R2, 0x1, R60, P0 ;  /* 0x0000000102097824 */ /* 0x000fe200000e063c */
[----:B------:R-:W-:Y:S02]  /*f6c30*/  @P2 LOP3.LUT R43, R43, 0x400000, RZ, 0xfc, !PT ;  /* 0x004000002b2b2812 */ /* 0x000fe400078efcff */
[----:B------:R-:W-:Y:S02]  /*f6c40*/  ISETP.GE.AND P2, PT, R5, UR7, PT ;  /* 0x0000000705007c0c */ /* 0x000fe4000bf46270 */
[----:B------:R0:W-:Y:S01]  /*f6c50*/  STL.64 [R1+0x4768], R8 ;  /* 0x0047680801007387 */ /* 0x0001e20000100a00 */
[----:B------:R-:W-:-:S03]  /*f6c60*/  LOP3.LUT R43, R43, 0xffdfffff, RZ, 0xc0, !PT ;  /* 0xffdfffff2b2b7812 */ /* 0x000fc600078ec0ff */
[----:B------:R-:W3:Y:S01]  /*f6c70*/  LDL.LU R5, [R1+0x57a4] ;  /* 0x0057a40001057983 */ /* 0x000ee20000300800 */
[----:B------:R-:W-:Y:S02]  /*f6c80*/  @P1 LOP3.LUT R43, R43, 0x200000, RZ, 0xfc, !PT ;  /* 0x002000002b2b1812 */ /* 0x000fe400078efcff */
[----:B------:R-:W-:Y:S02]  /*f6c90*/  ISETP.GE.AND P1, PT, R0, UR9, PT ;  /* 0x0000000900007c0c */ /* 0x000fe4000bf26270 */
[----:B------:R-:W-:Y:S01]  /*f6ca0*/  LOP3.LUT R43, R43, 0xffefffff, RZ, 0xc0, !PT ;  /* 0xffefffff2b2b7812 */ /* 0x000fe200078ec0ff */
[----:B------:R-:W3:Y:S01]  /*f6cb0*/  LDL.LU R0, [R1+0x57b0] ;  /* 0x0057b00001007983 */ /* 0x000ee20000300800 */
[----:B0-----:R-:W-:Y:S01]  /*f6cc0*/  IADD3 R8, P0, R11, R59, RZ ;  /* 0x0000003b0b087210 */ /* 0x001fe20007f1e0ff */
[----:B------:R-:W-:Y:S01]  /*f6cd0*/  UMOV UR5, UR4 ;  /* 0x0000000400057c82 */ /* 0x000fe20008000000 */
[----:B------:R-:W-:Y:S01]  /*f6ce0*/  @P2 LOP3.LUT R43, R43, 0x100000, RZ, 0xfc, !PT ;  /* 0x001000002b2b2812 */ /* 0x000fe200078efcff */
[----:B------:R-:W-:Y:S01]  /*f6cf0*/  UMOV UR4, UR10 ;  /* 0x0000000a00047c82 */ /* 0x000fe20008000000 */
[----:B------:R-:W-:Y:S01]  /*f6d00*/  ULDC.64 UR10, c[0x0][0x228] ;  /* 0x00008a00000a7ab9 */ /* 0x000fe20000000a00 */
[----:B------:R-:W-:Y:S01]  /*f6d10*/  IMAD.X R9, R2, 0x1, R58, P0 ;  /* 0x0000000102097824 */ /* 0x000fe200000e063a */
[----:B------:R-:W-:-:S04]  /*f6d20*/  LOP3.LUT R43, R43, 0xfff7ffff, RZ, 0xc0, !PT ;  /* 0xfff7ffff2b2b7812 */ /* 0x000fc800078ec0ff */
[----:B------:R0:W-:Y:S01]  /*f6d30*/  STL.64 [R1+0x4748], R8 ;  /* 0x0047480801007387 */ /* 0x0001e20000100a00 */
[----:B------:R-:W-:Y:S02]  /*f6d40*/  @P1 LOP3.LUT R43, R43, 0x80000, RZ, 0xfc, !PT ;  /* 0x000800002b2b1812 */ /* 0x000fe400078efcff */
[----:B--2---:R-:W-:Y:S02]  /*f6d50*/  ISETP.GE.AND P2, PT, R4, UR11, PT ;  /* 0x0000000b04007c0c */ /* 0x004fe4000bf46270 */
[----:B------:R-:W2:Y:S01]  /*f6d60*/  LDL.LU R4, [R1+0x57b4] ;  /* 0x0057b40001047983 */ /* 0x000ea20000300800 */
[----:B----4-:R-:W-:-:S03]  /*f6d70*/  ISETP.GE.AND P1, PT, R3, UR13, PT ;  /* 0x0000000d03007c0c */ /* 0x010fc6000bf26270 */
[----:B------:R-:W4:Y:S01]  /*f6d80*/  LDL.LU R3, [R1+0x57b8] ;  /* 0x0057b80001037983 */ /* 0x000f220000300800 */
[----:B0-----:R-:W-:Y:S02]  /*f6d90*/  IADD3 R8, P0, R11, R57, RZ ;  /* 0x000000390b087210 */ /* 0x001fe40007f1e0ff */
[----:B------:R-:W-:-:S03]  /*f6da0*/  LOP3.LUT R43, R43, 0xfffbffff, RZ, 0xc0, !PT ;  /* 0xfffbffff2b2b7812 */ /* 0x000fc600078ec0ff */
[----:B------:R-:W-:Y:S01]  /*f6db0*/  IMAD.X R9, R2, 0x1, R56, P0 ;  /* 0x0000000102097824 */ /* 0x000fe200000e0638 */
[----:B------:R-:W-:-:S04]  /*f6dc0*/  @P2 LOP3.LUT R43, R43, 0x40000, RZ, 0xfc, !PT ;  /* 0x000400002b2b2812 */ /* 0x000fc800078efcff */
[----:B------:R0:W-:Y:S01]  /*f6dd0*/  STL.64 [R1+0x4778], R8 ;  /* 0x0047780801007387 */ /* 0x0001e20000100a00 */
[----:B------:R-:W-:-:S04]  /*f6de0*/  LOP3.LUT R43, R43, 0xfffdffff, RZ, 0xc0, !PT ;  /* 0xfffdffff2b2b7812 */ /* 0x000fc800078ec0ff */
[----:B------:R-:W-:Y:S02]  /*f6df0*/  @P1 LOP3.LUT R43, R43, 0x20000, RZ, 0xfc, !PT ;  /* 0x000200002b2b1812 */ /* 0x000fe400078efcff */
[----:B---3--:R-:W-:Y:S02]  /*f6e00*/  ISETP.GE.AND P2, PT, R5, UR15, PT ;  /* 0x0000000f05007c0c */ /* 0x008fe4000bf46270 */
[----:B------:R-:W3:Y:S01]  /*f6e10*/  LDL.LU R5, [R1+0x57bc] ;  /* 0x0057bc0001057983 */ /* 0x000ee20000300800 */
[----:B0-----:R-:W-:Y:S02]  /*f6e20*/  IADD3 R8, P0, R11, R55, RZ ;  /* 0x000000370b087210 */ /* 0x001fe40007f1e0ff */
[----:B------:R-:W-:Y:S02]  /*f6e30*/  LOP3.LUT R43, R43, 0xfffeffff, RZ, 0xc0, !PT ;  /* 0xfffeffff2b2b7812 */ /* 0x000fe400078ec0ff */
[----:B------:R-:W-:Y:S02]  /*f6e40*/  ISETP.GE.AND P1, PT, R0, UR17, PT ;  /* 0x0000001100007c0c */ /* 0x000fe4000bf26270 */
[----:B------:R-:W3:Y:S01]  /*f6e50*/  LDL.LU R0, [R1+0x57c0] ;  /* 0x0057c00001007983 */ /* 0x000ee20000300800 */
[----:B------:R-:W-:-:S03]  /*f6e60*/  IMAD.X R9, R2, 0x1, R54, P0 ;  /* 0x0000000102097824 */ /* 0x000fc600000e0636 */
[----:B------:R-:W-:Y:S02]  /*f6e70*/  @P2 LOP3.LUT R43, R43, 0x10000, RZ, 0xfc, !PT ;  /* 0x000100002b2b2812 */ /* 0x000fe400078efcff */
[----:B------:R0:W-:Y:S02]  /*f6e80*/  STL.64 [R1+0x4788], R8 ;  /* 0x0047880801007387 */ /* 0x0001e40000100a00 */
[----:B------:R-:W-:-:S04]  /*f6e90*/  LOP3.LUT R43, R43, 0xffff7fff, RZ, 0xc0, !PT ;  /* 0xffff7fff2b2b7812 */ /* 0x000fc800078ec0ff */
[----:B------:R-:W-:Y:S01]  /*f6ea0*/  @P1 LOP3.LUT R43, R43, 0x8000, RZ, 0xfc, !PT ;  /* 0x000080002b2b1812 */ /* 0x000fe200078efcff */
[----:B0-----:R-:W3:Y:S01]  /*f6eb0*/  LDL R9, [R1+0x4] ;  /* 0x0000040001097983 */ /* 0x001ee20000100800 */
[----:B--2---:R-:W-:-:S03]  /*f6ec0*/  ISETP.GE.AND P0, PT, R4, UR19, PT ;  /* 0x0000001304007c0c */ /* 0x004fc6000bf06270 */
[----:B------:R-:W2:Y:S01]  /*f6ed0*/  LDL.LU R4, [R1+0x57c4] ;  /* 0x0057c40001047983 */ /* 0x000ea20000300800 */
[----:B----4-:R-:W-:-:S03]  /*f6ee0*/  ISETP.GE.AND P1, PT, R3, UR21, PT ;  /* 0x0000001503007c0c */ /* 0x010fc6000bf26270 */
[----:B------:R-:W4:Y:S01]  /*f6ef0*/  LDL.LU R3, [R1+0x57c8] ;  /* 0x0057c80001037983 */ /* 0x000f220000300800 */
[----:B------:R-:W-:Y:S01]  /*f6f00*/  LOP3.LUT R43, R43, 0xffffbfff, RZ, 0xc0, !PT ;  /* 0xffffbfff2b2b7812 */ /* 0x000fe200078ec0ff */
[----:B------:R-:W-:Y:S01]  /*f6f10*/  UMOV UR19, UR22 ;  /* 0x0000001600137c82 */ /* 0x000fe20008000000 */
[----:B------:R-:W-:-:S03]  /*f6f20*/  ULDC.64 UR22, c[0x0][0x228] ;  /* 0x00008a0000167ab9 */ /* 0x000fc60000000a00 */
[----:B------:R-:W-:Y:S02]  /*f6f30*/  @P0 LOP3.LUT R43, R43, 0x4000, RZ, 0xfc, !PT ;  /* 0x000040002b2b0812 */ /* 0x000fe400078efcff */
[----:B------:R-:W-:Y:S02]  /*f6f40*/  IADD3 R16, P0, R11, R53, RZ ;  /* 0x000000350b107210 */ /* 0x000fe40007f1e0ff */
[----:B------:R-:W-:-:S03]  /*f6f50*/  LOP3.LUT R43, R43, 0xffffdfff, RZ, 0xc0, !PT ;  /* 0xffffdfff2b2b7812 */ /* 0x000fc600078ec0ff */
[----:B------:R-:W-:Y:S01]  /*f6f60*/  IMAD.X R17, R2, 0x1, R52, P0 ;  /* 0x0000000102117824 */ /* 0x000fe200000e0634 */
[----:B------:R-:W-:-:S04]  /*f6f70*/  @P1 LOP3.LUT R43, R43, 0x2000, RZ, 0xfc, !PT ;  /* 0x000020002b2b1812 */ /* 0x000fc800078efcff */
[----:B------:R0:W-:Y:S01]  /*f6f80*/  STL.64 [R1+0x4790], R16 ;  /* 0x0047901001007387 */ /* 0x0001e20000100a00 */
[----:B---3--:R-:W-:Y:S02]  /*f6f90*/  ISETP.GE.AND P2, PT, R5, UR23, PT ;  /* 0x0000001705007c0c */ /* 0x008fe4000bf46270 */
[----:B------:R-:W-:Y:S02]  /*f6fa0*/  LOP3.LUT R43, R43, 0xffffefff, RZ, 0xc0, !PT ;  /* 0xffffefff2b2b7812 */ /* 0x000fe400078ec0ff */
[----:B------:R-:W-:Y:S02]  /*f6fb0*/  ISETP.GE.AND P1, PT, R0, UR25, PT ;  /* 0x0000001900007c0c */ /* 0x000fe4000bf26270 */
[----:B------:R-:W3:Y:S01]  /*f6fc0*/  LDL.LU R0, [R1+0x57cc] ;  /* 0x0057cc0001007983 */ /* 0x000ee20000300800 */
[----:B0-----:R-:W-:-:S06]  /*f6fd0*/  IADD3 R16, P0, R11, R51, RZ ;  /* 0x000000330b107210 */ /* 0x001fcc0007f1e0ff */
[----:B------:R-:W-:Y:S01]  /*f6fe0*/  @P2 LOP3.LUT R43, R43, 0x1000, RZ, 0xfc, !PT ;  /* 0x000010002b2b2812 */ /* 0x000fe200078efcff */
[----:B------:R-:W-:-:S03]  /*f6ff0*/  IMAD.X R17, R2, 0x1, R50, P0 ;  /* 0x0000000102117824 */ /* 0x000fc600000e0632 */
[----:B------:R-:W-:Y:S02]  /*f7000*/  LOP3.LUT R43, R43, 0xfffff7ff, RZ, 0xc0, !PT ;  /* 0xfffff7ff2b2b7812 */ /* 0x000fe400078ec0ff */
[----:B------:R-:W-:Y:S02]  /*f7010*/  STL.64 [R1+0x47a0], R16 ;  /* 0x0047a01001007387 */ /* 0x000fe40000100a00 */
[----:B------:R-:W-:Y:S02]  /*f7020*/  @P1 LOP3.LUT R43, R43, 0x800, RZ, 0xfc, !PT ;  /* 0x000008002b2b1812 */ /* 0x000fe400078efcff */
[----:B--2---:R-:W-:Y:S02]  /*f7030*/  ISETP.GE.AND P2, PT, R4, UR27, PT ;  /* 0x0000001b04007c0c */ /* 0x004fe4000bf46270 */
[----:B------:R-:W-:Y:S02]  /*f7040*/  IADD3 R4, P0, R11, R49, RZ ;  /* 0x000000310b047210 */ /* 0x000fe40007f1e0ff */
[----:B----4-:R-:W-:-:S02]  /*f7050*/  ISETP.GE.AND P1, PT, R3, UR29, PT ;  /* 0x0000001d03007c0c */ /* 0x010fc4000bf26270 */
[----:B------:R-:W2:Y:S01]  /*f7060*/  LDL.LU R3, [R1+0x57d0] ;  /* 0x0057d00001037983 */ /* 0x000ea20000300800 */
[----:B------:R-:W-:-:S05]  /*f7070*/  IMAD.X R5, R2, 0x1, R47, P0 ;  /* 0x0000000102057824 */ /* 0x000fca00000e062f */
[----:B------:R0:W-:Y:S02]  /*f7080*/  STL.64 [R1+0x47c0], R4 ;  /* 0x0047c00401007387 */ /* 0x0001e40000100a00 */
[----:B0-----:R-:W-:-:S05]  /*f7090*/  IADD3 R4, P0, R11, R48, RZ ;  /* 0x000000300b047210 */ /* 0x001fca0007f1e0ff */
[----:B------:R-:W-:Y:S02]  /*f70a0*/  IMAD.X R5, R2, 0x1, R46, P0 ;  /* 0x0000000102057824 */ /* 0x000fe400000e062e */
[----:B------:R-:W4:Y:S01]  /*f70b0*/  LDL.LU R2, [R1+0x57d8] ;  /* 0x0057d80001027983 */ /* 0x000f220000300800 */
[----:B------:R-:W-:-:S04]  /*f70c0*/  LOP3.LUT R43, R43, 0xfffffbff, RZ, 0xc0, !PT ;  /* 0xfffffbff2b2b7812 */ /* 0x000fc800078ec0ff */
[----:B------:R-:W-:-:S04]  /*f70d0*/  @P2 LOP3.LUT R43, R43, 0x400, RZ, 0xfc, !PT ;  /* 0x000004002b2b2812 */ /* 0x000fc800078efcff */
[----:B------:R-:W-:Y:S02]  /*f70e0*/  LOP3.LUT R43, R43, 0xfffffdff, RZ, 0xc0, !PT ;  /* 0xfffffdff2b2b7812 */ /* 0x000fe400078ec0ff */
[----:B---3--:R-:W-:Y:S02]  /*f70f0*/  ISETP.GE.AND P0, PT, R0, UR31, PT ;  /* 0x0000001f00007c0c */ /* 0x008fe4000bf06270 */
[----:B------:R-:W-:-:S04]  /*f7100*/  @P1 LOP3.LUT R43, R43, 0x200, RZ, 0xfc, !PT ;  /* 0x000002002b2b1812 */ /* 0x000fc800078efcff */
[----:B------:R-:W-:Y:S01]  /*f7110*/  LOP3.LUT R43, R43, 0xfffffeff, RZ, 0xc0, !PT ;  /* 0xfffffeff2b2b7812 */ /* 0x000fe200078ec0ff */
[----:B------:R0:W-:Y:S06]  /*f7120*/  STL.64 [R1+0x47b8], R4 ;  /* 0x0047b80401007387 */ /* 0x0001ec0000100a00 */
[----:B------:R-:W-:Y:S01]  /*f7130*/  @P0 LOP3.LUT R43, R43, 0x100, RZ, 0xfc, !PT ;  /* 0x000001002b2b0812 */ /* 0x000fe200078efcff */
[----:B0-----:R-:W3:Y:S03]  /*f7140*/  LDL.LU R5, [R1+0x57e0] ;  /* 0x0057e00001057983 */ /* 0x001ee60000300800 */
[----:B------:R-:W-:-:S02]  /*f7150*/  LOP3.LUT R43, R43, 0xffffff7f, RZ, 0xc0, !PT ;  /* 0xffffff7f2b2b7812 */ /* 0x000fc400078ec0ff */
[----:B------:R-:W-:Y:S01]  /*f7160*/  SHF.R.S32.HI R4, RZ, 0x1f, R9 ;  /* 0x0000001fff047819 */ /* 0x000fe20000011409 */
[----:B------:R-:W3:Y:S04]  /*f7170*/  LDL.LU R0, [R1+0x57e4] ;  /* 0x0057e40001007983 */ /* 0x000ee80000300800 */
[----:B------:R-:W-:Y:S01]  /*f7180*/  STL [R1+0x5b9c], R61 ;  /* 0x005b9c3d01007387 */ /* 0x000fe20000100800 */
[----:B--2---:R-:W-:-:S13]  /*f7190*/  ISETP.GE.AND P0, PT, R3, UR33, PT ;  /* 0x0000002103007c0c */ /* 0x004fda000bf06270 */
[----:B------:R-:W-:Y:S02]  /*f71a0*/  @P0 LOP3.LUT R43, R43, 0x80, RZ, 0xfc, !PT ;  /* 0x000000802b2b0812 */ /* 0x000fe400078efcff */
[----:B----4-:R-:W-:Y:S02]  /*f71b0*/  ISETP.GE.AND P1, PT, R2, UR35, PT ;  /* 0x0000002302007c0c */ /* 0x010fe4000bf26270 */
[----:B------:R-:W-:-:S05]  /*f71c0*/  IADD3 R2, P0, R9, R61, RZ ;  /* 0x0000003d09027210 */ /* 0x000fca0007f1e0ff */
[----:B------:R-:W-:-:S05]  /*f71d0*/  IMAD.X R3, R4, 0x1, R60, P0 ;  /* 0x0000000104037824 */ /* 0x000fca00000e063c */
[----:B------:R0:W-:Y:S04]  /*f71e0*/  STL.64 [R1+0x47d0], R2 ;  /* 0x0047d00201007387 */ /* 0x0001e80000100a00 */
[----:B0-----:R-:W2:Y:S04]  /*f71f0*/  LDL.LU R3, [R1+0x57e8] ;  /* 0x0057e80001037983 */ /* 0x001ea80000300800 */
[----:B------:R-:W4:Y:S01]  /*f7200*/  LDL.LU R2, [R1+0x57ec] ;  /* 0x0057ec0001027983 */ /* 0x000f220000300800 */
[----:B------:R-:W-:Y:S01]  /*f7210*/  UMOV UR23, UR37 ;  /* 0x0000002500177c82 */ /* 0x000fe20008000000 */
[----:B------:R-:W-:Y:S01]  /*f7220*/  UMOV UR29, UR36 ;  /* 0x00000024001d7c82 */ /* 0x000fe20008000000 */
[----:B------:R-:W-:Y:S01]  /*f7230*/  ULDC.64 UR36, c[0x0][0x228] ;  /* 0x00008a0000247ab9 */ /* 0x000fe20000000a00 */
[----:B------:R-:W-:-:S02]  /*f7240*/  LOP3.LUT R43, R43, 0xffffffbf, RZ, 0xc0, !PT ;  /* 0xffffffbf2b2b7812 */ /* 0x000fc400078ec0ff */
[----:B---3--:R-:W-:Y:S02]  /*f7250*/  ISETP.GE.AND P0, PT, R5, UR37, PT ;  /* 0x0000002505007c0c */ /* 0x008fe4000bf06270 */
[----:B------:R-:W-:Y:S01]  /*f7260*/  @P1 LOP3.LUT R43, R43, 0x40, RZ, 0xfc, !PT ;  /* 0x000000402b2b1812 */ /* 0x000fe200078efcff */
[----:B------:R-:W-:Y:S01]  /*f7270*/  UMOV UR33, UR39 ;  /* 0x0000002700217c82 */ /* 0x000fe20008000000 */
[----:B------:R-:W-:Y:S01]  /*f7280*/  UMOV UR25, UR38 ;  /* 0x0000002600197c82 */ /* 0x000fe20008000000 */
[----:B------:R-:W-:Y:S01]  /*f7290*/  ULDC.64 UR38, c[0x0][0x228] ;  /* 0x00008a0000267ab9 */ /* 0x000fe20000000a00 */
[----:B------:R-:W-:Y:S01]  /*f72a0*/  LOP3.LUT R43, R43, 0xffffffdf, RZ, 0xc0, !PT ;  /* 0xffffffdf2b2b7812 */ /* 0x000fe200078ec0ff */
[----:B------:R-:W-:Y:S01]  /*f72b0*/  UMOV UR17, UR41 ;  /* 0x0000002900117c82 */ /* 0x000fe20008000000 */
[----:B------:R-:W-:Y:S01]  /*f72c0*/  ISETP.GE.AND P1, PT, R0, UR39, PT ;  /* 0x0000002700007c0c */ /* 0x000fe2000bf26270 */
[----:B------:R-:W-:Y:S01]  /*f72d0*/  UMOV UR15, UR40 ;  /* 0x00000028000f7c82 */ /* 0x000fe20008000000 */
[----:B------:R-:W-:Y:S01]  /*f72e0*/  ULDC.64 UR40, c[0x0][0x228] ;  /* 0x00008a0000287ab9 */ /* 0x000fe20000000a00 */
[----:B------:R-:W3:Y:S02]  /*f72f0*/  LDL.LU R5, [R1+0x57f0] ;  /* 0x0057f00001057983 */ /* 0x000ee40000300800 */
[----:B------:R-:W-:-:S02]  /*f7300*/  @P0 LOP3.LUT R43, R43, 0x20, RZ, 0xfc, !PT ;  /* 0x000000202b2b0812 */ /* 0x000fc400078efcff */
[----:B------:R-:W-:Y:S01]  /*f7310*/  IADD3 R16, P0, R9, R59, RZ ;  /* 0x0000003b09107210 */ /* 0x000fe20007f1e0ff */
[----:B------:R-:W-:Y:S01]  /*f7320*/  UMOV UR27, UR43 ;  /* 0x0000002b001b7c82 */ /* 0x000fe20008000000 */
[----:B------:R-:W-:Y:S01]  /*f7330*/  LOP3.LUT R43, R43, 0xffffffef, RZ, 0xc0, !PT ;  /* 0xffffffef2b2b7812 */ /* 0x000fe200078ec0ff */
[----:B------:R-:W-:Y:S01]  /*f7340*/  UMOV UR21, UR42 ;  /* 0x0000002a00157c82 */ /* 0x000fe20008000000 */
[----:B------:R-:W-:Y:S01]  /*f7350*/  ULDC.64 UR42, c[0x0][0x228] ;  /* 0x00008a00002a7ab9 */ /* 0x000fe20000000a00 */
[----:B------:R-:W-:Y:S01]  /*f7360*/  IMAD.X R17, R4, 0x1, R58, P0 ;  /* 0x0000000104117824 */ /* 0x000fe200000e063a */
[----:B------:R-:W-:Y:S01]  /*f7370*/  @P1 LOP3.LUT R43, R43, 0x10, RZ, 0xfc, !PT ;  /* 0x000000102b2b1812 */ /* 0x000fe200078efcff */
[----:B------:R-:W3:Y:S03]  /*f7380*/  LDL.LU R0, [R1+0x57f4] ;  /* 0x0057f40001007983 */ /* 0x000ee60000300800 */
[----:B------:R-:W-:Y:S01]  /*f7390*/  LOP3.LUT R43, R43, 0xfffffff7, RZ, 0xc0, !PT ;  /* 0xfffffff72b2b7812 */ /* 0x000fe200078ec0ff */
[----:B------:R-:W-:Y:S01]  /*f73a0*/  STL.64 [R1+0x47b0], R16 ;  /* 0x0047b01001007387 */ /* 0x000fe20000100a00 */
[----:B--2---:R-:W-:-:S02]  /*f73b0*/  ISETP.GE.AND P0, PT, R3, UR41, PT ;  /* 0x0000002903007c0c */ /* 0x004fc4000bf06270 */
[----:B----4-:R-:W-:-:S11]  /*f73c0*/  ISETP.GE.AND P1, PT, R2, UR43, PT ;  /* 0x0000002b02007c0c */ /* 0x010fd6000bf26270 */
[----:B------:R-:W-:Y:S02]  /*f73d0*/  @P0 LOP3.LUT R43, R43, 0x8, RZ, 0xfc, !PT ;  /* 0x000000082b2b0812 */ /* 0x000fe400078efcff */
        /* <DEDUP_REMOVED lines=9> */
[----:B---3--:R-:W-:Y:S01]  /*f7470*/  ISETP.GE.AND P0, PT, R5, UR45, PT ;  /* 0x0000002d05007c0c */ /* 0x008fe2000bf06270 */
[----:B------:R-:W-:Y:S01]  /*f7480*/  UMOV UR9, UR47 ;  /* 0x0000002f00097c82 */ /* 0x000fe20008000000 */
[----:B------:R-:W-:Y:S01]  /*f7490*/  UMOV UR11, UR46 ;  /* 0x0000002e000b7c82 */ /* 0x000fe20008000000 */
[----:B------:R-:W-:Y:S01]  /*f74a0*/  @P1 LOP3.LUT R43, R43, 0x4, RZ, 0xfc, !PT ;  /* 0x000000042b2b1812 */ /* 0x000fe200078efcff */
[----:B------:R-:W-:Y:S02]  /*f74b0*/  ULDC.64 UR46, c[0x0][0x228] ;  /* 0x00008a00002e7ab9 */ /* 0x000fe40000000a00 */
[----:B------:R-:W-:Y:S02]  /*f74c0*/  ISETP.GE.AND P1, PT, R0, UR47, PT ;  /* 0x0000002f00007c0c */ /* 0x000fe4000bf26270 */
[----:B------:R-:W-:Y:S01]  /*f74d0*/  LOP3.LUT R43, R43, 0xfffffffd, RZ, 0xc0, !PT ;  /* 0xfffffffd2b2b7812 */ /* 0x000fe200078ec0ff */
[----:B------:R-:W-:Y:S01]  /*f74e0*/  UMOV UR37, UR50 ;  /* 0x0000003200257c82 */ /* 0x000fe20008000000 */
[----:B------:R-:W-:Y:S01]  /*f74f0*/  ULDC.64 UR50, c[0x0][0x228] ;  /* 0x00008a0000327ab9 */ /* 0x000fe20000000a00 */
[----:B------:R-:W-:Y:S01]  /*f7500*/  UMOV UR45, UR49 ;  /* 0x00000031002d7c82 */ /* 0x000fe20008000000 */
[----:B------:R-:W-:Y:S01]  /*f7510*/  UMOV UR7, UR48 ;  /* 0x0000003000077c82 */ /* 0x000fe20008000000 */
[----:B------:R-:W-:Y:S01]  /*f7520*/  @P0 LOP3.LUT R43, R43, 0x2, RZ, 0xfc, !PT ;  /* 0x000000022b2b0812 */ /* 0x000fe200078efcff */
[----:B------:R-:W-:Y:S01]  /*f7530*/  ULDC.64 UR48, c[0x0][0x228] ;  /* 0x00008a0000307ab9 */ /* 0x000fe20000000a00 */
[----:B------:R-:W-:Y:S01]  /*f7540*/  IADD3 R16, P0, R9, R55, RZ ;  /* 0x0000003709107210 */ /* 0x000fe20007f1e0ff */
[----:B------:R-:W3:Y:S01]  /*f7550*/  LDL.LU R0, [R1+0x5800] ;  /* 0x0058000001007983 */ /* 0x000ee20000300800 */
[----:B------:R-:W-:-:S04]  /*f7560*/  LOP3.LUT R43, R43, 0xfffffffe, RZ, 0xc0, !PT ;  /* 0xfffffffe2b2b7812 */ /* 0x000fc800078ec0ff */
[----:B------:R-:W-:Y:S01]  /*f7570*/  @P1 LOP3.LUT R43, R43, 0x1, RZ, 0xfc, !PT ;  /* 0x000000012b2b1812 */ /* 0x000fe200078efcff */
[----:B------:R-:W-:-:S05]  /*f7580*/  IMAD.X R17, R4, 0x1, R54, P0 ;  /* 0x0000000104117824 */ /* 0x000fca00000e0636 */
[----:B------:R-:W-:Y:S04]  /*f7590*/  STL.64 [R1+0x47f0], R16 ;  /* 0x0047f01001007387 */ /* 0x000fe80000100a00 */
[----:B------:R-:W3:Y:S04]  /*f75a0*/  LDL.LU R7, [R1+0x5804] ;  /* 0x0058040001077983 */ /* 0x000ee80000300800 */
[----:B------:R-:W3:Y:S01]  /*f75b0*/  LDL.LU R5, [R1+0x5810] ;  /* 0x0058100001057983 */ /* 0x000ee20000300800 */
[----:B----4-:R-:W-:Y:S02]  /*f75c0*/  ISETP.GE.AND P1, PT, R2, UR51, PT ;  /* 0x0000003302007c0c */ /* 0x010fe4000bf26270 */
[----:B------:R-:W-:-:S02]  /*f75d0*/  IADD3 R2, P2, R9, R53, RZ ;  /* 0x0000003509027210 */ /* 0x000fc40007f5e0ff */
[----:B--2---:R-:W-:-:S03]  /*f75e0*/  ISETP.GE.AND P0, PT, R3, UR49, PT ;  /* 0x0000003103007c0c */ /* 0x004fc6000bf06270 */
[----:B------:R-:W-:-:S05]  /*f75f0*/  IMAD.X R3, R4, 0x1, R52, P2 ;  /* 0x0000000104037824 */ /* 0x000fca00010e0634 */
[----:B------:R0:W-:Y:S04]  /*f7600*/  STL.64 [R1+0x47f8], R2 ;  /* 0x0047f80201007387 */ /* 0x0001e80000100a00 */
[----:B0-----:R-:W2:Y:S04]  /*f7610*/  LDL.LU R3, [R1+0x5814] ;  /* 0x0058140001037983 */ /* 0x001ea80000300800 */
[----:B------:R-:W4:Y:S01]  /*f7620*/  LDL.LU R2, [R1+0x5818] ;  /* 0x0058180001027983 */ /* 0x000f220000300800 */
[----:B------:R-:W-:Y:S02]  /*f7630*/  IADD3 R16, P4, R9, R51, RZ ;  /* 0x0000003309107210 */ /* 0x000fe40007f9e0ff */
[----:B---3--:R-:W-:Y:S01]  /*f7640*/  ISETP.GE.AND P2, PT, R0, UR53, PT ;  /* 0x0000003500007c0c */ /* 0x008fe2000bf46270 */
[----:B------:R-:W-:Y:S01]  /*f7650*/  UMOV UR31, UR59 ;  /* 0x0000003b001f7c82 */ /* 0x000fe20008000000 */
[----:B------:R-:W3:Y:S01]  /*f7660*/  LDL R0, [R1+0x2e6c] ;  /* 0x002e6c0001007983 */ /* 0x000ee20000100800 */
[----:B------:R-:W-:Y:S01]  /*f7670*/  IMAD.X R17, R4, 0x1, R50, P4 ;  /* 0x0000000104117824 */ /* 0x000fe200020e0632 */
[----:B------:R-:W-:Y:S01]  /*f7680*/  UMOV UR43, UR58 ;  /* 0x0000003a002b7c82 */ /* 0x000fe20008000000 */
[----:B------:R-:W-:Y:S01]  /*f7690*/  UMOV UR35, UR57 ;  /* 0x0000003900237c82 */ /* 0x000fe20008000000 */
[----:B------:R-:W-:Y:S01]  /*f76a0*/  ISETP.GE.AND P3, PT, R7, UR55, PT ;  /* 0x0000003707007c0c */ /* 0x000fe2000bf66270 */
[----:B------:R-:W-:Y:S01]  /*f76b0*/  UMOV UR55, UR56 ;  /* 0x0000003800377c82 */ /* 0x000fe20008000000 */
[----:B------:R0:W-:Y:S01]  /*f76c0*/  STL.64 [R1+0x4808], R16 ;  /* 0x0048081001007387 */ /* 0x0001e20000100a00 */
[----:B------:R-:W-:Y:S01]  /*f76d0*/  ULDC.64 UR56, c[0x0][0x228] ;  /* 0x00008a0000387ab9 */ /* 0x000fe20000000a00 */
[----:B------:R-:W-:Y:S01]  /*f76e0*/  ULDC.64 UR58, c[0x0][0x228] ;  /* 0x00008a00003a7ab9 */ /* 0x000fe20000000a00 */
[----:B------:R-:W-:-:S02]  /*f76f0*/  LOP3.LUT R42, R42, 0xffff7fff, RZ, 0xc0, !PT ;  /* 0xffff7fff2a2a7812 */ /* 0x000fc400078ec0ff */
[----:B------:R-:W-:Y:S01]  /*f7700*/  ISETP.GE.AND P4, PT, R5, UR57, PT ;  /* 0x0000003905007c0c */ /* 0x000fe2000bf86270 */
[----:B------:R-:W-:Y:S01]  /*f7710*/  UMOV UR57, UR61 ;  /* 0x0000003d00397c82 */ /* 0x000fe20008000000 */
[----:B0-----:R-:W-:Y:S02]  /*f7720*/  IADD3 R16, P6, R9, R49, RZ ;  /* 0x0000003109107210 */ /* 0x001fe40007fde0ff */
[----:B------:R-:W-:-:S03]  /*f7730*/  @P0 LOP3.LUT R42, R42, 0x8000, RZ, 0xfc, !PT ;  /* 0x000080002a2a0812 */ /* 0x000fc600078efcff */
[----:B------:R-:W-:-:S05]  /*f7740*/  IMAD.X R17, R4, 0x1, R47, P6 ;  /* 0x0000000104117824 */ /* 0x000fca00030e062f */
[----:B------:R0:W-:Y:S04]  /*f7750*/  STL.64 [R1+0x4818], R16 ;  /* 0x0048181001007387 */ /* 0x0001e80000100a00 */
[----:B0-----:R-:W3:Y:S04]  /*f7760*/  LDL.LU.64 R16, [R1+0x5c00] ;  /* 0x005c000001107983 */ /* 0x001ee80000300a00 */
[----:B------:R-:W3:Y:S04]  /*f7770*/  LDL R8, [R1+0x2e58] ;  /* 0x002e580001087983 */ /* 0x000ee80000100800 */
[----:B------:R-:W3:Y:S01]  /*f7780*/  LDL R7, [R1+0x2e54] ;  /* 0x002e540001077983 */ /* 0x000ee20000100800 */
[----:B--2---:R-:W-:Y:S01]  /*f7790*/  ISETP.GE.AND P5, PT, R3, UR59, PT ;  /* 0x0000003b03007c0c */ /* 0x004fe2000bfa6270 */
[----:B------:R-:W-:Y:S01]  /*f77a0*/  UMOV UR59, UR60 ;  /* 0x0000003c003b7c82 */ /* 0x000fe20008000000 */
[----:B------:R-:W-:-:S02]  /*f77b0*/  ULDC.64 UR60, c[0x0][0x228] ;  /* 0x00008a00003c7ab9 */ /* 0x000fc40000000a00 */
[----:B----4-:R-:W-:Y:S02]  /*f77c0*/  ISETP.GE.AND P6, PT, R2, UR61, PT ;  /* 0x0000003d02007c0c */ /* 0x010fe4000bfc6270 */
[----:B------:R-:W-:Y:S02]  /*f77d0*/  IADD3 R2, P0, R9, R48, RZ ;  /* 0x0000003009027210 */ /* 0x000fe40007f1e0ff */
[----:B------:R-:W2:Y:S03]  /*f77e0*/  LDL R9, [R1+0x2e70] ;  /* 0x002e700001097983 */ /* 0x000ea60000100800 */
[----:B------:R-:W-:-:S05]  /*f77f0*/  IMAD.X R3, R4, 0x1, R46, P0 ;  /* 0x0000000104037824 */ /* 0x000fca00000e062e */
[----:B------:R0:W-:Y:S04]  /*f7800*/  STL.64 [R1+0x4828], R2 ;  /* 0x0048280201007387 */ /* 0x0001e80000100a00 */
[----:B------:R-:W4:Y:S04]  /*f7810*/  LDL R4, [R1+0x2e60] ;  /* 0x002e600001047983 */ /* 0x000f280000100800 */
[----:B------:R-:W2:Y:S04]  /*f7820*/  LDL R5, [R1+0x2e5c] ;  /* 0x002e5c0001057983 */ /* 0x000ea80000100800 */
[----:B0-----:R-:W2:Y:S04]  /*f7830*/  LDL R3, [R1+0x2e64] ;  /* 0x002e640001037983 */ /* 0x001ea80000100800 */
[----:B------:R-:W2:Y:S01]  /*f7840*/  LDL R2, [R1+0x2e68] ;  /* 0x002e680001027983 */ /* 0x000ea20000100800 */
[----:B------:R-:W-:-:S04]  /*f7850*/  LOP3.LUT R42, R42, 0xffffbfff, RZ, 0xc0, !PT ;  /* 0xffffbfff2a2a7812 */ /* 0x000fc800078ec0ff */
[----:B------:R-:W-:Y:S02]  /*f7860*/  @P1 LOP3.LUT R42, R42, 0x4000, RZ, 0xfc, !PT ;  /* 0x000040002a2a1812 */ /* 0x000fe400078efcff */
[----:B------:R-:W-:Y:S02]  /*f7870*/  LOP3.LUT P1, RZ, R45, 0x20, RZ, 0xc0, !PT ;  /* 0x000000202dff7812 */ /* 0x000fe4000782c0ff */
[----:B------:R-:W-:Y:S01]  /*f7880*/  LOP3.LUT R42, R42, 0xfffeffff, RZ, 0xc0, !PT ;  /* 0xfffeffff2a2a7812 */ /* 0x000fe200078ec0ff */
[----:B------:R-:W-:Y:S01]  /*f7890*/  UMOV UR61, UR7 ;  /* 0x00000007003d7c82 */ /* 0x000fe20008000000 */
[----:B------:R-:W-:Y:S01]  /*f78a0*/  LOP3.LUT R41, R41, 0xffffffbf, RZ, 0xc0, !PT ;  /* 0xffffffbf29297812 */ /* 0x000fe200078ec0ff */
[----:B------:R-:W-:Y:S01]  /*f78b0*/  UMOV UR39, UR17 ;  /* 0x0000001100277c82 */ /* 0x000fe20008000000 */
[----:B------:R-:W-:Y:S01]  /*f78c0*/  @P2 LOP3.LUT R42, R42, 0x10000, RZ, 0xfc, !PT ;  /* 0x000100002a2a2812 */ /* 0x000fe200078efcff */
[----:B------:R-:W-:Y:S01]  /*f78d0*/  ULDC UR17, c[0x0][0x228] ;  /* 0x00008a0000117ab9 */ /* 0x000fe20000000800 */
[----:B---3--:R-:W-:Y:S01]  /*f78e0*/  ISETP.LT.AND P2, PT, R0, UR61, !P1 ;  /* 0x0000003d00007c0c */ /* 0x008fe2000cf41270 */
[----:B------:R-:W-:Y:S01]  /*f78f0*/  UMOV UR47, UR15 ;  /* 0x0000000f002f7c82 */ /* 0x000fe20008000000 */
[----:B------:R-:W-:Y:S01]  /*f7900*/  LOP3.LUT R42, R42, 0xfffdffff, RZ, 0xc0, !PT ;  /* 0xfffdffff2a2a7812 */ /* 0x000fe200078ec0ff */
[----:B------:R-:W-:Y:S01]  /*f7910*/  ULDC UR15, c[0x0][0x228] ;  /* 0x00008a00000f7ab9 */ /* 0x000fe20000000800 */
[----:B------:R-:W-:Y:S01]  /*f7920*/  UMOV UR49, UR13 ;  /* 0x0000000d00317c82 */ /* 0x000fe20008000000 */
[----:B------:R-:W-:Y:S01]  /*f7930*/  ULDC UR13, c[0x0][0x228] ;  /* 0x00008a00000d7ab9 */ /* 0x000fe20000000800 */
[----:B------:R-:W-:Y:S01]  /*f7940*/  UMOV UR53, UR27 ;  /* 0x0000001b00357c82 */ /* 0x000fe20008000000 */
[----:B------:R-:W-:Y:S01]  /*f7950*/  UMOV UR51, UR21 ;  /* 0x0000001500337c82 */ /* 0x000fe20008000000 */
[----:B------:R-:W-:-:S05]  /*f7960*/  ULDC UR7, c[0x0][0x228] ;  /* 0x00008a0000077ab9 */ /* 0x000fca0000000800 */
[----:B------:R-:W-:Y:S02]  /*f7970*/  @P2 LOP3.LUT R41, R41, 0x40, RZ, 0xfc, !PT ;  /* 0x0000004029292812 */ /* 0x000fe400078efcff */
[----:B------:R-:W-:Y:S02]  /*f7980*/  @P3 LOP3.LUT R42, R42, 0x20000, RZ, 0xfc, !PT ;  /* 0x000200002a2a3812 */ /* 0x000fe400078efcff */
[----:B------:R-:W-:Y:S01]  /*f7990*/  LOP3.LUT R41, R41, 0xfffffdff, RZ, 0xc0, !PT ;  /* 0xfffffdff29297812 */ /* 0x000fe200078ec0ff */
[----:B------:R-:W-:Y:S01]  /*f79a0*/  UMOV UR27, UR11 ;  /* 0x0000000b001b7c82 */ /* 0x000fe20008000000 */
[----:B------:R-:W-:Y:S01]  /*f79b0*/  ULDC UR11, c[0x0][0x228] ;  /* 0x00008a00000b7ab9 */ /* 0x000fe20000000800 */
[----:B------:R-:W-:Y:S01]  /*f79c0*/  UMOV UR21, UR9 ;  /* 0x0000000900157c82 */ /* 0x000fe20008000000 */
[----:B------:R-:W-:Y:S01]  /*f79d0*/  ULDC UR9, c[0x0][0x228] ;  /* 0x00008a0000097ab9 */ /* 0x000fe20000000800 */
[----:B------:R-:W-:Y:S01]  /*f79e0*/  LOP3.LUT P0, RZ, R45, 0x10, RZ, 0xc0, !PT ;  /* 0x000000102dff7812 */ /* 0x000fe2000780c0ff */
[----:B------:R-:W-:Y:S01]  /*f79f0*/  UMOV UR61, UR59 ;  /* 0x0000003b003d7c82 */ /* 0x000fe20008000000 */
[----:B------:R-:W-:Y:S01]  /*f7a00*/  UMOV UR59, UR57 ;  /* 0x00000039003b7c82 */ /* 0x000fe20008000000 */
[----:B------:R-:W-:Y:S01]  /*f7a10*/  UMOV UR57, UR55 ;  /* 0x0000003700397c82 */ /* 0x000fe20008000000 */
[----:B------:R-:W-:Y:S01]  /*f7a20*/  UMOV UR55, UR53 ;  /* 0x0000003500377c82 */ /* 0x000fe20008000000 */
[----:B------:R-:W-:Y:S01]  /*f7a30*/  UMOV UR53, UR45 ;  /* 0x0000002d00357c82 */ /* 0x000fe20008000000 */
[----:B------:R-:W-:Y:S01]  /*f7a40*/  UMOV UR45, UR41 ;  /* 0x00000029002d7c82 */ /* 0x000fe20008000000 */
[----:B------:R-:W-:Y:S01]  /*f7a50*/  UMOV UR41, UR19 ;  /* 0x0000001300297c82 */ /* 0x000fe20008000000 */
[----:B------:R-:W-:Y:S01]  /*f7a60*/  ULDC UR19, c[0x0][0x228] ;  /* 0x00008a0000137ab9 */ /* 0x000fe20000000800 */
[----:B------:R-:W-:-:S02]  /*f7a70*/  LOP3.LUT R11, R11, 0xbfffffff, RZ, 0xc0, !PT ;  /* 0xbfffffff0b0b7812 */ /* 0x000fc400078ec0ff */
[----:B----4-:R-:W-:Y:S01]  /*f7a80*/  ISETP.LT.AND P2, PT, R4, UR17, !P1 ;  /* 0x0000001104007c0c */ /* 0x010fe2000cf41270 */
[----:B------:R-:W-:Y:S01]  /*f7a90*/  ULDC UR17, c[0x0][0x228] ;  /* 0x00008a0000117ab9 */ /* 0x000fe20000000800 */
[----:B--2---:R-:W-:Y:S01]  /*f7aa0*/  ISETP.LT.AND P3, PT, R3, UR15, !P1 ;  /* 0x0000000f03007c0c */ /* 0x004fe2000cf61270 */
[----:B------:R-:W-:-:S10]  /*f7ab0*/  ULDC UR15, c[0x0][0x228] ;  /* 0x00008a00000f7ab9 */ /* 0x000fd40000000800 */
        /* <DEDUP_REMOVED lines=13> */
[----:B------:R-:W-:Y:S02]  /*f7b90*/  LOP3.LUT R41, R41, 0xffffffef, RZ, 0xc0, !PT ;  /* 0xffffffef29297812 */ /* 0x000fe400078ec0ff */
[----:B------:R-:W-:Y:S01]  /*f7ba0*/  ISETP.LT.AND P1, PT, R7, UR7, !P1 ;  /* 0x0000000707007c0c */ /* 0x000fe2000cf21270 */
[----:B------:R-:W-:Y:S01]  /*f7bb0*/  ULDC UR7, c[0x0][0x228] ;  /* 0x00008a0000077ab9 */ /* 0x000fe20000000800 */
[----:B------:R-:W-:Y:S02]  /*f7bc0*/  @P2 LOP3.LUT R41, R41, 0x10, RZ, 0xfc, !PT ;  /* 0x0000001029292812 */ /* 0x000fe400078efcff */
[----:B------:R-:W-:Y:S01]  /*f7bd0*/  ISETP.LT.AND P2, PT, R0, UR61, !P0 ;  /* 0x0000003d00007c0c */ /* 0x000fe2000c741270 */
[----:B------:R-:W-:Y:S01]  /*f7be0*/  ULDC UR61, c[0x0][0x228] ;  /* 0x00008a00003d7ab9 */ /* 0x000fe20000000800 */
[----:B------:R-:W-:Y:S01]  /*f7bf0*/  ISETP.LT.AND P3, PT, R5, UR19, !P0 ;  /* 0x0000001305007c0c */ /* 0x000fe2000c761270 */
[----:B------:R-:W-:Y:S01]  /*f7c00*/  ULDC UR19, c[0x0][0x228] ;  /* 0x00008a0000137ab9 */ /* 0x000fe20000000800 */
[----:B------:R-:W-:-:S05]  /*f7c10*/  LOP3.LUT R41, R41, 0xfffffff7, RZ, 0xc0, !PT ;  /* 0xfffffff729297812 */ /* 0x000fca00078ec0ff */
[----:B------:R-:W-:-:S04]  /*f7c20*/  @P1 LOP3.LUT R41, R41, 0x8, RZ, 0xfc, !PT ;  /* 0x0000000829291812 */ /* 0x000fc800078efcff */
        /* <DEDUP_REMOVED lines=11> */
[----:B------:R-:W-:Y:S02]  /*f7ce0*/  LOP3.LUT R41, R41, 0xfffffffe, RZ, 0xc0, !PT ;  /* 0xfffffffe29297812 */ /* 0x000fe400078ec0ff */
[----:B------:R-:W-:Y:S02]  /*f7cf0*/  LOP3.LUT R11, R11, 0x7fffffff, RZ, 0xc0, !PT ;  /* 0x7fffffff0b0b7812 */ /* 0x000fe400078ec0ff */
[----:B------:R-:W-:Y:S02]  /*f7d00*/  @P3 LOP3.LUT R41, R41, 0x1, RZ, 0xfc, !PT ;  /* 0x0000000129293812 */ /* 0x000fe400078efcff */
[----:B------:R-:W-:Y:S01]  /*f7d10*/  ISETP.LT.AND P3, PT, R9, UR11, !P0 ;  /* 0x0000000b09007c0c */ /* 0x000fe2000c761270 */
[----:B------:R-:W-:-:S04]  /*f7d20*/  ULDC UR11, c[0x0][0x228] ;  /* 0x00008a00000b7ab9 */ /* 0x000fc80000000800 */
        /* <DEDUP_REMOVED lines=8> */
[----:B------:R-:W-:Y:S02]  /*f7db0*/  LOP3.LUT P1, RZ, R45, 0x8, RZ, 0xc0, !PT ;  /* 0x000000082dff7812 */ /* 0x000fe4000782c0ff */
        /* <DEDUP_REMOVED lines=99> */
[----:B------:R-:W-:Y:S02]  /*f83f0*/  LOP3.LUT P0, RZ, R45, 0x1, RZ, 0xc0, !PT ;  /* 0x000000012dff7812 */ /* 0x000fe4000780c0ff */
[----:B------:R-:W-:-:S04]  /*f8400*/  LOP3.LUT R11, R11, 0xfffffff7, RZ, 0xc0, !PT ;  /* 0xfffffff70b0b7812 */ /* 0x000fc800078ec0ff */
[----:B------:R-:W-:Y:S02]  /*f8410*/  @P2 LOP3.LUT R11, R11, 0x8, RZ, 0xfc, !PT ;  /* 0x000000080b0b2812 */ /* 0x000fe400078efcff */
[----:B------:R-:W-:Y:S02]  /*f8420*/  ISETP.LT.AND P2, PT, R0, UR53, !P0 ;  /* 0x0000003500007c0c */ /* 0x000fe4000c741270 */
        /* <DEDUP_REMOVED lines=130> */
[----:B------:R-:W-:Y:S01]  /*f8c50*/  ISETP.LT.AND P3, PT, R5, UR19, !P1 ;  /* 0x0000001305007c0c */ /* 0x000fe2000cf61270 */
[----:B------:R-:W-:Y:S01]  /*f8c60*/  ULDC UR19, c[0x0][0x228] ;  /* 0x00008a0000137ab9 */ /* 0x000fe20000000800 */
[----:B------:R-:W-:Y:S02]  /*f8c70*/  LOP3.LUT R13, R13, 0xbfffffff, RZ, 0xc0, !PT ;  /* 0xbfffffff0d0d7812 */ /* 0x000fe400078ec0ff */
[----:B------:R-:W-:-:S07]  /*f8c80*/  LOP3.LUT R12, R12, 0xfffffffb, RZ, 0xc0, !PT ;  /* 0xfffffffb0c0c7812 */ /* 0x000fce00078ec0ff */
[----:B------:R-:W-:Y:S02]  /*f8c90*/  @P2 LOP3.LUT R13, R13, 0x40000000, RZ, 0xfc, !PT ;  /* 0x400000000d0d2812 */ /* 0x000fe400078efcff */
[----:B------:R-:W-:Y:S01]  /*f8ca0*/  ISETP.LT.AND P2, PT, R4, UR17, !P1 ;  /* 0x0000001104007c0c */ /* 0x000fe2000cf41270 */
[----:B------:R-:W-:Y:S01]  /*f8cb0*/  ULDC UR17, c[0x0][0x228] ;  /* 0x00008a0000117ab9 */ /* 0x000fe20000000800 */
[----:B------:R-:W-:Y:S02]  /*f8cc0*/  @P3 LOP3.LUT R12, R12, 0x4, RZ, 0xfc, !PT ;  /* 0x000000040c0c3812 */ /* 0x000fe400078efcff */
[----:B------:R-:W-:Y:S01]  /*f8cd0*/  ISETP.LT.AND P3, PT, R3, UR15, !P1 ;  /* 0x0000000f03007c0c */ /* 0x000fe2000cf61270 */
[----:B------:R-:W-:Y:S01]  /*f8ce0*/  ULDC UR15, c[0x0][0x228] ;  /* 0x00008a00000f7ab9 */ /* 0x000fe20000000800 */
[----:B------:R-:W-:-:S07]  /*f8cf0*/  LOP3.LUT R12, R12, 0xfffffffd, RZ, 0xc0, !PT ;  /* 0xfffffffd0c0c7812 */ /* 0x000fce00078ec0ff */
        /* <DEDUP_REMOVED lines=253> */
[----:B------:R-:W-:Y:S02]  /*f9cd0*/  LOP3.LUT R14, R14, 0xfffffffd, RZ, 0xc0, !PT ;  /* 0xfffffffd0e0e7812 */ /* 0x000fe400078ec0ff */
[----:B------:R-:W-:-:S09]  /*f9ce0*/  ISETP.LT.AND P0, PT, R0, UR29, !P2 ;  /* 0x0000001d00007c0c */ /* 0x000fd2000d701270 */
[----:B------:R-:W-:Y:S02]  /*f9cf0*/  @P3 LOP3.LUT R14, R14, 0x2, RZ, 0xfc, !PT ;  /* 0x000000020e0e3812 */ /* 0x000fe400078efcff */
[----:B------:R-:W-:Y:S01]  /*f9d00*/  ISETP.LT.AND P3, PT, R3, UR15, !P2 ;  /* 0x0000000f03007c0c */ /* 0x000fe2000d761270 */
[----:B------:R-:W-:Y:S01]  /*f9d10*/  ULDC UR15, c[0x0][0x228] ;  /* 0x00008a00000f7ab9 */ /* 0x000fe20000000800 */
[----:B------:R-:W-:Y:S02]  /*f9d20*/  LOP3.LUT R14, R14, 0xfffffffe, RZ, 0xc0, !PT ;  /* 0xfffffffe0e0e7812 */ /* 0x000fe400078ec0ff */
[----:B------:R-:W-:-:S09]  /*f9d30*/  LOP3.LUT R15, R15, 0xbfffffff, RZ, 0xc0, !PT ;  /* 0xbfffffff0f0f7812 */ /* 0x000fd200078ec0ff */
[----:B------:R-:W-:Y:S02]  /*f9d40*/  @P3 LOP3.LUT R14, R14, 0x1, RZ, 0xfc, !PT ;  /* 0x000000010e0e3812 */ /* 0x000fe400078efcff */
[----:B------:R-:W-:Y:S01]  /*f9d50*/  ISETP.LT.AND P3, PT, R2, UR13, !P2 ;  /* 0x0000000d02007c0c */ /* 0x000fe2000d761270 */
[----:B------:R-:W-:Y:S01]  /*f9d60*/  ULDC UR13, c[0x0][0x228] ;  /* 0x00008a00000d7ab9 */ /* 0x000fe20000000800 */
[----:B------:R-:W-:-:S04]  /*f9d70*/  @P0 LOP3.LUT R15, R15, 0x40000000, RZ, 0xfc, !PT ;  /* 0x400000000f0f0812 */ /* 0x000fc800078efcff */
[----:B------:R-:W-:-:S07]  /*f9d80*/  LOP3.LUT R15, R15, 0x7fffffff, RZ, 0xc0, !PT ;  /* 0x7fffffff0f0f7812 */ /* 0x000fce00078ec0ff */
        /* <DEDUP_REMOVED lines=140> */
[----:B------:R-:W-:Y:S01]  /*fa650*/  LOP3.LUT R16, R16, 0xefffffff, RZ, 0xc0, !PT ;  /* 0xefffffff10107812 */ /* 0x000fe200078ec0ff */
[----:B------:R-:W2:Y:S01]  /*fa660*/  LDL.LU R40, [R1+0x5bf8] ;  /* 0x005bf80001287983 */ /* 0x000ea20000300800 */
        /* <DEDUP_REMOVED lines=34> */
[----:B------:R-:W3:Y:S01]  /*fa890*/  LDL.LU R18, [R1+0x5bf4] ;  /* 0x005bf40001127983 */ /* 0x000ee20000300800 */
        /* <DEDUP_REMOVED lines=34> */
[----:B------:R-:W4:Y:S01]  /*faac0*/  LDL.LU R19, [R1+0x5bf0] ;  /* 0x005bf00001137983 */ /* 0x000f220000300800 */
        /* <DEDUP_REMOVED lines=181> */
[----:B--2---:R-:W-:Y:S02]  /*fb620*/  LOP3.LUT R40, R40, 0xbfffffff, RZ, 0xc0, !PT ;  /* 0xbfffffff28287812 */ /* 0x004fe400078ec0ff */
        /* <DEDUP_REMOVED lines=131> */
[----:B------:R-:W-:Y:S02]  /*fbe60*/  @P3 LOP3.LUT R40, R40, 0x10, RZ, 0xfc, !PT ;  /* 0x0000001028283812 */ /* 0x000fe400078efcff */
[----:B------:R-:W-:Y:S01]  /*fbe70*/  ISETP.LT.AND P3, PT, R5, UR39, !P1 ;  /* 0x0000002705007c0c */ /* 0x000fe2000cf61270 */
[----:B------:R-:W-:Y:S01]  /*fbe80*/  ULDC UR39, c[0x0][0x228] ;  /* 0x00008a0000277ab9 */ /* 0x000fe20000000800 */
[----:B------:R-:W-:-:S04]  /*fbe90*/  LOP3.LUT R40, R40, 0xfffffffb, RZ, 0xc0, !PT ;  /* 0xfffffffb28287812 */ /* 0x000fc800078ec0ff */
[----:B------:R-:W-:Y:S02]  /*fbea0*/  @P2 LOP3.LUT R40, R40, 0x4, RZ, 0xfc, !PT ;  /* 0x0000000428282812 */ /* 0x000fe400078efcff */
[----:B------:R-:W-:Y:S02]  /*fbeb0*/  ISETP.LT.AND P2, PT, R0, UR51, !P1 ;  /* 0x0000003300007c0c */ /* 0x000fe4000cf41270 */
[----:B------:R-:W-:Y:S02]  /*fbec0*/  LOP3.LUT R40, R40, 0xfffffffd, RZ, 0xc0, !PT ;  /* 0xfffffffd28287812 */ /* 0x000fe400078ec0ff */
[----:B---3--:R-:W-:Y:S02]  /*fbed0*/  LOP3.LUT R18, R18, 0xdfffffff, RZ, 0xc0, !PT ;  /* 0xdfffffff12127812 */ /* 0x008fe400078ec0ff */
        /* <DEDUP_REMOVED lines=57> */
[----:B------:R-:W-:-:S05]  /*fc270*/  LOP3.LUT R40, R40, 0xfffffffe, RZ, 0xc0, !PT ;  /* 0xfffffffe28287812 */ /* 0x000fca00078ec0ff */
[----:B------:R-:W-:Y:S02]  /*fc280*/  @P3 LOP3.LUT R18, R18, 0x80000, RZ, 0xfc, !PT ;  /* 0x0008000012123812 */ /* 0x000fe400078efcff */
[----:B------:R-:W-:Y:S02]  /*fc290*/  @P2 LOP3.LUT R40, R40, 0x1, RZ, 0xfc, !PT ;  /* 0x0000000128282812 */ /* 0x000fe400078efcff */
[----:B------:R-:W-:Y:S02]  /*fc2a0*/  LOP3.LUT R18, R18, 0xfffbffff, RZ, 0xc0, !PT ;  /* 0xfffbffff12127812 */ /* 0x000fe400078ec0ff */
[----:B------:R-:W-:Y:S02]  /*fc2b0*/  LOP3.LUT P2, RZ, R44, 0x4, RZ, 0xc0, !PT ;  /* 0x000000042cff7812 */ /* 0x000fe4000784c0ff */
[----:B------:R-:W-:Y:S02]  /*fc2c0*/  @P0 LOP3.LUT R18, R18, 0x40000, RZ, 0xfc, !PT ;  /* 0x0004000012120812 */ /* 0x000fe400078efcff */
[----:B------:R-:W-:-:S02]  /*fc2d0*/  ISETP.LT.AND P0, PT, R0, UR51, !P2 ;  /* 0x0000003300007c0c */ /* 0x000fc4000d701270 */
        /* <DEDUP_REMOVED lines=55> */
[----:B------:R-:W-:Y:S02]  /*fc650*/  R2UR UR51, R32 ;  /* 0x00000000203372ca */ /* 0x000fe400000e0000 */
[----:B------:R-:W-:Y:S01]  /*fc660*/  LOP3.LUT P0, RZ, R44, 0x1, RZ, 0xc0, !PT ;  /* 0x000000012cff7812 */ /* 0x000fe2000780c0ff */
[----:B------:R-:W3:Y:S06]  /*fc670*/  LDL.LU R32, [R1+0x5bbc] ;  /* 0x005bbc0001207983 */ /* 0x000eec0000300800 */
[----:B------:R-:W-:-:S02]  /*fc680*/  @P3 LOP3.LUT R18, R18, 0x10, RZ, 0xfc, !PT ;  /* 0x0000001012123812 */ /* 0x000fc400078efcff */
[----:B------:R-:W-:Y:S01]  /*fc690*/  ISETP.LT.AND P3, PT, R8, UR35, !P1 ;  /* 0x0000002308007c0c */ /* 0x000fe2000cf61270 */
[----:B------:R-:W-:Y:S01]  /*fc6a0*/  ULDC UR35, c[0x0][0x228] ;  /* 0x00008a0000237ab9 */ /* 0x000fe20000000800 */
[----:B------:R-:W-:Y:S02]  /*fc6b0*/  LOP3.LUT R18, R18, 0xfffffff7, RZ, 0xc0, !PT ;  /* 0xfffffff712127812 */ /* 0x000fe400078ec0ff */
[----:B------:R-:W-:Y:S01]  /*fc6c0*/  ISETP.LT.AND P1, PT, R7, UR27, !P1 ;  /* 0x0000001b07007c0c */ /* 0x000fe2000cf21270 */
[----:B------:R-:W-:-:S08]  /*fc6d0*/  ULDC UR27, c[0x0][0x228] ;  /* 0x00008a00001b7ab9 */ /* 0x000fd00000000800 */
[----:B------:R-:W-:Y:S02]  /*fc6e0*/  @P3 LOP3.LUT R18, R18, 0x8, RZ, 0xfc, !PT ;  /* 0x0000000812123812 */ /* 0x000fe400078efcff */
[----:B------:R-:W-:Y:S02]  /*fc6f0*/  ISETP.LT.AND P3, PT, R0, UR51, !P0 ;  /* 0x0000003300007c0c */ /* 0x000fe4000c761270 */
[----:B----4-:R-:W-:Y:S02]  /*fc700*/  LOP3.LUT R19, R19, 0xdfffffff, RZ, 0xc0, !PT ;  /* 0xdfffffff13137812 */ /* 0x010fe400078ec0ff */
[----:B------:R-:W-:-:S09]  /*fc710*/  LOP3.LUT R18, R18, 0xfffffffb, RZ, 0xc0, !PT ;  /* 0xfffffffb12127812 */ /* 0x000fd200078ec0ff */
[----:B------:R-:W-:Y:S02]  /*fc720*/  @P3 LOP3.LUT R19, R19, 0x20000000, RZ, 0xfc, !PT ;  /* 0x2000000013133812 */ /* 0x000fe400078efcff */
[----:B------:R-:W-:Y:S02]  /*fc730*/  ISETP.LT.AND P3, PT, R5, UR47, !P0 ;  /* 0x0000002f05007c0c */ /* 0x000fe4000c761270 */
        /* <DEDUP_REMOVED lines=20> */
[----:B------:R-:W4:Y:S06]  /*fc880*/  LDL.LU R33, [R1+0x5bb8] ;  /* 0x005bb80001217983 */ /* 0x000f2c0000300800 */
[----:B------:R-:W-:-:S02]  /*fc890*/  @P3 LOP3.LUT R19, R19, 0x10000000, RZ, 0xfc, !PT ;  /* 0x1000000013133812 */ /* 0x000fc400078efcff */
        /* <DEDUP_REMOVED lines=104> */
[----:B------:R-:W-:Y:S02]  /*fcf20*/  R2UR UR33, R36 ;  /* 0x00000000242172ca */ /* 0x000fe400000e0000 */
[----:B------:R-:W-:Y:S01]  /*fcf30*/  LOP3.LUT R19, R19, 0xfffffff7, RZ, 0xc0, !PT ;  /* 0xfffffff713137812 */ /* 0x000fe200078ec0ff */
[----:B------:R-:W4:Y:S01]  /*fcf40*/  LDL.LU R36, [R1+0x5bac] ;  /* 0x005bac0001247983 */ /* 0x000f220000300800 */
[----:B------:R-:W-:Y:S02]  /*fcf50*/  LOP3.LUT P2, RZ, R43, 0x10000000, RZ, 0xc0, !PT ;  /* 0x100000002bff7812 */ /* 0x000fe4000784c0ff */
[----:B------:R-:W-:-:S02]  /*fcf60*/  @P3 LOP3.LUT R19, R19, 0x8, RZ, 0xfc, !PT ;  /* 0x0000000813133812 */ /* 0x000fc400078efcff */
[----:B------:R-:W-:Y:S02]  /*fcf70*/  ISETP.LT.AND P3, PT, R5, UR61, !P2 ;  /* 0x0000003d05007c0c */ /* 0x000fe4000d761270 */
        /* <DEDUP_REMOVED lines=20> */
[----:B------:R-:W-:Y:S01]  /*fd0c0*/  ISETP.LT.AND P0, PT, R4, UR39, !P2 ;  /* 0x0000002704007c0c */ /* 0x000fe2000d701270 */
[----:B------:R-:W-:Y:S01]  /*fd0d0*/  ULDC UR39, c[0x0][0x228] ;  /* 0x00008a0000277ab9 */ /* 0x000fe20000000800 */
[----:B------:R-:W-:Y:S01]  /*fd0e0*/  LOP3.LUT P1, RZ, R43, 0x8000000, RZ, 0xc0, !PT ;  /* 0x080000002bff7812 */ /* 0x000fe2000782c0ff */
[----:B------:R-:W4:Y:S04]  /*fd0f0*/  LDL.LU R37, [R1+0x5ba8] ;  /* 0x005ba80001257983 */ /* 0x000f280000300800 */
        /* <DEDUP_REMOVED lines=40> */
[----:B------:R-:W-:-:S05]  /*fd380*/  LOP3.LUT R19, R19, 0xfffffffe, RZ, 0xc0, !PT ;  /* 0xfffffffe13137812 */ /* 0x000fca00078ec0ff */
[----:B------:R-:W-:Y:S02]  /*fd390*/  @P3 LOP3.LUT R20, R20, 0x80000, RZ, 0xfc, !PT ;  /* 0x0008000014143812 */ /* 0x000fe400078efcff */
[----:B------:R-:W-:Y:S02]  /*fd3a0*/  @P0 LOP3.LUT R19, R19, 0x1, RZ, 0xfc, !PT ;  /* 0x0000000113130812 */ /* 0x000fe400078efcff */
[----:B------:R-:W-:Y:S02]  /*fd3b0*/  LOP3.LUT R20, R20, 0xfffbffff, RZ, 0xc0, !PT ;  /* 0xfffbffff14147812 */ /* 0x000fe400078ec0ff */
[----:B------:R-:W-:Y:S02]  /*fd3c0*/  LOP3.LUT P0, RZ, R43, 0x4000000, RZ, 0xc0, !PT ;  /* 0x040000002bff7812 */ /* 0x000fe4000780c0ff */
[----:B------:R-:W-:Y:S02]  /*fd3d0*/  @P1 LOP3.LUT R20, R20, 0x40000, RZ, 0xfc, !PT ;  /* 0x0004000014141812 */ /* 0x000fe400078efcff */
[----:B------:R-:W-:Y:S01]  /*fd3e0*/  ISETP.LT.AND P1, PT, R0, UR61, !P0 ;  /* 0x0000003d00007c0c */ /* 0x000fe2000c721270 */
[----:B------:R-:W-:Y:S01]  /*fd3f0*/  ULDC UR61, c[0x0][0x228] ;  /* 0x00008a00003d7ab9 */ /* 0x000fe20000000800 */
[----:B------:R-:W-:-:S02]  /*fd400*/  LOP3.LUT R20, R20, 0xffffdfff, RZ, 0xc0, !PT ;  /* 0xffffdfff14147812 */ /* 0x000fc400078ec0ff */
[----:B------:R-:W-:-:S09]  /*fd410*/  ISETP.LT.AND P3, PT, R5, UR61, !P0 ;  /* 0x0000003d05007c0c */ /* 0x000fd2000c761270 */
        /* <DEDUP_REMOVED lines=63> */
[----:B------:R-:W-:Y:S02]  /*fd810*/  ISETP.LT.AND P3, PT, R0, UR5, !P1 ;  /* 0x0000000500007c0c */ /* 0x000fe4000cf61270 */
        /* <DEDUP_REMOVED lines=141> */
[----:B------:R-:W-:Y:S02]  /*fe0f0*/  LOP3.LUT R21, R21, 0xfffffffe, RZ, 0xc0, !PT ;  /* 0xfffffffe15157812 */ /* 0x000fe400078ec0ff */
[----:B------:R-:W-:-:S05]  /*fe100*/  LOP3.LUT R22, R22, 0x7fffffff, RZ, 0xc0, !PT ;  /* 0x7fffffff16167812 */ /* 0x000fca00078ec0ff */
        /* <DEDUP_REMOVED lines=387> */
[----:B--2---:R-:W-:Y:S02]  /*ff940*/  LOP3.LUT R25, R25, 0xdfffffff, RZ, 0xc0, !PT ;  /* 0xdfffffff19197812 */ /* 0x004fe400078ec0ff */
        /* <DEDUP_REMOVED lines=52> */
[----:B------:R-:W-:Y:S01]  /*ffc90*/  ISETP.LT.AND P1, PT, R7, UR37, !P1 ;  /* 0x0000002507007c0c */ /* 0x000fe2000cf21270 */
[----:B------:R-:W-:Y:S01]  /*ffca0*/  ULDC UR37, c[0x0][0x228] ;  /* 0x00008a0000257ab9 */ /* 0x000fe20000000800 */
[----:B------:R-:W-:Y:S02]  /*ffcb0*/  LOP3.LUT R25, R25, 0xfff7ffff, RZ, 0xc0, !PT ;  /* 0xfff7ffff19197812 */ /* 0x000fe400078ec0ff */
[----:B------:R-:W-:Y:S02]  /*ffcc0*/  @P0 LOP3.LUT R24, R24, 0x1, RZ, 0xfc, !PT ;  /* 0x0000000118180812 */ /* 0x000fe400078efcff */
        /* <DEDUP_REMOVED lines=315> */
[----:B------:R-:W2:Y:S03]  /*101080*/  LDL.LU R6, [R1+0x581c] ;  /* 0x00581c0001067983 */ /* 0x000ea60000300800 */
[----:B------:R-:W-:-:S02]  /*101090*/  @P1 LOP3.LUT R27, R27, 0x100, RZ, 0xfc, !PT ;  /* 0x000001001b1b1812 */ /* 0x000fc400078efcff */
        /* <DEDUP_REMOVED lines=19> */
[----:B------:R-:W-:-:S02]  /*1011d0*/  LOP3.LUT R27, R27, 0xfffffffb, RZ, 0xc0, !PT ;  /* 0xfffffffb1b1b7812 */ /* 0x000fc400078ec0ff */
[----:B------:R-:W-:Y:S02]  /*1011e0*/  LOP3.LUT R28, R28, 0xdfffffff, RZ, 0xc0, !PT ;  /* 0xdfffffff1c1c7812 */ /* 0x000fe400078ec0ff */
[----:B------:R-:W-:Y:S02]  /*1011f0*/  @P0 LOP3.LUT R27, R27, 0x4, RZ, 0xfc, !PT ;  /* 0x000000041b1b0812 */ /* 0x000fe400078efcff */
[----:B------:R-:W-:Y:S01]  /*101200*/  ISETP.LT.AND P0, PT, R5, UR50, !P3 ;  /* 0x0000003205007c0c */ /* 0x000fe2000df01270 */
[----:B------:R-:W-:Y:S01]  /*101210*/  ULDC UR50, c[0x0][0x228] ;  /* 0x00008a0000327ab9 */ /* 0x000fe20000000800 */
[----:B------:R-:W-:Y:S01]  /*101220*/  ISETP.LT.AND P2, PT, R4, UR56, !P3 ;  /* 0x0000003804007c0c */ /* 0x000fe2000df41270 */
[----:B------:R-:W-:Y:S02]  /*101230*/  ULDC UR56, c[0x0][0x228] ;  /* 0x00008a0000387ab9 */ /* 0x000fe40000000800 */
        /* <DEDUP_REMOVED lines=8> */
[----:B------:R-:W-:-:S03]  /*1012c0*/  LOP3.LUT R27, R27, 0xfffffffe, RZ, 0xc0, !PT ;  /* 0xfffffffe1b1b7812 */ /* 0x000fc600078ec0ff */
[----:B------:R-:W-:Y:S02]  /*1012d0*/  @P1 LOP3.LUT R28, R28, 0x80000000, RZ, 0xfc, !PT ;  /* 0x800000001c1c1812 */ /* 0x000fe400078efcff */
        /* <DEDUP_REMOVED lines=23> */
[----:B------:R-:W-:Y:S02]  /*101450*/  LOP3.LUT R28, R28, 0xfdffffff, RZ, 0xc0, !PT ;  /* 0xfdffffff1c1c7812 */ /* 0x000fe400078ec0ff */
[----:B------:R-:W-:Y:S01]  /*101460*/  ISETP.LT.AND P1, PT, R3, UR54, !P4 ;  /* 0x0000003603007c0c */ /* 0x000fe2000e721270 */
[----:B------:R-:W-:-:S08]  /*101470*/  ULDC UR54, c[0x0][0x228] ;  /* 0x00008a0000367ab9 */ /* 0x000fd00000000800 */
[----:B------:R-:W-:-:S04]  /*101480*/  @P0 LOP3.LUT R28, R28, 0x2000000, RZ, 0xfc, !PT ;  /* 0x020000001c1c0812 */ /* 0x000fc800078efcff */
        /* <DEDUP_REMOVED lines=10> */
[----:B------:R-:W-:Y:S01]  /*101530*/  ULDC.64 UR10, c[0x0][0x228] ;  /* 0x00008a00000a7ab9 */ /* 0x000fe20000000a00 */
        /* <DEDUP_REMOVED lines=40> */
[----:B------:R-:W-:Y:S01]  /*1017c0*/  ULDC.64 UR12, c[0x0][0x228] ;  /* 0x00008a00000c7ab9 */ /* 0x000fe20000000a00 */
        /* <DEDUP_REMOVED lines=27> */
[----:B--2---:R-:W-:Y:S01]  /*101980*/  ISETP.GE.AND P0, PT, R6, UR11, PT ;  /* 0x0000000b06007c0c */ /* 0x004fe2000bf06270 */
[----:B------:R-:W-:Y:S01]  /*101990*/  ULDC UR11, c[0x0][0x228] ;  /* 0x00008a00000b7ab9 */ /* 0x000fe20000000800 */
[----:B------:R-:W2:Y:S02]  /*1019a0*/  LDL.LU R6, [R1+0x5820] ;  /* 0x0058200001067983 */ /* 0x000ea40000300800 */
[----:B------:R-:W-:Y:S01]  /*1019b0*/  ISETP.LT.AND P1, PT, R0, UR12, !P0 ;  /* 0x0000000c00007c0c */ /* 0x000fe2000c721270 */
[----:B------:R-:W-:Y:S01]  /*1019c0*/  ULDC UR12, c[0x0][0x228] ;  /* 0x00008a00000c7ab9 */ /* 0x000fe20000000800 */
[----:B------:R-:W-:Y:S01]  /*1019d0*/  ISETP.LT.AND P3, PT, R5, UR31, !P0 ;  /* 0x0000001f05007c0c */ /* 0x000fe2000c761270 */
[----:B------:R-:W-:Y:S01]  /*1019e0*/  ULDC UR31, c[0x0][0x228] ;  /* 0x00008a00001f7ab9 */ /* 0x000fe20000000800 */
[----:B---3--:R-:W-:-:S02]  /*1019f0*/  LOP3.LUT R29, R29, 0xdfffffff, RZ, 0xc0, !PT ;  /* 0xdfffffff1d1d7812 */ /* 0x008fc400078ec0ff */
[----:B------:R-:W-:Y:S01]  /*101a00*/  ISETP.LT.AND P2, PT, R4, UR32, !P0 ;  /* 0x0000002004007c0c */ /* 0x000fe2000c741270 */
[----:B------:R-:W-:Y:S01]  /*101a10*/  ULDC UR32, c[0x0][0x228] ;  /* 0x00008a0000207ab9 */ /* 0x000fe20000000800 */
[----:B------:R-:W-:-:S05]  /*101a20*/  LOP3.LUT R28, R28, 0xfffffffd, RZ, 0xc0, !PT ;  /* 0xfffffffd1c1c7812 */ /* 0x000fca00078ec0ff */
        /* <DEDUP_REMOVED lines=30> */
[----:B------:R-:W-:-:S02]  /*101c10*/  LOP3.LUT R29, R29, 0xffdfffff, RZ, 0xc0, !PT ;  /* 0xffdfffff1d1d7812 */ /* 0x000fc400078ec0ff */
[----:B------:R-:W-:Y:S01]  /*101c20*/  ISETP.LT.AND P2, PT, R4, UR26, !P0 ;  /* 0x0000001a04007c0c */ /* 0x000fe2000c741270 */
[----:B------:R-:W-:-:S06]  /*101c30*/  ULDC UR26, c[0x0][0x228] ;  /* 0x00008a00001a7ab9 */ /* 0x000fcc0000000800 */
[----:B------:R-:W-:-:S04]  /*101c40*/  @P1 LOP3.LUT R29, R29, 0x200000, RZ, 0xfc, !PT ;  /* 0x002000001d1d1812 */ /* 0x000fc800078efcff */
        /* <DEDUP_REMOVED lines=31> */
[----:B------:R-:W-:Y:S02]  /*101e40*/  R2UR UR4, R10 ;  /* 0x000000000a0472ca */ /* 0x000fe400000e0000 */
[----:B------:R-:W3:Y:S01]  /*101e50*/  LDL.LU R10, [R1+0x582c] ;  /* 0x00582c00010a7983 */ /* 0x000ee20000300800 */
[----:B------:R-:W-:Y:S01]  /*101e60*/  ISETP.LT.AND P2, PT, R4, UR39, !P0 ;  /* 0x0000002704007c0c */ /* 0x000fe2000c741270 */
[----:B------:R-:W-:-:S03]  /*101e70*/  ULDC UR39, c[0x0][0x228] ;  /* 0x00008a0000277ab9 */ /* 0x000fc60000000800 */
[----:B------:R-:W-:-:S04]  /*101e80*/  @P1 LOP3.LUT R29, R29, 0x2000, RZ, 0xfc, !PT ;  /* 0x000020001d1d1812 */ /* 0x000fc800078efcff */
        /* <DEDUP_REMOVED lines=23> */
[----:B------:R-:W-:-:S04]  /*102000*/  @P0 LOP3.LUT R29, R29, 0x400, RZ, 0xfc, !PT ;  /* 0x000004001d1d0812 */ /* 0x000fc800078efcff */
[----:B------:R-:W-:Y:S02]  /*102010*/  LOP3.LUT R29, R29, 0xffffffdf, RZ, 0xc0, !PT ;  /* 0xffffffdf1d1d7812 */ /* 0x000fe400078ec0ff */
[----:B--2---:R-:W-:Y:S01]  /*102020*/  ISETP.GE.AND P0, PT, R6, UR21, PT ;  /* 0x0000001506007c0c */ /* 0x004fe2000bf06270 */
[----:B------:R-:W-:Y:S01]  /*102030*/  ULDC UR21, c[0x0][0x228] ;  /* 0x00008a0000157ab9 */ /* 0x000fe20000000800 */
[----:B------:R-:W2:Y:S02]  /*102040*/  LDL R6, [R1+0x107c] ;  /* 0x00107c0001067983 */ /* 0x000ea40000100800 */
[----:B------:R-:W-:Y:S01]  /*102050*/  ISETP.LT.AND P1, PT, R0, UR28, !P0 ;  /* 0x0000001c00007c0c */ /* 0x000fe2000c721270 */
[----:B------:R-:W-:Y:S01]  /*102060*/  ULDC UR28, c[0x0][0x228] ;  /* 0x00008a00001c7ab9 */ /* 0x000fe20000000800 */
[----:B------:R-:W-:Y:S01]  /*102070*/  ISETP.LT.AND P3, PT, R5, UR31, !P0 ;  /* 0x0000001f05007c0c */ /* 0x000fe2000c761270 */
[----:B------:R-:W-:Y:S01]  /*102080*/  ULDC UR31, c[0x0][0x228] ;  /* 0x00008a00001f7ab9 */ /* 0x000fe20000000800 */
[----:B------:R-:W-:Y:S01]  /*102090*/  ISETP.LT.AND P2, PT, R4, UR34, !P0 ;  /* 0x0000002204007c0c */ /* 0x000fe2000c741270 */
[----:B------:R-:W-:-:S08]  /*1020a0*/  ULDC.64 UR34, c[0x0][0x228] ;  /* 0x00008a0000227ab9 */ /* 0x000fd00000000a00 */
        /* <DEDUP_REMOVED lines=25> */
[----:B---3--:R-:W-:Y:S01]  /*102240*/  ISETP.GE.AND P0, PT, R10, UR23, PT ;  /* 0x000000170a007c0c */ /* 0x008fe2000bf06270 */
[----:B------:R-:W-:-:S03]  /*102250*/  ULDC UR23, c[0x0][0x228] ;  /* 0x00008a0000177ab9 */ /* 0x000fc60000000800 */
[----:B------:R-:W-:Y:S01]  /*102260*/  ISETP.LT.AND P1, PT, R0, UR34, !P0 ;  /* 0x0000002200007c0c */ /* 0x000fe2000c721270 */
[----:B------:R-:W-:Y:S01]  /*102270*/  ULDC UR34, c[0x0][0x228] ;  /* 0x00008a0000227ab9 */ /* 0x000fe20000000800 */
[----:B------:R-:W-:Y:S01]  /*102280*/  ISETP.LT.AND P3, PT, R5, UR39, !P0 ;  /* 0x0000002705007c0c */ /* 0x000fe2000c761270 */
[----:B------:R-:W-:Y:S01]  /*102290*/  ULDC UR39, c[0x0][0x228] ;  /* 0x00008a0000277ab9 */ /* 0x000fe20000000800 */
[----:B------:R-:W-:Y:S02]  /*1022a0*/  LOP3.LUT R30, R30, 0xdfffffff, RZ, 0xc0, !PT ;  /* 0xdfffffff1e1e7812 */ /* 0x000fe400078ec0ff */
[----:B------:R-:W-:Y:S02]  /*1022b0*/  ISETP.LT.AND P2, PT, R4, UR36, !P0 ;  /* 0x0000002404007c0c */ /* 0x000fe4000c741270 */
[----:B------:R-:W-:-:S05]  /*1022c0*/  LOP3.LUT R29, R29, 0xfffffffd, RZ, 0xc0, !PT ;  /* 0xfffffffd1d1d7812 */ /* 0x000fca00078ec0ff */
[----:B------:R-:W-:Y:S02]  /*1022d0*/  @P1 LOP3.LUT R30, R30, 0x20000000, RZ, 0xfc, !PT ;  /* 0x200000001e1e1812 */ /* 0x000fe400078efcff */
[----:B------:R-:W-:Y:S01]  /*1022e0*/  ISETP.LT.AND P1, PT, R3, UR37, !P0 ;  /* 0x0000002503007c0c */ /* 0x000fe2000c721270 */
[----:B------:R-:W-:Y:S01]  /*1022f0*/  ULDC.64 UR36, c[0x0][0x228] ;  /* 0x00008a0000247ab9 */ /* 0x000fe20000000a00 */
[----:B------:R-:W-:Y:S02]  /*102300*/  @P3 LOP3.LUT R29, R29, 0x2, RZ, 0xfc, !PT ;  /* 0x000000021d1d3812 */ /* 0x000fe400078efcff */
[----:B------:R-:W-:Y:S01]  /*102310*/  ISETP.LT.AND P3, PT, R2, UR56, !P0 ;  /* 0x0000003802007c0c */ /* 0x000fe2000c761270 */
[----:B------:R-:W-:Y:S01]  /*102320*/  ULDC UR56, c[0x0][0x228] ;  /* 0x00008a0000387ab9 */ /* 0x000fe20000000800 */
[----:B------:R-:W-:Y:S02]  /*102330*/  LOP3.LUT R30, R30, 0x7fffffff, RZ, 0xc0, !PT ;  /* 0x7fffffff1e1e7812 */ /* 0x000fe400078ec0ff */
[----:B------:R-:W-:-:S05]  /*102340*/  LOP3.LUT R29, R29, 0xfffffffe, RZ, 0xc0, !PT ;  /* 0xfffffffe1d1d7812 */ /* 0x000fca00078ec0ff */
        /* <DEDUP_REMOVED lines=16> */
[----:B------:R-:W-:Y:S01]  /*102450*/  LOP3.LUT R30, R30, 0xffdfffff, RZ, 0xc0, !PT ;  /* 0xffdfffff1e1e7812 */ /* 0x000fe200078ec0ff */
[----:B--2---:R-:W-:-:S05]  /*102460*/  VIADD R10, R6, 0x57 ;  /* 0x00000057060a7836 */ /* 0x004fca0000000000 */
[----:B------:R-:W-:Y:S01]  /*102470*/  ISETP.GE.AND P0, PT, R10, UR29, PT ;  /* 0x0000001d0a007c0c */ /* 0x000fe2000bf06270 */
[----:B------:R-:W-:Y:S01]  /*102480*/  VIADD R10, R6, 0x56 ;  /* 0x00000056060a7836 */ /* 0x000fe20000000000 */
[----:B------:R-:W-:Y:S01]  /*102490*/  LOP3.LUT R31, R31, 0xdfffffff, RZ, 0xc0, !PT ;  /* 0xdfffffff1f1f7812 */ /* 0x000fe200078ec0ff */
[----:B------:R-:W-:Y:S01]  /*1024a0*/  ULDC UR29, c[0x0][0x228] ;  /* 0x00008a00001d7ab9 */ /* 0x000fe20000000800 */
[----:B------:R-:W-:Y:S01]  /*1024b0*/  ISETP.LT.AND P2, PT, R0, UR36, !P0 ;  /* 0x0000002400007c0c */ /* 0x000fe2000c741270 */
[----:B------:R-:W-:Y:S01]  /*1024c0*/  ULDC UR36, c[0x0][0x228] ;  /* 0x00008a0000247ab9 */ /* 0x000fe20000000800 */
[----:B------:R-:W-:Y:S01]  /*1024d0*/  ISETP.LT.AND P1, PT, R5, UR39, !P0 ;  /* 0x0000002705007c0c */ /* 0x000fe2000c721270 */
        /* <DEDUP_REMOVED lines=27> */
[----:B------:R-:W-:-:S04]  /*102690*/  ISETP.GE.AND P0, PT, R10, UR35, PT ;  /* 0x000000230a007c0c */ /* 0x000fc8000bf06270 */
[----:B------:R-:W-:Y:S02]  /*1026a0*/  ISETP.LT.AND P1, PT, R0, UR38, !P0 ;  /* 0x0000002600007c0c */ /* 0x000fe4000c721270 */
[----:B------:R-:W-:Y:S01]  /*1026b0*/  LOP3.LUT R30, R30, 0xffffdfff, RZ, 0xc0, !PT ;  /* 0xffffdfff1e1e7812 */ /* 0x000fe200078ec0ff */
[----:B------:R-:W-:Y:S01]  /*1026c0*/  VIADD R10, R6, 0x55 ;  /* 0x00000055060a7836 */ /* 0x000fe20000000000 */
[----:B------:R-:W-:Y:S01]  /*1026d0*/  ISETP.LT.AND P3, PT, R5, UR36, !P0 ;  /* 0x0000002405007c0c */ /* 0x000fe2000c761270 */
[----:B------:R-:W-:Y:S01]  /*1026e0*/  ULDC UR36, c[0x0][0x228] ;  /* 0x00008a0000247ab9 */ /* 0x000fe20000000800 */
[----:B------:R-:W-:Y:S01]  /*1026f0*/  ISETP.LT.AND P2, PT, R4, UR55, !P0 ;  /* 0x0000003704007c0c */ /* 0x000fe2000c741270 */
[----:B------:R-:W-:Y:S01]  /*102700*/  ULDC UR55, c[0x0][0x228] ;  /* 0x00008a0000377ab9 */ /* 0x000fe20000000800 */
[----:B------:R-:W-:Y:S01]  /*102710*/  LOP3.LUT R32, R32, 0xdfffffff, RZ, 0xc0, !PT ;  /* 0xdfffffff20207812 */ /* 0x000fe200078ec0ff */
[----:B------:R-:W-:-:S04]  /*102720*/  ULDC UR38, c[0x0][0x228] ;  /* 0x00008a0000267ab9 */ /* 0x000fc80000000800 */
        /* <DEDUP_REMOVED lines=33> */
[----:B------:R-:W-:-:S05]  /*102940*/  ULDC UR60, c[0x0][0x228] ;  /* 0x00008a00003c7ab9 */ /* 0x000fca0000000800 */
        /* <DEDUP_REMOVED lines=25> */
[----:B------:R-:W-:Y:S02]  /*102ae0*/  ISETP.GE.AND P0, PT, R10, UR39, PT ;  /* 0x000000270a007c0c */ /* 0x000fe4000bf06270 */
[----:B------:R-:W-:Y:S01]  /*102af0*/  LOP3.LUT R30, R30, 0xfffffffd, RZ, 0xc0, !PT ;  /* 0xfffffffd1e1e7812 */ /* 0x000fe200078ec0ff */
[----:B------:R-:W-:Y:S01]  /*102b00*/  VIADD R10, R6, 0x53 ;  /* 0x00000053060a7836 */ /* 0x000fe20000000000 */
[----:B------:R-:W-:Y:S01]  /*102b10*/  ISETP.LT.AND P1, PT, R0, UR36, !P0 ;  /* 0x0000002400007c0c */ /* 0x000fe2000c721270 */
[----:B------:R-:W-:Y:S01]  /*102b20*/  ULDC UR36, c[0x0][0x228] ;  /* 0x00008a0000247ab9 */ /* 0x000fe20000000800 */
[----:B------:R-:W-:Y:S01]  /*102b30*/  ISETP.LT.AND P3, PT, R5, UR53, !P0 ;  /* 0x0000003505007c0c */ /* 0x000fe2000c761270 */
[----:B------:R-:W-:Y:S01]  /*102b40*/  ULDC UR39, c[0x0][0x228] ;  /* 0x00008a0000277ab9 */ /* 0x000fe20000000800 */
[----:B------:R-:W-:Y:S01]  /*102b50*/  ISETP.LT.AND P2, PT, R4, UR54, !P0 ;  /* 0x0000003604007c0c */ /* 0x000fe2000c741270 */
[----:B------:R-:W-:Y:S01]  /*102b60*/  ULDC UR54, c[0x0][0x228] ;  /* 0x00008a0000367ab9 */ /* 0x000fe20000000800 */
[----:B----4-:R-:W-:Y:S01]  /*102b70*/  LOP3.LUT R33, R33, 0xdfffffff, RZ, 0xc0, !PT ;  /* 0xdfffffff21217812 */ /* 0x010fe200078ec0ff */
[----:B------:R-:W-:-:S06]  /*102b80*/  ULDC UR53, c[0x0][0x228] ;  /* 0x00008a0000357ab9 */ /* 0x000fcc0000000800 */
[----:B------:R-:W-:Y:S02]  /*102b90*/  @P1 LOP3.LUT R31, R31, 0x20000000, RZ, 0xfc, !PT ;  /* 0x200000001f1f1812 */ /* 0x000fe400078efcff */
[----:B------:R-:W-:Y:S02]  /*102ba0*/  ISETP.LT.AND P1, PT, R3, UR34, !P0 ;  /* 0x0000002203007c0c */ /* 0x000fe4000c721270 */
[----:B------:R-:W-:Y:S02]  /*102bb0*/  @P3 LOP3.LUT R30, R30, 0x2, RZ, 0xfc, !PT ;  /* 0x000000021e1e3812 */ /* 0x000fe400078efcff */
[----:B------:R-:W-:Y:S02]  /*102bc0*/  ISETP.LT.AND P3, PT, R2, UR14, !P0 ;  /* 0x0000000e02007c0c */ /* 0x000fe4000c761270 */
        /* <DEDUP_REMOVED lines=21> */
[----:B------:R-:W-:Y:S01]  /*102d20*/  ULDC.64 UR34, c[0x0][0x228] ;  /* 0x00008a0000227ab9 */ /* 0x000fe20000000a00 */
[----:B------:R-:W-:Y:S01]  /*102d30*/  ISETP.LT.AND P3, PT, R5, UR11, !P0 ;  /* 0x0000000b05007c0c */ /* 0x000fe2000c761270 */
[----:B------:R-:W-:Y:S01]  /*102d40*/  ULDC UR11, c[0x0][0x228] ;  /* 0x00008a00000b7ab9 */ /* 0x000fe20000000800 */
[----:B------:R-:W-:Y:S01]  /*102d50*/  ISETP.LT.AND P2, PT, R4, UR10, !P0 ;  /* 0x0000000a04007c0c */ /* 0x000fe2000c741270 */
[----:B------:R-:W-:Y:S01]  /*102d60*/  ULDC UR14, c[0x0][0x228] ;  /* 0x00008a00000e7ab9 */ /* 0x000fe20000000800 */
[----:B------:R-:W-:-:S07]  /*102d70*/  ULDC UR10, c[0x0][0x228] ;  /* 0x00008a00000a7ab9 */ /* 0x000fce0000000800 */
        /* <DEDUP_REMOVED lines=32> */
[----:B------:R-:W-:-:S08]  /*102f80*/  ULDC UR6, c[0x0][0x228] ;  /* 0x00008a0000067ab9 */ /* 0x000fd00000000800 */
[----:B------:R-:W-:-:S04]  /*102f90*/  @P1 LOP3.LUT R31, R31, 0x2000, RZ, 0xfc, !PT ;  /* 0x000020001f1f1812 */ /* 0x000fc800078efcff */
        /* <DEDUP_REMOVED lines=67> */
[----:B------:R-:W-:Y:S01]  /*1033d0*/  LOP3.LUT R34, R34, 0xdfffffff, RZ, 0xc0, !PT ;  /* 0xdfffffff22227812 */ /* 0x000fe200078ec0ff */
[----:B------:R-:W-:-:S06]  /*1033e0*/  ULDC UR7, c[0x0][0x228] ;  /* 0x00008a0000077ab9 */ /* 0x000fcc0000000800 */
        /* <DEDUP_REMOVED lines=128> */
[----:B------:R-:W-:Y:S01]  /*103bf0*/  ISETP.LT.AND P3, PT, R5, UR56, !P0 ;  /* 0x0000003805007c0c */ /* 0x000fe2000c761270 */
[----:B------:R-:W-:Y:S01]  /*103c00*/  ULDC UR56, c[0x0][0x228] ;  /* 0x00008a0000387ab9 */ /* 0x000fe20000000800 */
[----:B------:R-:W-:Y:S01]  /*103c10*/  ISETP.LT.AND P2, PT, R4, UR57, !P0 ;  /* 0x0000003904007c0c */ /* 0x000fe2000c741270 */
[----:B------:R-:W-:Y:S01]  /*103c20*/  ULDC UR57, c[0x0][0x228] ;  /* 0x00008a0000397ab9 */ /* 0x000fe20000000800 */
[----:B------:R-:W-:-:S07]  /*103c30*/  LOP3.LUT R32, R32, 0xfffffffd, RZ, 0xc0, !PT ;  /* 0xfffffffd20207812 */ /* 0x000fce00078ec0ff */
[----:B------:R-:W-:Y:S02]  /*103c40*/  @P1 LOP3.LUT R33, R33, 0x20000000, RZ, 0xfc, !PT ;  /* 0x2000000021211812 */ /* 0x000fe400078efcff */
[----:B------:R-:W-:Y:S01]  /*103c50*/  ISETP.LT.AND P1, PT, R3, UR34, !P0 ;  /* 0x0000002203007c0c */ /* 0x000fe2000c721270 */
[----:B------:R-:W-:Y:S01]  /*103c60*/  ULDC UR34, c[0x0][0x228] ;  /* 0x00008a0000227ab9 */ /* 0x000fe20000000800 */
[----:B------:R-:W-:Y:S02]  /*103c70*/  @P3 LOP3.LUT R32, R32, 0x2, RZ, 0xfc, !PT ;  /* 0x0000000220203812 */ /* 0x000fe400078efcff */
[----:B------:R-:W-:Y:S01]  /*103c80*/  ISETP.LT.AND P3, PT, R2, UR55, !P0 ;  /* 0x0000003702007c0c */ /* 0x000fe2000c761270 */
[----:B------:R-:W-:Y:S01]  /*103c90*/  VIADD R10, R6, 0x4b ;  /* 0x0000004b060a7836 */ /* 0x000fe20000000000 */
[----:B------:R-:W-:Y:S01]  /*103ca0*/  LOP3.LUT R33, R33, 0x7fffffff, RZ, 0xc0, !PT ;  /* 0x7fffffff21217812 */ /* 0x000fe200078ec0ff */
[----:B------:R-:W-:Y:S01]  /*103cb0*/  ULDC UR55, c[0x0][0x228] ;  /* 0x00008a0000377ab9 */ /* 0x000fe20000000800 */
        /* <DEDUP_REMOVED lines=60> */
[----:B------:R-:W-:Y:S01]  /*104080*/  LOP3.LUT R35, R35, 0xdfffffff, RZ, 0xc0, !PT ;  /* 0xdfffffff23237812 */ /* 0x000fe200078ec0ff */
[----:B------:R-:W-:-:S06]  /*104090*/  ULDC UR55, c[0x0][0x228] ;  /* 0x00008a0000377ab9 */ /* 0x000fcc0000000800 */
        /* <DEDUP_REMOVED lines=97> */
[----:B------:R-:W-:Y:S01]  /*1046b0*/  ULDC.64 UR20, c[0x0][0x228] ;  /* 0x00008a0000147ab9 */ /* 0x000fe20000000a00 */
        /* <DEDUP_REMOVED lines=104> */
[----:B------:R-:W-:Y:S02]  /*104d40*/  ISETP.LT.AND P3, PT, R5, UR37, !P0 ;  /* 0x0000002505007c0c */ /* 0x000fe4000c761270 */
[----:B------:R-:W-:Y:S01]  /*104d50*/  ISETP.LT.AND P2, PT, R4, UR38, !P0 ;  /* 0x0000002604007c0c */ /* 0x000fe2000c741270 */
[----:B------:R-:W-:-:S08]  /*104d60*/  ULDC UR38, c[0x0][0x228] ;  /* 0x00008a0000267ab9 */ /* 0x000fd00000000800 */
        /* <DEDUP_REMOVED lines=122> */
[----:B------:R-:W-:Y:S01]  /*105510*/  LOP3.LUT R38, R38, 0xdfffffff, RZ, 0xc0, !PT ;  /* 0xdfffffff26267812 */ /* 0x000fe200078ec0ff */
[----:B------:R-:W-:Y:S01]  /*105520*/  VIADD R61, R6, 0x37 ;  /* 0x00000037063d7836 */ /* 0x000fe20000000000 */
[----:B------:R-:W-:Y:S01]  /*105530*/  LOP3.LUT R35, R35, 0xfffffff7, RZ, 0xc0, !PT ;  /* 0xfffffff723237812 */ /* 0x000fe200078ec0ff */
[----:B------:R-:W-:-:S03]  /*105540*/  ULDC UR55, c[0x0][0x228] ;  /* 0x00008a0000377ab9 */ /* 0x000fc60000000800 */
        /* <DEDUP_REMOVED lines=278> */
[----:B------:R-:W-:-:S07]  /*1066b0*/  ULDC.64 UR32, c[0x0][0x228] ;  /* 0x00008a0000207ab9 */ /* 0x000fce0000000a00 */
[----:B------:R-:W-:Y:S02]  /*1066c0*/  @P1 LOP3.LUT R38, R38, 0x20000000, RZ, 0xfc, !PT ;  /* 0x2000000026261812 */ /* 0x000fe400078efcff */
[----:B------:R-:W-:Y:S01]  /*1066d0*/  ISETP.LT.AND P1, PT, R3, UR42, !P0 ;  /* 0x0000002a03007c0c */ /* 0x000fe2000c721270 */
[----:B------:R-:W-:Y:S01]  /*1066e0*/  ULDC UR42, c[0x0][0x228] ;  /* 0x00008a00002a7ab9 */ /* 0x000fe20000000800 */
[----:B------:R-:W-:Y:S02]  /*1066f0*/  @P3 LOP3.LUT R37, R37, 0x2, RZ, 0xfc, !PT ;  /* 0x0000000225253812 */ /* 0x000fe400078efcff */
[----:B------:R-:W-:Y:S02]  /*106700*/  ISETP.LT.AND P3, PT, R2, UR45, !P0 ;  /* 0x0000002d02007c0c */ /* 0x000fe4000c761270 */
[----:B------:R-:W-:Y:S02]  /*106710*/  LOP3.LUT R38, R38, 0x7fffffff, RZ, 0xc0, !PT ;  /* 0x7fffffff26267812 */ /* 0x000fe400078ec0ff */
[----:B------:R-:W-:-:S05]  /*106720*/  LOP3.LUT R37, R37, 0xfffffffe, RZ, 0xc0, !PT ;  /* 0xfffffffe25257812 */ /* 0x000fca00078ec0ff */
[----:B------:R-:W-:Y:S02]  /*106730*/  @P1 LOP3.LUT R38, R38, 0x80000000, RZ, 0xfc, !PT ;  /* 0x8000000026261812 */ /* 0x000fe400078efcff */
        /* <DEDUP_REMOVED lines=18> */
[----:B------:R-:W-:Y:S02]  /*106860*/  LOP3.LUT R38, R38, 0xffdfffff, RZ, 0xc0, !PT ;  /* 0xffdfffff26267812 */ /* 0x000fe400078ec0ff */
[----:B------:R-:W-:Y:S01]  /*106870*/  ISETP.LT.AND P2, PT, R4, UR60, !P0 ;  /* 0x0000003c04007c0c */ /* 0x000fe2000c741270 */
[----:B------:R-:W-:-:S06]  /*106880*/  ULDC UR60, c[0x0][0x228] ;  /* 0x00008a00003c7ab9 */ /* 0x000fcc0000000800 */
[----:B------:R-:W-:-:S04]  /*106890*/  @P1 LOP3.LUT R38, R38, 0x200000, RZ, 0xfc, !PT ;  /* 0x0020000026261812 */ /* 0x000fc800078efcff */
        /* <DEDUP_REMOVED lines=19> */
[----:B------:R-:W-:Y:S02]  /*1069d0*/  LOP3.LUT R38, R38, 0xfff7ffff, RZ, 0xc0, !PT ;  /* 0xfff7ffff26267812 */ /* 0x000fe400078ec0ff */
[----:B------:R-:W-:Y:S02]  /*1069e0*/  ISETP.GE.AND P0, PT, R10, UR29, PT ;  /* 0x0000001d0a007c0c */ /* 0x000fe4000bf06270 */
[----:B------:R-:W-:Y:S02]  /*1069f0*/  @P2 LOP3.LUT R38, R38, 0x80000, RZ, 0xfc, !PT ;  /* 0x0008000026262812 */ /* 0x000fe400078efcff */
[----:B------:R-:W-:-:S02]  /*106a00*/  ISETP.LT.AND P2, PT, R0, UR38, !P0 ;  /* 0x0000002600007c0c */ /* 0x000fc4000c741270 */
        /* <DEDUP_REMOVED lines=19> */
[----:B------:R-:W-:-:S03]  /*106b40*/  VIADD R61, R6, 0x35 ;  /* 0x00000035063d7836 */ /* 0x000fc60000000000 */
[----:B------:R-:W-:Y:S02]  /*106b50*/  @P3 LOP3.LUT R38, R38, 0x1000, RZ, 0xfc, !PT ;  /* 0x0000100026263812 */ /* 0x000fe400078efcff */
[----:B------:R-:W-:Y:S02]  /*106b60*/  ISETP.LT.AND P1, PT, R7, UR12, !P0 ;  /* 0x0000000c07007c0c */ /* 0x000fe4000c721270 */
        /* <DEDUP_REMOVED lines=33> */
[----:B------:R-:W-:-:S03]  /*106d80*/  ISETP.LT.AND P3, PT, R4, UR11, !P0 ;  /* 0x0000000b04007c0c */ /* 0x000fc6000c761270 */
[----:B------:R-:W-:Y:S02]  /*106d90*/  @P2 LOP3.LUT R39, R39, 0x20000000, RZ, 0xfc, !PT ;  /* 0x2000000027272812 */ /* 0x000fe400078efcff */
[----:B------:R-:W-:Y:S02]  /*106da0*/  ISETP.LT.AND P2, PT, R3, UR9, !P0 ;  /* 0x0000000903007c0c */ /* 0x000fe4000c741270 */
[----:B------:R-:W-:Y:S02]  /*106db0*/  LOP3.LUT R38, R38, 0xfffffffd, RZ, 0xc0, !PT ;  /* 0xfffffffd26267812 */ /* 0x000fe400078ec0ff */
[----:B------:R-:W-:Y:S02]  /*106dc0*/  LOP3.LUT R39, R39, 0x7fffffff, RZ, 0xc0, !PT ;  /* 0x7fffffff27277812 */ /* 0x000fe400078ec0ff */
[----:B------:R-:W-:Y:S02]  /*106dd0*/  @P1 LOP3.LUT R38, R38, 0x2, RZ, 0xfc, !PT ;  /* 0x0000000226261812 */ /* 0x000fe400078efcff */
[----:B------:R-:W-:-:S02]  /*106de0*/  ISETP.LT.AND P1, PT, R2, UR7, !P0 ;  /* 0x0000000702007c0c */ /* 0x000fc4000c721270 */
[----:B------:R-:W-:-:S03]  /*106df0*/  LOP3.LUT R38, R38, 0xfffffffe, RZ, 0xc0, !PT ;  /* 0xfffffffe26267812 */ /* 0x000fc600078ec0ff */
[----:B------:R-:W-:Y:S02]  /*106e00*/  @P2 LOP3.LUT R39, R39, 0x80000000, RZ, 0xfc, !PT ;  /* 0x8000000027272812 */ /* 0x000fe400078efcff */
        /* <DEDUP_REMOVED lines=11> */
[----:B------:R-:W-:Y:S01]  /*106ec0*/  @P2 LOP3.LUT R39, R39, 0x8000000, RZ, 0xfc, !PT ;  /* 0x0800000027272812 */ /* 0x000fe200078efcff */
[----:B------:R-:W-:Y:S01]  /*106ed0*/  VIADD R10, R6, 0x32 ;  /* 0x00000032060a7836 */ /* 0x000fe20000000000 */
[----:B------:R-:W-:Y:S01]  /*106ee0*/  ISETP.LT.AND P2, PT, R0, UR42, !P0 ;  /* 0x0000002a00007c0c */ /* 0x000fe2000c741270 */
[----:B------:R-:W2:Y:S01]  /*106ef0*/  LDL.LU R61, [R1+0x5b9c] ;  /* 0x005b9c00013d7983 */ /* 0x000ea20000300800 */
        /* <DEDUP_REMOVED lines=21> */
[----:B------:R-:W-:Y:S02]  /*107050*/  LOP3.LUT R39, R39, 0xfff7ffff, RZ, 0xc0, !PT ;  /* 0xfff7ffff27277812 */ /* 0x000fe400078ec0ff */
[----:B------:R-:W-:Y:S02]  /*107060*/  ISETP.GE.AND P0, PT, R10, UR33, PT ;  /* 0x000000210a007c0c */ /* 0x000fe4000bf06270 */
[----:B------:R-:W-:Y:S01]  /*107070*/  @P2 LOP3.LUT R39, R39, 0x80000, RZ, 0xfc, !PT ;  /* 0x0008000027272812 */ /* 0x000fe200078efcff */
[----:B------:R-:W-:Y:S01]  /*107080*/  VIADD R6, R6, 0x31 ;  /* 0x0000003106067836 */ /* 0x000fe20000000000 */
[----:B------:R-:W-:Y:S01]  /*107090*/  ISETP.LT.AND P2, PT, R5, UR27, !P0 ;  /* 0x0000001b05007c0c */ /* 0x000fe2000c741270 */
[----:B------:R-:W3:Y:S01]  /*1070a0*/  LDL.LU R10, [R1+0x5b98] ;  /* 0x005b9800010a7983 */ /* 0x000ee20000300800 */
        /* <DEDUP_REMOVED lines=16> */
[----:B------:R-:W4:Y:S03]  /*1071b0*/  LDL.LU R9, [R1+0x5b94] ;  /* 0x005b940001097983 */ /* 0x000f260000300800 */
[----:B------:R-:W-:Y:S02]  /*1071c0*/  @P1 LOP3.LUT R39, R39, 0x2000, RZ, 0xfc, !PT ;  /* 0x0000200027271812 */ /* 0x000fe400078efcff */
[----:B------:R-:W-:-:S02]  /*1071d0*/  ISETP.LT.AND P2, PT, R8, UR49, !P0 ;  /* 0x0000003108007c0c */ /* 0x000fc4000c741270 */
[----:B------:R-:W-:Y:S01]  /*1071e0*/  LOP3.LUT R39, R39, 0xffffefff, RZ, 0xc0, !PT ;  /* 0xffffefff27277812 */ /* 0x000fe200078ec0ff */
[----:B------:R-:W2:Y:S03]  /*1071f0*/  LDL.LU R8, [R1+0x5b90] ;  /* 0x005b900001087983 */ /* 0x000ea60000300800 */
[----:B------:R-:W-:Y:S02]  /*107200*/  @P3 LOP3.LUT R39, R39, 0x1000, RZ, 0xfc, !PT ;  /* 0x0000100027273812 */ /* 0x000fe400078efcff */
[----:B------:R-:W-:Y:S02]  /*107210*/  ISETP.LT.AND P1, PT, R7, UR55, !P0 ;  /* 0x0000003707007c0c */ /* 0x000fe4000c721270 */
[----:B------:R-:W-:Y:S01]  /*107220*/  LOP3.LUT R39, R39, 0xfffff7ff, RZ, 0xc0, !PT ;  /* 0xfffff7ff27277812 */ /* 0x000fe200078ec0ff */
[----:B------:R-:W2:Y:S01]  /*107230*/  LDL.LU R7, [R1+0x5b8c] ;  /* 0x005b8c0001077983 */ /* 0x000ea20000300800 */
[----:B------:R-:W-:-:S02]  /*107240*/  ISETP.GE.AND P0, PT, R6, UR43, PT ;  /* 0x0000002b06007c0c */ /* 0x000fc4000bf06270 */
[----:B------:R-:W-:Y:S01]  /*107250*/  @P2 LOP3.LUT R39, R39, 0x800, RZ, 0xfc, !PT ;  /* 0x0000080027272812 */ /* 0x000fe200078efcff */
[----:B------:R-:W2:Y:S01]  /*107260*/  LDL.LU R6, [R1+0x5b88] ;  /* 0x005b880001067983 */ /* 0x000ea20000300800 */
[----:B------:R-:W-:Y:S02]  /*107270*/  ISETP.LT.AND P2, PT, R5, UR56, !P0 ;  /* 0x0000003805007c0c */ /* 0x000fe4000c741270 */
[----:B------:R-:W-:Y:S01]  /*107280*/  LOP3.LUT R39, R39, 0xfffffbff, RZ, 0xc0, !PT ;  /* 0xfffffbff27277812 */ /* 0x000fe200078ec0ff */
[----:B------:R-:W2:Y:S03]  /*107290*/  LDL.LU R5, [R1+0x5b84] ;  /* 0x005b840001057983 */ /* 0x000ea60000300800 */
[----:B------:R-:W-:Y:S02]  /*1072a0*/  @P1 LOP3.LUT R39, R39, 0x400, RZ, 0xfc, !PT ;  /* 0x0000040027271812 */ /* 0x000fe400078efcff */
[----:B------:R-:W-:-:S02]  /*1072b0*/  ISETP.LT.AND P1, PT, R4, UR57, !P0 ;  /* 0x0000003904007c0c */ /* 0x000fc4000c721270 */
[----:B------:R-:W-:Y:S01]  /*1072c0*/  LOP3.LUT R39, R39, 0xfffffdff, RZ, 0xc0, !PT ;  /* 0xfffffdff27277812 */ /* 0x000fe200078ec0ff */
[----:B------:R-:W2:Y:S03]  /*1072d0*/  LDL.LU R4, [R1+0x5b80] ;  /* 0x005b800001047983 */ /* 0x000ea60000300800 */
[----:B------:R-:W-:-:S04]  /*1072e0*/  @P2 LOP3.LUT R39, R39, 0x200, RZ, 0xfc, !PT ;  /* 0x0000020027272812 */ /* 0x000fc800078efcff */
[----:B------:R-:W-:Y:S02]  /*1072f0*/  LOP3.LUT R39, R39, 0xfffffeff, RZ, 0xc0, !PT ;  /* 0xfffffeff27277812 */ /* 0x000fe400078ec0ff */
[----:B------:R-:W-:Y:S02]  /*107300*/  ISETP.LT.AND P3, PT, R3, UR58, !P0 ;  /* 0x0000003a03007c0c */ /* 0x000fe4000c761270 */
[----:B------:R-:W2:Y:S01]  /*107310*/  LDL.LU R3, [R1+0x5b7c] ;  /* 0x005b7c0001037983 */ /* 0x000ea20000300800 */
[----:B------:R-:W-:Y:S02]  /*107320*/  ISETP.LT.AND P2, PT, R2, UR36, !P0 ;  /* 0x0000002402007c0c */ /* 0x000fe4000c741270 */
[----:B------:R-:W-:Y:S01]  /*107330*/  @P1 LOP3.LUT R39, R39, 0x100, RZ, 0xfc, !PT ;  /* 0x0000010027271812 */ /* 0x000fe200078efcff */
[----:B------:R-:W2:Y:S01]  /*107340*/  LDL.LU R2, [R1+0x5b78] ;  /* 0x005b780001027983 */ /* 0x000ea20000300800 */
[----:B------:R-:W-:-:S03]  /*107350*/  ISETP.LT.AND P1, PT, R0, UR46, !P0 ;  /* 0x0000002e00007c0c */ /* 0x000fc6000c721270 */
[----:B------:R-:W3:Y:S01]  /*107360*/  LDL.LU R0, [R1+0x5b74] ;  /* 0x005b740001007983 */ /* 0x000ee20000300800 */
[----:B------:R-:W-:-:S04]  /*107370*/  LOP3.LUT R39, R39, 0xffffff7f, RZ, 0xc0, !PT ;  /* 0xffffff7f27277812 */ /* 0x000fc800078ec0ff */
[----:B------:R-:W-:-:S04]  /*107380*/  @P3 LOP3.LUT R39, R39, 0x80, RZ, 0xfc, !PT ;  /* 0x0000008027273812 */ /* 0x000fc800078efcff */
[----:B------:R-:W-:-:S04]  /*107390*/  LOP3.LUT R39, R39, 0xffffffdf, RZ, 0xc0, !PT ;  /* 0xffffffdf27277812 */ /* 0x000fc800078ec0ff */
[----:B------:R-:W-:-:S04]  /*1073a0*/  LOP3.LUT R39, R39, 0xffffffbf, RZ, 0xc0, !PT ;  /* 0xffffffbf27277812 */ /* 0x000fc800078ec0ff */
[----:B------:R-:W-:-:S04]  /*1073b0*/  @P2 LOP3.LUT R39, R39, 0x40, RZ, 0xfc, !PT ;  /* 0x0000004027272812 */ /* 0x000fc800078efcff */
[----:B------:R-:W-:Y:S01]  /*1073c0*/  @P1 LOP3.LUT R39, R39, 0x20, RZ, 0xfc, !PT ;  /* 0x0000002027271812 */ /* 0x000fe200078efcff */
[----:B---3--:R0:W-:Y:S01]  /*1073d0*/  STL [R1+0x60f8], R0 ;  /* 0x0060f80001007387 */ /* 0x0081e20000100800 */
        /* <DEDUP_REMOVED lines=9> */
[----:B0-----:R-:W3:Y:S01]  /*107470*/  LDL.LU R0, [R1+0xa0c] ;  /* 0x000a0c0001007983 */ /* 0x001ee20000300800 */
        /* <DEDUP_REMOVED lines=53> */
[----:B0-----:R-:W3:Y:S04]  /*1077d0*/  LDL.LU R43, [R1+0x9f8] ;  /* 0x0009f800012b7983 */ /* 0x001ee80000300800 */
[----:B------:R-:W-:Y:S04]  /*1077e0*/  STL [R1+0x5c0c], R42 ;  /* 0x005c0c2a01007387 */ /* 0x000fe80000100800 */
[----:B------:R0:W-:Y:S04]  /*1077f0*/  STL [R1+0x5c08], R41 ;  /* 0x005c082901007387 */ /* 0x0001e80000100800 */
[----:B0-----:R-:W3:Y:S04]  /*107800*/  LDL.LU R41, [R1+0x9f4] ;  /* 0x0009f40001297983 */ /* 0x001ee80000300800 */
[----:B------:R0:W-:Y:S04]  /*107810*/  STL [R1+0x5c04], R38 ;  /* 0x005c042601007387 */ /* 0x0001e80000100800 */
[----:B0-----:R-:W3:Y:S04]  /*107820*/  LDL.LU R38, [R1+0x9f0] ;  /* 0x0009f00001267983 */ /* 0x001ee80000300800 */
        /* <DEDUP_REMOVED lines=28> */
[----:B----4-:R-:W-:Y:S04]  /*1079f0*/  STL [R1+0x5b90], R9 ;  /* 0x005b900901007387 */ /* 0x010fe80000100800 */
[----:B--2---:R-:W-:Y:S04]  /*107a00*/  STL [R1+0x5b8c], R8 ;  /* 0x005b8c0801007387 */ /* 0x004fe80000100800 */
[----:B------:R-:W-:Y:S04]  /*107a10*/  STL [R1+0x5b88], R7 ;  /* 0x005b880701007387 */ /* 0x000fe80000100800 */
[----:B------:R-:W-:Y:S04]  /*107a20*/  STL [R1+0x5b84], R6 ;  /* 0x005b840601007387 */ /* 0x000fe80000100800 */
[----:B------:R-:W-:Y:S04]  /*107a30*/  STL [R1+0x5b80], R5 ;  /* 0x005b800501007387 */ /* 0x000fe80000100800 */
[----:B------:R-:W-:Y:S04]  /*107a40*/  STL [R1+0x5b7c], R4 ;  /* 0x005b7c0401007387 */ /* 0x000fe80000100800 */
[----:B------:R-:W-:Y:S04]  /*107a50*/  STL [R1+0x5b78], R3 ;  /* 0x005b780301007387 */ /* 0x000fe80000100800 */
[----:B------:R-:W-:Y:S04]  /*107a60*/  STL [R1+0x5b74], R2 ;  /* 0x005b740201007387 */ /* 0x000fe80000100800 */
[----:B0-----:R-:W2:Y:S04]  /*107a70*/  LDL.LU R20, [R1+0x9e0] ;  /* 0x0009e00001147983 */ /* 0x001ea80000300800 */
[----:B------:R-:W2:Y:S01]  /*107a80*/  LDL.LU R21, [R1+0x9e4] ;  /* 0x0009e40001157983 */ /* 0x000ea20000300800 */
[----:B---3--:R-:W-:-:S05]  /*107a90*/  F2FP.SATFINITE.E5M2.F32.PACK_AB_MERGE_C R0, R0, R39, RZ ;  /* 0x000000270000723e */ /* 0x008fca00048060ff */
[----:B------:R0:W-:Y:S04]  /*107aa0*/  STL [R1+0x5950], R0 ;  /* 0x0059500001007387 */ /* 0x0001e80000100800 */
[----:B------:R-:W3:Y:S04]  /*107ab0*/  LDL.LU R22, [R1+0x9e8] ;  /* 0x0009e80001167983 */ /* 0x000ee80000300800 */
[----:B------:R-:W3:Y:S01]  /*107ac0*/  LDL.LU R23, [R1+0x9ec] ;  /* 0x0009ec0001177983 */ /* 0x000ee20000300800 */
[----:B------:R-:W-:Y:S01]  /*107ad0*/  VIADD R40, R45, UR6 ;  /* 0x000000062d287c36 */ /* 0x000fe20008000000 */
[----:B------:R-:W-:-:S02]  /*107ae0*/  ULDC UR6, c[0x0][0x248] ;  /* 0x0000920000067ab9 */ /* 0x000fc40000000800 */
[----:B------:R-:W4:Y:S04]  /*107af0*/  LDL.LU R24, [R1+0x9d0] ;  /* 0x0009d00001187983 */ /* 0x000f280000300800 */
[----:B------:R-:W4:Y:S04]  /*107b00*/  LDL.LU R25, [R1+0x9d4] ;  /* 0x0009d40001197983 */ /* 0x000f280000300800 */
[----:B------:R-:W4:Y:S04]  /*107b10*/  LDL.LU R45, [R1+0x9d8] ;  /* 0x0009d800012d7983 */ /* 0x000f280000300800 */
        /* <DEDUP_REMOVED lines=15> */
[----:B------:R-:W-:-:S02]  /*107c10*/  SHF.R.S32.HI R4, RZ, 0x1f, R40 ;  /* 0x0000001fff047819 */ /* 0x000fc40000011428 */
[----:B------:R-:W-:-:S05]  /*107c20*/  IADD3 R2, P1, R40, R59, RZ ;  /* 0x0000003b28027210 */ /* 0x000fca0007f3e0ff */
[----:B------:R-:W-:-:S05]  /*107c30*/  IMAD.X R3, R4, 0x1, R58, P1 ;  /* 0x0000000104037824 */ /* 0x000fca00008e063a */
[----:B------:R0:W-:Y:S02]  /*107c40*/  STL.64 [R1+0x5698], R2 ;  /* 0x0056980201007387 */ /* 0x0001e40000100a00 */
[----:B0-----:R-:W-:Y:S02]  /*107c50*/  F2FP.SATFINITE.E5M2.F32.PACK_AB_MERGE_C R3, R41, R38, RZ ;  /* 0x000000262903723e */ /* 0x001fe400048060ff */
[----:B------:R-:W-:Y:S02]  /*107c60*/  F2FP.SATFINITE.E5M2.F32.PACK_AB_MERGE_C R2, R44, R43, RZ ;  /* 0x0000002b2c02723e */ /* 0x000fe400048060ff */
[----:B------:R-:W4:Y:S04]  /*107c70*/  LDL.LU R43, [R1+0x998] ;  /* 0x00099800012b7983 */ /* 0x000f280000300800 */
[----:B------:R-:W-:Y:S04]  /*107c80*/  STL [R1+0x5900], R3 ;  /* 0x0059000301007387 */ /* 0x000fe80000100800 */
[----:B------:R-:W4:Y:S04]  /*107c90*/  LDL.LU R44, [R1+0x99c] ;  /* 0x00099c00012c7983 */ /* 0x000f280000300800 */
[----:B------:R0:W-:Y:S04]  /*107ca0*/  STL [R1+0x5914], R2 ;  /* 0x0059140201007387 */ /* 0x0001e80000100800 */
[----:B------:R-:W4:Y:S04]  /*107cb0*/  LDL.LU R38, [R1+0x980] ;  /* 0x0009800001267983 */ /* 0x000f280000300800 */
[----:B------:R-:W4:Y:S01]  /*107cc0*/  LDL.LU R41, [R1+0x984] ;  /* 0x0009840001297983 */ /* 0x000f220000300800 */
[----:B0-----:R-:W-:-:S05]  /*107cd0*/  IADD3 R2, P1, R40, R61, RZ ;  /* 0x0000003d28027210 */ /* 0x001fca0007f3e0ff */
[----:B------:R-:W-:-:S05]  /*107ce0*/  IMAD.X R3, R4, 0x1, R60, P1 ;  /* 0x0000000104037824 */ /* 0x000fca00008e063c */
[----:B------:R0:W-:Y:S02]  /*107cf0*/  STL.64 [R1+0x5690], R2 ;  /* 0x0056900201007387 */ /* 0x0001e40000100a00 */
[----:B0-----:R-:W-:-:S05]  /*107d00*/  IADD3 R2, P1, R40, R57, RZ ;  /* 0x0000003928027210 */ /* 0x001fca0007f3e0ff */
[----:B------:R-:W-:Y:S01]  /*107d10*/  IMAD.X R3, R4, 0x1, R56, P1 ;  /* 0x0000000104037824 */ /* 0x000fe200008e0638 */
[----:B--2---:R-:W-:-:S05]  /*107d20*/  F2FP.SATFINITE.E5M2.F32.PACK_AB_MERGE_C R6, R21, R20, RZ ;  /* 0x000000141506723e */ /* 0x004fca00048060ff */
[----:B------:R-:W-:Y:S01]  /*107d30*/  STL [R1+0x58c4], R6 ;  /* 0x0058c40601007387 */ /* 0x000fe20000100800 */
[----:B---3--:R-:W-:-:S05]  /*107d40*/  F2FP.SATFINITE.E5M2.F32.PACK_AB_MERGE_C R5, R23, R22, RZ ;  /* 0x000000161705723e */ /* 0x008fca00048060ff */
[----:B------:R-:W-:Y:S04]  /*107d50*/  STL [R1+0x59e8], R5 ;  /* 0x0059e80501007387 */ /* 0x000fe80000100800 */
[----:B------:R4:W-:Y:S02]  /*107d60*/  STL.64 [R1+0x5688], R2 ;  /* 0x0056880201007387 */ /* 0x0009e40000100a00 */
[----:B----4-:R-:W-:Y:S02]  /*107d70*/  F2FP.SATFINITE.E5M2.F32.PACK_AB_MERGE_C R3, R25, R24, RZ ;  /* 0x000000181903723e */ /* 0x010fe400048060ff */
[----:B------:R-:W-:Y:S02]  /*107d80*/  F2FP.SATFINITE.E5M2.F32.PACK_AB_MERGE_C R2, R0, R45, RZ ;  /* 0x0000002d0002723e */ /* 0x000fe400048060ff */
[----:B------:R-:W2:Y:S04]  /*107d90*/  LDL.LU R45, [R1+0x988] ;  /* 0x00098800012d7983 */ /* 0x000ea80000300800 */
[----:B------:R-:W-:Y:S04]  /*107da0*/  STL [R1+0x587c], R3 ;  /* 0x00587c0301007387 */ /* 0x000fe80000100800 */
[----:B------:R-:W2:Y:S04]  /*107db0*/  LDL.LU R0, [R1+0x98c] ;  /* 0x00098c0001007983 */ /* 0x000ea80000300800 */
[----:B------:R0:W-:Y:S02]  /*107dc0*/  STL [R1+0x5890], R2 ;  /* 0x0058900201007387 */ /* 0x0001e40000100800 */
[----:B0-----:R-:W-:-:S05]  /*107dd0*/  IADD3 R2, P1, R40, R55, RZ ;  /* 0x0000003728027210 */ /* 0x001fca0007f3e0ff */
[----:B------:R-:W-:Y:S01]  /*107de0*/  IMAD.X R3, R4, 0x1, R54, P1 ;  /* 0x0000000104037824 */ /* 0x000fe200008e0636 */
[----:B------:R-:W-:-:S04]  /*107df0*/  F2FP.SATFINITE.E5M2.F32.PACK_AB_MERGE_C R6, R27, R26, RZ ;  /* 0x0000001a1b06723e */ /* 0x000fc800048060ff */
[----:B------:R0:W-:Y:S01]  /*107e00*/  STL.64 [R1+0x5680], R2 ;  /* 0x0056800201007387 */ /* 0x0001e20000100a00 */
[----:B------:R-:W-:-:S03]  /*107e10*/  F2FP.SATFINITE.E5M2.F32.PACK_AB_MERGE_C R5, R29, R28, RZ ;  /* 0x0000001c1d05723e */ /* 0x000fc600048060ff */
[----:B------:R1:W-:Y:S01]  /*107e20*/  STL [R1+0x5834], R6 ;  /* 0x0058340601007387 */ /* 0x0003e20000100800 */
[----:B0-----:R-:W-:-:S03]  /*107e30*/  IADD3 R2, P1, R40, R53, RZ ;  /* 0x0000003528027210 */ /* 0x001fc60007f3e0ff */
[----:B------:R0:W-:Y:S02]  /*107e40*/  STL [R1+0x583c], R5 ;  /* 0x00583c0501007387 */ /* 0x0001e40000100800 */
[----:B------:R-:W-:Y:S01]  /*107e50*/  IMAD.X R3, R4, 0x1, R52, P1 ;  /* 0x0000000104037824 */ /* 0x000fe200008e0634 */
[----:B-1----:R-:W-:-:S04]  /*107e60*/  F2FP.SATFINITE.E5M2.F32.PACK_AB_MERGE_C R6, R31, R30, RZ ;  /* 0x0000001e1f06723e */ /* 0x002fc800048060ff */
[----:B------:R1:W-:Y:S01]  /*107e70*/  STL.64 [R1+0x5678], R2 ;  /* 0x0056780201007387 */ /* 0x0003e20000100a00 */
[----:B0-----:R-:W-:-:S03]  /*107e80*/  F2FP.SATFINITE.E5M2.F32.PACK_AB_MERGE_C R5, R33, R32, RZ ;  /* 0x000000202105723e */ /* 0x001fc600048060ff */
[----:B------:R0:W-:Y:S01]  /*107e90*/  STL [R1+0x57fc], R6 ;  /* 0x0057fc0601007387 */ /* 0x0001e20000100800 */
[----:B-1----:R-:W-:-:S03]  /*107ea0*/  IADD3 R2, P1, R40, R51, RZ ;  /* 0x0000003328027210 */ /* 0x002fc60007f3e0ff */
[----:B------:R1:W-:Y:S02]  /*107eb0*/  STL [R1+0x5804], R5 ;  /* 0x0058040501007387 */ /* 0x0003e40000100800 */
[----:B------:R-:W-:Y:S01]  /*107ec0*/  IMAD.X R3, R4, 0x1, R50, P1 ;  /* 0x0000000104037824 */ /* 0x000fe200008e0632 */
[----:B0-----:R-:W-:-:S04]  /*107ed0*/  F2FP.SATFINITE.E5M2.F32.PACK_AB_MERGE_C R6, R35, R34, RZ ;  /* 0x000000222306723e */ /* 0x001fc800048060ff */
[----:B------:R0:W-:Y:S01]  /*107ee0*/  STL.64 [R1+0x5670], R2 ;  /* 0x0056700201007387 */ /* 0x0001e20000100a00 */
[----:B-1----:R-:W-:-:S03]  /*107ef0*/  F2FP.SATFINITE.E5M2.F32.PACK_AB_MERGE_C R5, R37, R36, RZ ;  /* 0x000000242505723e */ /* 0x002fc600048060ff */
[----:B------:R-:W-:Y:S01]  /*107f00*/  STL [R1+0x57c4], R6 ;  /* 0x0057c40601007387 */ /* 0x000fe20000100800 */
[----:B0-----:R-:W-:-:S03]  /*107f10*/  IADD3 R2, P1, R40, R49, RZ ;  /* 0x0000003128027210 */ /* 0x001fc60007f3e0ff */
[----:B------:R0:W-:Y:S02]  /*107f20*/  STL [R1+0x5a18], R5 ;  /* 0x005a180501007387 */ /* 0x0001e40000100800 */
[----:B------:R-:W-:Y:S01]  /*107f30*/  IMAD.X R3, R4, 0x1, R47, P1 ;  /* 0x0000000104037824 */ /* 0x000fe200008e062f */
[----:B0-----:R-:W-:-:S04]  /*107f40*/  F2FP.SATFINITE.E5M2.F32.PACK_AB_MERGE_C R5, R39, R42, RZ ;  /* 0x0000002a2705723e */ /* 0x001fc800048060ff */
[----:B------:R0:W-:Y:S04]  /*107f50*/  STL.64 [R1+0x5668], R2 ;  /* 0x0056680201007387 */ /* 0x0001e80000100a00 */
[----:B------:R-:W-:Y:S04]  /*107f60*/  STL [R1+0x57a0], R5 ;  /* 0x0057a00501007387 */ /* 0x000fe80000100800 */
[----:B------:R-:W3:Y:S04]  /*107f70*/  LDL.LU R42, [R1+0x970] ;  /* 0x00097000012a7983 */ /* 0x000ee80000300800 */
[----:B------:R-:W3:Y:S01]  /*107f80*/  LDL.LU R39, [R1+0x974] ;  /* 0x0009740001277983 */ /* 0x000ee20000300800 */
[----:B0-----:R-:W-:-:S05]  /*107f90*/  IADD3 R2, P1, R40, R48, RZ ;  /* 0x0000003028027210 */ /* 0x001fca0007f3e0ff */
[----:B------:R-:W-:-:S05]  /*107fa0*/  IMAD.X R3, R4, 0x1, R46, P1 ;  /* 0x0000000104037824 */ /* 0x000fca00008e062e */
[----:B------:R0:W-:Y:S02]  /*107fb0*/  STL.64 [R1+0x5660], R2 ;  /* 0x0056600201007387 */ /* 0x0001e40000100a00 */
[----:B0-----:R-:W-:Y:S02]  /*107fc0*/  F2FP.SATFINITE.E5M2.F32.PACK_AB_MERGE_C R2, R44, R43, RZ ;  /* 0x0000002b2c02723e */ /* 0x001fe400048060ff */
[----:B------:R-:W4:Y:S04]  /*107fd0*/  LDL.LU R43, [R1+0x978] ;  /* 0x00097800012b7983 */ /* 0x000f280000300800 */
[----:B------:R-:W4:Y:S04]  /*107fe0*/  LDL.LU R44, [R1+0x97c] ;  /* 0x00097c00012c7983 */ /* 0x000f280000300800 */
[----:B------:R0:W-:Y:S04]  /*107ff0*/  STL [R1+0x57a4], R2 ;  /* 0x0057a40201007387 */ /* 0x0001e80000100800 */
[----:B------:R-:W4:Y:S04]  /*108000*/  LDL.LU R22, [R1+0x960] ;  /* 0x0009600001167983 */ /* 0x000f280000300800 */
[----:B------:R-:W4:Y:S01]  /*108010*/  LDL.LU R23, [R1+0x964] ;  /* 0x0009640001177983 */ /* 0x000f220000300800 */
[----:B0-----:R-:W-:-:S05]  /*108020*/  F2FP.SATFINITE.E5M2.F32.PACK_AB_MERGE_C R2, R41, R38, RZ ;  /* 0x000000262902723e */ /* 0x001fca00048060ff */
[----:B------:R0:W-:Y:S04]  /*108030*/  STL [R1+0x5770], R2 ;  /* 0x0057700201007387 */ /* 0x0001e80000100800 */
[----:B------:R-:W4:Y:S04]  /*108040*/  LDL.LU R24, [R1+0x968] ;  /* 0x0009680001187983 */ /* 0x000f280000300800 */
[----:B------:R-:W4:Y:S04]  /*108050*/  LDL.LU R25, [R1+0x96c] ;  /* 0x00096c0001197983 */ /* 0x000f280000300800 */
[----:B------:R-:W4:Y:S04]  /*108060*/  LDL.LU R38, [R1+0x950] ;  /* 0x0009500001267983 */ /* 0x000f280000300800 */
[----:B------:R-:W4:Y:S01]  /*108070*/  LDL.LU R41, [R1+0x954] ;  /* 0x0009540001297983 */ /* 0x000f220000300800 */
[----:B0-----:R-:W-:Y:S01]  /*108080*/  VIADD R2, R40, UR6 ;  /* 0x0000000628027c36 */ /* 0x001fe20008000000 */
[----:B------:R-:W-:-:S02]  /*108090*/  ULDC UR6, c[0x0][0x248] ;  /* 0x0000920000067ab9 */ /* 0x000fc40000000800 */
[----:B------:R-:W4:Y:S02]  /*1080a0*/  LDL.LU R40, [R1+0x958] ;  /* 0x0009580001287983 */ /* 0x000f240000300800 */
[----:B------:R-:W-:Y:S02]  /*1080b0*/  IADD3 R4, P1, R2, R59, RZ ;  /* 0x0000003b02047210 */ /* 0x000fe40007f3e0ff */
[----:B--2---:R-:W-:Y:S02]  /*1080c0*/  F2FP.SATFINITE.E5M2.F32.PACK_AB_MERGE_C R0, R0, R45, RZ ;  /* 0x0000002d0000723e */ /* 0x004fe400048060ff */
        /* <DEDUP_REMOVED lines=10> */
[----:B0-----:R-:W-:-:S03]  /*108170*/  SHF.R.S32.HI R0, RZ, 0x1f, R2 ;  /* 0x0000001fff007819 */ /* 0x001fc60000011402 */
[----:B------:R-:W2:Y:S02]  /*108180*/  LDL.LU R34, [R1+0x920] ;  /* 0x0009200001227983 */ /* 0x000ea40000300800 */
[----:B------:R-:W-:Y:S02]  /*108190*/  IMAD.X R5, R0, 0x1, R58, P1 ;  /* 0x0000000100057824 */ /* 0x000fe400008e063a */
[----:B------:R-:W2:Y:S04]  /*1081a0*/  LDL.LU R35, [R1+0x924] ;  /* 0x0009240001237983 */ /* 0x000ea80000300800 */
[----:B------:R-:W2:Y:S04]  /*1081b0*/  LDL.LU R36, [R1+0x928] ;  /* 0x0009280001247983 */ /* 0x000ea80000300800 */
[----:B------:R-:W-:Y:S04]  /*1081c0*/  STL.64 [R1+0x5658], R4 ;  /* 0x0056580401007387 */ /* 0x000fe80000100a00 */
[----:B------:R-:W2:Y:S01]  /*1081d0*/  LDL.LU R37, [R1+0x92c] ;  /* 0x00092c0001257983 */ /* 0x000ea20000300800 */
[----:B---3--:R-:W-:-:S03]  /*1081e0*/  F2FP.SATFINITE.E5M2.F32.PACK_AB_MERGE_C R3, R39, R42, RZ ;  /* 0x0000002a2703723e */ /* 0x008fc600048060ff */
[----:B------:R-:W3:Y:S04]  /*1081f0*/  LDL.LU R42, [R1+0x910] ;  /* 0x00091000012a7983 */ /* 0x000ee80000300800 */
[----:B------:R-:W3:Y:S04]  /*108200*/  LDL.LU R39, [R1+0x914] ;  /* 0x0009140001277983 */ /* 0x000ee80000300800 */
[----:B------:R4:W-:Y:S02]  /*108210*/  STL [R1+0x574c], R3 ;  /* 0x00574c0301007387 */ /* 0x0009e40000100800 */
[----:B----4-:R-:W-:-:S05]  /*108220*/  F2FP.SATFINITE.E5M2.F32.PACK_AB_MERGE_C R3, R44, R43, RZ ;  /* 0x0000002b2c03723e */ /* 0x010fca00048060ff */
[----:B------:R0:W-:Y:S04]  /*108230*/  STL [R1+0x5750], R3 ;  /* 0x0057500301007387 */ /* 0x0001e80000100800 */
[----:B------:R-:W4:Y:S04]  /*108240*/  LDL.LU R43, [R1+0x918] ;  /* 0x00091800012b7983 */ /* 0x000f280000300800 */
[----:B------:R-:W4:Y:S01]  /*108250*/  LDL.LU R44, [R1+0x91c] ;  /* 0x00091c00012c7983 */ /* 0x000f220000300800 */
[----:B------:R-:W-:-:S05]  /*108260*/  IADD3 R4, P1, R2, R61, RZ ;  /* 0x0000003d02047210 */ /* 0x000fca0007f3e0ff */
[----:B------:R-:W-:Y:S01]  /*108270*/  IMAD.X R5, R0, 0x1, R60, P1 ;  /* 0x0000000100057824 */ /* 0x000fe200008e063c */
[----:B------:R-:W-:-:S04]  /*108280*/  F2FP.SATFINITE.E5M2.F32.PACK_AB_MERGE_C R6, R23, R22, RZ ;  /* 0x000000161706723e */ /* 0x000fc800048060ff */
[----:B------:R1:W-:Y:S01]  /*108290*/  STL.64 [R1+0x5650], R4 ;  /* 0x0056500401007387 */ /* 0x0003e20000100a00 */
[----:B0-----:R-:W-:-:S03]  /*1082a0*/  F2FP.SATFINITE.E5M2.F32.PACK_AB_MERGE_C R3, R25, R24, RZ ;  /* 0x000000181903723e */ /* 0x001fc600048060ff */
[----:B------:R-:W-:Y:S01]  /*1082b0*/  STL [R1+0x960], R6 ;  /* 0x0009600601007387 */ /* 0x000fe20000100800 */
[----:B-1----:R-:W-:-:S03]  /*1082c0*/  IADD3 R4, P1, R2, R57, RZ ;  /* 0x0000003902047210 */ /* 0x002fc60007f3e0ff */
[----:B------:R0:W-:Y:S02]  /*1082d0*/  STL [R1+0x5a30], R3 ;  /* 0x005a300301007387 */ /* 0x0001e40000100800 */
[----:B------:R-:W-:Y:S01]  /*1082e0*/  IMAD.X R5, R0, 0x1, R56, P1 ;  /* 0x0000000100057824 */ /* 0x000fe200008e0638 */
[----:B0-----:R-:W-:Y:S02]  /*1082f0*/  F2FP.SATFINITE.E5M2.F32.PACK_AB_MERGE_C R3, R41, R38, RZ ;  /* 0x000000262903723e */ /* 0x001fe400048060ff */
[----:B------:R-:W4:Y:S04]  /*108300*/  LDL.LU R38, [R1+0x900] ;  /* 0x0009000001267983 */ /* 0x000f280000300800 */
[----:B------:R-:W4:Y:S04]  /*108310*/  LDL.LU R41, [R1+0x904] ;  /* 0x0009040001297983 */ /* 0x000f280000300800 */
[----:B------:R0:W-:Y:S04]  /*108320*/  STL.64 [R1+0x5648], R4 ;  /* 0x0056480401007387 */ /* 0x0001e80000100a00 */
[----:B------:R2:W-:Y:S01]  /*108330*/  STL [R1+0x950], R3 ;  /* 0x0009500301007387 */ /* 0x0005e20000100800 */
[----:B0-----:R-:W-:-:S05]  /*108340*/  IADD3 R4, P1, R2, R55, RZ ;  /* 0x0000003702047210 */ /* 0x001fca0007f3e0ff */
[----:B------:R-:W-:Y:S01]  /*108350*/  IMAD.X R5, R0, 0x1, R54, P1 ;  /* 0x0000000100057824 */ /* 0x000fe200008e0636 */
[----:B--2---:R-:W-:Y:S02]  /*108360*/  F2FP.SATFINITE.E5M2.F32.PACK_AB_MERGE_C R3, R45, R40, RZ ;  /* 0x000000282d03723e */ /* 0x004fe400048060ff */
[----:B------:R-:W2:Y:S04]  /*108370*/  LDL.LU R40, [R1+0x908] ;  /* 0x0009080001287983 */ /* 0x000ea80000300800 */
[----:B------:R-:W2:Y:S04]  /*108380*/  LDL.LU R45, [R1+0x90c] ;  /* 0x00090c00012d7983 */ /* 0x000ea80000300800 */
[----:B------:R0:W-:Y:S04]  /*108390*/  STL [R1+0x954], R3 ;  /* 0x0009540301007387 */ /* 0x0001e80000100800 */
[----:B------:R1:W-:Y:S01]  /*1083a0*/  STL.64 [R1+0x5640], R4 ;  /* 0x0056400401007387 */ /* 0x0003e20000100a00 */
[----:B------:R-:W-:-:S02]  /*1083b0*/  F2FP.SATFINITE.E5M2.F32.PACK_AB_MERGE_C R6, R27, R26, RZ ;  /* 0x0000001a1b06723e */ /* 0x000fc400048060ff */
[----:B0-----:R-:W-:Y:S02]  /*1083c0*/  F2FP.SATFINITE.E5M2.F32.PACK_AB_MERGE_C R3, R29, R28, RZ ;  /* 0x0000001c1d03723e */ /* 0x001fe400048060ff */
[----:B-1----:R-:W-:Y:S01]  /*1083d0*/  IADD3 R4, P1, R2, R53, RZ ;  /* 0x0000003502047210 */ /* 0x002fe20007f3e0ff */
[----:B------:R-:W-:Y:S04]  /*1083e0*/  STL [R1+0x940], R6 ;  /* 0x0009400601007387 */ /* 0x000fe80000100800 */
[----:B------:R-:W-:Y:S01]  /*1083f0*/  IMAD.X R5, R0, 0x1, R52, P1 ;  /* 0x0000000100057824 */ /* 0x000fe200008e0634 */
[----:B------:R0:W-:Y:S01]  /*108400*/  STL [R1+0x944], R3 ;  /* 0x0009440301007387 */ /* 0x0001e20000100800 */
[----:B------:R-:W-:-:S05]  /*108410*/  F2FP.SATFINITE.E5M2.F32.PACK_AB_MERGE_C R7, R33, R32, RZ ;  /* 0x000000202107723e */ /* 0x000fca00048060ff */
[----:B------:R-:W-:Y:S04]  /*108420*/  STL [R1+0x5f24], R7 ;  /* 0x005f240701007387 */ /* 0x000fe80000100800 */
[----:B------:R1:W-:Y:S01]  /*108430*/  STL.64 [R1+0x5638], R4 ;  /* 0x0056380401007387 */ /* 0x0003e20000100a00 */
[----:B0-----:R-:W-:Y:S02]  /*108440*/  F2FP.SATFINITE.E5M2.F32.PACK_AB_MERGE_C R3, R31, R30, RZ ;  /* 0x0000001e1f03723e */ /* 0x001fe400048060ff */
[----:B-1----:R-:W-:-:S03]  /*108450*/  IADD3 R4, P1, R2, R51, RZ ;  /* 0x0000003302047210 */ /* 0x002fc60007f3e0ff */
[----:B------:R0:W-:Y:S02]  /*108460*/  STL [R1+0x930], R3 ;  /* 0x0009300301007387 */ /* 0x0001e40000100800 */
[----:B------:R-:W-:Y:S01]  /*108470*/  IMAD.X R5, R0, 0x1, R50, P1 ;  /* 0x0000000100057824 */ /* 0x000fe200008e0632 */
[----:B------:R-:W-:-:S04]  /*108480*/  F2FP.SATFINITE.E5M2.F32.PACK_AB_MERGE_C R6, R35, R34, RZ ;  /* 0x000000222306723e */ /* 0x000fc800048060ff */
[----:B------:R1:W-:Y:S01]  /*108490*/  STL.64 [R1+0x5630], R4 ;  /* 0x0056300401007387 */ /* 0x0003e20000100a00 */
[----:B0-----:R-:W-:-:S03]  /*1084a0*/  F2FP.SATFINITE.E5M2.F32.PACK_AB_MERGE_C R3, R37, R36, RZ ;  /* 0x000000242503723e */ /* 0x001fc600048060ff */
[----:B------:R-:W-:Y:S01]  /*1084b0*/  STL [R1+0x920], R6 ;  /* 0x0009200601007387 */ /* 0x000fe20000100800 */
[----:B-1----:R-:W-:-:S03]  /*1084c0*/  IADD3 R4, P1, R2, R49, RZ ;  /* 0x0000003102047210 */ /* 0x002fc60007f3e0ff */
[----:B------:R-:W-:Y:S02]  /*1084d0*/  STL [R1+0x5a48], R3 ;  /* 0x005a480301007387 */ /* 0x000fe40000100800 */
[----:B------:R-:W-:-:S05]  /*1084e0*/  IMAD.X R5, R0, 0x1, R47, P1 ;  /* 0x0000000100057824 */ /* 0x000fca00008e062f */
[----:B------:R0:W-:Y:S02]  /*1084f0*/  STL.64 [R1+0x5628], R4 ;  /* 0x0056280401007387 */ /* 0x0001e40000100a00 */
[----:B0-----:R-:W-:Y:S02]  /*108500*/  IADD3 R4, P1, R2, R48, RZ ;  /* 0x0000003002047210 */ /* 0x001fe40007f3e0ff */
[----:B---3--:R-:W-:-:S03]  /*108510*/  F2FP.SATFINITE.E5M2.F32.PACK_AB_MERGE_C R3, R39, R42, RZ ;  /* 0x0000002a2703723e */ /* 0x008fc600048060ff */
[----:B------:R-:W-:Y:S02]  /*108520*/  IMAD.X R5, R0, 0x1, R46, P1 ;  /* 0x0000000100057824 */ /* 0x000fe400008e062e */
[----:B------:R4:W-:Y:S04]  /*108530*/  STL [R1+0x910], R3 ;  /* 0x0009100301007387 */ /* 0x0009e80000100800 */
[----:B------:R-:W3:Y:S04]  /*108540*/  LDL.LU R39, [R1+0x8f0] ;  /* 0x0008f00001277983 */ /* 0x000ee80000300800 */
[----:B------:R-:W3:Y:S04]  /*108550*/  LDL.LU R0, [R1+0x8f4] ;  /* 0x0008f40001007983 */ /* 0x000ee80000300800 */
[----:B------:R-:W-:Y:S04]  /*108560*/  STL.64 [R1+0x5620], R4 ;  /* 0x0056200401007387 */ /* 0x000fe80000100a00 */
[----:B------:R-:W3:Y:S04]  /*108570*/  LDL.LU R23, [R1+0x8f8] ;  /* 0x0008f80001177983 */ /* 0x000ee80000300800 */
[----:B------:R-:W3:Y:S01]  /*108580*/  LDL.LU R34, [R1+0x8fc] ;  /* 0x0008fc0001227983 */ /* 0x000ee20000300800 */
[----:B----4-:R-:W-:-:S05]  /*108590*/  F2FP.SATFINITE.E5M2.F32.PACK_AB_MERGE_C R3, R44, R43, RZ ;  /* 0x0000002b2c03723e */ /* 0x010fca00048060ff */
[----:B------:R0:W-:Y:S04]  /*1085a0*/  STL [R1+0x914], R3 ;  /* 0x0009140301007387 */ /* 0x0001e80000100800 */
[----:B------:R-:W4:Y:S04]  /*1085b0*/  LDL.LU R35, [R1+0x8e0] ;  /* 0x0008e00001237983 */ /* 0x000f280000300800 */
[----:B------:R-:W4:Y:S04]  /*1085c0*/  LDL.LU R42, [R1+0x8e4] ;  /* 0x0008e400012a7983 */ /* 0x000f280000300800 */
[----:B------:R-:W4:Y:S04]  /*1085d0*/  LDL.LU R43, [R1+0x8e8] ;  /* 0x0008e800012b7983 */ /* 0x000f280000300800 */
[----:B------:R-:W4:Y:S01]  /*1085e0*/  LDL.LU R44, [R1+0x8ec] ;  /* 0x0008ec00012c7983 */ /* 0x000f220000300800 */
[----:B------:R-:W-:Y:S01]  /*1085f0*/  VIADD R2, R2, UR6 ;  /* 0x0000000602027c36 */ /* 0x000fe20008000000 */
[----:B------:R-:W-:Y:S01]  /*108600*/  ULDC UR6, c[0x0][0x248] ;  /* 0x0000920000067ab9 */ /* 0x000fe20000000800 */
[----:B0-----:R-:W-:-:S05]  /*108610*/  F2FP.SATFINITE.E5M2.F32.PACK_AB_MERGE_C R3, R41, R38, RZ ;  /* 0x000000262903723e */ /* 0x001fca00048060ff */
[----:B------:R2:W-:Y:S01]  /*108620*/  STL [R1+0x900], R3 ;  /* 0x0009000301007387 */ /* 0x0005e20000100800 */
[----:B------:R-:W-:Y:S02]  /*108630*/  IADD3 R4, P1, R2, R59, RZ ;  /* 0x0000003b02047210 */ /* 0x000fe40007f3e0ff */
[----:B--2---:R-:W-:Y:S02]  /*108640*/  F2FP.SATFINITE.E5M2.F32.PACK_AB_MERGE_C R3, R45, R40, RZ ;  /* 0x000000282d03723e */ /* 0x004fe400048060ff */
[----:B------:R-:W2:Y:S04]  /*108650*/  LDL.LU R40, [R1+0x8d0] ;  /* 0x0008d00001287983 */ /* 0x000ea80000300800 */
[----:B------:R-:W2:Y:S04]  /*108660*/  LDL.LU R45, [R1+0x8d4] ;  /* 0x0008d400012d7983 */ /* 0x000ea80000300800 */
[----:B------:R0:W-:Y:S04]  /*108670*/  STL [R1+0x904], R3 ;  /* 0x0009040301007387 */ /* 0x0001e80000100800 */
[----:B------:R-:W2:Y:S04]  /*108680*/  LDL.LU R24, [R1+0x8d8] ;  /* 0x0008d80001187983 */ /* 0x000ea80000300800 */
[----:B------:R-:W2:Y:S01]  /*108690*/  LDL.LU R25, [R1+0x8dc] ;  /* 0x0008dc0001197983 */ /* 0x000ea20000300800 */
[----:B0-----:R-:W-:-:S03]  /*1086a0*/  SHF.R.S32.HI R3, RZ, 0x1f, R2 ;  /* 0x0000001fff037819 */ /* 0x001fc60000011402 */
[----:B------:R-:W2:Y:S02]  /*1086b0*/  LDL.LU R26, [R1+0x8c0] ;  /* 0x0008c000011a7983 */ /* 0x000ea40000300800 */
[----:B------:R-:W-:-:S05]  /*1086c0*/  IMAD.X R5, R3, 0x1, R58, P1 ;  /* 0x0000000103057824 */ /* 0x000fca00008e063a */
        /* <DEDUP_REMOVED lines=12> */
[----:B---3--:R-:W-:-:S03]  /*108790*/  F2FP.SATFINITE.E5M2.F32.PACK_AB_MERGE_C R4, R0, R39, RZ ;  /* 0x000000270004723e */ /* 0x008fc600048060ff */
[----:B------:R-:W3:Y:S04]  /*1087a0*/  LDL.LU R39, [R1+0x890] ;  /* 0x0008900001277983 */ /* 0x000ee80000300800 */
[----:B------:R-:W3:Y:S04]  /*1087b0*/  LDL.LU R0, [R1+0x894] ;  /* 0x0008940001007983 */ /* 0x000ee80000300800 */
[----:B------:R0:W-:Y:S01]  /*1087c0*/  STL [R1+0x8f0], R4 ;  /* 0x0008f00401007387 */ /* 0x0001e20000100800 */
[----:B------:R-:W-:Y:S02]  /*1087d0*/  F2FP.SATFINITE.E5M2.F32.PACK_AB_MERGE_C R6, R34, R23, RZ ;  /* 0x000000172206723e */ /* 0x000fe400048060ff */
[----:B0-----:R-:W-:-:S03]  /*1087e0*/  IADD3 R4, P1, R2, R61, RZ ;  /* 0x0000003d02047210 */ /* 0x001fc60007f3e0ff */
[----:B------:R-:W-:Y:S02]  /*1087f0*/  STL [R1+0x8f4], R6 ;  /* 0x0008f40601007387 */ /* 0x000fe40000100800 */
[----:B------:R-:W-:-:S05]  /*108800*/  IMAD.X R5, R3, 0x1, R60, P1 ;  /* 0x0000000103057824 */ /* 0x000fca00008e063c */
[----:B------:R4:W-:Y:S02]  /*108810*/  STL.64 [R1+0x5610], R4 ;  /* 0x0056100401007387 */ /* 0x0009e40000100a00 */
[----:B----4-:R-:W-:Y:S02]  /*108820*/  F2FP.SATFINITE.E5M2.F32.PACK_AB_MERGE_C R4, R42, R35, RZ ;  /* 0x000000232a04723e */ /* 0x010fe400048060ff */
[----:B------:R-:W4:Y:S01]  /*108830*/  LDL.LU R42, [R1+0x898] ;  /* 0x00089800012a7983 */ /* 0x000f220000300800 */
[----:B------:R-:W-:-:S03]  /*108840*/  F2FP.SATFINITE.E5M2.F32.PACK_AB_MERGE_C R44, R44, R43, RZ ;  /* 0x0000002b2c2c723e */ /* 0x000fc600048060ff */
[----:B------:R0:W-:Y:S04]  /*108850*/  STL [R1+0x8e0], R4 ;  /* 0x0008e00401007387 */ /* 0x0001e80000100800 */
[----:B------:R-:W4:Y:S01]  /*108860*/  LDL.LU R43, [R1+0x89c] ;  /* 0x00089c00012b7983 */ /* 0x000f220000300800 */
[----:B0-----:R-:W-:-:S03]  /*108870*/  IADD3 R4, P1, R2, R57, RZ ;  /* 0x0000003902047210 */ /* 0x001fc60007f3e0ff */
[----:B------:R-:W-:Y:S02]  /*108880*/  STL [R1+0x5e3c], R44 ;  /* 0x005e3c2c01007387 */ /* 0x000fe40000100800 */
[----:B------:R-:W-:Y:S02]  /*108890*/  IMAD.X R5, R3, 0x1, R56, P1 ;  /* 0x0000000103057824 */ /* 0x000fe400008e0638 */
[----:B------:R-:W4:Y:S04]  /*1088a0*/  LDL.LU R34, [R1+0x880] ;  /* 0x0008800001227983 */ /* 0x000f280000300800 */
[----:B------:R-:W4:Y:S04]  /*1088b0*/  LDL.LU R35, [R1+0x884] ;  /* 0x0008840001237983 */ /* 0x000f280000300800 */
[----:B------:R2:W-:Y:S02]  /*1088c0*/  STL.64 [R1+0x5608], R4 ;  /* 0x0056080401007387 */ /* 0x0005e40000100a00 */
[----:B--2---:R-:W-:-:S02]  /*1088d0*/  F2FP.SATFINITE.E5M2.F32.PACK_AB_MERGE_C R4, R45, R40, RZ ;  /* 0x000000282d04723e */ /* 0x004fc400048060ff */
[----:B------:R-:W2:Y:S04]  /*1088e0*/  LDL.LU R40, [R1+0x888] ;  /* 0x0008880001287983 */ /* 0x000ea80000300800 */
[----:B------:R-:W2:Y:S04]  /*1088f0*/  LDL.LU R45, [R1+0x88c] ;  /* 0x00088c00012d7983 */ /* 0x000ea80000300800 */
[----:B------:R0:W-:Y:S01]  /*108900*/  STL [R1+0x8d0], R4 ;  /* 0x0008d00401007387 */ /* 0x0001e20000100800 */
[----:B------:R-:W-:Y:S02]  /*108910*/  F2FP.SATFINITE.E5M2.F32.PACK_AB_MERGE_C R6, R25, R24, RZ ;  /* 0x000000181906723e */ /* 0x000fe400048060ff */
[----:B0-----:R-:W-:-:S03]  /*108920*/  IADD3 R4, P1, R2, R55, RZ ;  /* 0x0000003702047210 */ /* 0x001fc60007f3e0ff */
[----:B------:R0:W-:Y:S02]  /*108930*/  STL [R1+0x5a5c], R6 ;  /* 0x005a5c0601007387 */ /* 0x0001e40000100800 */
[----:B------:R-:W-:-:S05]  /*108940*/  IMAD.X R5, R3, 0x1, R54, P1 ;  /* 0x0000000103057824 */ /* 0x000fca00008e0636 */
[----:B------:R1:W-:Y:S01]  /*108950*/  STL.64 [R1+0x5600], R4 ;  /* 0x0056000401007387 */ /* 0x0003e20000100a00 */
[----:B------:R-:W-:Y:S02]  /*108960*/  F2FP.SATFINITE.E5M2.F32.PACK_AB_MERGE_C R7, R27, R26, RZ ;  /* 0x0000001a1b07723e */ /* 0x000fe400048060ff */
[----:B0-----:R-:W-:Y:S02]  /*108970*/  F2FP.SATFINITE.E5M2.F32.PACK_AB_MERGE_C R6, R29, R28, RZ ;  /* 0x0000001c1d06723e */ /* 0x001fe400048060ff */
[----:B-1----:R-:W-:Y:S01]  /*108980*/  IADD3 R4, P1, R2, R53, RZ ;  /* 0x0000003502047210 */ /* 0x002fe20007f3e0ff */
[----:B------:R0:W-:Y:S04]  /*108990*/  STL [R1+0x8c0], R7 ;  /* 0x0008c00701007387 */ /* 0x0001e80000100800 */
[----:B------:R-:W-:Y:S01]  /*1089a0*/  IMAD.X R5, R3, 0x1, R52, P1 ;  /* 0x0000000103057824 */ /* 0x000fe200008e0634 */
[----:B------:R1:W-:Y:S04]  /*1089b0*/  STL [R1+0x8c4], R6 ;  /* 0x0008c40601007387 */ /* 0x0003e80000100800 */
[----:B------:R1:W-:Y:S01]  /*1089c0*/  STL.64 [R1+0x55f8], R4 ;  /* 0x0055f80401007387 */ /* 0x0003e20000100a00 */
[----:B0-----:R-:W-:-:S02]  /*1089d0*/  F2FP.SATFINITE.E5M2.F32.PACK_AB_MERGE_C R7, R31, R30, RZ ;  /* 0x0000001e1f07723e */ /* 0x001fc400048060ff */
[----:B-1----:R-:W-:Y:S02]  /*1089e0*/  F2FP.SATFINITE.E5M2.F32.PACK_AB_MERGE_C R6, R33, R32, RZ ;  /* 0x000000202106723e */ /* 0x002fe400048060ff */
[----:B------:R-:W-:Y:S01]  /*1089f0*/  IADD3 R4, P1, R2, R51, RZ ;  /* 0x0000003302047210 */ /* 0x000fe20007f3e0ff */
[----:B------:R0:W-:Y:S04]  /*108a00*/  STL [R1+0x8b0], R7 ;  /* 0x0008b00701007387 */ /* 0x0001e80000100800 */
[----:B------:R-:W-:Y:S01]  /*108a10*/  IMAD.X R5, R3, 0x1, R50, P1 ;  /* 0x0000000103057824 */ /* 0x000fe200008e0632 */
[----:B------:R1:W-:Y:S04]  /*108a20*/  STL [R1+0x8b4], R6 ;  /* 0x0008b40601007387 */ /* 0x0003e80000100800 */
[----:B------:R1:W-:Y:S01]  /*108a30*/  STL.64 [R1+0x55f0], R4 ;  /* 0x0055f00401007387 */ /* 0x0003e20000100a00 */
[----:B0-----:R-:W-:-:S02]  /*108a40*/  F2FP.SATFINITE.E5M2.F32.PACK_AB_MERGE_C R7, R37, R36, RZ ;  /* 0x000000242507723e */ /* 0x001fc400048060ff */
[----:B-1----:R-:W-:Y:S02]  /*108a50*/  F2FP.SATFINITE.E5M2.F32.PACK_AB_MERGE_C R6, R41, R38, RZ ;  /* 0x000000262906723e */ /* 0x002fe400048060ff */
[----:B------:R-:W-:Y:S01]  /*108a60*/  IADD3 R4, P1, R2, R49, RZ ;  /* 0x0000003102047210 */ /* 0x000fe20007f3e0ff */
[----:B------:R-:W-:Y:S04]  /*108a70*/  STL [R1+0x8a0], R7 ;  /* 0x0008a00701007387 */ /* 0x000fe80000100800 */
[----:B------:R-:W-:Y:S01]  /*108a80*/  IMAD.X R5, R3, 0x1, R47, P1 ;  /* 0x0000000103057824 */ /* 0x000fe200008e062f */
[----:B------:R-:W-:Y:S04]  /*108a90*/  STL [R1+0x8a4], R6 ;  /* 0x0008a40601007387 */ /* 0x000fe80000100800 */
[----:B------:R-:W2:Y:S04]  /*108aa0*/  LDL.LU R36, [R1+0x870] ;  /* 0x0008700001247983 */ /* 0x000ea80000300800 */
[----:B------:R-:W2:Y:S04]  /*108ab0*/  LDL.LU R37, [R1+0x874] ;  /* 0x0008740001257983 */ /* 0x000ea80000300800 */
[----:B------:R-:W-:Y:S01]  /*108ac0*/  STL.64 [R1+0x55e8], R4 ;  /* 0x0055e80401007387 */ /* 0x000fe20000100a00 */
[----:B---3--:R-:W-:-:S05]  /*108ad0*/  F2FP.SATFINITE.E5M2.F32.PACK_AB_MERGE_C R0, R0, R39, RZ ;  /* 0x000000270000723e */ /* 0x008fca00048060ff */
[----:B------:R0:W-:Y:S04]  /*108ae0*/  STL [R1+0x890], R0 ;  /* 0x0008900001007387 */ /* 0x0001e80000100800 */
[----:B------:R-:W3:Y:S04]  /*108af0*/  LDL.LU R39, [R1+0x878] ;  /* 0x0008780001277983 */ /* 0x000ee80000300800 */
[----:B0-----:R-:W3:Y:S01]  /*108b00*/  LDL.LU R0, [R1+0x87c] ;  /* 0x00087c0001007983 */ /* 0x001ee20000300800 */
[----:B------:R-:W-:-:S03]  /*108b10*/  IADD3 R4, P1, R2, R48, RZ ;  /* 0x0000003002047210 */ /* 0x000fc60007f3e0ff */
[----:B------:R-:W3:Y:S02]  /*108b20*/  LDL.LU R38, [R1+0x860] ;  /* 0x0008600001267983 */ /* 0x000ee40000300800 */
[----:B------:R-:W-:Y:S02]  /*108b30*/  IMAD.X R5, R3, 0x1, R46, P1 ;  /* 0x0000000103057824 */ /* 0x000fe400008e062e */
[----:B------:R-:W3:Y:S04]  /*108b40*/  LDL.LU R41, [R1+0x864] ;  /* 0x0008640001297983 */ /* 0x000ee80000300800 */
[----:B------:R-:W-:Y:S01]  /*108b50*/  STL.64 [R1+0x55e0], R4 ;  /* 0x0055e00401007387 */ /* 0x000fe20000100a00 */
[----:B----4-:R-:W-:-:S05]  /*108b60*/  F2FP.SATFINITE.E5M2.F32.PACK_AB_MERGE_C R3, R43, R42, RZ ;  /* 0x0000002a2b03723e */ /* 0x010fca00048060ff */
[----:B------:R0:W-:Y:S04]  /*108b70*/  STL [R1+0x894], R3 ;  /* 0x0008940301007387 */ /* 0x0001e80000100800 */
[----:B------:R-:W4:Y:S04]  /*108b80*/  LDL.LU R42, [R1+0x868] ;  /* 0x00086800012a7983 */ /* 0x000f280000300800 */
[----:B------:R-:W4:Y:S01]  /*108b90*/  LDL.LU R43, [R1+0x86c] ;  /* 0x00086c00012b7983 */ /* 0x000f220000300800 */
[----:B0-----:R-:W-:-:S05]  /*108ba0*/  F2FP.SATFINITE.E5M2.F32.PACK_AB_MERGE_C R3, R35, R34, RZ ;  /* 0x000000222303723e */ /* 0x001fca00048060ff */
[----:B------:R2:W-:Y:S04]  /*108bb0*/  STL [R1+0x880], R3 ;  /* 0x0008800301007387 */ /* 0x0005e80000100800 */
[----:B------:R-:W4:Y:S04]  /*108bc0*/  LDL.LU R22, [R1+0xa40] ;  /* 0x000a400001167983 */ /* 0x000f280000300800 */
[----:B------:R-:W4:Y:S01]  /*108bd0*/  LDL.LU R23, [R1+0xa44] ;  /* 0x000a440001177983 */ /* 0x000f220000300800 */
[----:B------:R-:W-:Y:S01]  /*108be0*/  VIADD R2, R2, UR6 ;  /* 0x0000000602027c36 */ /* 0x000fe20008000000 */
[----:B------:R-:W-:-:S04]  /*108bf0*/  ULDC UR6, c[0x0][0x248] ;  /* 0x0000920000067ab9 */ /* 0x000fc80000000800 */
[----:B------:R-:W-:Y:S02]  /*108c00*/  IADD3 R4, P1, R2, R59, RZ ;  /* 0x0000003b02047210 */ /* 0x000fe40007f3e0ff */
[----:B--2---:R-:W-:-:S05]  /*108c10*/  F2FP.SATFINITE.E5M2.F32.PACK_AB_MERGE_C R3, R45, R40, RZ ;  /* 0x000000282d03723e */ /* 0x004fca00048060ff */
[----:B------:R0:W-:Y:S04]  /*108c20*/  STL [R1+0x884], R3 ;  /* 0x0008840301007387 */ /* 0x0001e80000100800 */
[----:B------:R-:W2:Y:S04]  /*108c30*/  LDL.LU R24, [R1+0xa48] ;  /* 0x000a480001187983 */ /* 0x000ea80000300800 */
[----:B------:R-:W2:Y:S04]  /*108c40*/  LDL.LU R25, [R1+0xa4c] ;  /* 0x000a4c0001197983 */ /* 0x000ea80000300800 */
[----:B------:R-:W2:Y:S04]  /*108c50*/  LDL.LU R26, [R1+0xa30] ;  /* 0x000a3000011a7983 */ /* 0x000ea80000300800 */
[----:B------:R-:W2:Y:S01]  /*108c60*/  LDL.LU R27, [R1+0xa34] ;  /* 0x000a3400011b7983 */ /* 0x000ea20000300800 */
[----:B0-----:R-:W-:-:S03]  /*108c70*/  SHF.R.S32.HI R3, RZ, 0x1f, R2 ;  /* 0x0000001fff037819 */ /* 0x001fc60000011402 */
[----:B------:R-:W2:Y:S04]  /*108c80*/  LDL.LU R28, [R1+0xa38] ;  /* 0x000a3800011c7983 */ /* 0x000ea80000300800 */
[----:B------:R-:W2:Y:S01]  /*108c90*/  LDL.LU R29, [R1+0xa3c] ;  /* 0x000a3c00011d7983 */ /* 0x000ea20000300800 */
[----:B------:R-:W-:-:S03]  /*108ca0*/  IMAD.X R5, R3, 0x1, R58, P1 ;  /* 0x0000000103057824 */ /* 0x000fc600008e063a */
        /* <DEDUP_REMOVED lines=8> */
[----:B------:R-:W2:Y:S01]  /*108d30*/  LDL.LU R45, [R1+0x84c] ;  /* 0x00084c00012d7983 */ /* 0x000ea20000300800 */
[----:B0-----:R-:W-:-:S02]  /*108d40*/  F2FP.SATFINITE.E5M2.F32.PACK_AB_MERGE_C R5, R37, R36, RZ ;  /* 0x000000242505723e */ /* 0x001fc400048060ff */
[----:B---3--:R-:W-:Y:S02]  /*108d50*/  F2FP.SATFINITE.E5M2.F32.PACK_AB_MERGE_C R4, R0, R39, RZ ;  /* 0x000000270004723e */ /* 0x008fe400048060ff */
[----:B------:R-:W3:Y:S04]  /*108d60*/  LDL.LU R39, [R1+0x830] ;  /* 0x0008300001277983 */ /* 0x000ee80000300800 */
[----:B------:R-:W-:Y:S04]  /*108d70*/  STL [R1+0x870], R5 ;  /* 0x0008700501007387 */ /* 0x000fe80000100800 */
[----:B------:R-:W3:Y:S04]  /*108d80*/  LDL.LU R0, [R1+0x834] ;  /* 0x0008340001007983 */ /* 0x000ee80000300800 */
[----:B------:R0:W-:Y:S02]  /*108d90*/  STL [R1+0x874], R4 ;  /* 0x0008740401007387 */ /* 0x0001e40000100800 */
[----:B0-----:R-:W-:-:S05]  /*108da0*/  IADD3 R4, P1, R2, R61, RZ ;  /* 0x0000003d02047210 */ /* 0x001fca0007f3e0ff */
[----:B------:R-:W-:-:S05]  /*108db0*/  IMAD.X R5, R3, 0x1, R60, P1 ;  /* 0x0000000103057824 */ /* 0x000fca00008e063c */
[----:B------:R0:W-:Y:S04]  /*108dc0*/  STL.64 [R1+0x55d0], R4 ;  /* 0x0055d00401007387 */ /* 0x0001e80000100a00 */
[----:B------:R-:W3:Y:S01]  /*108dd0*/  LDL.LU R36, [R1+0x838] ;  /* 0x0008380001247983 */ /* 0x000ee20000300800 */
[----:B0-----:R-:W-:Y:S02]  /*108de0*/  F2FP.SATFINITE.E5M2.F32.PACK_AB_MERGE_C R5, R41, R38, RZ ;  /* 0x000000262905723e */ /* 0x001fe400048060ff */
[----:B----4-:R-:W-:-:S03]  /*108df0*/  F2FP.SATFINITE.E5M2.F32.PACK_AB_MERGE_C R4, R43, R42, RZ ;  /* 0x0000002a2b04723e */ /* 0x010fc600048060ff */
[----:B------:R-:W-:Y:S04]  /*108e00*/  STL [R1+0x860], R5 ;  /* 0x0008600501007387 */ /* 0x000fe80000100800 */
[----:B------:R-:W4:Y:S04]  /*108e10*/  LDL.LU R37, [R1+0x83c] ;  /* 0x00083c0001257983 */ /* 0x000f280000300800 */
[----:B------:R0:W-:Y:S04]  /*108e20*/  STL [R1+0x5a7c], R4 ;  /* 0x005a7c0401007387 */ /* 0x0001e80000100800 */
[----:B------:R-:W4:Y:S04]  /*108e30*/  LDL.LU R38, [R1+0x820] ;  /* 0x0008200001267983 */ /* 0x000f280000300800 */
[----:B------:R-:W4:Y:S04]  /*108e40*/  LDL.LU R41, [R1+0x824] ;  /* 0x0008240001297983 */ /* 0x000f280000300800 */
[----:B------:R-:W4:Y:S04]  /*108e50*/  LDL.LU R42, [R1+0x828] ;  /* 0x00082800012a7983 */ /* 0x000f280000300800 */
[----:B------:R-:W4:Y:S01]  /*108e60*/  LDL.LU R43, [R1+0x82c] ;  /* 0x00082c00012b7983 */ /* 0x000f220000300800 */
[----:B0-----:R-:W-:-:S05]  /*108e70*/  IADD3 R4, P1, R2, R57, RZ ;  /* 0x0000003902047210 */ /* 0x001fca0007f3e0ff */
[----:B------:R-:W-:Y:S01]  /*108e80*/  IMAD.X R5, R3, 0x1, R56, P1 ;  /* 0x0000000103057824 */ /* 0x000fe200008e0638 */
[----:B------:R-:W-:-:S04]  /*108e90*/  F2FP.SATFINITE.E5M2.F32.PACK_AB_MERGE_C R7, R23, R22, RZ ;  /* 0x000000161707723e */ /* 0x000fc800048060ff */
[----:B------:R0:W-:Y:S04]  /*108ea0*/  STL.64 [R1+0x55c8], R4 ;  /* 0x0055c80401007387 */ /* 0x0001e80000100a00 */
[----:B------:R1:W-:Y:S01]  /*108eb0*/  STL [R1+0x5a8], R7 ;  /* 0x0005a80701007387 */ /* 0x0003e20000100800 */
[----:B0-----:R-:W-:-:S05]  /*108ec0*/  IADD3 R4, P1, R2, R55, RZ ;  /* 0x0000003702047210 */ /* 0x001fca0007f3e0ff */
[----:B------:R-:W-:Y:S01]  /*108ed0*/  IMAD.X R5, R3, 0x1, R54, P1 ;  /* 0x0000000103057824 */ /* 0x000fe200008e0636 */
[----:B--2---:R-:W-:-:S05]  /*108ee0*/  F2FP.SATFINITE.E5M2.F32.PACK_AB_MERGE_C R6, R25, R24, RZ ;  /* 0x000000181906723e */ /* 0x004fca00048060ff */
[----:B------:R0:W-:Y:S04]  /*108ef0*/  STL [R1+0x5a70], R6 ;  /* 0x005a700601007387 */ /* 0x0001e80000100800 */
[----:B------:R2:W-:Y:S01]  /*108f00*/  STL.64 [R1+0x55c0], R4 ;  /* 0x0055c00401007387 */ /* 0x0005e20000100a00 */
[----:B-1----:R-:W-:Y:S02]  /*108f10*/  F2FP.SATFINITE.E5M2.F32.PACK_AB_MERGE_C R7, R27, R26, RZ ;  /* 0x0000001a1b07723e */ /* 0x002fe400048060ff */
[----:B0-----:R-:W-:Y:S02]  /*108f20*/  F2FP.SATFINITE.E5M2.F32.PACK_AB_MERGE_C R6, R29, R28, RZ ;  /* 0x0000001c1d06723e */ /* 0x001fe400048060ff */
[----:B--2---:R-:W-:Y:S01]  /*108f30*/  IADD3 R4, P1, R2, R53, RZ ;  /* 0x0000003502047210 */ /* 0x004fe20007f3e0ff */
[----:B------:R0:W-:Y:S04]  /*108f40*/  STL [R1+0x590], R7 ;  /* 0x0005900701007387 */ /* 0x0001e80000100800 */
[----:B------:R-:W-:Y:S01]  /*108f50*/  IMAD.X R5, R3, 0x1, R52, P1 ;  /* 0x0000000103057824 */ /* 0x000fe200008e0634 */
[----:B------:R1:W-:Y:S04]  /*108f60*/  STL [R1+0x598], R6 ;  /* 0x0005980601007387 */ /* 0x0003e80000100800 */
[----:B------:R2:W-:Y:S01]  /*108f70*/  STL.64 [R1+0x55b8], R4 ;  /* 0x0055b80401007387 */ /* 0x0005e20000100a00 */
[----:B0-----:R-:W-:-:S02]  /*108f80*/  F2FP.SATFINITE.E5M2.F32.PACK_AB_MERGE_C R7, R31, R30, RZ ;  /* 0x0000001e1f07723e */ /* 0x001fc400048060ff */
[----:B-1----:R-:W-:-:S03]  /*108f90*/  F2FP.SATFINITE.E5M2.F32.PACK_AB_MERGE_C R6, R33, R32, RZ ;  /* 0x000000202106723e */ /* 0x002fc600048060ff */
[----:B------:R-:W-:Y:S01]  /*108fa0*/  STL [R1+0x1b4], R7 ;  /* 0x0001b40701007387 */ /* 0x000fe20000100800 */
[----:B--2---:R-:W-:-:S03]  /*108fb0*/  IADD3 R4, P1, R2, R51, RZ ;  /* 0x0000003302047210 */ /* 0x004fc60007f3e0ff */
[----:B------:R0:W-:Y:S01]  /*108fc0*/  STL [R1+0x1b8], R6 ;  /* 0x0001b80601007387 */ /* 0x0001e20000100800 */
[----:B------:R-:W-:Y:S01]  /*108fd0*/  F2FP.SATFINITE.E5M2.F32.PACK_AB_MERGE_C R9, R35, R34, RZ ;  /* 0x000000222309723e */ /* 0x000fe200048060ff */
[----:B------:R-:W-:-:S04]  /*108fe0*/  IMAD.X R5, R3, 0x1, R50, P1 ;  /* 0x0000000103057824 */ /* 0x000fc800008e0632 */
[----:B------:R-:W-:Y:S01]  /*108ff0*/  STL [R1+0x5f18], R9 ;  /* 0x005f180901007387 */ /* 0x000fe20000100800 */
[----:B0-----:R-:W-:-:S03]  /*109000*/  F2FP.SATFINITE.E5M2.F32.PACK_AB_MERGE_C R6, R45, R40, RZ ;  /* 0x000000282d06723e */ /* 0x001fc600048060ff */
[----:B------:R0:W-:Y:S04]  /*109010*/  STL.64 [R1+0x55b0], R4 ;  /* 0x0055b00401007387 */ /* 0x0001e80000100a00 */
[----:B------:R-:W-:Y:S04]  /*109020*/  STL [R1+0x5f00], R6 ;  /* 0x005f000601007387 */ /* 0x000fe80000100800 */
[----:B------:R-:W2:Y:S01]  /*109030*/  LDL.LU R40, [R1+0x810] ;  /* 0x0008100001287983 */ /* 0x000ea20000300800 */
[----:B0-----:R-:W-:-:S03]  /*109040*/  IADD3 R4, P1, R2, R49, RZ ;  /* 0x0000003102047210 */ /* 0x001fc60007f3e0ff */
[----:B------:R-:W2:Y:S02]  /*109050*/  LDL.LU R45, [R1+0x814] ;  /* 0x00081400012d7983 */ /* 0x000ea40000300800 */
[----:B------:R-:W-:-:S05]  /*109060*/  IMAD.X R5, R3, 0x1, R47, P1 ;  /* 0x0000000103057824 */ /* 0x000fca00008e062f */
[----:B------:R-:W-:Y:S01]  /*109070*/  STL.64 [R1+0x55a8], R4 ;  /* 0x0055a80401007387 */ /* 0x000fe20000100a00 */
[----:B---3--:R-:W-:-:S05]  /*109080*/  F2FP.SATFINITE.E5M2.F32.PACK_AB_MERGE_C R0, R0, R39, RZ ;  /* 0x000000270000723e */ /* 0x008fca00048060ff */
[----:B------:R0:W-:Y:S04]  /*109090*/  STL [R1+0x592c], R0 ;  /* 0x00592c0001007387 */ /* 0x0001e80000100800 */
[----:B------:R-:W3:Y:S04]  /*1090a0*/  LDL.LU R39, [R1+0x818] ;  /* 0x0008180001277983 */ /* 0x000ee80000300800 */
[----:B0-----:R-:W3:Y:S01]  /*1090b0*/  LDL.LU R0, [R1+0x81c] ;  /* 0x00081c0001007983 */ /* 0x001ee20000300800 */
[----:B------:R-:W-:-:S05]  /*1090c0*/  IADD3 R4, P1, R2, R48, RZ ;  /* 0x0000003002047210 */ /* 0x000fca0007f3e0ff */
[----:B------:R-:W-:-:S05]  /*1090d0*/  IMAD.X R5, R3, 0x1, R46, P1 ;  /* 0x0000000103057824 */ /* 0x000fca00008e062e */
[----:B------:R4:W-:Y:S02]  /*1090e0*/  STL.64 [R1+0x55a0], R4 ;  /* 0x0055a00401007387 */ /* 0x0009e40000100a00 */
[----:B----4-:R-:W-:-:S05]  /*1090f0*/  F2FP.SATFINITE.E5M2.F32.PACK_AB_MERGE_C R4, R37, R36, RZ ;  /* 0x000000242504723e */ /* 0x010fca00048060ff */
[----:B------:R-:W-:Y:S01]  /*109100*/  STL [R1+0x593c], R4 ;  /* 0x00593c0401007387 */ /* 0x000fe20000100800 */
[----:B------:R-:W-:-:S05]  /*109110*/  F2FP.SATFINITE.E5M2.F32.PACK_AB_MERGE_C R3, R41, R38, RZ ;  /* 0x000000262903723e */ /* 0x000fca00048060ff */
        /* <DEDUP_REMOVED lines=19> */
[----:B------:R-:W-:Y:S01]  /*109250*/  VIADD R2, R2, UR6 ;  /* 0x0000000602027c36 */ /* 0x000fe20008000000 */
[----:B------:R-:W-:-:S02]  /*109260*/  ULDC UR6, c[0x0][0x248] ;  /* 0x0000920000067ab9 */ /* 0x000fc40000000800 */
[----:B------:R-:W4:Y:S02]  /*109270*/  LDL.LU R34, [R1+0x7c0] ;  /* 0x0007c00001227983 */ /* 0x000f240000300800 */
[----:B0-----:R-:W-:Y:S02]  /*109280*/  SHF.R.S32.HI R3, RZ, 0x1f, R2 ;  /* 0x0000001fff037819 */ /* 0x001fe40000011402 */
[----:B------:R-:W4:Y:S01]  /*109290*/  LDL.LU R35, [R1+0x7c4] ;  /* 0x0007c40001237983 */ /* 0x000f220000300800 */
[----:B------:R-:W-:-:S03]  /*1092a0*/  IADD3 R4, P1, R2, R59, RZ ;  /* 0x0000003b02047210 */ /* 0x000fc60007f3e0ff */
[----:B------:R-:W4:Y:S04]  /*1092b0*/  LDL.LU R38, [R1+0x7c8] ;  /* 0x0007c80001267983 */ /* 0x000f280000300800 */
[----:B------:R-:W4:Y:S01]  /*1092c0*/  LDL.LU R41, [R1+0x7cc] ;  /* 0x0007cc0001297983 */ /* 0x000f220000300800 */
[----:B------:R-:W-:-:S05]  /*1092d0*/  IMAD.X R5, R3, 0x1, R58, P1 ;  /* 0x0000000103057824 */ /* 0x000fca00008e063a */
[----:B------:R2:W-:Y:S04]  /*1092e0*/  STL.64 [R1+0x5578], R4 ;  /* 0x0055780401007387 */ /* 0x0005e80000100a00 */
[----:B------:R-:W4:Y:S01]  /*1092f0*/  LDL.LU R42, [R1+0x7b0] ;  /* 0x0007b000012a7983 */ /* 0x000f220000300800 */
[----:B--2---:R-:W-:-:S05]  /*109300*/  F2FP.SATFINITE.E5M2.F32.PACK_AB_MERGE_C R4, R45, R40, RZ ;  /* 0x000000282d04723e */ /* 0x004fca00048060ff */
[----:B------:R0:W-:Y:S04]  /*109310*/  STL [R1+0x58a0], R4 ;  /* 0x0058a00401007387 */ /* 0x0001e80000100800 */
[----:B------:R-:W2:Y:S01]  /*109320*/  LDL.LU R43, [R1+0x7b4] ;  /* 0x0007b400012b7983 */ /* 0x000ea20000300800 */
[----:B0-----:R-:W-:-:S05]  /*109330*/  IADD3 R4, P1, R2, R61, RZ ;  /* 0x0000003d02047210 */ /* 0x001fca0007f3e0ff */
[----:B------:R-:W-:Y:S01]  /*109340*/  IMAD.X R5, R3, 0x1, R60, P1 ;  /* 0x0000000103057824 */ /* 0x000fe200008e063c */
[----:B---3--:R-:W-:-:S05]  /*109350*/  F2FP.SATFINITE.E5M2.F32.PACK_AB_MERGE_C R0, R0, R39, RZ ;  /* 0x000000270000723e */ /* 0x008fca00048060ff */
[----:B------:R0:W-:Y:S04]  /*109360*/  STL [R1+0x58b0], R0 ;  /* 0x0058b00001007387 */ /* 0x0001e80000100800 */
[----:B------:R-:W3:Y:S04]  /*109370*/  LDL.LU R40, [R1+0x7b8] ;  /* 0x0007b80001287983 */ /* 0x000ee80000300800 */
[----:B------:R-:W3:Y:S04]  /*109380*/  LDL.LU R45, [R1+0x7bc] ;  /* 0x0007bc00012d7983 */ /* 0x000ee80000300800 */
[----:B------:R-:W3:Y:S04]  /*109390*/  LDL.LU R39, [R1+0x7a0] ;  /* 0x0007a00001277983 */ /* 0x000ee80000300800 */
[----:B------:R1:W-:Y:S04]  /*1093a0*/  STL.64 [R1+0x5568], R4 ;  /* 0x0055680401007387 */ /* 0x0003e80000100a00 */
[----:B0-----:R-:W3:Y:S01]  /*1093b0*/  LDL.LU R0, [R1+0x7a4] ;  /* 0x0007a40001007983 */ /* 0x001ee20000300800 */
[----:B-1----:R-:W-:-:S05]  /*1093c0*/  IADD3 R4, P1, R2, R57, RZ ;  /* 0x0000003902047210 */ /* 0x002fca0007f3e0ff */
[----:B------:R-:W-:Y:S01]  /*1093d0*/  IMAD.X R5, R3, 0x1, R56, P1 ;  /* 0x0000000103057824 */ /* 0x000fe200008e0638 */
[----:B----4-:R-:W-:-:S05]  /*1093e0*/  F2FP.SATFINITE.E5M2.F32.PACK_AB_MERGE_C R7, R21, R20, RZ ;  /* 0x000000141507723e */ /* 0x010fca00048060ff */
[----:B------:R-:W-:Y:S01]  /*1093f0*/  STL [R1+0x5858], R7 ;  /* 0x0058580701007387 */ /* 0x000fe20000100800 */
[----:B------:R-:W-:-:S05]  /*109400*/  F2FP.SATFINITE.E5M2.F32.PACK_AB_MERGE_C R6, R23, R22, RZ ;  /* 0x000000161706723e */ /* 0x000fca00048060ff */
[----:B------:R-:W-:Y:S04]  /*109410*/  STL [R1+0x586c], R6 ;  /* 0x00586c0601007387 */ /* 0x000fe80000100800 */
[----:B------:R0:W-:Y:S02]  /*109420*/  STL.64 [R1+0x5558], R4 ;  /* 0x0055580401007387 */ /* 0x0001e40000100a00 */
[----:B0-----:R-:W-:Y:S02]  /*109430*/  F2FP.SATFINITE.E5M2.F32.PACK_AB_MERGE_C R4, R37, R36, RZ ;  /* 0x000000242504723e */ /* 0x001fe400048060ff */
[----:B------:R-:W4:Y:S04]  /*109440*/  LDL.LU R36, [R1+0x7a8] ;  /* 0x0007a80001247983 */ /* 0x000f280000300800 */
[----:B------:R-:W4:Y:S04]  /*109450*/  LDL.LU R37, [R1+0x7ac] ;  /* 0x0007ac0001257983 */ /* 0x000f280000300800 */
[----:B------:R0:W-:Y:S01]  /*109460*/  STL [R1+0x5824], R4 ;  /* 0x0058240401007387 */ /* 0x0001e20000100800 */
[----:B------:R-:W-:-:S02]  /*109470*/  F2FP.SATFINITE.E5M2.F32.PACK_AB_MERGE_C R6, R25, R24, RZ ;  /* 0x000000181906723e */ /* 0x000fc400048060ff */
[----:B0-----:R-:W-:-:S03]  /*109480*/  IADD3 R4, P1, R2, R55, RZ ;  /* 0x0000003702047210 */ /* 0x001fc60007f3e0ff */
[----:B------:R0:W-:Y:S02]  /*109490*/  STL [R1+0x5830], R6 ;  /* 0x0058300601007387 */ /* 0x0001e40000100800 */
[----:B------:R-:W-:Y:S01]  /*1094a0*/  IMAD.X R5, R3, 0x1, R54, P1 ;  /* 0x0000000103057824 */ /* 0x000fe200008e0636 */
[----:B------:R-:W-:-:S04]  /*1094b0*/  F2FP.SATFINITE.E5M2.F32.PACK_AB_MERGE_C R7, R27, R26, RZ ;  /* 0x0000001a1b07723e */ /* 0x000fc800048060ff */
        /* <DEDUP_REMOVED lines=11> */
[----:B------:R-:W-:Y:S02]  /*109570*/  STL [R1+0x57c0], R6 ;  /* 0x0057c00601007387 */ /* 0x000fe40000100800 */
[----:B------:R-:W-:-:S05]  /*109580*/  IMAD.X R5, R3, 0x1, R50, P1 ;  /* 0x0000000103057824 */ /* 0x000fca00008e0632 */
[----:B------:R0:W-:Y:S02]  /*109590*/  STL.64 [R1+0x5528], R4 ;  /* 0x0055280401007387 */ /* 0x0001e40000100a00 */
[----:B0-----:R-:W-:Y:S02]  /*1095a0*/  F2FP.SATFINITE.E5M2.F32.PACK_AB_MERGE_C R5, R35, R34, RZ ;  /* 0x000000222305723e */ /* 0x001fe400048060ff */
[----:B------:R-:W-:Y:S02]  /*1095b0*/  F2FP.SATFINITE.E5M2.F32.PACK_AB_MERGE_C R4, R41, R38, RZ ;  /* 0x000000262904723e */ /* 0x000fe400048060ff */
[----:B------:R-:W4:Y:S04]  /*1095c0*/  LDL.LU R38, [R1+0x790] ;  /* 0x0007900001267983 */ /* 0x000f280000300800 */
[----:B------:R-:W-:Y:S04]  /*1095d0*/  STL [R1+0x88c], R5 ;  /* 0x00088c0501007387 */ /* 0x000fe80000100800 */
[----:B------:R-:W4:Y:S04]  /*1095e0*/  LDL.LU R41, [R1+0x794] ;  /* 0x0007940001297983 */ /* 0x000f280000300800 */
[----:B------:R0:W-:Y:S02]  /*1095f0*/  STL [R1+0x918], R4 ;  /* 0x0009180401007387 */ /* 0x0001e40000100800 */
[----:B0-----:R-:W-:-:S05]  /*109600*/  IADD3 R4, P1, R2, R49, RZ ;  /* 0x0000003102047210 */ /* 0x001fca0007f3e0ff */
[----:B------:R-:W-:-:S05]  /*109610*/  IMAD.X R5, R3, 0x1, R47, P1 ;  /* 0x0000000103057824 */ /* 0x000fca00008e062f */
[----:B------:R2:W-:Y:S02]  /*109620*/  STL.64 [R1+0x5520], R4 ;  /* 0x0055200401007387 */ /* 0x0005e40000100a00 */
[----:B--2---:R-:W-:Y:S02]  /*109630*/  F2FP.SATFINITE.E5M2.F32.PACK_AB_MERGE_C R4, R43, R42, RZ ;  /* 0x0000002a2b04723e */ /* 0x004fe400048060ff */
[----:B------:R-:W2:Y:S04]  /*109640*/  LDL.LU R42, [R1+0x798] ;  /* 0x00079800012a7983 */ /* 0x000ea80000300800 */
[----:B------:R-:W2:Y:S04]  /*109650*/  LDL.LU R43, [R1+0x79c] ;  /* 0x00079c00012b7983 */ /* 0x000ea80000300800 */
[----:B------:R0:W-:Y:S02]  /*109660*/  STL [R1+0x87c], R4 ;  /* 0x00087c0401007387 */ /* 0x0001e40000100800 */
[----:B0-----:R-:W-:-:S05]  /*109670*/  IADD3 R4, P1, R2, R48, RZ ;  /* 0x0000003002047210 */ /* 0x001fca0007f3e0ff */
[----:B------:R-:W-:Y:S01]  /*109680*/  IMAD.X R5, R3, 0x1, R46, P1 ;  /* 0x0000000103057824 */ /* 0x000fe200008e062e */
[----:B---3--:R-:W-:Y:S02]  /*109690*/  F2FP.SATFINITE.E5M2.F32.PACK_AB_MERGE_C R3, R45, R40, RZ ;  /* 0x000000282d03723e */ /* 0x008fe400048060ff */
[----:B------:R-:W3:Y:S04]  /*1096a0*/  LDL.LU R40, [R1+0x780] ;  /* 0x0007800001287983 */ /* 0x000ee80000300800 */
[----:B------:R-:W-:Y:S04]  /*1096b0*/  STL.64 [R1+0x5518], R4 ;  /* 0x0055180401007387 */ /* 0x000fe80000100a00 */
[----:B------:R-:W-:Y:S01]  /*1096c0*/  STL [R1+0x888], R3 ;  /* 0x0008880301007387 */ /* 0x000fe20000100800 */
[----:B------:R-:W-:-:S03]  /*1096d0*/  F2FP.SATFINITE.E5M2.F32.PACK_AB_MERGE_C R0, R0, R39, RZ ;  /* 0x000000270000723e */ /* 0x000fc600048060ff */
[----:B------:R-:W3:Y:S04]  /*1096e0*/  LDL.LU R45, [R1+0x784] ;  /* 0x00078400012d7983 */ /* 0x000ee80000300800 */
[----:B------:R0:W-:Y:S04]  /*1096f0*/  STL [R1+0x850], R0 ;  /* 0x0008500001007387 */ /* 0x0001e80000100800 */
[----:B------:R-:W3:Y:S04]  /*109700*/  LDL.LU R39, [R1+0x788] ;  /* 0x0007880001277983 */ /* 0x000ee80000300800 */
[----:B0-----:R-:W3:Y:S04]  /*109710*/  LDL.LU R0, [R1+0x78c] ;  /* 0x00078c0001007983 */ /* 0x001ee80000300800 */
[----:B------:R-:W3:Y:S04]  /*109720*/  LDL.LU R24, [R1+0x770] ;  /* 0x0007700001187983 */ /* 0x000ee80000300800 */
[----:B------:R-:W3:Y:S01]  /*109730*/  LDL.LU R25, [R1+0x774] ;  /* 0x0007740001197983 */ /* 0x000ee20000300800 */
[----:B------:R-:W-:Y:S01]  /*109740*/  VIADD R2, R2, UR6 ;  /* 0x0000000602027c36 */ /* 0x000fe20008000000 */
[----:B------:R-:W-:-:S04]  /*109750*/  ULDC UR6, c[0x0][0x248] ;  /* 0x0000920000067ab9 */ /* 0x000fc80000000800 */
[----:B------:R-:W-:Y:S02]  /*109760*/  IADD3 R4, P1, R2, R59, RZ ;  /* 0x0000003b02047210 */ /* 0x000fe40007f3e0ff */
[----:B----4-:R-:W-:-:S05]  /*109770*/  F2FP.SATFINITE.E5M2.F32.PACK_AB_MERGE_C R3, R37, R36, RZ ;  /* 0x000000242503723e */ /* 0x010fca00048060ff */
        /* <DEDUP_REMOVED lines=10> */
[----:B0-----:R-:W-:-:S03]  /*109820*/  SHF.R.S32.HI R3, RZ, 0x1f, R2 ;  /* 0x0000001fff037819 */ /* 0x001fc60000011402 */
[----:B------:R-:W4:Y:S02]  /*109830*/  LDL.LU R37, [R1+0x75c] ;  /* 0x00075c0001257983 */ /* 0x000f240000300800 */
[----:B------:R-:W-:-:S05]  /*109840*/  IMAD.X R5, R3, 0x1, R58, P1 ;  /* 0x0000000103057824 */ /* 0x000fca00008e063a */
[----:B------:R0:W-:Y:S04]  /*109850*/  STL.64 [R1+0x54f8], R4 ;  /* 0x0054f80401007387 */ /* 0x0001e80000100a00 */
[----:B------:R-:W4:Y:S04]  /*109860*/  LDL.LU R32, [R1+0x740] ;  /* 0x0007400001207983 */ /* 0x000f280000300800 */
[----:B------:R-:W4:Y:S01]  /*109870*/  LDL.LU R34, [R1+0x744] ;  /* 0x0007440001227983 */ /* 0x000f220000300800 */
[----:B0-----:R-:W-:-:S05]  /*109880*/  F2FP.SATFINITE.E5M2.F32.PACK_AB_MERGE_C R4, R41, R38, RZ ;  /* 0x000000262904723e */ /* 0x001fca00048060ff */
[----:B------:R2:W-:Y:S04]  /*109890*/  STL [R1+0x838], R4 ;  /* 0x0008380401007387 */ /* 0x0005e80000100800 */
[----:B------:R-:W4:Y:S04]  /*1098a0*/  LDL.LU R38, [R1+0x748] ;  /* 0x0007480001267983 */ /* 0x000f280000300800 */
[----:B------:R-:W4:Y:S01]  /*1098b0*/  LDL.LU R41, [R1+0x74c] ;  /* 0x00074c0001297983 */ /* 0x000f220000300800 */
[----:B--2---:R-:W-:-:S03]  /*1098c0*/  F2FP.SATFINITE.E5M2.F32.PACK_AB_MERGE_C R4, R43, R42, RZ ;  /* 0x0000002a2b04723e */ /* 0x004fc600048060ff */
[----:B------:R-:W2:Y:S04]  /*1098d0*/  LDL.LU R42, [R1+0x730] ;  /* 0x00073000012a7983 */ /* 0x000ea80000300800 */
[----:B------:R-:W2:Y:S04]  /*1098e0*/  LDL.LU R43, [R1+0x734] ;  /* 0x00073400012b7983 */ /* 0x000ea80000300800 */
[----:B------:R0:W-:Y:S02]  /*1098f0*/  STL [R1+0x83c], R4 ;  /* 0x00083c0401007387 */ /* 0x0001e40000100800 */
[----:B0-----:R-:W-:-:S05]  /*109900*/  IADD3 R4, P1, R2, R61, RZ ;  /* 0x0000003d02047210 */ /* 0x001fca0007f3e0ff */
[----:B------:R-:W-:-:S05]  /*109910*/  IMAD.X R5, R3, 0x1, R60, P1 ;  /* 0x0000000103057824 */ /* 0x000fca00008e063c */
[----:B------:R3:W-:Y:S02]  /*109920*/  STL.64 [R1+0x54e8], R4 ;  /* 0x0054e80401007387 */ /* 0x0007e40000100a00 */
[----:B---3--:R-:W-:Y:S02]  /*109930*/  F2FP.SATFINITE.E5M2.F32.PACK_AB_MERGE_C R4, R45, R40, RZ ;  /* 0x000000282d04723e */ /* 0x008fe400048060ff */
[----:B------:R-:W3:Y:S04]  /*109940*/  LDL.LU R40, [R1+0x738] ;  /* 0x0007380001287983 */ /* 0x000ee80000300800 */
[----:B------:R-:W3:Y:S04]  /*109950*/  LDL.LU R45, [R1+0x73c] ;  /* 0x00073c00012d7983 */ /* 0x000ee80000300800 */
[----:B------:R-:W-:Y:S01]  /*109960*/  STL [R1+0x814], R4 ;  /* 0x0008140401007387 */ /* 0x000fe20000100800 */
[----:B------:R-:W-:-:S05]  /*109970*/  F2FP.SATFINITE.E5M2.F32.PACK_AB_MERGE_C R0, R0, R39, RZ ;  /* 0x000000270000723e */ /* 0x000fca00048060ff */
[----:B------:R0:W-:Y:S04]  /*109980*/  STL [R1+0x828], R0 ;  /* 0x0008280001007387 */ /* 0x0001e80000100800 */
[----:B------:R-:W3:Y:S04]  /*109990*/  LDL.LU R39, [R1+0x720] ;  /* 0x0007200001277983 */ /* 0x000ee80000300800 */
[----:B0-----:R-:W3:Y:S01]  /*1099a0*/  LDL.LU R0, [R1+0x724] ;  /* 0x0007240001007983 */ /* 0x001ee20000300800 */
[----:B------:R-:W-:-:S05]  /*1099b0*/  IADD3 R4, P1, R2, R57, RZ ;  /* 0x0000003902047210 */ /* 0x000fca0007f3e0ff */
[----:B------:R-:W-:Y:S01]  /*1099c0*/  IMAD.X R5, R3, 0x1, R56, P1 ;  /* 0x0000000103057824 */ /* 0x000fe200008e0638 */
[----:B------:R-:W-:-:S04]  /*1099d0*/  F2FP.SATFINITE.E5M2.F32.PACK_AB_MERGE_C R7, R25, R24, RZ ;  /* 0x000000181907723e */ /* 0x000fc800048060ff */
[----:B------:R0:W-:Y:S04]  /*1099e0*/  STL.64 [R1+0x54d8], R4 ;  /* 0x0054d80401007387 */ /* 0x0001e80000100a00 */
[----:B------:R-:W-:Y:S01]  /*1099f0*/  STL [R1+0x800], R7 ;  /* 0x0008000701007387 */ /* 0x000fe20000100800 */
[----:B0-----:R-:W-:-:S05]  /*109a00*/  IADD3 R4, P1, R2, R55, RZ ;  /* 0x0000003702047210 */ /* 0x001fca0007f3e0ff */
[----:B------:R-:W-:Y:S01]  /*109a10*/  IMAD.X R5, R3, 0x1, R54, P1 ;  /* 0x0000000103057824 */ /* 0x000fe200008e0636 */
[----:B----4-:R-:W-:-:S05]  /*109a20*/  F2FP.SATFINITE.E5M2.F32.PACK_AB_MERGE_C R6, R27, R26, RZ ;  /* 0x0000001a1b06723e */ /* 0x010fca00048060ff */
        /* <DEDUP_REMOVED lines=18> */
[----:B------:R-:W-:Y:S01]  /*109b50*/  IMAD.X R5, R3, 0x1, R50, P1 ;  /* 0x0000000103057824 */ /* 0x000fe200008e0632 */
[----:B------:R-:W-:-:S04]  /*109b60*/  F2FP.SATFINITE.E5M2.F32.PACK_AB_MERGE_C R7, R34, R32, RZ ;  /* 0x000000202207723e */ /* 0x000fc800048060ff */
[----:B------:R0:W-:Y:S01]  /*109b70*/  STL.64 [R1+0x54a8], R4 ;  /* 0x0054a80401007387 */ /* 0x0001e20000100a00 */
[----:B------:R-:W-:-:S03]  /*109b80*/  F2FP.SATFINITE.E5M2.F32.PACK_AB_MERGE_C R6, R41, R38, RZ ;  /* 0x000000262906723e */ /* 0x000fc600048060ff */
[----:B------:R-:W-:Y:S01]  /*109b90*/  STL [R1+0x740], R7 ;  /* 0x0007400701007387 */ /* 0x000fe20000100800 */
[----:B0-----:R-:W-:-:S03]  /*109ba0*/  IADD3 R4, P1, R2, R49, RZ ;  /* 0x0000003102047210 */ /* 0x001fc60007f3e0ff */
[----:B------:R-:W-:Y:S02]  /*109bb0*/  STL [R1+0x744], R6 ;  /* 0x0007440601007387 */ /* 0x000fe40000100800 */
[----:B------:R-:W-:-:S05]  /*109bc0*/  IMAD.X R5, R3, 0x1, R47, P1 ;  /* 0x0000000103057824 */ /* 0x000fca00008e062f */
[----:B------:R2:W-:Y:S04]  /*109bd0*/  STL.64 [R1+0x5498], R4 ;  /* 0x0054980401007387 */ /* 0x0005e80000100a00 */
[----:B------:R-:W4:Y:S01]  /*109be0*/  LDL.LU R41, [R1+0x718] ;  /* 0x0007180001297983 */ /* 0x000f220000300800 */
[----:B--2---:R-:W-:-:S03]  /*109bf0*/  F2FP.SATFINITE.E5M2.F32.PACK_AB_MERGE_C R4, R43, R42, RZ ;  /* 0x0000002a2b04723e */ /* 0x004fc600048060ff */
[----:B------:R-:W2:Y:S04]  /*109c00*/  LDL.LU R42, [R1+0x71c] ;  /* 0x00071c00012a7983 */ /* 0x000ea80000300800 */
[----:B------:R0:W-:Y:S04]  /*109c10*/  STL [R1+0x730], R4 ;  /* 0x0007300401007387 */ /* 0x0001e80000100800 */
[----:B------:R-:W2:Y:S04]  /*109c20*/  LDL.LU R24, [R1+0x700] ;  /* 0x0007000001187983 */ /* 0x000ea80000300800 */
[----:B------:R-:W2:Y:S01]  /*109c30*/  LDL.LU R34, [R1+0x704] ;  /* 0x0007040001227983 */ /* 0x000ea20000300800 */
[----:B0-----:R-:W-:-:S05]  /*109c40*/  IADD3 R4, P1, R2, R48, RZ ;  /* 0x0000003002047210 */ /* 0x001fca0007f3e0ff */
[----:B------:R-:W-:-:S05]  /*109c50*/  IMAD.X R5, R3, 0x1, R46, P1 ;  /* 0x0000000103057824 */ /* 0x000fca00008e062e */
[----:B------:R-:W-:Y:S01]  /*109c60*/  STL.64 [R1+0x54a0], R4 ;  /* 0x0054a00401007387 */ /* 0x000fe20000100a00 */
[----:B---3--:R-:W-:-:S05]  /*109c70*/  F2FP.SATFINITE.E5M2.F32.PACK_AB_MERGE_C R3, R45, R40, RZ ;  /* 0x000000282d03723e */ /* 0x008fca00048060ff */
[----:B------:R-:W-:Y:S04]  /*109c80*/  STL [R1+0x734], R3 ;  /* 0x0007340301007387 */ /* 0x000fe80000100800 */
[----:B------:R-:W3:Y:S04]  /*109c90*/  LDL.LU R38, [R1+0x708] ;  /* 0x0007080001267983 */ /* 0x000ee80000300800 */
[----:B------:R-:W3:Y:S04]  /*109ca0*/  LDL.LU R43, [R1+0x70c] ;  /* 0x00070c00012b7983 */ /* 0x000ee80000300800 */
[----:B------:R-:W3:Y:S04]  /*109cb0*/  LDL.LU R40, [R1+0x6f0] ;  /* 0x0006f00001287983 */ /* 0x000ee80000300800 */
[----:B------:R-:W3:Y:S01]  /*109cc0*/  LDL.LU R45, [R1+0x6f4] ;  /* 0x0006f400012d7983 */ /* 0x000ee20000300800 */
[----:B------:R-:W-:-:S05]  /*109cd0*/  F2FP.SATFINITE.E5M2.F32.PACK_AB_MERGE_C R0, R0, R39, RZ ;  /* 0x000000270000723e */ /* 0x000fca00048060ff */
[----:B------:R0:W-:Y:S04]  /*109ce0*/  STL [R1+0x720], R0 ;  /* 0x0007200001007387 */ /* 0x0001e80000100800 */
[----:B------:R-:W3:Y:S04]  /*109cf0*/  LDL.LU R39, [R1+0x6f8] ;  /* 0x0006f80001277983 */ /* 0x000ee80000300800 */
[----:B0-----:R-:W3:Y:S01]  /*109d00*/  LDL.LU R0, [R1+0x6fc] ;  /* 0x0006fc0001007983 */ /* 0x001ee20000300800 */
[----:B------:R-:W-:Y:S01]  /*109d10*/  VIADD R2, R2, UR6 ;  /* 0x0000000602027c36 */ /* 0x000fe20008000000 */
[----:B------:R-:W-:-:S04]  /*109d20*/  ULDC UR6, c[0x0][0x248] ;  /* 0x0000920000067ab9 */ /* 0x000fc80000000800 */
[----:B------:R-:W-:Y:S02]  /*109d30*/  SHF.R.S32.HI R3, RZ, 0x1f, R2 ;  /* 0x0000001fff037819 */ /* 0x000fe40000011402 */
[----:B------:R-:W-:-:S05]  /*109d40*/  IADD3 R4, P1, R2, R59, RZ ;  /* 0x0000003b02047210 */ /* 0x000fca0007f3e0ff */
[----:B------:R-:W-:Y:S01]  /*109d50*/  IMAD.X R5, R3, 0x1, R58, P1 ;  /* 0x0000000103057824 */ /* 0x000fe200008e063a */
[----:B----4-:R-:W-:-:S05]  /*109d60*/  F2FP.SATFINITE.E5M2.F32.PACK_AB_MERGE_C R6, R35, R33, RZ ;  /* 0x000000212306723e */ /* 0x010fca00048060ff */
[----:B------:R-:W-:Y:S04]  /*109d70*/  STL [R1+0x724], R6 ;  /* 0x0007240601007387 */ /* 0x000fe80000100800 */
[----:B------:R-:W4:Y:S04]  /*109d80*/  LDL.LU R25, [R1+0x6e0] ;  /* 0x0006e00001197983 */ /* 0x000f280000300800 */
[----:B------:R-:W4:Y:S04]  /*109d90*/  LDL.LU R26, [R1+0x6e4] ;  /* 0x0006e400011a7983 */ /* 0x000f280000300800 */
[----:B------:R-:W4:Y:S04]  /*109da0*/  LDL.LU R27, [R1+0x6e8] ;  /* 0x0006e800011b7983 */ /* 0x000f280000300800 */
[----:B------:R0:W-:Y:S04]  /*109db0*/  STL.64 [R1+0x5478], R4 ;  /* 0x0054780401007387 */ /* 0x0001e80000100a00 */
[----:B------:R-:W4:Y:S04]  /*109dc0*/  LDL.LU R30, [R1+0x6ec] ;  /* 0x0006ec00011e7983 */ /* 0x000f280000300800 */
        /* <DEDUP_REMOVED lines=12> */
[----:B------:R-:W2:Y:S04]  /*109e90*/  LDL.LU R42, [R1+0x6b4] ;  /* 0x0006b400012a7983 */ /* 0x000ea80000300800 */
[----:B------:R0:W-:Y:S02]  /*109ea0*/  STL [R1+0x714], R4 ;  /* 0x0007140401007387 */ /* 0x0001e40000100800 */
[----:B0-----:R-:W-:-:S05]  /*109eb0*/  IADD3 R4, P1, R2, R61, RZ ;  /* 0x0000003d02047210 */ /* 0x001fca0007f3e0ff */
[----:B------:R-:W-:Y:S01]  /*109ec0*/  IMAD.X R5, R3, 0x1, R60, P1 ;  /* 0x0000000103057824 */ /* 0x000fe200008e063c */
[----:B------:R-:W-:-:S04]  /*109ed0*/  F2FP.SATFINITE.E5M2.F32.PACK_AB_MERGE_C R7, R34, R24, RZ ;  /* 0x000000182207723e */ /* 0x000fc800048060ff */
[----:B------:R0:W-:Y:S04]  /*109ee0*/  STL.64 [R1+0x5470], R4 ;  /* 0x0054700401007387 */ /* 0x0001e80000100a00 */
[----:B------:R-:W-:Y:S01]  /*109ef0*/  STL [R1+0x700], R7 ;  /* 0x0007000701007387 */ /* 0x000fe20000100800 */
[----:B0-----:R-:W-:-:S05]  /*109f00*/  IADD3 R4, P1, R2, R57, RZ ;  /* 0x0000003902047210 */ /* 0x001fca0007f3e0ff */
[----:B------:R-:W-:Y:S01]  /*109f10*/  IMAD.X R5, R3, 0x1, R56, P1 ;  /* 0x0000000103057824 */ /* 0x000fe200008e0638 */
[----:B---3--:R-:W-:-:S05]  /*109f20*/  F2FP.SATFINITE.E5M2.F32.PACK_AB_MERGE_C R6, R43, R38, RZ ;  /* 0x000000262b06723e */ /* 0x008fca00048060ff */
[----:B------:R-:W-:Y:S04]  /*109f30*/  STL [R1+0x704], R6 ;  /* 0x0007040601007387 */ /* 0x000fe80000100800 */
[----:B------:R0:W-:Y:S04]  /*109f40*/  STL.64 [R1+0x5460], R4 ;  /* 0x0054600401007387 */ /* 0x0001e80000100a00 */
[----:B------:R-:W3:Y:S04]  /*109f50*/  LDL.LU R38, [R1+0x6b8] ;  /* 0x0006b80001267983 */ /* 0x000ee80000300800 */
[----:B------:R-:W3:Y:S01]  /*109f60*/  LDL.LU R43, [R1+0x6bc] ;  /* 0x0006bc00012b7983 */ /* 0x000ee20000300800 */
[----:B0-----:R-:W-:-:S02]  /*109f70*/  F2FP.SATFINITE.E5M2.F32.PACK_AB_MERGE_C R4, R45, R40, RZ ;  /* 0x000000282d04723e */ /* 0x001fc400048060ff */
[----:B------:R-:W-:-:S03]  /*109f80*/  F2FP.SATFINITE.E5M2.F32.PACK_AB_MERGE_C R34, R0, R39, RZ ;  /* 0x000000270022723e */ /* 0x000fc600048060ff */
[----:B------:R0:W-:Y:S04]  /*109f90*/  STL [R1+0x6f0], R4 ;  /* 0x0006f00401007387 */ /* 0x0001e80000100800 */
[----:B------:R-:W3:Y:S04]  /*109fa0*/  LDL.LU R39, [R1+0x6a0] ;  /* 0x0006a00001277983 */ /* 0x000ee80000300800 */
[----:B------:R-:W3:Y:S04]  /*109fb0*/  LDL.LU R0, [R1+0x6a4] ;  /* 0x0006a40001007983 */ /* 0x000ee80000300800 */
[----:B------:R-:W-:Y:S01]  /*109fc0*/  STL [R1+0x5f9c], R34 ;  /* 0x005f9c2201007387 */ /* 0x000fe20000100800 */
[----:B0-----:R-:W-:-:S03]  /*109fd0*/  IADD3 R4, P1, R2, R55, RZ ;  /* 0x0000003702047210 */ /* 0x001fc60007f3e0ff */
[----:B------:R-:W3:Y:S04]  /*109fe0*/  LDL.LU R40, [R1+0x6a8] ;  /* 0x0006a80001287983 */ /* 0x000ee80000300800 */
[----:B------:R-:W3:Y:S01]  /*109ff0*/  LDL.LU R45, [R1+0x6ac] ;  /* 0x0006ac00012d7983 */ /* 0x000ee20000300800 */
[----:B------:R-:W-:-:S05]  /*10a000*/  IMAD.X R5, R3, 0x1, R54, P1 ;  /* 0x0000000103057824 */ /* 0x000fca00008e0636 */
[----:B------:R4:W-:Y:S02]  /*10a010*/  STL.64 [R1+0x5450], R4 ;  /* 0x0054500401007387 */ /* 0x0009e40000100a00 */
[----:B----4-:R-:W-:Y:S02]  /*10a020*/  F2FP.SATFINITE.E5M2.F32.PACK_AB_MERGE_C R4, R26, R25, RZ ;  /* 0x000000191a04723e */ /* 0x010fe400048060ff */
[----:B------:R-:W-:-:S05]  /*10a030*/  F2FP.SATFINITE.E5M2.F32.PACK_AB_MERGE_C R30, R30, R27, RZ ;  /* 0x0000001b1e1e723e */ /* 0x000fca00048060ff */
[----:B------:R-:W-:Y:S04]  /*10a040*/  STL [R1+0x5fb8], R30 ;  /* 0x005fb81e01007387 */ /* 0x000fe80000100800 */
[----:B------:R0:W-:Y:S02]  /*10a050*/  STL [R1+0x6e0], R4 ;  /* 0x0006e00401007387 */ /* 0x0001e40000100800 */
[----:B0-----:R-:W-:-:S05]  /*10a060*/  IADD3 R4, P1, R2, R53, RZ ;  /* 0x0000003502047210 */ /* 0x001fca0007f3e0ff */
[----:B------:R-:W-:Y:S01]  /*10a070*/  IMAD.X R5, R3, 0x1, R52, P1 ;  /* 0x0000000103057824 */ /* 0x000fe200008e0634 */
[----:B------:R-:W-:-:S04]  /*10a080*/  F2FP.SATFINITE.E5M2.F32.PACK_AB_MERGE_C R7, R29, R28, RZ ;  /* 0x0000001c1d07723e */ /* 0x000fc800048060ff */
[----:B------:R0:W-:Y:S01]  /*10a090*/  STL.64 [R1+0x5440], R4 ;  /* 0x0054400401007387 */ /* 0x0001e20000100a00 */
[----:B------:R-:W-:Y:S02]  /*10a0a0*/  F2FP.SATFINITE.E5M2.F32.PACK_AB_MERGE_C R6, R32, R31, RZ ;  /* 0x0000001f2006723e */ /* 0x000fe400048060ff */
[----:B0-----:R-:W-:Y:S01]  /*10a0b0*/  IADD3 R4, P1, R2, R51, RZ ;  /* 0x0000003302047210 */ /* 0x001fe20007f3e0ff */
[----:B------:R0:W-:Y:S04]  /*10a0c0*/  STL [R1+0x6d0], R7 ;  /* 0x0006d00701007387 */ /* 0x0001e80000100800 */
[----:B------:R-:W-:Y:S01]  /*10a0d0*/  IMAD.X R5, R3, 0x1, R50, P1 ;  /* 0x0000000103057824 */ /* 0x000fe200008e0632 */
[----:B------:R1:W-:Y:S04]  /*10a0e0*/  STL [R1+0x6d4], R6 ;  /* 0x0006d40601007387 */ /* 0x0003e80000100800 */
[----:B------:R4:W-:Y:S01]  /*10a0f0*/  STL.64 [R1+0x5430], R4 ;  /* 0x0054300401007387 */ /* 0x0009e20000100a00 */
[----:B0-----:R-:W-:-:S02]  /*10a100*/  F2FP.SATFINITE.E5M2.F32.PACK_AB_MERGE_C R7, R35, R33, RZ ;  /* 0x000000212307723e */ /* 0x001fc400048060ff */
[----:B-1----:R-:W-:Y:S02]  /*10a110*/  F2FP.SATFINITE.E5M2.F32.PACK_AB_MERGE_C R6, R37, R36, RZ ;  /* 0x000000242506723e */ /* 0x002fe400048060ff */
[----:B----4-:R-:W-:Y:S01]  /*10a120*/  IADD3 R4, P1, R2, R49, RZ ;  /* 0x0000003102047210 */ /* 0x010fe20007f3e0ff */
[----:B------:R-:W-:Y:S04]  /*10a130*/  STL [R1+0x6c4], R7 ;  /* 0x0006c40701007387 */ /* 0x000fe80000100800 */
[----:B------:R-:W-:Y:S01]  /*10a140*/  IMAD.X R5, R3, 0x1, R47, P1 ;  /* 0x0000000103057824 */ /* 0x000fe200008e062f */
[----:B------:R-:W-:Y:S04]  /*10a150*/  STL [R1+0x6c0], R6 ;  /* 0x0006c00601007387 */ /* 0x000fe80000100800 */
[----:B------:R2:W-:Y:S04]  /*10a160*/  STL.64 [R1+0x5420], R4 ;  /* 0x0054200401007387 */ /* 0x0005e80000100a00 */
[----:B------:R-:W4:Y:S04]  /*10a170*/  LDL.LU R20, [R1+0x690] ;  /* 0x0006900001147983 */ /* 0x000f280000300800 */
[----:B------:R-:W4:Y:S01]  /*10a180*/  LDL.LU R21, [R1+0x694] ;  /* 0x0006940001157983 */ /* 0x000f220000300800 */
[----:B--2---:R-:W-:-:S05]  /*10a190*/  F2FP.SATFINITE.E5M2.F32.PACK_AB_MERGE_C R4, R42, R41, RZ ;  /* 0x000000292a04723e */ /* 0x004fca00048060ff */
[----:B------:R0:W-:Y:S04]  /*10a1a0*/  STL [R1+0x5a4], R4 ;  /* 0x0005a40401007387 */ /* 0x0001e80000100800 */
[----:B------:R-:W2:Y:S04]  /*10a1b0*/  LDL.LU R22, [R1+0x698] ;  /* 0x0006980001167983 */ /* 0x000ea80000300800 */
[----:B------:R-:W2:Y:S01]  /*10a1c0*/  LDL.LU R23, [R1+0x69c] ;  /* 0x00069c0001177983 */ /* 0x000ea20000300800 */
[----:B0-----:R-:W-:-:S03]  /*10a1d0*/  IADD3 R4, P1, R2, R48, RZ ;  /* 0x0000003002047210 */ /* 0x001fc60007f3e0ff */
[----:B------:R-:W2:Y:S04]  /*10a1e0*/  LDL.LU R41, [R1+0x680] ;  /* 0x0006800001297983 */ /* 0x000ea80000300800 */
[----:B------:R-:W2:Y:S01]  /*10a1f0*/  LDL.LU R42, [R1+0x684] ;  /* 0x00068400012a7983 */ /* 0x000ea20000300800 */
[----:B------:R-:W-:-:S05]  /*10a200*/  IMAD.X R5, R3, 0x1, R46, P1 ;  /* 0x0000000103057824 */ /* 0x000fca00008e062e */
[----:B------:R-:W-:Y:S04]  /*10a210*/  STL.64 [R1+0x5418], R4 ;  /* 0x0054180401007387 */ /* 0x000fe80000100a00 */
[----:B------:R-:W2:Y:S04]  /*10a220*/  LDL.LU R36, [R1+0x688] ;  /* 0x0006880001247983 */ /* 0x000ea80000300800 */
[----:B------:R-:W2:Y:S01]  /*10a230*/  LDL.LU R37, [R1+0x68c] ;  /* 0x00068c0001257983 */ /* 0x000ea20000300800 */
[----:B---3--:R-:W-:-:S05]  /*10a240*/  F2FP.SATFINITE.E5M2.F32.PACK_AB_MERGE_C R3, R43, R38, RZ ;  /* 0x000000262b03723e */ /* 0x008fca00048060ff */
[----:B------:R0:W-:Y:S02]  /*10a250*/  STL [R1+0x5a0], R3 ;  /* 0x0005a00301007387 */ /* 0x0001e40000100800 */
[----:B0-----:R-:W-:Y:S02]  /*10a260*/  F2FP.SATFINITE.E5M2.F32.PACK_AB_MERGE_C R3, R0, R39, RZ ;  /* 0x000000270003723e */ /* 0x001fe400048060ff */
[----:B------:R-:W3:Y:S04]  /*10a270*/  LDL.LU R39, [R1+0xa20] ;  /* 0x000a200001277983 */ /* 0x000ee80000300800 */
[----:B------:R-:W3:Y:S04]  /*10a280*/  LDL.LU R0, [R1+0xa24] ;  /* 0x000a240001007983 */ /* 0x000ee80000300800 */
[----:B------:R0:W-:Y:S04]  /*10a290*/  STL [R1+0x58c], R3 ;  /* 0x00058c0301007387 */ /* 0x0001e80000100800 */
[----:B------:R-:W3:Y:S04]  /*10a2a0*/  LDL.LU R24, [R1+0xa28] ;  /* 0x000a280001187983 */ /* 0x000ee80000300800 */
[----:B------:R-:W3:Y:S01]  /*10a2b0*/  LDL.LU R25, [R1+0xa2c] ;  /* 0x000a2c0001197983 */ /* 0x000ee20000300800 */
[----:B0-----:R-:W-:Y:S01]  /*10a2c0*/  VIADD R3, R2, UR6 ;  /* 0x0000000602037c36 */ /* 0x001fe20008000000 */
[----:B------:R-:W-:Y:S01]  /*10a2d0*/  F2FP.SATFINITE.E5M2.F32.PACK_AB_MERGE_C R2, R45, R40, RZ ;  /* 0x000000282d02723e */ /* 0x000fe200048060ff */
[----:B------:R-:W-:-:S04]  /*10a2e0*/  ULDC UR6, c[0x0][0x248] ;  /* 0x0000920000067ab9 */ /* 0x000fc80000000800 */
        /* <DEDUP_REMOVED lines=11> */
[----:B------:R-:W-:-:S02]  /*10a3a0*/  SHF.R.S32.HI R6, RZ, 0x1f, R3 ;  /* 0x0000001fff067819 */ /* 0x000fc40000011403 */
[----:B------:R-:W-:Y:S01]  /*10a3b0*/  IADD3 R4, P1, R3, R59, RZ ;  /* 0x0000003b03047210 */ /* 0x000fe20007f3e0ff */
[----:B------:R-:W3:Y:S04]  /*10a3c0*/  LDL.LU R43, [R1+0x668] ;  /* 0x00066800012b7983 */ /* 0x000ee80000300800 */
[----:B------:R-:W3:Y:S01]  /*10a3d0*/  LDL.LU R40, [R1+0x66c] ;  /* 0x00066c0001287983 */ /* 0x000ee20000300800 */
[----:B------:R-:W-:-:S05]  /*10a3e0*/  IMAD.X R5, R6, 0x1, R58, P1 ;  /* 0x0000000106057824 */ /* 0x000fca00008e063a */
[----:B------:R0:W-:Y:S02]  /*10a3f0*/  STL.64 [R1+0x53f8], R4 ;  /* 0x0053f80401007387 */ /* 0x0001e40000100a00 */
[----:B0-----:R-:W-:-:S05]  /*10a400*/  IADD3 R4, P1, R3, R61, RZ ;  /* 0x0000003d03047210 */ /* 0x001fca0007f3e0ff */
[----:B------:R-:W-:Y:S01]  /*10a410*/  IMAD.X R5, R6, 0x1, R60, P1 ;  /* 0x0000000106057824 */ /* 0x000fe200008e063c */
[----:B----4-:R-:W-:-:S05]  /*10a420*/  F2FP.SATFINITE.E5M2.F32.PACK_AB_MERGE_C R7, R21, R20, RZ ;  /* 0x000000141507723e */ /* 0x010fca00048060ff */
[----:B------:R-:W-:Y:S01]  /*10a430*/  STL [R1+0x574], R7 ;  /* 0x0005740701007387 */ /* 0x000fe20000100800 */
[----:B--2---:R-:W-:-:S05]  /*10a440*/  F2FP.SATFINITE.E5M2.F32.PACK_AB_MERGE_C R2, R23, R22, RZ ;  /* 0x000000161702723e */ /* 0x004fca00048060ff */
[----:B------:R0:W-:Y:S02]  /*10a450*/  STL [R1+0x578], R2 ;  /* 0x0005780201007387 */ /* 0x0001e40000100800 */
[----:B0-----:R-:W-:Y:S02]  /*10a460*/  F2FP.SATFINITE.E5M2.F32.PACK_AB_MERGE_C R2, R42, R41, RZ ;  /* 0x000000292a02723e */ /* 0x001fe400048060ff */
[----:B------:R-:W2:Y:S04]  /*10a470*/  LDL.LU R41, [R1+0x650] ;  /* 0x0006500001297983 */ /* 0x000ea80000300800 */
[----:B------:R-:W2:Y:S04]  /*10a480*/  LDL.LU R42, [R1+0x654] ;  /* 0x00065400012a7983 */ /* 0x000ea80000300800 */
[----:B------:R0:W-:Y:S04]  /*10a490*/  STL.64 [R1+0x53f0], R4 ;  /* 0x0053f00401007387 */ /* 0x0001e80000100a00 */
[----:B------:R1:W-:Y:S01]  /*10a4a0*/  STL [R1+0x558], R2 ;  /* 0x0005580201007387 */ /* 0x0003e20000100800 */
[----:B0-----:R-:W-:-:S02]  /*10a4b0*/  IADD3 R4, P1, R3, R57, RZ ;  /* 0x0000003903047210 */ /* 0x001fc40007f3e0ff */
[----:B-1----:R-:W-:-:S03]  /*10a4c0*/  F2FP.SATFINITE.E5M2.F32.PACK_AB_MERGE_C R2, R37, R36, RZ ;  /* 0x000000242502723e */ /* 0x002fc600048060ff */
[----:B------:R-:W-:Y:S02]  /*10a4d0*/  IMAD.X R5, R6, 0x1, R56, P1 ;  /* 0x0000000106057824 */ /* 0x000fe400008e0638 */
[----:B------:R-:W-:Y:S04]  /*10a4e0*/  STL [R1+0x560], R2 ;  /* 0x0005600201007387 */ /* 0x000fe80000100800 */
[----:B------:R-:W4:Y:S04]  /*10a4f0*/  LDL.LU R36, [R1+0x658] ;  /* 0x0006580001247983 */ /* 0x000f280000300800 */
[----:B------:R-:W4:Y:S04]  /*10a500*/  LDL.LU R37, [R1+0x65c] ;  /* 0x00065c0001257983 */ /* 0x000f280000300800 */
[----:B------:R-:W-:Y:S01]  /*10a510*/  STL.64 [R1+0x53e0], R4 ;  /* 0x0053e00401007387 */ /* 0x000fe20000100a00 */
[----:B---3--:R-:W-:-:S05]  /*10a520*/  F2FP.SATFINITE.E5M2.F32.PACK_AB_MERGE_C R0, R0, R39, RZ ;  /* 0x000000270000723e */ /* 0x008fca00048060ff */
[----:B------:R0:W-:Y:S04]  /*10a530*/  STL [R1+0x540], R0 ;  /* 0x0005400001007387 */ /* 0x0001e80000100800 */
[----:B------:R-:W3:Y:S04]  /*10a540*/  LDL.LU R39, [R1+0x640] ;  /* 0x0006400001277983 */ /* 0x000ee80000300800 */
[----:B0-----:R-:W3:Y:S01]  /*10a550*/  LDL.LU R0, [R1+0x644] ;  /* 0x0006440001007983 */ /* 0x001ee20000300800 */
[----:B------:R-:W-:Y:S02]  /*10a560*/  IADD3 R4, P1, R3, R55, RZ ;  /* 0x0000003703047210 */ /* 0x000fe40007f3e0ff */
[----:B------:R-:W-:-:S03]  /*10a570*/  F2FP.SATFINITE.E5M2.F32.PACK_AB_MERGE_C R2, R25, R24, RZ ;  /* 0x000000181902723e */ /* 0x000fc600048060ff */
[----:B------:R-:W-:Y:S02]  /*10a580*/  IMAD.X R5, R6, 0x1, R54, P1 ;  /* 0x0000000106057824 */ /* 0x000fe400008e0636 */
[----:B------:R0:W-:Y:S04]  /*10a590*/  STL [R1+0x548], R2 ;  /* 0x0005480201007387 */ /* 0x0001e80000100800 */
[----:B------:R1:W-:Y:S01]  /*10a5a0*/  STL.64 [R1+0x53d0], R4 ;  /* 0x0053d00401007387 */ /* 0x0003e20000100a00 */
[----:B0-----:R-:W-:-:S03]  /*10a5b0*/  F2FP.SATFINITE.E5M2.F32.PACK_AB_MERGE_C R2, R45, R38, RZ ;  /* 0x000000262d02723e */ /* 0x001fc600048060ff */
[----:B------:R-:W3:Y:S01]  /*10a5c0*/  LDL.LU R38, [R1+0x648] ;  /* 0x0006480001267983 */ /* 0x000ee20000300800 */
[----:B-1----:R-:W-:-:S05]  /*10a5d0*/  F2FP.SATFINITE.E5M2.F32.PACK_AB_MERGE_C R4, R27, R26, RZ ;  /* 0x0000001a1b04723e */ /* 0x002fca00048060ff */
[----:B------:R0:W-:Y:S04]  /*10a5e0*/  STL [R1+0x51c], R4 ;  /* 0x00051c0401007387 */ /* 0x0001e80000100800 */
[----:B------:R-:W3:Y:S01]  /*10a5f0*/  LDL.LU R45, [R1+0x64c] ;  /* 0x00064c00012d7983 */ /* 0x000ee20000300800 */
[----:B0-----:R-:W-:-:S03]  /*10a600*/  IADD3 R4, P1, R3, R53, RZ ;  /* 0x0000003503047210 */ /* 0x001fc60007f3e0ff */
[----:B------:R0:W-:Y:S02]  /*10a610*/  STL [R1+0x524], R2 ;  /* 0x0005240201007387 */ /* 0x0001e40000100800 */
[----:B------:R-:W-:Y:S01]  /*10a620*/  IMAD.X R5, R6, 0x1, R52, P1 ;  /* 0x0000000106057824 */ /* 0x000fe200008e0634 */
[----:B------:R-:W-:-:S04]  /*10a630*/  F2FP.SATFINITE.E5M2.F32.PACK_AB_MERGE_C R7, R29, R28, RZ ;  /* 0x0000001c1d07723e */ /* 0x000fc800048060ff */
[----:B------:R1:W-:Y:S01]  /*10a640*/  STL.64 [R1+0x53c0], R4 ;  /* 0x0053c00401007387 */ /* 0x0003e20000100a00 */
[----:B0-----:R-:W-:-:S03]  /*10a650*/  F2FP.SATFINITE.E5M2.F32.PACK_AB_MERGE_C R2, R32, R31, RZ ;  /* 0x0000001f2002723e */ /* 0x001fc600048060ff */
[----:B------:R-:W-:Y:S01]  /*10a660*/  STL [R1+0x1a0], R7 ;  /* 0x0001a00701007387 */ /* 0x000fe20000100800 */
[----:B-1----:R-:W-:-:S03]  /*10a670*/  IADD3 R4, P1, R3, R51, RZ ;  /* 0x0000003303047210 */ /* 0x002fc60007f3e0ff */
[----:B------:R0:W-:Y:S02]  /*10a680*/  STL [R1+0x1a8], R2 ;  /* 0x0001a80201007387 */ /* 0x0001e40000100800 */
[----:B------:R-:W-:-:S05]  /*10a690*/  IMAD.X R5, R6, 0x1, R50, P1 ;  /* 0x0000000106057824 */ /* 0x000fca00008e0632 */
[----:B------:R1:W-:Y:S01]  /*10a6a0*/  STL.64 [R1+0x53b0], R4 ;  /* 0x0053b00401007387 */ /* 0x0003e20000100a00 */
[----:B0-----:R-:W-:Y:S02]  /*10a6b0*/  F2FP.SATFINITE.E5M2.F32.PACK_AB_MERGE_C R2, R40, R43, RZ ;  /* 0x0000002b2802723e */ /* 0x001fe400048060ff */
[----:B-1----:R-:W-:Y:S02]  /*10a6c0*/  F2FP.SATFINITE.E5M2.F32.PACK_AB_MERGE_C R4, R35, R33, RZ ;  /* 0x000000212304723e */ /* 0x002fe400048060ff */
[----:B------:R-:W3:Y:S04]  /*10a6d0*/  LDL.LU R33, [R1+0x630] ;  /* 0x0006300001217983 */ /* 0x000ee80000300800 */
[----:B------:R0:W-:Y:S04]  /*10a6e0*/  STL [R1+0x5934], R4 ;  /* 0x0059340401007387 */ /* 0x0001e80000100800 */
[----:B------:R-:W3:Y:S04]  /*10a6f0*/  LDL.LU R35, [R1+0x634] ;  /* 0x0006340001237983 */ /* 0x000ee80000300800 */
[----:B------:R-:W3:Y:S04]  /*10a700*/  LDL.LU R43, [R1+0x638] ;  /* 0x00063800012b7983 */ /* 0x000ee80000300800 */
[----:B------:R-:W3:Y:S01]  /*10a710*/  LDL.LU R40, [R1+0x63c] ;  /* 0x00063c0001287983 */ /* 0x000ee20000300800 */
[----:B0-----:R-:W-:-:S03]  /*10a720*/  IADD3 R4, P1, R3, R49, RZ ;  /* 0x0000003103047210 */ /* 0x001fc60007f3e0ff */
[----:B------:R-:W-:Y:S02]  /*10a730*/  STL [R1+0x5ef4], R2 ;  /* 0x005ef40201007387 */ /* 0x000fe40000100800 */
[----:B------:R-:W-:Y:S02]  /*10a740*/  IMAD.X R5, R6, 0x1, R47, P1 ;  /* 0x0000000106057824 */ /* 0x000fe400008e062f */
[----:B------:R-:W3:Y:S04]  /*10a750*/  LDL.LU R24, [R1+0x620] ;  /* 0x0006200001187983 */ /* 0x000ee80000300800 */
[----:B------:R-:W3:Y:S04]  /*10a760*/  LDL.LU R25, [R1+0x624] ;  /* 0x0006240001197983 */ /* 0x000ee80000300800 */
[----:B------:R0:W-:Y:S02]  /*10a770*/  STL.64 [R1+0x53a0], R4 ;  /* 0x0053a00401007387 */ /* 0x0001e40000100a00 */
[----:B0-----:R-:W-:-:S05]  /*10a780*/  IADD3 R4, P1, R3, R48, RZ ;  /* 0x0000003003047210 */ /* 0x001fca0007f3e0ff */
[----:B------:R-:W-:Y:S01]  /*10a790*/  IMAD.X R5, R6, 0x1, R46, P1 ;  /* 0x0000000106057824 */ /* 0x000fe200008e062e */
[----:B--2---:R-:W-:-:S05]  /*10a7a0*/  F2FP.SATFINITE.E5M2.F32.PACK_AB_MERGE_C R2, R42, R41, RZ ;  /* 0x000000292a02723e */ /* 0x004fca00048060ff */
[----:B------:R-:W-:Y:S04]  /*10a7b0*/  STL [R1+0x58fc], R2 ;  /* 0x0058fc0201007387 */ /* 0x000fe80000100800 */
[----:B------:R-:W2:Y:S04]  /*10a7c0*/  LDL.LU R41, [R1+0x628] ;  /* 0x0006280001297983 */ /* 0x000ea80000300800 */
[----:B------:R-:W2:Y:S04]  /*10a7d0*/  LDL.LU R42, [R1+0x62c] ;  /* 0x00062c00012a7983 */ /* 0x000ea80000300800 */
[----:B------:R4:W-:Y:S02]  /*10a7e0*/  STL.64 [R1+0x5398], R4 ;  /* 0x0053980401007387 */ /* 0x0009e40000100a00 */
[----:B----4-:R-:W-:-:S02]  /*10a7f0*/  F2FP.SATFINITE.E5M2.F32.PACK_AB_MERGE_C R4, R37, R36, RZ ;  /* 0x000000242504723e */ /* 0x010fc400048060ff */
[----:B---3--:R-:W-:Y:S02]  /*10a800*/  F2FP.SATFINITE.E5M2.F32.PACK_AB_MERGE_C R2, R0, R39, RZ ;  /* 0x000000270002723e */ /* 0x008fe400048060ff */
[----:B------:R-:W3:Y:S04]  /*10a810*/  LDL.LU R39, [R1+0x610] ;  /* 0x0006100001277983 */ /* 0x000ee80000300800 */
[----:B------:R-:W-:Y:S04]  /*10a820*/  STL [R1+0x5908], R4 ;  /* 0x0059080401007387 */ /* 0x000fe80000100800 */
[----:B------:R-:W3:Y:S04]  /*10a830*/  LDL.LU R0, [R1+0x614] ;  /* 0x0006140001007983 */ /* 0x000ee80000300800 */
[----:B------:R0:W-:Y:S04]  /*10a840*/  STL [R1+0x58b8], R2 ;  /* 0x0058b80201007387 */ /* 0x0001e80000100800 */
[----:B------:R-:W4:Y:S04]  /*10a850*/  LDL.LU R28, [R1+0x618] ;  /* 0x00061800011c7983 */ /* 0x000f280000300800 */
[----:B------:R-:W4:Y:S01]  /*10a860*/  LDL.LU R29, [R1+0x61c] ;  /* 0x00061c00011d7983 */ /* 0x000f220000300800 */
[----:B0-----:R-:W-:Y:S01]  /*10a870*/  VIADD R2, R3, UR6 ;  /* 0x0000000603027c36 */ /* 0x001fe20008000000 */
[----:B------:R-:W-:-:S02]  /*10a880*/  ULDC UR6, c[0x0][0x248] ;  /* 0x0000920000067ab9 */ /* 0x000fc40000000800 */
[----:B------:R-:W4:Y:S01]  /*10a890*/  LDL.LU R37, [R1+0x600] ;  /* 0x0006000001257983 */ /* 0x000f220000300800 */
[----:B------:R-:W-:-:S03]  /*10a8a0*/  F2FP.SATFINITE.E5M2.F32.PACK_AB_MERGE_C R3, R45, R38, RZ ;  /* 0x000000262d03723e */ /* 0x000fc600048060ff */
[----:B------:R-:W4:Y:S04]  /*10a8b0*/  LDL.LU R38, [R1+0x604] ;  /* 0x0006040001267983 */ /* 0x000f280000300800 */
[----:B------:R0:W-:Y:S04]  /*10a8c0*/  STL [R1+0x58cc], R3 ;  /* 0x0058cc0301007387 */ /* 0x0001e80000100800 */
[----:B------:R-:W4:Y:S04]  /*10a8d0*/  LDL.LU R26, [R1+0x608] ;  /* 0x00060800011a7983 */ /* 0x000f280000300800 */
[----:B------:R-:W4:Y:S01]  /*10a8e0*/  LDL.LU R27, [R1+0x60c] ;  /* 0x00060c00011b7983 */ /* 0x000f220000300800 */
[----:B------:R-:W-:-:S03]  /*10a8f0*/  IADD3 R4, P1, R2, R59, RZ ;  /* 0x0000003b02047210 */ /* 0x000fc60007f3e0ff */
[----:B------:R-:W4:Y:S01]  /*10a900*/  LDL.LU R31, [R1+0x5f0] ;  /* 0x0005f000011f7983 */ /* 0x000f220000300800 */
[----:B0-----:R-:W-:-:S03]  /*10a910*/  SHF.R.S32.HI R3, RZ, 0x1f, R2 ;  /* 0x0000001fff037819 */ /* 0x001fc60000011402 */
[----:B------:R-:W4:Y:S04]  /*10a920*/  LDL.LU R32, [R1+0x5f4] ;  /* 0x0005f40001207983 */ /* 0x000f280000300800 */
[----:B------:R-:W4:Y:S04]  /*10a930*/  LDL.LU R36, [R1+0x5f8] ;  /* 0x0005f80001247983 */ /* 0x000f280000300800 */
[----:B------:R-:W4:Y:S01]  /*10a940*/  LDL.LU R45, [R1+0x5fc] ;  /* 0x0005fc00012d7983 */ /* 0x000f220000300800 */
[----:B------:R-:W-:-:S05]  /*10a950*/  IMAD.X R5, R3, 0x1, R58, P1 ;  /* 0x0000000103057824 */ /* 0x000fca00008e063a */
[----:B------:R0:W-:Y:S02]  /*10a960*/  STL.64 [R1+0x5380], R4 ;  /* 0x0053800401007387 */ /* 0x0001e40000100a00 */
[----:B0-----:R-:W-:Y:S02]  /*10a970*/  F2FP.SATFINITE.E5M2.F32.PACK_AB_MERGE_C R5, R35, R33, RZ ;  /* 0x000000212305723e */ /* 0x001fe400048060ff */
[----:B------:R-:W4:Y:S01]  /*10a980*/  LDL.LU R33, [R1+0x5e0] ;  /* 0x0005e00001217983 */ /* 0x000f220000300800 */
[----:B------:R-:W-:-:S03]  /*10a990*/  F2FP.SATFINITE.E5M2.F32.PACK_AB_MERGE_C R4, R40, R43, RZ ;  /* 0x0000002b2804723e */ /* 0x000fc600048060ff */
        /* <DEDUP_REMOVED lines=8> */
[----:B0-----:R-:W-:Y:S02]  /*10aa20*/  F2FP.SATFINITE.E5M2.F32.PACK_AB_MERGE_C R5, R25, R24, RZ ;  /* 0x000000181905723e */ /* 0x001fe400048060ff */
[----:B--2---:R-:W-:Y:S02]  /*10aa30*/  F2FP.SATFINITE.E5M2.F32.PACK_AB_MERGE_C R4, R42, R41, RZ ;  /* 0x000000292a04723e */ /* 0x004fe400048060ff */
[----:B------:R-:W2:Y:S04]  /*10aa40*/  LDL.LU R41, [R1+0x5d0] ;  /* 0x0005d00001297983 */ /* 0x000ea80000300800 */
[----:B------:R-:W-:Y:S04]  /*10aa50*/  STL [R1+0x582c], R5 ;  /* 0x00582c0501007387 */ /* 0x000fe80000100800 */
        /* <DEDUP_REMOVED lines=8> */
[----:B------:R0:W-:Y:S01]  /*10aae0*/  STL [R1+0x57f4], R4 ;  /* 0x0057f40401007387 */ /* 0x0001e20000100800 */
[----:B----4-:R-:W-:-:S02]  /*10aaf0*/  F2FP.SATFINITE.E5M2.F32.PACK_AB_MERGE_C R6, R29, R28, RZ ;  /* 0x0000001c1d06723e */ /* 0x010fc400048060ff */
[----:B0-----:R-:W-:-:S03]  /*10ab00*/  IADD3 R4, P1, R2, R55, RZ ;  /* 0x0000003702047210 */ /* 0x001fc60007f3e0ff */
[----:B------:R-:W-:Y:S02]  /*10ab10*/  STL [R1+0x5800], R6 ;  /* 0x0058000601007387 */ /* 0x000fe40000100800 */
[----:B------:R-:W-:Y:S02]  /*10ab20*/  IMAD.X R5, R3, 0x1, R54, P1 ;  /* 0x0000000103057824 */ /* 0x000fe400008e0636 */
[----:B------:R-:W4:Y:S04]  /*10ab30*/  LDL.LU R28, [R1+0x5c0] ;  /* 0x0005c000011c7983 */ /* 0x000f280000300800 */
[----:B------:R-:W4:Y:S04]  /*10ab40*/  LDL.LU R29, [R1+0x5c4] ;  /* 0x0005c400011d7983 */ /* 0x000f280000300800 */
[----:B------:R0:W-:Y:S02]  /*10ab50*/  STL.64 [R1+0x5358], R4 ;  /* 0x0053580401007387 */ /* 0x0001e40000100a00 */
[----:B0-----:R-:W-:-:S02]  /*10ab60*/  F2FP.SATFINITE.E5M2.F32.PACK_AB_MERGE_C R4, R38, R37, RZ ;  /* 0x000000252604723e */ /* 0x001fc400048060ff */
[----:B------:R-:W4:Y:S04]  /*10ab70*/  LDL.LU R37, [R1+0x5c8] ;  /* 0x0005c80001257983 */ /* 0x000f280000300800 */
[----:B------:R-:W4:Y:S04]  /*10ab80*/  LDL.LU R38, [R1+0x5cc] ;  /* 0x0005cc0001267983 */ /* 0x000f280000300800 */
[----:B------:R0:W-:Y:S01]  /*10ab90*/  STL [R1+0x57d0], R4 ;  /* 0x0057d00401007387 */ /* 0x0001e20000100800 */
[----:B------:R-:W-:Y:S02]  /*10aba0*/  F2FP.SATFINITE.E5M2.F32.PACK_AB_MERGE_C R6, R27, R26, RZ ;  /* 0x0000001a1b06723e */ /* 0x000fe400048060ff */
[----:B0-----:R-:W-:-:S03]  /*10abb0*/  IADD3 R4, P1, R2, R53, RZ ;  /* 0x0000003502047210 */ /* 0x001fc60007f3e0ff */
[----:B------:R-:W-:Y:S02]  /*10abc0*/  STL [R1+0x57d8], R6 ;  /* 0x0057d80601007387 */ /* 0x000fe40000100800 */
[----:B------:R-:W-:-:S05]  /*10abd0*/  IMAD.X R5, R3, 0x1, R52, P1 ;  /* 0x0000000103057824 */ /* 0x000fca00008e0634 */
[----:B------:R0:W-:Y:S02]  /*10abe0*/  STL.64 [R1+0x5348], R4 ;  /* 0x0053480401007387 */ /* 0x0001e40000100a00 */
[----:B0-----:R-:W-:Y:S02]  /*10abf0*/  F2FP.SATFINITE.E5M2.F32.PACK_AB_MERGE_C R5, R32, R31, RZ ;  /* 0x0000001f2005723e */ /* 0x001fe400048060ff */
[----:B------:R-:W-:Y:S01]  /*10ac00*/  F2FP.SATFINITE.E5M2.F32.PACK_AB_MERGE_C R4, R45, R36, RZ ;  /* 0x000000242d04723e */ /* 0x000fe200048060ff */
        /* <DEDUP_REMOVED lines=28> */
[----:B------:R0:W-:Y:S04]  /*10add0*/  STL [R1+0x868], R0 ;  /* 0x0008680001007387 */ /* 0x0001e80000100800 */
[----:B------:R-:W3:Y:S04]  /*10ade0*/  LDL.LU R39, [R1+0xa68] ;  /* 0x000a680001277983 */ /* 0x000ee80000300800 */
[----:B0-----:R-:W3:Y:S01]  /*10adf0*/  LDL.LU R0, [R1+0xa6c] ;  /* 0x000a6c0001007983 */ /* 0x001ee20000300800 */
        /* <DEDUP_REMOVED lines=10> */
[----:B0-----:R-:W-:Y:S02]  /*10aea0*/  SHF.R.S32.HI R3, RZ, 0x1f, R2 ;  /* 0x0000001fff037819 */ /* 0x001fe40000011402 */
[----:B------:R-:W-:-:S05]  /*10aeb0*/  IADD3 R4, P1, R2, R59, RZ ;  /* 0x0000003b02047210 */ /* 0x000fca0007f3e0ff */
[----:B------:R-:W-:-:S05]  /*10aec0*/  IMAD.X R5, R3, 0x1, R58, P1 ;  /* 0x0000000103057824 */ /* 0x000fca00008e063a */
[----:B------:R0:W-:Y:S04]  /*10aed0*/  STL.64 [R1+0x5300], R4 ;  /* 0x0053000401007387 */ /* 0x0001e80000100a00 */
[----:B------:R-:W4:Y:S01]  /*10aee0*/  LDL.LU R26, [R1+0xa80] ;  /* 0x000a8000011a7983 */ /* 0x000f220000300800 */
[----:B0-----:R-:W-:-:S05]  /*10aef0*/  F2FP.SATFINITE.E5M2.F32.PACK_AB_MERGE_C R5, R32, R31, RZ ;  /* 0x0000001f2005723e */ /* 0x001fca00048060ff */
[----:B------:R-:W-:Y:S04]  /*10af00*/  STL [R1+0x820], R5 ;  /* 0x0008200501007387 */ /* 0x000fe80000100800 */
[----:B------:R-:W4:Y:S01]  /*10af10*/  LDL.LU R27, [R1+0xa84] ;  /* 0x000a8400011b7983 */ /* 0x000f220000300800 */
[----:B------:R-:W-:-:S05]  /*10af20*/  F2FP.SATFINITE.E5M2.F32.PACK_AB_MERGE_C R4, R45, R36, RZ ;  /* 0x000000242d04723e */ /* 0x000fca00048060ff */
[----:B------:R0:W-:Y:S04]  /*10af30*/  STL [R1+0x824], R4 ;  /* 0x0008240401007387 */ /* 0x0001e80000100800 */
[----:B------:R-:W4:Y:S04]  /*10af40*/  LDL.LU R36, [R1+0xa88] ;  /* 0x000a880001247983 */ /* 0x000f280000300800 */
[----:B------:R-:W4:Y:S01]  /*10af50*/  LDL.LU R45, [R1+0xa8c] ;  /* 0x000a8c00012d7983 */ /* 0x000f220000300800 */
[----:B0-----:R-:W-:-:S05]  /*10af60*/  IADD3 R4, P1, R2, R61, RZ ;  /* 0x0000003d02047210 */ /* 0x001fca0007f3e0ff */
        /* <DEDUP_REMOVED lines=8> */
[----:B0-----:R-:W-:-:S05]  /*10aff0*/  IADD3 R4, P1, R2, R57, RZ ;  /* 0x0000003902047210 */ /* 0x001fca0007f3e0ff */
[----:B------:R-:W-:Y:S01]  /*10b000*/  IMAD.X R5, R3, 0x1, R56, P1 ;  /* 0x0000000103057824 */ /* 0x000fe200008e0638 */
[----:B--2---:R-:W-:-:S05]  /*10b010*/  F2FP.SATFINITE.E5M2.F32.PACK_AB_MERGE_C R6, R42, R41, RZ ;  /* 0x000000292a06723e */ /* 0x004fca00048060ff */
[----:B------:R-:W-:Y:S04]  /*10b020*/  STL [R1+0x5980], R6 ;  /* 0x0059800601007387 */ /* 0x000fe80000100800 */
[----:B------:R-:W2:Y:S04]  /*10b030*/  LDL.LU R41, [R1+0xaa0] ;  /* 0x000aa00001297983 */ /* 0x000ea80000300800 */
[----:B------:R-:W2:Y:S04]  /*10b040*/  LDL.LU R42, [R1+0xaa4] ;  /* 0x000aa400012a7983 */ /* 0x000ea80000300800 */
[----:B------:R0:W-:Y:S04]  /*10b050*/  STL.64 [R1+0x52e8], R4 ;  /* 0x0052e80401007387 */ /* 0x0001e80000100a00 */
[----:B------:R-:W2:Y:S01]  /*10b060*/  LDL.LU R31, [R1+0xaa8] ;  /* 0x000aa800011f7983 */ /* 0x000ea20000300800 */
[----:B0-----:R-:W-:-:S05]  /*10b070*/  F2FP.SATFINITE.E5M2.F32.PACK_AB_MERGE_C R4, R35, R33, RZ ;  /* 0x000000212304723e */ /* 0x001fca00048060ff */
[----:B------:R-:W-:Y:S04]  /*10b080*/  STL [R1+0x7a0], R4 ;  /* 0x0007a00401007387 */ /* 0x000fe80000100800 */
[----:B------:R-:W2:Y:S01]  /*10b090*/  LDL.LU R32, [R1+0xaac] ;  /* 0x000aac0001207983 */ /* 0x000ea20000300800 */
[----:B---3--:R-:W-:-:S05]  /*10b0a0*/  F2FP.SATFINITE.E5M2.F32.PACK_AB_MERGE_C R0, R0, R39, RZ ;  /* 0x000000270000723e */ /* 0x008fca00048060ff */
[----:B------:R0:W-:Y:S04]  /*10b0b0*/  STL [R1+0x7b0], R0 ;  /* 0x0007b00001007387 */ /* 0x0001e80000100800 */
[----:B------:R-:W3:Y:S04]  /*10b0c0*/  LDL.LU R33, [R1+0xab0] ;  /* 0x000ab00001217983 */ /* 0x000ee80000300800 */
[----:B------:R-:W3:Y:S04]  /*10b0d0*/  LDL.LU R35, [R1+0xab4] ;  /* 0x000ab40001237983 */ /* 0x000ee80000300800 */
[----:B------:R-:W3:Y:S04]  /*10b0e0*/  LDL.LU R39, [R1+0xab8] ;  /* 0x000ab80001277983 */ /* 0x000ee80000300800 */
[----:B0-----:R-:W3:Y:S01]  /*10b0f0*/  LDL.LU R0, [R1+0xabc] ;  /* 0x000abc0001007983 */ /* 0x001ee20000300800 */
[----:B------:R-:W-:-:S05]  /*10b100*/  IADD3 R4, P1, R2, R55, RZ ;  /* 0x0000003702047210 */ /* 0x000fca0007f3e0ff */
[----:B------:R-:W-:-:S05]  /*10b110*/  IMAD.X R5, R3, 0x1, R54, P1 ;  /* 0x0000000103057824 */ /* 0x000fca00008e0636 */
[----:B------:R4:W-:Y:S02]  /*10b120*/  STL.64 [R1+0x52d8], R4 ;  /* 0x0052d80401007387 */ /* 0x0009e40000100a00 */
[----:B----4-:R-:W-:Y:S02]  /*10b130*/  F2FP.SATFINITE.E5M2.F32.PACK_AB_MERGE_C R5, R25, R24, RZ ;  /* 0x000000181905723e */ /* 0x010fe400048060ff */
[----:B------:R-:W-:Y:S02]  /*10b140*/  F2FP.SATFINITE.E5M2.F32.PACK_AB_MERGE_C R4, R38, R37, RZ ;  /* 0x000000252604723e */ /* 0x000fe400048060ff */
[----:B------:R-:W4:Y:S04]  /*10b150*/  LDL.LU R37, [R1+0xac0] ;  /* 0x000ac00001257983 */ /* 0x000f280000300800 */
[----:B------:R-:W-:Y:S04]  /*10b160*/  STL [R1+0x74c], R5 ;  /* 0x00074c0501007387 */ /* 0x000fe80000100800 */
[----:B------:R-:W4:Y:S04]  /*10b170*/  LDL.LU R38, [R1+0xac4] ;  /* 0x000ac40001267983 */ /* 0x000f280000300800 */
[----:B------:R0:W-:Y:S02]  /*10b180*/  STL [R1+0x760], R4 ;  /* 0x0007600401007387 */ /* 0x0001e40000100800 */
[----:B0-----:R-:W-:-:S05]  /*10b190*/  IADD3 R4, P1, R2, R53, RZ ;  /* 0x0000003502047210 */ /* 0x001fca0007f3e0ff */
[----:B------:R-:W-:Y:S01]  /*10b1a0*/  IMAD.X R5, R3, 0x1, R52, P1 ;  /* 0x0000000103057824 */ /* 0x000fe200008e0634 */
        /* <DEDUP_REMOVED lines=10> */
[----:B------:R-:W-:Y:S01]  /*10b250*/  IMAD.X R5, R3, 0x1, R50, P1 ;  /* 0x0000000103057824 */ /* 0x000fe200008e0632 */
[----:B------:R-:W-:-:S04]  /*10b260*/  F2FP.SATFINITE.E5M2.F32.PACK_AB_MERGE_C R6, R40, R43, RZ ;  /* 0x0000002b2806723e */ /* 0x000fc800048060ff */
[----:B------:R0:W-:Y:S04]  /*10b270*/  STL.64 [R1+0x52b8], R4 ;  /* 0x0052b80401007387 */ /* 0x0001e80000100a00 */
[----:B------:R-:W-:Y:S04]  /*10b280*/  STL [R1+0x598c], R6 ;  /* 0x00598c0601007387 */ /* 0x000fe80000100800 */
[----:B------:R-:W4:Y:S01]  /*10b290*/  LDL.LU R43, [R1+0xad0] ;  /* 0x000ad000012b7983 */ /* 0x000f220000300800 */
[----:B0-----:R-:W-:-:S03]  /*10b2a0*/  IADD3 R4, P1, R2, R49, RZ ;  /* 0x0000003102047210 */ /* 0x001fc60007f3e0ff */
[----:B------:R-:W4:Y:S02]  /*10b2b0*/  LDL.LU R40, [R1+0xad4] ;  /* 0x000ad40001287983 */ /* 0x000f240000300800 */
[----:B------:R-:W-:-:S05]  /*10b2c0*/  IMAD.X R5, R3, 0x1, R47, P1 ;  /* 0x0000000103057824 */ /* 0x000fca00008e062f */
[----:B------:R2:W-:Y:S02]  /*10b2d0*/  STL.64 [R1+0x52a8], R4 ;  /* 0x0052a80401007387 */ /* 0x0005e40000100a00 */
[----:B--2---:R-:W-:Y:S02]  /*10b2e0*/  F2FP.SATFINITE.E5M2.F32.PACK_AB_MERGE_C R4, R42, R41, RZ ;  /* 0x000000292a04723e */ /* 0x004fe400048060ff */
[----:B------:R-:W2:Y:S04]  /*10b2f0*/  LDL.LU R41, [R1+0xad8] ;  /* 0x000ad80001297983 */ /* 0x000ea80000300800 */
[----:B------:R-:W2:Y:S04]  /*10b300*/  LDL.LU R42, [R1+0xadc] ;  /* 0x000adc00012a7983 */ /* 0x000ea80000300800 */
[----:B------:R0:W-:Y:S02]  /*10b310*/  STL [R1+0x64c], R4 ;  /* 0x00064c0401007387 */ /* 0x0001e40000100800 */
[----:B0-----:R-:W-:-:S05]  /*10b320*/  IADD3 R4, P1, R2, R48, RZ ;  /* 0x0000003002047210 */ /* 0x001fca0007f3e0ff */
[----:B------:R-:W-:-:S05]  /*10b330*/  IMAD.X R5, R3, 0x1, R46, P1 ;  /* 0x0000000103057824 */ /* 0x000fca00008e062e */
[----:B------:R0:W-:Y:S02]  /*10b340*/  STL.64 [R1+0x52a0], R4 ;  /* 0x0052a00401007387 */ /* 0x0001e40000100a00 */
[----:B0-----:R-:W-:-:S05]  /*10b350*/  F2FP.SATFINITE.E5M2.F32.PACK_AB_MERGE_C R4, R32, R31, RZ ;  /* 0x0000001f2004723e */ /* 0x001fca00048060ff */
[----:B------:R-:W-:Y:S01]  /*10b360*/  STL [R1+0x654], R4 ;  /* 0x0006540401007387 */ /* 0x000fe20000100800 */
[----:B---3--:R-:W-:Y:S02]  /*10b370*/  F2FP.SATFINITE.E5M2.F32.PACK_AB_MERGE_C R3, R35, R33, RZ ;  /* 0x000000212303723e */ /* 0x008fe400048060ff */
[----:B------:R-:W-:-:S03]  /*10b380*/  F2FP.SATFINITE.E5M2.F32.PACK_AB_MERGE_C R0, R0, R39, RZ ;  /* 0x000000270000723e */ /* 0x000fc600048060ff */
[----:B------:R-:W-:Y:S04]  /*10b390*/  STL [R1+0x60c], R3 ;  /* 0x00060c0301007387 */ /* 0x000fe80000100800 */
[----:B------:R0:W-:Y:S04]  /*10b3a0*/  STL [R1+0x614], R0 ;  /* 0x0006140001007387 */ /* 0x0001e80000100800 */
[----:B------:R-:W3:Y:S04]  /*10b3b0*/  LDL.LU R39, [R1+0xb80] ;  /* 0x000b800001277983 */ /* 0x000ee80000300800 */
[----:B0-----:R-:W3:Y:S01]  /*10b3c0*/  LDL.LU R0, [R1+0xb84] ;  /* 0x000b840001007983 */ /* 0x001ee20000300800 */
[----:B------:R-:W-:Y:S01]  /*10b3d0*/  VIADD R2, R2, UR6 ;  /* 0x0000000602027c36 */ /* 0x000fe20008000000 */
[----:B------:R-:W-:-:S04]  /*10b3e0*/  ULDC UR6, c[0x0][0x248] ;  /* 0x0000920000067ab9 */ /* 0x000fc80000000800 */
[----:B------:R-:W-:Y:S02]  /*10b3f0*/  SHF.R.S32.HI R3, RZ, 0x1f, R2 ;  /* 0x0000001fff037819 */ /* 0x000fe40000011402 */
[----:B------:R-:W-:-:S05]  /*10b400*/  IADD3 R4, P1, R2, R59, RZ ;  /* 0x0000003b02047210 */ /* 0x000fca0007f3e0ff */
[----:B------:R-:W-:-:S05]  /*10b410*/  IMAD.X R5, R3, 0x1, R58, P1 ;  /* 0x0000000103057824 */ /* 0x000fca00008e063a */
[----:B------:R4:W-:Y:S04]  /*10b420*/  STL.64 [R1+0x5280], R4 ;  /* 0x0052800401007387 */ /* 0x0009e80000100a00 */
[----:B------:R-:W3:Y:S04]  /*10b430*/  LDL.LU R20, [R1+0xb88] ;  /* 0x000b880001147983 */ /* 0x000ee80000300800 */
[----:B------:R-:W3:Y:S01]  /*10b440*/  LDL.LU R21, [R1+0xb8c] ;  /* 0x000b8c0001157983 */ /* 0x000ee20000300800 */
        /* <DEDUP_REMOVED lines=18> */
[----:B------:R0:W-:Y:S04]  /*10b570*/  STL [R1+0x5b4], R4 ;  /* 0x0005b40401007387 */ /* 0x0001e80000100800 */
[----:B------:R-:W4:Y:S04]  /*10b580*/  LDL.LU R26, [R1+0xbb8] ;  /* 0x000bb800011a7983 */ /* 0x000f280000300800 */
[----:B------:R-:W4:Y:S01]  /*10b590*/  LDL.LU R27, [R1+0xbbc] ;  /* 0x000bbc00011b7983 */ /* 0x000f220000300800 */
[----:B0-----:R-:W-:-:S03]  /*10b5a0*/  IADD3 R4, P1, R2, R57, RZ ;  /* 0x0000003902047210 */ /* 0x001fc60007f3e0ff */
[----:B------:R-:W4:Y:S02]  /*10b5b0*/  LDL.LU R29, [R1+0xbc0] ;  /* 0x000bc000011d7983 */ /* 0x000f240000300800 */
[----:B------:R-:W-:Y:S02]  /*10b5c0*/  IMAD.X R5, R3, 0x1, R56, P1 ;  /* 0x0000000103057824 */ /* 0x000fe400008e0638 */
[----:B------:R-:W4:Y:S01]  /*10b5d0*/  LDL.LU R31, [R1+0xbc4] ;  /* 0x000bc400011f7983 */ /* 0x000f220000300800 */
[----:B--2---:R-:W-:-:S05]  /*10b5e0*/  F2FP.SATFINITE.E5M2.F32.PACK_AB_MERGE_C R41, R42, R41, RZ ;  /* 0x000000292a29723e */ /* 0x004fca00048060ff */
[----:B------:R-:W-:Y:S04]  /*10b5f0*/  STL [R1+0x5e38], R41 ;  /* 0x005e382901007387 */ /* 0x000fe80000100800 */
[----:B------:R-:W2:Y:S04]  /*10b600*/  LDL.LU R33, [R1+0xbc8] ;  /* 0x000bc80001217983 */ /* 0x000ea80000300800 */
[----:B------:R-:W2:Y:S04]  /*10b610*/  LDL.LU R35, [R1+0xbcc] ;  /* 0x000bcc0001237983 */ /* 0x000ea80000300800 */
[----:B------:R-:W2:Y:S04]  /*10b620*/  LDL.LU R36, [R1+0xbd0] ;  /* 0x000bd00001247983 */ /* 0x000ea80000300800 */
[----:B------:R3:W-:Y:S04]  /*10b630*/  STL.64 [R1+0x5268], R4 ;  /* 0x0052680401007387 */ /* 0x0007e80000100a00 */
[----:B------:R-:W2:Y:S01]  /*10b640*/  LDL.LU R42, [R1+0xbd4] ;  /* 0x000bd400012a7983 */ /* 0x000ea20000300800 */
[----:B---3--:R-:W-:-:S03]  /*10b650*/  F2FP.SATFINITE.E5M2.F32.PACK_AB_MERGE_C R4, R0, R39, RZ ;  /* 0x000000270004723e */ /* 0x008fc600048060ff */
[----:B------:R-:W3:Y:S04]  /*10b660*/  LDL.LU R39, [R1+0xbd8] ;  /* 0x000bd80001277983 */ /* 0x000ee80000300800 */
[----:B------:R-:W3:Y:S04]  /*10b670*/  LDL.LU R0, [R1+0xbdc] ;  /* 0x000bdc0001007983 */ /* 0x000ee80000300800 */
[----:B------:R0:W-:Y:S02]  /*10b680*/  STL [R1+0x5ac], R4 ;  /* 0x0005ac0401007387 */ /* 0x0001e40000100800 */
[----:B0-----:R-:W-:-:S05]  /*10b690*/  IADD3 R4, P1, R2, R55, RZ ;  /* 0x0000003702047210 */ /* 0x001fca0007f3e0ff */
[----:B------:R-:W-:Y:S01]  /*10b6a0*/  IMAD.X R5, R3, 0x1, R54, P1 ;  /* 0x0000000103057824 */ /* 0x000fe200008e0636 */
[----:B------:R-:W-:-:S05]  /*10b6b0*/  F2FP.SATFINITE.E5M2.F32.PACK_AB_MERGE_C R6, R21, R20, RZ ;  /* 0x000000141506723e */ /* 0x000fca00048060ff */
[----:B------:R-:W-:Y:S04]  /*10b6c0*/  STL [R1+0x599c], R6 ;  /* 0x00599c0601007387 */ /* 0x000fe80000100800 */
[----:B------:R4:W-:Y:S02]  /*10b6d0*/  STL.64 [R1+0x5258], R4 ;  /* 0x0052580401007387 */ /* 0x0009e40000100a00 */
[----:B----4-:R-:W-:Y:S02]  /*10b6e0*/  F2FP.SATFINITE.E5M2.F32.PACK_AB_MERGE_C R4, R32, R22, RZ ;  /* 0x000000162004723e */ /* 0x010fe400048060ff */
[----:B------:R-:W-:Y:S02]  /*10b6f0*/  F2FP.SATFINITE.E5M2.F32.PACK_AB_MERGE_C R32, R38, R37, RZ ;  /* 0x000000252620723e */ /* 0x000fe400048060ff */
[----:B------:R-:W4:Y:S04]  /*10b700*/  LDL.LU R37, [R1+0xbe0] ;  /* 0x000be00001257983 */ /* 0x000f280000300800 */
[----:B------:R0:W-:Y:S04]  /*10b710*/  STL [R1+0x594], R4 ;  /* 0x0005940401007387 */ /* 0x0001e80000100800 */
[----:B------:R-:W4:Y:S01]  /*10b720*/  LDL.LU R38, [R1+0xbe4] ;  /* 0x000be40001267983 */ /* 0x000f220000300800 */
[----:B0-----:R-:W-:-:S03]  /*10b730*/  IADD3 R4, P1, R2, R53, RZ ;  /* 0x0000003502047210 */ /* 0x001fc60007f3e0ff */
[----:B------:R-:W-:Y:S02]  /*10b740*/  STL [R1+0x5fb0], R32 ;  /* 0x005fb02001007387 */ /* 0x000fe40000100800 */
[----:B------:R-:W-:Y:S01]  /*10b750*/  IMAD.X R5, R3, 0x1, R52, P1 ;  /* 0x0000000103057824 */ /* 0x000fe200008e0634 */
[----:B------:R-:W-:-:S04]  /*10b760*/  F2FP.SATFINITE.E5M2.F32.PACK_AB_MERGE_C R28, R28, R25, RZ ;  /* 0x000000191c1c723e */ /* 0x000fc800048060ff */
[----:B------:R0:W-:Y:S04]  /*10b770*/  STL.64 [R1+0x5248], R4 ;  /* 0x0052480401007387 */ /* 0x0001e80000100a00 */
[----:B------:R-:W-:Y:S01]  /*10b780*/  STL [R1+0x5fcc], R28 ;  /* 0x005fcc1c01007387 */ /* 0x000fe20000100800 */
[----:B0-----:R-:W-:-:S05]  /*10b790*/  F2FP.SATFINITE.E5M2.F32.PACK_AB_MERGE_C R4, R24, R23, RZ ;  /* 0x000000171804723e */ /* 0x001fca00048060ff */
[----:B------:R0:W-:Y:S02]  /*10b7a0*/  STL [R1+0x580], R4 ;  /* 0x0005800401007387 */ /* 0x0001e40000100800 */
[----:B0-----:R-:W-:-:S05]  /*10b7b0*/  IADD3 R4, P1, R2, R51, RZ ;  /* 0x0000003302047210 */ /* 0x001fca0007f3e0ff */
[----:B------:R-:W-:-:S05]  /*10b7c0*/  IMAD.X R5, R3, 0x1, R50, P1 ;  /* 0x0000000103057824 */ /* 0x000fca00008e0632 */
        /* <DEDUP_REMOVED lines=11> */
[----:B------:R-:W-:Y:S01]  /*10b880*/  STL [R1+0x550], R6 ;  /* 0x0005500601007387 */ /* 0x000fe20000100800 */
[----:B0-----:R-:W-:-:S05]  /*10b890*/  IADD3 R4, P1, R2, R48, RZ ;  /* 0x0000003002047210 */ /* 0x001fca0007f3e0ff */
[----:B------:R-:W-:Y:S01]  /*10b8a0*/  IMAD.X R5, R3, 0x1, R46, P1 ;  /* 0x0000000103057824 */ /* 0x000fe200008e062e */
[----:B--2---:R-:W-:-:S05]  /*10b8b0*/  F2FP.SATFINITE.E5M2.F32.PACK_AB_MERGE_C R24, R35, R33, RZ ;  /* 0x000000212318723e */ /* 0x004fca00048060ff */
[----:B------:R-:W-:Y:S01]  /*10b8c0*/  STL [R1+0x5ffc], R24 ;  /* 0x005ffc1801007387 */ /* 0x000fe20000100800 */
[----:B------:R-:W-:-:S03]  /*10b8d0*/  F2FP.SATFINITE.E5M2.F32.PACK_AB_MERGE_C R3, R42, R36, RZ ;  /* 0x000000242a03723e */ /* 0x000fc600048060ff */
[----:B------:R-:W-:Y:S04]  /*10b8e0*/  STL.64 [R1+0x5220], R4 ;  /* 0x0052200401007387 */ /* 0x000fe80000100a00 */
[----:B------:R0:W-:Y:S04]  /*10b8f0*/  STL [R1+0x530], R3 ;  /* 0x0005300301007387 */ /* 0x0001e80000100800 */
[----:B------:R-:W2:Y:S04]  /*10b900*/  LDL.LU R36, [R1+0xbf0] ;  /* 0x000bf00001247983 */ /* 0x000ea80000300800 */
[----:B------:R-:W2:Y:S01]  /*10b910*/  LDL.LU R42, [R1+0xbf4] ;  /* 0x000bf400012a7983 */ /* 0x000ea20000300800 */
[----:B---3--:R-:W-:-:S03]  /*10b920*/  F2FP.SATFINITE.E5M2.F32.PACK_AB_MERGE_C R22, R0, R39, RZ ;  /* 0x000000270016723e */ /* 0x008fc600048060ff */
[----:B------:R-:W3:Y:S04]  /*10b930*/  LDL.LU R39, [R1+0xbf8] ;  /* 0x000bf80001277983 */ /* 0x000ee80000300800 */
[----:B------:R-:W3:Y:S01]  /*10b940*/  LDL.LU R0, [R1+0xbfc] ;  /* 0x000bfc0001007983 */ /* 0x000ee20000300800 */
[----:B------:R-:W-:Y:S01]  /*10b950*/  VIADD R2, R2, UR6 ;  /* 0x0000000602027c36 */ /* 0x000fe20008000000 */
[----:B------:R-:W-:-:S04]  /*10b960*/  ULDC UR6, c[0x0][0x248] ;  /* 0x0000920000067ab9 */ /* 0x000fc80000000800 */
[----:B0-----:R-:W-:Y:S02]  /*10b970*/  SHF.R.S32.HI R3, RZ, 0x1f, R2 ;  /* 0x0000001fff037819 */ /* 0x001fe40000011402 */
[----:B------:R-:W-:Y:S01]  /*10b980*/  IADD3 R4, P1, R2, R59, RZ ;  /* 0x0000003b02047210 */ /* 0x000fe20007f3e0ff */
[----:B------:R-:W-:Y:S04]  /*10b990*/  STL [R1+0x6030], R22 ;  /* 0x0060301601007387 */ /* 0x000fe80000100800 */
        /* <DEDUP_REMOVED lines=22> */
[----:B------:R-:W-:-:S03]  /*10bb00*/  F2FP.SATFINITE.E5M2.F32.PACK_AB_MERGE_C R20, R40, R43, RZ ;  /* 0x0000002b2814723e */ /* 0x000fc600048060ff */
[----:B------:R-:W4:Y:S01]  /*10bb10*/  LDL.LU R43, [R1+0xc78] ;  /* 0x000c7800012b7983 */ /* 0x000f220000300800 */
[----:B0-----:R-:W-:-:S03]  /*10bb20*/  IADD3 R4, P1, R2, R61, RZ ;  /* 0x0000003d02047210 */ /* 0x001fc60007f3e0ff */
[----:B------:R-:W4:Y:S02]  /*10bb30*/  LDL.LU R40, [R1+0xc7c] ;  /* 0x000c7c0001287983 */ /* 0x000f240000300800 */
[----:B------:R-:W-:Y:S02]  /*10bb40*/  IMAD.X R5, R3, 0x1, R60, P1 ;  /* 0x0000000103057824 */ /* 0x000fe400008e063c */
[----:B------:R-:W-:Y:S04]  /*10bb50*/  STL [R1+0x6058], R20 ;  /* 0x0060581401007387 */ /* 0x000fe80000100800 */
[----:B------:R2:W-:Y:S02]  /*10bb60*/  STL.64 [R1+0x51f0], R4 ;  /* 0x0051f00401007387 */ /* 0x0005e40000100a00 */
[----:B--2---:R-:W-:-:S02]  /*10bb70*/  F2FP.SATFINITE.E5M2.F32.PACK_AB_MERGE_C R4, R42, R36, RZ ;  /* 0x000000242a04723e */ /* 0x004fc400048060ff */
[----:B------:R-:W2:Y:S04]  /*10bb80*/  LDL.LU R36, [R1+0xc80] ;  /* 0x000c800001247983 */ /* 0x000ea80000300800 */
[----:B------:R0:W-:Y:S04]  /*10bb90*/  STL [R1+0x4fc], R4 ;  /* 0x0004fc0401007387 */ /* 0x0001e80000100800 */
[----:B------:R-:W2:Y:S01]  /*10bba0*/  LDL.LU R42, [R1+0xc84] ;  /* 0x000c8400012a7983 */ /* 0x000ea20000300800 */
[----:B---3--:R-:W-:-:S03]  /*10bbb0*/  F2FP.SATFINITE.E5M2.F32.PACK_AB_MERGE_C R23, R0, R39, RZ ;  /* 0x000000270017723e */ /* 0x008fc600048060ff */
[----:B------:R-:W3:Y:S04]  /*10bbc0*/  LDL.LU R39, [R1+0xc88] ;  /* 0x000c880001277983 */ /* 0x000ee80000300800 */
[----:B------:R-:W3:Y:S01]  /*10bbd0*/  LDL.LU R0, [R1+0xc8c] ;  /* 0x000c8c0001007983 */ /* 0x000ee20000300800 */
[----:B0-----:R-:W-:-:S05]  /*10bbe0*/  IADD3 R4, P1, R2, R57, RZ ;  /* 0x0000003902047210 */ /* 0x001fca0007f3e0ff */
[----:B------:R-:W-:Y:S01]  /*10bbf0*/  IMAD.X R5, R3, 0x1, R56, P1 ;  /* 0x0000000103057824 */ /* 0x000fe200008e0638 */
[----:B------:R-:W-:Y:S04]  /*10bc00*/  STL [R1+0x5e18], R23 ;  /* 0x005e181701007387 */ /* 0x000fe80000100800 */
[----:B------:R0:W-:Y:S01]  /*10bc10*/  STL.64 [R1+0x51e8], R4 ;  /* 0x0051e80401007387 */ /* 0x0001e20000100a00 */
[----:B------:R-:W-:Y:S02]  /*10bc20*/  F2FP.SATFINITE.E5M2.F32.PACK_AB_MERGE_C R7, R12, R11, RZ ;  /* 0x0000000b0c07723e */ /* 0x000fe400048060ff */
[----:B0-----:R-:W-:-:S03]  /*10bc30*/  IADD3 R4, P1, R2, R55, RZ ;  /* 0x0000003702047210 */ /* 0x001fc60007f3e0ff */
[----:B------:R-:W-:Y:S02]  /*10bc40*/  STL [R1+0x4ec], R7 ;  /* 0x0004ec0701007387 */ /* 0x000fe40000100800 */
[----:B------:R-:W-:Y:S01]  /*10bc50*/  IMAD.X R5, R3, 0x1, R54, P1 ;  /* 0x0000000103057824 */ /* 0x000fe200008e0636 */
[----:B----4-:R-:W-:-:S05]  /*10bc60*/  F2FP.SATFINITE.E5M2.F32.PACK_AB_MERGE_C R6, R14, R13, RZ ;  /* 0x0000000d0e06723e */ /* 0x010fca00048060ff */
[----:B------:R-:W-:Y:S04]  /*10bc70*/  STL [R1+0x59b8], R6 ;  /* 0x0059b80601007387 */ /* 0x000fe80000100800 */
[----:B------:R0:W-:Y:S01]  /*10bc80*/  STL.64 [R1+0x51d8], R4 ;  /* 0x0051d80401007387 */ /* 0x0001e20000100a00 */
[----:B------:R-:W-:Y:S02]  /*10bc90*/  F2FP.SATFINITE.E5M2.F32.PACK_AB_MERGE_C R12, R18, R17, RZ ;  /* 0x00000011120c723e */ /* 0x000fe400048060ff */
[----:B0-----:R-:W-:-:S03]  /*10bca0*/  F2FP.SATFINITE.E5M2.F32.PACK_AB_MERGE_C R4, R16, R15, RZ ;  /* 0x0000000f1004723e */ /* 0x001fc600048060ff */
[----:B------:R-:W-:Y:S04]  /*10bcb0*/  STL [R1+0x60c4], R12 ;  /* 0x0060c40c01007387 */ /* 0x000fe80000100800 */
        /* <DEDUP_REMOVED lines=13> */
[----:B------:R-:W-:Y:S01]  /*10bd90*/  STL [R1+0x58e0], R7 ;  /* 0x0058e00701007387 */ /* 0x000fe20000100800 */
[----:B-1----:R-:W-:-:S03]  /*10bda0*/  IADD3 R4, P1, R2, R49, RZ ;  /* 0x0000003102047210 */ /* 0x002fc60007f3e0ff */
[----:B------:R0:W-:Y:S02]  /*10bdb0*/  STL [R1+0x58f8], R6 ;  /* 0x0058f80601007387 */ /* 0x0001e40000100800 */
[----:B------:R-:W-:Y:S01]  /*10bdc0*/  IMAD.X R5, R3, 0x1, R47, P1 ;  /* 0x0000000103057824 */ /* 0x000fe200008e062f */
[----:B0-----:R-:W-:-:S04]  /*10bdd0*/  F2FP.SATFINITE.E5M2.F32.PACK_AB_MERGE_C R6, R38, R37, RZ ;  /* 0x000000252606723e */ /* 0x001fc800048060ff */
[----:B------:R0:W-:Y:S04]  /*10bde0*/  STL.64 [R1+0x51a8], R4 ;  /* 0x0051a80401007387 */ /* 0x0001e80000100a00 */
[----:B------:R-:W-:Y:S04]  /*10bdf0*/  STL [R1+0x589c], R6 ;  /* 0x00589c0601007387 */ /* 0x000fe80000100800 */
[----:B------:R-:W4:Y:S01]  /*10be00*/  LDL.LU R37, [R1+0xc90] ;  /* 0x000c900001257983 */ /* 0x000f220000300800 */
[----:B0-----:R-:W-:-:S03]  /*10be10*/  IADD3 R4, P1, R2, R48, RZ ;  /* 0x0000003002047210 */ /* 0x001fc60007f3e0ff */
[----:B------:R-:W4:Y:S02]  /*10be20*/  LDL.LU R38, [R1+0xc94] ;  /* 0x000c940001267983 */ /* 0x000f240000300800 */
[----:B------:R-:W-:Y:S01]  /*10be30*/  IMAD.X R5, R3, 0x1, R46, P1 ;  /* 0x0000000103057824 */ /* 0x000fe200008e062e */
[----:B------:R-:W-:-:S04]  /*10be40*/  F2FP.SATFINITE.E5M2.F32.PACK_AB_MERGE_C R3, R40, R43, RZ ;  /* 0x0000002b2803723e */ /* 0x000fc800048060ff */
[----:B------:R-:W-:Y:S04]  /*10be50*/  STL.64 [R1+0x51a0], R4 ;  /* 0x0051a00401007387 */ /* 0x000fe80000100a00 */
[----:B------:R2:W-:Y:S04]  /*10be60*/  STL [R1+0x58a8], R3 ;  /* 0x0058a80301007387 */ /* 0x0005e80000100800 */
[----:B------:R-:W4:Y:S04]  /*10be70*/  LDL.LU R43, [R1+0xc98] ;  /* 0x000c9800012b7983 */ /* 0x000f280000300800 */
[----:B------:R-:W4:Y:S01]  /*10be80*/  LDL.LU R40, [R1+0xc9c] ;  /* 0x000c9c0001287983 */ /* 0x000f220000300800 */
[----:B--2---:R-:W-:-:S05]  /*10be90*/  F2FP.SATFINITE.E5M2.F32.PACK_AB_MERGE_C R3, R42, R36, RZ ;  /* 0x000000242a03723e */ /* 0x004fca00048060ff */
[----:B------:R-:W-:Y:S04]  /*10bea0*/  STL [R1+0x584c], R3 ;  /* 0x00584c0301007387 */ /* 0x000fe80000100800 */
[----:B------:R-:W2:Y:S04]  /*10beb0*/  LDL.LU R4, [R1+0xca0] ;  /* 0x000ca00001047983 */ /* 0x000ea80000300800 */
[----:B------:R-:W2:Y:S01]  /*10bec0*/  LDL.LU R5, [R1+0xca4] ;  /* 0x000ca40001057983 */ /* 0x000ea20000300800 */
[----:B---3--:R-:W-:-:S05]  /*10bed0*/  F2FP.SATFINITE.E5M2.F32.PACK_AB_MERGE_C R0, R0, R39, RZ ;  /* 0x000000270000723e */ /* 0x008fca00048060ff */
[----:B------:R0:W-:Y:S04]  /*10bee0*/  STL [R1+0x5850], R0 ;  /* 0x0058500001007387 */ /* 0x0001e80000100800 */
[----:B------:R-:W3:Y:S04]  /*10bef0*/  LDL.LU R39, [R1+0xca8] ;  /* 0x000ca80001277983 */ /* 0x000ee80000300800 */
        /* <DEDUP_REMOVED lines=14> */
[----:B------:R-:W-:Y:S01]  /*10bfe0*/  VIADD R2, R2, UR6 ;  /* 0x0000000602027c36 */ /* 0x000fe20008000000 */
[----:B------:R-:W-:-:S02]  /*10bff0*/  ULDC UR6, c[0x0][0x248] ;  /* 0x0000920000067ab9 */ /* 0x000fc40000000800 */
[----:B------:R-:W3:Y:S04]  /*10c000*/  LDL.LU R31, [R1+0xce4] ;  /* 0x000ce400011f7983 */ /* 0x000ee80000300800 */
[----:B------:R-:W3:Y:S04]  /*10c010*/  LDL.LU R33, [R1+0xce8] ;  /* 0x000ce80001217983 */ /* 0x000ee80000300800 */
[----:B------:R-:W3:Y:S01]  /*10c020*/  LDL.LU R35, [R1+0xcec] ;  /* 0x000cec0001237983 */ /* 0x000ee20000300800 */
[----:B------:R-:W-:Y:S02]  /*10c030*/  SHF.R.S32.HI R3, RZ, 0x1f, R2 ;  /* 0x0000001fff037819 */ /* 0x000fe40000011402 */
[----:B------:R-:W-:Y:S01]  /*10c040*/  IADD3 R6, P1, R2, R59, RZ ;  /* 0x0000003b02067210 */ /* 0x000fe20007f3e0ff */
[----:B------:R-:W3:Y:S04]  /*10c050*/  LDL.LU R36, [R1+0xcf0] ;  /* 0x000cf00001247983 */ /* 0x000ee80000300800 */
[----:B------:R-:W3:Y:S01]  /*10c060*/  LDL.LU R42, [R1+0xcf4] ;  /* 0x000cf400012a7983 */ /* 0x000ee20000300800 */
[----:B------:R-:W-:-:S05]  /*10c070*/  IMAD.X R7, R3, 0x1, R58, P1 ;  /* 0x0000000103077824 */ /* 0x000fca00008e063a */
[----:B------:R4:W-:Y:S02]  /*10c080*/  STL.64 [R1+0x5180], R6 ;  /* 0x0051800601007387 */ /* 0x0009e40000100a00 */
[----:B----4-:R-:W-:Y:S02]  /*10c090*/  F2FP.SATFINITE.E5M2.F32.PACK_AB_MERGE_C R7, R38, R37, RZ ;  /* 0x000000252607723e */ /* 0x010fe400048060ff */
[----:B------:R-:W4:Y:S04]  /*10c0a0*/  LDL.LU R37, [R1+0xcf8] ;  /* 0x000cf80001257983 */ /* 0x000f280000300800 */
        /* <DEDUP_REMOVED lines=8> */
[----:B------:R-:W-:Y:S01]  /*10c130*/  STL.64 [R1+0x5170], R6 ;  /* 0x0051700601007387 */ /* 0x000fe20000100a00 */
[----:B--2---:R-:W-:Y:S02]  /*10c140*/  F2FP.SATFINITE.E5M2.F32.PACK_AB_MERGE_C R5, R5, R4, RZ ;  /* 0x000000040505723e */ /* 0x004fe400048060ff */
[----:B---3--:R-:W-:Y:S02]  /*10c150*/  F2FP.SATFINITE.E5M2.F32.PACK_AB_MERGE_C R4, R0, R39, RZ ;  /* 0x000000270004723e */ /* 0x008fe400048060ff */
        /* <DEDUP_REMOVED lines=37> */
[----:B------:R-:W3:Y:S01]  /*10c3b0*/  LDL.LU R36, [R1+0xd10] ;  /* 0x000d100001247983 */ /* 0x000ee20000300800 */
[----:B0-----:R-:W-:-:S03]  /*10c3c0*/  IADD3 R4, P1, R2, R48, RZ ;  /* 0x0000003002047210 */ /* 0x001fc60007f3e0ff */
[----:B------:R-:W3:Y:S02]  /*10c3d0*/  LDL.LU R42, [R1+0xd14] ;  /* 0x000d1400012a7983 */ /* 0x000ee40000300800 */
[----:B------:R-:W-:-:S05]  /*10c3e0*/  IMAD.X R5, R3, 0x1, R46, P1 ;  /* 0x0000000103057824 */ /* 0x000fca00008e062e */
[----:B------:R-:W-:Y:S01]  /*10c3f0*/  STL.64 [R1+0x5120], R4 ;  /* 0x0051200401007387 */ /* 0x000fe20000100a00 */
[----:B----4-:R-:W-:-:S03]  /*10c400*/  F2FP.SATFINITE.E5M2.F32.PACK_AB_MERGE_C R3, R38, R37, RZ ;  /* 0x000000252603723e */ /* 0x010fc600048060ff */
[----:B------:R-:W4:Y:S04]  /*10c410*/  LDL.LU R37, [R1+0xd18] ;  /* 0x000d180001257983 */ /* 0x000f280000300800 */
[----:B------:R-:W4:Y:S04]  /*10c420*/  LDL.LU R38, [R1+0xd1c] ;  /* 0x000d1c0001267983 */ /* 0x000f280000300800 */
[----:B------:R0:W-:Y:S02]  /*10c430*/  STL [R1+0x834], R3 ;  /* 0x0008340301007387 */ /* 0x0001e40000100800 */
[----:B0-----:R-:W-:-:S05]  /*10c440*/  F2FP.SATFINITE.E5M2.F32.PACK_AB_MERGE_C R3, R40, R43, RZ ;  /* 0x0000002b2803723e */ /* 0x001fca00048060ff */
[----:B------:R-:W-:Y:S04]  /*10c450*/  STL [R1+0x80c], R3 ;  /* 0x00080c0301007387 */ /* 0x000fe80000100800 */
[----:B------:R-:W4:Y:S04]  /*10c460*/  LDL.LU R43, [R1+0xd20] ;  /* 0x000d2000012b7983 */ /* 0x000f280000300800 */
[----:B------:R-:W4:Y:S04]  /*10c470*/  LDL.LU R40, [R1+0xd24] ;  /* 0x000d240001287983 */ /* 0x000f280000300800 */
[----:B------:R-:W4:Y:S04]  /*10c480*/  LDL.LU R8, [R1+0xd28] ;  /* 0x000d280001087983 */ /* 0x000f280000300800 */
[----:B------:R-:W4:Y:S01]  /*10c490*/  LDL.LU R11, [R1+0xd2c] ;  /* 0x000d2c00010b7983 */ /* 0x000f220000300800 */
[----:B--2---:R-:W-:-:S05]  /*10c4a0*/  F2FP.SATFINITE.E5M2.F32.PACK_AB_MERGE_C R0, R0, R39, RZ ;  /* 0x000000270000723e */ /* 0x004fca00048060ff */
[----:B------:R0:W-:Y:S04]  /*10c4b0*/  STL [R1+0x810], R0 ;  /* 0x0008100001007387 */ /* 0x0001e80000100800 */
[----:B------:R-:W2:Y:S04]  /*10c4c0*/  LDL.LU R13, [R1+0xd30] ;  /* 0x000d3000010d7983 */ /* 0x000ea80000300800 */
[----:B------:R-:W2:Y:S04]  /*10c4d0*/  LDL.LU R14, [R1+0xd34] ;  /* 0x000d3400010e7983 */ /* 0x000ea80000300800 */
[----:B------:R-:W2:Y:S04]  /*10c4e0*/  LDL.LU R39, [R1+0xd38] ;  /* 0x000d380001277983 */ /* 0x000ea80000300800 */
[----:B0-----:R-:W2:Y:S04]  /*10c4f0*/  LDL.LU R0, [R1+0xd3c] ;  /* 0x000d3c0001007983 */ /* 0x001ea80000300800 */
[----:B------:R-:W2:Y:S04]  /*10c500*/  LDL.LU R15, [R1+0xd40] ;  /* 0x000d4000010f7983 */ /* 0x000ea80000300800 */
[----:B------:R-:W2:Y:S04]  /*10c510*/  LDL.LU R16, [R1+0xd44] ;  /* 0x000d440001107983 */ /* 0x000ea80000300800 */
[----:B------:R-:W2:Y:S04]  /*10c520*/  LDL.LU R17, [R1+0xd48] ;  /* 0x000d480001117983 */ /* 0x000ea80000300800 */
[----:B------:R-:W2:Y:S04]  /*10c530*/  LDL.LU R18, [R1+0xd4c] ;  /* 0x000d4c0001127983 */ /* 0x000ea80000300800 */
[----:B------:R-:W2:Y:S01]  /*10c540*/  LDL.LU R19, [R1+0xd50] ;  /* 0x000d500001137983 */ /* 0x000ea20000300800 */
[----:B------:R-:W-:Y:S01]  /*10c550*/  VIADD R2, R2, UR6 ;  /* 0x0000000602027c36 */ /* 0x000fe20008000000 */
[----:B------:R-:W-:-:S02]  /*10c560*/  ULDC UR6, c[0x0][0x248] ;  /* 0x0000920000067ab9 */ /* 0x000fc40000000800 */
[----:B------:R-:W2:Y:S04]  /*10c570*/  LDL.LU R21, [R1+0xd54] ;  /* 0x000d540001157983 */ /* 0x000ea80000300800 */
[----:B------:R-:W2:Y:S04]  /*10c580*/  LDL.LU R25, [R1+0xd58] ;  /* 0x000d580001197983 */ /* 0x000ea80000300800 */
[----:B------:R-:W2:Y:S01]  /*10c590*/  LDL.LU R27, [R1+0xd5c] ;  /* 0x000d5c00011b7983 */ /* 0x000ea20000300800 */
[----:B------:R-:W-:-:S03]  /*10c5a0*/  SHF.R.S32.HI R3, RZ, 0x1f, R2 ;  /* 0x0000001fff037819 */ /* 0x000fc60000011402 */
[----:B------:R-:W2:Y:S01]  /*10c5b0*/  LDL.LU R29, [R1+0xd60] ;  /* 0x000d6000011d7983 */ /* 0x000ea20000300800 */
[----:B------:R-:W-:-:S03]  /*10c5c0*/  IADD3 R4, P1, R2, R59, RZ ;  /* 0x0000003b02047210 */ /* 0x000fc60007f3e0ff */
[----:B------:R-:W2:Y:S04]  /*10c5d0*/  LDL.LU R31, [R1+0xd64] ;  /* 0x000d6400011f7983 */ /* 0x000ea80000300800 */
[----:B------:R-:W2:Y:S04]  /*10c5e0*/  LDL.LU R33, [R1+0xd68] ;  /* 0x000d680001217983 */ /* 0x000ea80000300800 */
[----:B------:R-:W2:Y:S01]  /*10c5f0*/  LDL.LU R35, [R1+0xd6c] ;  /* 0x000d6c0001237983 */ /* 0x000ea20000300800 */
        /* <DEDUP_REMOVED lines=8> */
[----:B------:R-:W-:Y:S04]  /*10c680*/  STL [R1+0x7cc], R6 ;  /* 0x0007cc0601007387 */ /* 0x000fe80000100800 */
[----:B------:R-:W4:Y:S04]  /*10c690*/  LDL.LU R37, [R1+0xd78] ;  /* 0x000d780001257983 */ /* 0x000f280000300800 */
[----:B------:R-:W4:Y:S01]  /*10c6a0*/  LDL.LU R38, [R1+0xd7c] ;  /* 0x000d7c0001267983 */ /* 0x000f220000300800 */
        /* <DEDUP_REMOVED lines=11> */
[----:B--2---:R-:W-:Y:S02]  /*10c760*/  F2FP.SATFINITE.E5M2.F32.PACK_AB_MERGE_C R5, R14, R13, RZ ;  /* 0x0000000d0e05723e */ /* 0x004fe400048060ff */
        /* <DEDUP_REMOVED lines=27> */
[----:B------:R-:W-:Y:S01]  /*10c920*/  IMAD.X R5, R3, 0x1, R47, P1 ;  /* 0x0000000103057824 */ /* 0x000fe200008e062f */
[----:B---3--:R-:W-:-:S04]  /*10c930*/  F2FP.SATFINITE.E5M2.F32.PACK_AB_MERGE_C R6, R42, R36, RZ ;  /* 0x000000242a06723e */ /* 0x008fc800048060ff */
        /* <DEDUP_REMOVED lines=10> */
[----:B------:R0:W-:Y:S04]  /*10c9e0*/  STL [R1+0x5f4], R3 ;  /* 0x0005f40301007387 */ /* 0x0001e80000100800 */
[----:B------:R-:W4:Y:S04]  /*10c9f0*/  LDL.LU R8, [R1+0xe10] ;  /* 0x000e100001087983 */ /* 0x000f280000300800 */
[----:B------:R-:W4:Y:S01]  /*10ca00*/  LDL.LU R11, [R1+0xe14] ;  /* 0x000e1400010b7983 */ /* 0x000f220000300800 */
        /* <DEDUP_REMOVED lines=9> */
[----:B0-----:R-:W2:Y:S01]  /*10caa0*/  LDL.LU R0, [R1+0xe2c] ;  /* 0x000e2c0001007983 */ /* 0x001ea20000300800 */
[----:B------:R-:W-:Y:S01]  /*10cab0*/  VIADD R2, R2, UR6 ;  /* 0x0000000602027c36 */ /* 0x000fe20008000000 */
[----:B------:R-:W-:-:S02]  /*10cac0*/  ULDC UR6, c[0x0][0x248] ;  /* 0x0000920000067ab9 */ /* 0x000fc40000000800 */
[----:B------:R-:W2:Y:S02]  /*10cad0*/  LDL.LU R15, [R1+0xe80] ;  /* 0x000e8000010f7983 */ /* 0x000ea40000300800 */
[----:B------:R-:W-:Y:S02]  /*10cae0*/  SHF.R.S32.HI R3, RZ, 0x1f, R2 ;  /* 0x0000001fff037819 */ /* 0x000fe40000011402 */
[----:B------:R-:W-:Y:S01]  /*10caf0*/  IADD3 R4, P1, R2, R59, RZ ;  /* 0x0000003b02047210 */ /* 0x000fe20007f3e0ff */
[----:B------:R-:W2:Y:S04]  /*10cb00*/  LDL.LU R16, [R1+0xe84] ;  /* 0x000e840001107983 */ /* 0x000ea80000300800 */
[----:B------:R-:W-:Y:S01]  /*10cb10*/  IMAD.X R5, R3, 0x1, R58, P1 ;  /* 0x0000000103057824 */ /* 0x000fe200008e063a */
[----:B------:R-:W2:Y:S04]  /*10cb20*/  LDL.LU R17, [R1+0xe88] ;  /* 0x000e880001117983 */ /* 0x000ea80000300800 */
        /* <DEDUP_REMOVED lines=14> */
[----:B----4-:R-:W-:-:S05]  /*10cc10*/  F2FP.SATFINITE.E5M2.F32.PACK_AB_MERGE_C R6, R38, R37, RZ ;  /* 0x000000252606723e */ /* 0x010fca00048060ff */
[----:B------:R1:W-:Y:S04]  /*10cc20*/  STL [R1+0x57c], R6 ;  /* 0x00057c0601007387 */ /* 0x0003e80000100800 */
[----:B------:R-:W4:Y:S04]  /*10cc30*/  LDL.LU R37, [R1+0xeb8] ;  /* 0x000eb80001257983 */ /* 0x000f280000300800 */
[----:B------:R-:W4:Y:S01]  /*10cc40*/  LDL.LU R38, [R1+0xebc] ;  /* 0x000ebc0001267983 */ /* 0x000f220000300800 */
[----:B0-----:R-:W-:Y:S02]  /*10cc50*/  IADD3 R4, P1, R2, R61, RZ ;  /* 0x0000003d02047210 */ /* 0x001fe40007f3e0ff */
[----:B------:R-:W-:-:S03]  /*10cc60*/  F2FP.SATFINITE.E5M2.F32.PACK_AB_MERGE_C R7, R11, R8, RZ ;  /* 0x000000080b07723e */ /* 0x000fc600048060ff */
[----:B------:R-:W-:-:S05]  /*10cc70*/  IMAD.X R5, R3, 0x1, R60, P1 ;  /* 0x0000000103057824 */ /* 0x000fca00008e063c */
[----:B------:R0:W-:Y:S01]  /*10cc80*/  STL.64 [R1+0x5070], R4 ;  /* 0x0050700401007387 */ /* 0x0001e20000100a00 */
[----:B-1----:R-:W-:-:S03]  /*10cc90*/  F2FP.SATFINITE.E5M2.F32.PACK_AB_MERGE_C R6, R40, R43, RZ ;  /* 0x0000002b2806723e */ /* 0x002fc600048060ff */
[----:B------:R-:W-:Y:S04]  /*10cca0*/  STL [R1+0x55c], R7 ;  /* 0x00055c0701007387 */ /* 0x000fe80000100800 */
[----:B------:R-:W-:Y:S04]  /*10ccb0*/  STL [R1+0x564], R6 ;  /* 0x0005640601007387 */ /* 0x000fe80000100800 */
[----:B------:R-:W4:Y:S04]  /*10ccc0*/  LDL.LU R43, [R1+0xf80] ;  /* 0x000f8000012b7983 */ /* 0x000f280000300800 */
[----:B------:R-:W4:Y:S01]  /*10ccd0*/  LDL.LU R40, [R1+0xf84] ;  /* 0x000f840001287983 */ /* 0x000f220000300800 */
[----:B0-----:R-:W-:-:S02]  /*10cce0*/  IADD3 R4, P1, R2, R57, RZ ;  /* 0x0000003902047210 */ /* 0x001fc40007f3e0ff */
[----:B------:R-:W-:-:S03]  /*10ccf0*/  F2FP.SATFINITE.E5M2.F32.PACK_AB_MERGE_C R34, R14, R13, RZ ;  /* 0x0000000d0e22723e */ /* 0x000fc600048060ff */
[----:B------:R-:W-:-:S05]  /*10cd00*/  IMAD.X R5, R3, 0x1, R56, P1 ;  /* 0x0000000103057824 */ /* 0x000fca00008e0638 */
[----:B------:R2:W-:Y:S04]  /*10cd10*/  STL.64 [R1+0x5068], R4 ;  /* 0x0050680401007387 */ /* 0x0005e80000100a00 */
[----:B------:R-:W-:Y:S01]  /*10cd20*/  STL [R1+0x5fa4], R34 ;  /* 0x005fa42201007387 */ /* 0x000fe20000100800 */
[----:B--2---:R-:W-:-:S03]  /*10cd30*/  F2FP.SATFINITE.E5M2.F32.PACK_AB_MERGE_C R4, R0, R39, RZ ;  /* 0x000000270004723e */ /* 0x004fc600048060ff */
[----:B------:R-:W2:Y:S04]  /*10cd40*/  LDL.LU R39, [R1+0xf88] ;  /* 0x000f880001277983 */ /* 0x000ea80000300800 */
        /* <DEDUP_REMOVED lines=24> */
[----:B------:R-:W-:-:S05]  /*10ced0*/  IMAD.X R5, R3, 0x1, R47, P1 ;  /* 0x0000000103057824 */ /* 0x000fca00008e062f */
[----:B------:R0:W-:Y:S01]  /*10cee0*/  STL.64 [R1+0x5028], R4 ;  /* 0x0050280401007387 */ /* 0x0001e20000100a00 */
[----:B---3--:R-:W-:Y:S02]  /*10cef0*/  F2FP.SATFINITE.E5M2.F32.PACK_AB_MERGE_C R6, R42, R36, RZ ;  /* 0x000000242a06723e */ /* 0x008fe400048060ff */
[----:B0-----:R-:W-:-:S03]  /*10cf00*/  IADD3 R4, P1, R2, R48, RZ ;  /* 0x0000003002047210 */ /* 0x001fc60007f3e0ff */
[----:B------:R-:W-:Y:S04]  /*10cf10*/  STL [R1+0x4e8], R6 ;  /* 0x0004e80601007387 */ /* 0x000fe80000100800 */
[----:B------:R-:W3:Y:S01]  /*10cf20*/  LDL.LU R36, [R1+0xf90] ;  /* 0x000f900001247983 */ /* 0x000ee20000300800 */
[----:B------:R-:W-:-:S03]  /*10cf30*/  IMAD.X R5, R3, 0x1, R46, P1 ;  /* 0x0000000103057824 */ /* 0x000fc600008e062e */
        /* <DEDUP_REMOVED lines=28> */
[----:B------:R-:W2:Y:S01]  /*10d100*/  LDL.LU R25, [R1+0x1058] ;  /* 0x0010580001197983 */ /* 0x000ea20000300800 */
[----:B------:R-:W-:-:S03]  /*10d110*/  IMAD.X R5, R3, 0x1, R58, P1 ;  /* 0x0000000103057824 */ /* 0x000fc600008e063a */
[----:B------:R-:W2:Y:S04]  /*10d120*/  LDL.LU R27, [R1+0x105c] ;  /* 0x00105c00011b7983 */ /* 0x000ea80000300800 */
        /* <DEDUP_REMOVED lines=21> */
[----:B------:R-:W-:-:S05]  /*10d280*/  IMAD.X R5, R3, 0x1, R56, P1 ;  /* 0x0000000103057824 */ /* 0x000fca00008e0638 */
[----:B------:R0:W-:Y:S01]  /*10d290*/  STL.64 [R1+0x4fe8], R4 ;  /* 0x004fe80401007387 */ /* 0x0001e20000100a00 */
[----:B------:R-:W-:Y:S02]  /*10d2a0*/  F2FP.SATFINITE.E5M2.F32.PACK_AB_MERGE_C R6, R16, R15, RZ ;  /* 0x0000000f1006723e */ /* 0x000fe400048060ff */
[----:B0-----:R-:W-:Y:S02]  /*10d2b0*/  F2FP.SATFINITE.E5M2.F32.PACK_AB_MERGE_C R4, R40, R43, RZ ;  /* 0x0000002b2804723e */ /* 0x001fe400048060ff */
[----:B------:R-:W4:Y:S04]  /*10d2c0*/  LDL.LU R43, [R1+0x1110] ;  /* 0x00111000012b7983 */ /* 0x000f280000300800 */
[----:B------:R-:W4:Y:S04]  /*10d2d0*/  LDL.LU R40, [R1+0x1114] ;  /* 0x0011140001287983 */ /* 0x000f280000300800 */
[----:B------:R0:W-:Y:S02]  /*10d2e0*/  STL [R1+0x4a0], R4 ;  /* 0x0004a00401007387 */ /* 0x0001e40000100800 */
[----:B0-----:R-:W-:-:S02]  /*10d2f0*/  IADD3 R4, P1, R2, R55, RZ ;  /* 0x0000003702047210 */ /* 0x001fc40007f3e0ff */
[----:B------:R-:W-:Y:S03]  /*10d300*/  STL [R1+0x4a4], R6 ;  /* 0x0004a40601007387 */ /* 0x000fe60000100800 */
        /* <DEDUP_REMOVED lines=15> */
[----:B------:R0:W-:Y:S02]  /*10d400*/  STL [R1+0x188], R6 ;  /* 0x0001880601007387 */ /* 0x0001e40000100800 */
[----:B------:R-:W-:-:S05]  /*10d410*/  IMAD.X R5, R3, 0x1, R50, P1 ;  /* 0x0000000103057824 */ /* 0x000fca00008e0632 */
[----:B------:R1:W-:Y:S01]  /*10d420*/  STL.64 [R1+0x4fc0], R4 ;  /* 0x004fc00401007387 */ /* 0x0003e20000100a00 */
[----:B0-----:R-:W-:Y:S02]  /*10d430*/  F2FP.SATFINITE.E5M2.F32.PACK_AB_MERGE_C R6, R35, R33, RZ ;  /* 0x000000212306723e */ /* 0x001fe400048060ff */
[----:B-1----:R-:W-:-:S05]  /*10d440*/  F2FP.SATFINITE.E5M2.F32.PACK_AB_MERGE_C R4, R31, R29, RZ ;  /* 0x0000001d1f04723e */ /* 0x002fca00048060ff */
[----:B------:R0:W-:Y:S02]  /*10d450*/  STL [R1+0x5f08], R4 ;  /* 0x005f080401007387 */ /* 0x0001e40000100800 */
[----:B0-----:R-:W-:Y:S02]  /*10d460*/  IADD3 R4, P1, R2, R49, RZ ;  /* 0x0000003102047210 */ /* 0x001fe40007f3e0ff */
[----:B------:R-:W-:Y:S03]  /*10d470*/  STL [R1+0x58bc], R6 ;  /* 0x0058bc0601007387 */ /* 0x000fe60000100800 */
[----:B------:R-:W-:-:S05]  /*10d480*/  IMAD.X R5, R3, 0x1, R47, P1 ;  /* 0x0000000103057824 */ /* 0x000fca00008e062f */
[----:B------:R3:W-:Y:S04]  /*10d490*/  STL.64 [R1+0x4fb0], R4 ;  /* 0x004fb00401007387 */ /* 0x0007e80000100a00 */
[----:B------:R-:W2:Y:S04]  /*10d4a0*/  LDL.LU R8, [R1+0x1120] ;  /* 0x0011200001087983 */ /* 0x000ea80000300800 */
[----:B------:R-:W2:Y:S01]  /*10d4b0*/  LDL.LU R11, [R1+0x1124] ;  /* 0x00112400010b7983 */ /* 0x000ea20000300800 */
[----:B---3--:R-:W-:-:S05]  /*10d4c0*/  F2FP.SATFINITE.E5M2.F32.PACK_AB_MERGE_C R4, R42, R36, RZ ;  /* 0x000000242a04723e */ /* 0x008fca00048060ff */
[----:B------:R0:W-:Y:S04]  /*10d4d0*/  STL [R1+0x5860], R4 ;  /* 0x0058600401007387 */ /* 0x0001e80000100800 */
[----:B------:R-:W3:Y:S04]  /*10d4e0*/  LDL.LU R36, [R1+0x1128] ;  /* 0x0011280001247983 */ /* 0x000ee80000300800 */
[----:B------:R-:W3:Y:S01]  /*10d4f0*/  LDL.LU R42, [R1+0x112c] ;  /* 0x00112c00012a7983 */ /* 0x000ee20000300800 */
[----:B0-----:R-:W-:-:S03]  /*10d500*/  IADD3 R4, P1, R2, R48, RZ ;  /* 0x0000003002047210 */ /* 0x001fc60007f3e0ff */
[----:B------:R-:W3:Y:S02]  /*10d510*/  LDL.LU R13, [R1+0x1130] ;  /* 0x00113000010d7983 */ /* 0x000ee40000300800 */
[----:B------:R-:W-:Y:S02]  /*10d520*/  IMAD.X R5, R3, 0x1, R46, P1 ;  /* 0x0000000103057824 */ /* 0x000fe400008e062e */
[----:B------:R-:W3:Y:S04]  /*10d530*/  LDL.LU R14, [R1+0x1134] ;  /* 0x00113400010e7983 */ /* 0x000ee80000300800 */
[----:B------:R-:W-:Y:S01]  /*10d540*/  STL.64 [R1+0x4fa8], R4 ;  /* 0x004fa80401007387 */ /* 0x000fe20000100a00 */
        /* <DEDUP_REMOVED lines=24> */
[----:B------:R-:W-:Y:S01]  /*10d6d0*/  VIADD R2, R2, UR6 ;  /* 0x0000000602027c36 */ /* 0x000fe20008000000 */
[----:B------:R-:W-:-:S04]  /*10d6e0*/  ULDC UR6, c[0x0][0x248] ;  /* 0x0000920000067ab9 */ /* 0x000fc80000000800 */
[----:B------:R-:W-:Y:S02]  /*10d6f0*/  SHF.R.S32.HI R3, RZ, 0x1f, R2 ;  /* 0x0000001fff037819 */ /* 0x000fe40000011402 */
[----:B------:R-:W-:-:S05]  /*10d700*/  IADD3 R4, P1, R2, R59, RZ ;  /* 0x0000003b02047210 */ /* 0x000fca0007f3e0ff */
[----:B------:R-:W-:-:S05]  /*10d710*/  IMAD.X R5, R3, 0x1, R58, P1 ;  /* 0x0000000103057824 */ /* 0x000fca00008e063a */
[----:B------:R0:W-:Y:S02]  /*10d720*/  STL.64 [R1+0x4f88], R4 ;  /* 0x004f880401007387 */ /* 0x0001e40000100a00 */
[----:B0-----:R-:W-:-:S05]  /*10d730*/  IADD3 R4, P1, R2, R61, RZ ;  /* 0x0000003d02047210 */ /* 0x001fca0007f3e0ff */
[----:B------:R-:W-:Y:S01]  /*10d740*/  IMAD.X R5, R3, 0x1, R60, P1 ;  /* 0x0000000103057824 */ /* 0x000fe200008e063c */
[----:B------:R-:W-:-:S05]  /*10d750*/  F2FP.SATFINITE.E5M2.F32.PACK_AB_MERGE_C R7, R11, R8, RZ ;  /* 0x000000080b07723e */ /* 0x000fca00048060ff */
[----:B------:R0:W-:Y:S01]  /*10d760*/  STL [R1+0x57e4], R7 ;  /* 0x0057e40701007387 */ /* 0x0001e20000100800 */
[----:B---3--:R-:W-:-:S05]  /*10d770*/  F2FP.SATFINITE.E5M2.F32.PACK_AB_MERGE_C R6, R42, R36, RZ ;  /* 0x000000242a06723e */ /* 0x008fca00048060ff */
[----:B------:R-:W-:Y:S04]  /*10d780*/  STL [R1+0x57f0], R6 ;  /* 0x0057f00601007387 */ /* 0x000fe80000100800 */
[----:B------:R-:W3:Y:S04]  /*10d790*/  LDL.LU R36, [R1+0x1210] ;  /* 0x0012100001247983 */ /* 0x000ee80000300800 */
[----:B------:R-:W3:Y:S04]  /*10d7a0*/  LDL.LU R42, [R1+0x1214] ;  /* 0x00121400012a7983 */ /* 0x000ee80000300800 */
[----:B------:R1:W-:Y:S01]  /*10d7b0*/  STL.64 [R1+0x4f78], R4 ;  /* 0x004f780401007387 */ /* 0x0003e20000100a00 */
[----:B0-----:R-:W-:-:S02]  /*10d7c0*/  F2FP.SATFINITE.E5M2.F32.PACK_AB_MERGE_C R7, R14, R13, RZ ;  /* 0x0000000d0e07723e */ /* 0x001fc400048060ff */
[----:B-1----:R-:W-:-:S03]  /*10d7d0*/  IADD3 R4, P1, R2, R57, RZ ;  /* 0x0000003902047210 */ /* 0x002fc60007f3e0ff */
[----:B------:R-:W-:Y:S02]  /*10d7e0*/  STL [R1+0x57b4], R7 ;  /* 0x0057b40701007387 */ /* 0x000fe40000100800 */
[----:B------:R-:W-:Y:S01]  /*10d7f0*/  IMAD.X R5, R3, 0x1, R56, P1 ;  /* 0x0000000103057824 */ /* 0x000fe200008e0638 */
[----:B----4-:R-:W-:-:S05]  /*10d800*/  F2FP.SATFINITE.E5M2.F32.PACK_AB_MERGE_C R6, R16, R15, RZ ;  /* 0x0000000f1006723e */ /* 0x010fca00048060ff */
[----:B------:R-:W-:Y:S04]  /*10d810*/  STL [R1+0x58dc], R6 ;  /* 0x0058dc0601007387 */ /* 0x000fe80000100800 */
[----:B------:R0:W-:Y:S02]  /*10d820*/  STL.64 [R1+0x4f68], R4 ;  /* 0x004f680401007387 */ /* 0x0001e40000100a00 */
[----:B0-----:R-:W-:Y:S02]  /*10d830*/  F2FP.SATFINITE.E5M2.F32.PACK_AB_MERGE_C R4, R38, R37, RZ ;  /* 0x000000252604723e */ /* 0x001fe400048060ff */
[----:B------:R-:W4:Y:S04]  /*10d840*/  LDL.LU R37, [R1+0x1218] ;  /* 0x0012180001257983 */ /* 0x000f280000300800 */
[----:B------:R-:W4:Y:S04]  /*10d850*/  LDL.LU R38, [R1+0x121c] ;  /* 0x00121c0001267983 */ /* 0x000f280000300800 */
[----:B------:R0:W-:Y:S02]  /*10d860*/  STL [R1+0x5784], R4 ;  /* 0x0057840401007387 */ /* 0x0001e40000100800 */
[----:B0-----:R-:W-:-:S02]  /*10d870*/  IADD3 R4, P1, R2, R55, RZ ;  /* 0x0000003702047210 */ /* 0x001fc40007f3e0ff */
[----:B------:R-:W-:-:S03]  /*10d880*/  F2FP.SATFINITE.E5M2.F32.PACK_AB_MERGE_C R6, R33, R29, RZ ;  /* 0x0000001d2106723e */ /* 0x000fc600048060ff */
[----:B------:R-:W-:Y:S02]  /*10d890*/  IMAD.X R5, R3, 0x1, R54, P1 ;  /* 0x0000000103057824 */ /* 0x000fe400008e0636 */
[----:B------:R-:W-:Y:S04]  /*10d8a0*/  STL [R1+0x5794], R6 ;  /* 0x0057940601007387 */ /* 0x000fe80000100800 */
[----:B------:R-:W4:Y:S04]  /*10d8b0*/  LDL.LU R29, [R1+0x1220] ;  /* 0x00122000011d7983 */ /* 0x000f280000300800 */
[----:B------:R-:W4:Y:S04]  /*10d8c0*/  LDL.LU R33, [R1+0x1224] ;  /* 0x0012240001217983 */ /* 0x000f280000300800 */
[----:B------:R0:W-:Y:S02]  /*10d8d0*/  STL.64 [R1+0x4f60], R4 ;  /* 0x004f600401007387 */ /* 0x0001e40000100a00 */
[----:B0-----:R-:W-:-:S02]  /*10d8e0*/  F2FP.SATFINITE.E5M2.F32.PACK_AB_MERGE_C R5, R18, R17, RZ ;  /* 0x000000111205723e */ /* 0x001fc400048060ff */
[----:B--2---:R-:W-:Y:S02]  /*10d8f0*/  F2FP.SATFINITE.E5M2.F32.PACK_AB_MERGE_C R4, R40, R43, RZ ;  /* 0x0000002b2804723e */ /* 0x004fe400048060ff */
        /* <DEDUP_REMOVED lines=12> */
[----:B------:R-:W-:Y:S01]  /*10d9c0*/  IMAD.X R5, R3, 0x1, R50, P1 ;  /* 0x0000000103057824 */ /* 0x000fe200008e0632 */
[----:B------:R-:W-:-:S04]  /*10d9d0*/  F2FP.SATFINITE.E5M2.F32.PACK_AB_MERGE_C R0, R0, R39, RZ ;  /* 0x000000270000723e */ /* 0x000fc800048060ff */
[----:B------:R0:W-:Y:S02]  /*10d9e0*/  STL.64 [R1+0x4f40], R4 ;  /* 0x004f400401007387 */ /* 0x0001e40000100a00 */
[----:B0-----:R-:W-:Y:S02]  /*10d9f0*/  F2FP.SATFINITE.E5M2.F32.PACK_AB_MERGE_C R4, R35, R31, RZ ;  /* 0x0000001f2304723e */ /* 0x001fe400048060ff */
[----:B------:R-:W2:Y:S04]  /*10da00*/  LDL.LU R31, [R1+0x1230] ;  /* 0x00123000011f7983 */ /* 0x000ea80000300800 */
[----:B------:R-:W-:Y:S04]  /*10da10*/  STL [R1+0x82c], R4 ;  /* 0x00082c0401007387 */ /* 0x000fe80000100800 */
[----:B------:R-:W2:Y:S04]  /*10da20*/  LDL.LU R35, [R1+0x1234] ;  /* 0x0012340001237983 */ /* 0x000ea80000300800 */
[----:B------:R0:W-:Y:S04]  /*10da30*/  STL [R1+0x58ec], R0 ;  /* 0x0058ec0001007387 */ /* 0x0001e80000100800 */
[----:B------:R-:W2:Y:S04]  /*10da40*/  LDL.LU R39, [R1+0x1238] ;  /* 0x0012380001277983 */ /* 0x000ea80000300800 */
[----:B0-----:R-:W2:Y:S01]  /*10da50*/  LDL.LU R0, [R1+0x123c] ;  /* 0x00123c0001007983 */ /* 0x001ea20000300800 */
[----:B------:R-:W-:-:S05]  /*10da60*/  IADD3 R4, P1, R2, R49, RZ ;  /* 0x0000003102047210 */ /* 0x000fca0007f3e0ff */
        /* <DEDUP_REMOVED lines=29> */
[----:B------:R-:W2:Y:S01]  /*10dc40*/  LDL.LU R29, [R1+0x1274] ;  /* 0x00127400011d7983 */ /* 0x000ea20000300800 */
[----:B0-----:R-:W-:-:S03]  /*10dc50*/  SHF.R.S32.HI R3, RZ, 0x1f, R2 ;  /* 0x0000001fff037819 */ /* 0x001fc60000011402 */
[----:B------:R-:W2:Y:S04]  /*10dc60*/  LDL.LU R43, [R1+0x1278] ;  /* 0x00127800012b7983 */ /* 0x000ea80000300800 */
[----:B------:R-:W2:Y:S01]  /*10dc70*/  LDL.LU R40, [R1+0x127c] ;  /* 0x00127c0001287983 */ /* 0x000ea20000300800 */
[----:B------:R-:W-:-:S05]  /*10dc80*/  IMAD.X R5, R3, 0x1, R58, P1 ;  /* 0x0000000103057824 */ /* 0x000fca00008e063a */
[----:B------:R0:W-:Y:S02]  /*10dc90*/  STL.64 [R1+0x4f08], R4 ;  /* 0x004f080401007387 */ /* 0x0001e40000100a00 */
[----:B0-----:R-:W-:-:S05]  /*10dca0*/  IADD3 R4, P1, R2, R61, RZ ;  /* 0x0000003d02047210 */ /* 0x001fca0007f3e0ff */
[----:B------:R-:W-:Y:S01]  /*10dcb0*/  IMAD.X R5, R3, 0x1, R60, P1 ;  /* 0x0000000103057824 */ /* 0x000fe200008e063c */
[----:B------:R-:W-:-:S05]  /*10dcc0*/  F2FP.SATFINITE.E5M2.F32.PACK_AB_MERGE_C R6, R35, R31, RZ ;  /* 0x0000001f2306723e */ /* 0x000fca00048060ff */
[----:B------:R-:W-:Y:S01]  /*10dcd0*/  STL [R1+0x78c], R6 ;  /* 0x00078c0601007387 */ /* 0x000fe20000100800 */
[----:B------:R-:W-:-:S05]  /*10dce0*/  F2FP.SATFINITE.E5M2.F32.PACK_AB_MERGE_C R0, R0, R39, RZ ;  /* 0x000000270000723e */ /* 0x000fca00048060ff */
[----:B------:R0:W-:Y:S04]  /*10dcf0*/  STL [R1+0x790], R0 ;  /* 0x0007900001007387 */ /* 0x0001e80000100800 */
[----:B------:R-:W2:Y:S04]  /*10dd00*/  LDL.LU R31, [R1+0x1280] ;  /* 0x00128000011f7983 */ /* 0x000ea80000300800 */
[----:B------:R-:W2:Y:S04]  /*10dd10*/  LDL.LU R35, [R1+0x1284] ;  /* 0x0012840001237983 */ /* 0x000ea80000300800 */
[----:B------:R-:W2:Y:S04]  /*10dd20*/  LDL.LU R39, [R1+0x1288] ;  /* 0x0012880001277983 */ /* 0x000ea80000300800 */
[----:B------:R1:W-:Y:S04]  /*10dd30*/  STL.64 [R1+0x4ef8], R4 ;  /* 0x004ef80401007387 */ /* 0x0003e80000100a00 */
[----:B0-----:R-:W2:Y:S01]  /*10dd40*/  LDL.LU R0, [R1+0x128c] ;  /* 0x00128c0001007983 */ /* 0x001ea20000300800 */
[----:B-1----:R-:W-:-:S02]  /*10dd50*/  F2FP.SATFINITE.E5M2.F32.PACK_AB_MERGE_C R5, R16, R15, RZ ;  /* 0x0000000f1005723e */ /* 0x002fc400048060ff */
[----:B---3--:R-:W-:Y:S02]  /*10dd60*/  F2FP.SATFINITE.E5M2.F32.PACK_AB_MERGE_C R4, R42, R36, RZ ;  /* 0x000000242a04723e */ /* 0x008fe400048060ff */
[----:B------:R-:W3:Y:S04]  /*10dd70*/  LDL.LU R36, [R1+0x1290] ;  /* 0x0012900001247983 */ /* 0x000ee80000300800 */
[----:B------:R-:W-:Y:S04]  /*10dd80*/  STL [R1+0x72c], R5 ;  /* 0x00072c0501007387 */ /* 0x000fe80000100800 */
[----:B------:R-:W3:Y:S04]  /*10dd90*/  LDL.LU R42, [R1+0x1294] ;  /* 0x00129400012a7983 */ /* 0x000ee80000300800 */
[----:B------:R0:W-:Y:S02]  /*10dda0*/  STL [R1+0x590c], R4 ;  /* 0x00590c0401007387 */ /* 0x0001e40000100800 */
[----:B0-----:R-:W-:-:S05]  /*10ddb0*/  IADD3 R4, P1, R2, R57, RZ ;  /* 0x0000003902047210 */ /* 0x001fca0007f3e0ff */
[----:B------:R-:W-:-:S05]  /*10ddc0*/  IMAD.X R5, R3, 0x1, R56, P1 ;  /* 0x0000000103057824 */ /* 0x000fca00008e0638 */
[----:B------:R0:W-:Y:S02]  /*10ddd0*/  STL.64 [R1+0x4ee8], R4 ;  /* 0x004ee80401007387 */ /* 0x0001e40000100a00 */
[----:B0-----:R-:W-:Y:S02]  /*10dde0*/  F2FP.SATFINITE.E5M2.F32.PACK_AB_MERGE_C R5, R18, R17, RZ ;  /* 0x000000111205723e */ /* 0x001fe400048060ff */
[----:B----4-:R-:W-:Y:S02]  /*10ddf0*/  F2FP.SATFINITE.E5M2.F32.PACK_AB_MERGE_C R4, R38, R37, RZ ;  /* 0x000000252604723e */ /* 0x010fe400048060ff */
[----:B------:R-:W4:Y:S04]  /*10de00*/  LDL.LU R37, [R1+0x1298] ;  /* 0x0012980001257983 */ /* 0x000f280000300800 */
[----:B------:R-:W-:Y:S04]  /*10de10*/  STL [R1+0x6a8], R5 ;  /* 0x0006a80501007387 */ /* 0x000fe80000100800 */
[----:B------:R-:W4:Y:S04]  /*10de20*/  LDL.LU R38, [R1+0x129c] ;  /* 0x00129c0001267983 */ /* 0x000f280000300800 */
[----:B------:R0:W-:Y:S02]  /*10de30*/  STL [R1+0x6b8], R4 ;  /* 0x0006b80401007387 */ /* 0x0001e40000100800 */
[----:B0-----:R-:W-:-:S05]  /*10de40*/  IADD3 R4, P1, R2, R55, RZ ;  /* 0x0000003702047210 */ /* 0x001fca0007f3e0ff */
[----:B------:R-:W-:-:S05]  /*10de50*/  IMAD.X R5, R3, 0x1, R54, P1 ;  /* 0x0000000103057824 */ /* 0x000fca00008e0636 */
[----:B------:R0:W-:Y:S02]  /*10de60*/  STL.64 [R1+0x4ee0], R4 ;  /* 0x004ee00401007387 */ /* 0x0001e40000100a00 */
[----:B0-----:R-:W-:Y:S02]  /*10de70*/  F2FP.SATFINITE.E5M2.F32.PACK_AB_MERGE_C R4, R21, R19, RZ ;  /* 0x000000131504723e */ /* 0x001fe400048060ff */
[----:B------:R-:W4:Y:S04]  /*10de80*/  LDL.LU R19, [R1+0x12a0] ;  /* 0x0012a00001137983 */ /* 0x000f280000300800 */
[----:B------:R-:W4:Y:S04]  /*10de90*/  LDL.LU R21, [R1+0x12a4] ;  /* 0x0012a40001157983 */ /* 0x000f280000300800 */
[----:B------:R0:W-:Y:S02]  /*10dea0*/  STL [R1+0x668], R4 ;  /* 0x0006680401007387 */ /* 0x0001e40000100800 */
[----:B0-----:R-:W-:-:S02]  /*10deb0*/  F2FP.SATFINITE.E5M2.F32.PACK_AB_MERGE_C R4, R33, R25, RZ ;  /* 0x000000192104723e */ /* 0x001fc400048060ff */
[----:B------:R-:W4:Y:S04]  /*10dec0*/  LDL.LU R25, [R1+0x12a8] ;  /* 0x0012a80001197983 */ /* 0x000f280000300800 */
[----:B------:R-:W4:Y:S04]  /*10ded0*/  LDL.LU R33, [R1+0x12ac] ;  /* 0x0012ac0001217983 */ /* 0x000f280000300800 */
[----:B------:R0:W-:Y:S02]  /*10dee0*/  STL [R1+0x678], R4 ;  /* 0x0006780401007387 */ /* 0x0001e40000100800 */
[----:B0-----:R-:W-:-:S05]  /*10def0*/  IADD3 R4, P1, R2, R53, RZ ;  /* 0x0000003502047210 */ /* 0x001fca0007f3e0ff */
[----:B------:R-:W-:-:S05]  /*10df00*/  IMAD.X R5, R3, 0x1, R52, P1 ;  /* 0x0000000103057824 */ /* 0x000fca00008e0634 */
[----:B------:R0:W-:Y:S02]  /*10df10*/  STL.64 [R1+0x4ed0], R4 ;  /* 0x004ed00401007387 */ /* 0x0001e40000100a00 */
[----:B0-----:R-:W-:-:S05]  /*10df20*/  IADD3 R4, P1, R2, R51, RZ ;  /* 0x0000003302047210 */ /* 0x001fca0007f3e0ff */
[----:B------:R-:W-:Y:S01]  /*10df30*/  IMAD.X R5, R3, 0x1, R50, P1 ;  /* 0x0000000103057824 */ /* 0x000fe200008e0632 */
[----:B--2---:R-:W-:Y:S02]  /*10df40*/  F2FP.SATFINITE.E5M2.F32.PACK_AB_MERGE_C R7, R29, R27, RZ ;  /* 0x0000001b1d07723e */ /* 0x004fe400048060ff */
[----:B------:R-:W-:-:S03]  /*10df50*/  F2FP.SATFINITE.E5M2.F32.PACK_AB_MERGE_C R6, R40, R43, RZ ;  /* 0x0000002b2806723e */ /* 0x000fc600048060ff */
[----:B------:R-:W-:Y:S04]  /*10df60*/  STL [R1+0x624], R7 ;  /* 0x0006240701007387 */ /* 0x000fe80000100800 */
[----:B------:R-:W-:Y:S04]  /*10df70*/  STL [R1+0x638], R6 ;  /* 0x0006380601007387 */ /* 0x000fe80000100800 */
[----:B------:R-:W2:Y:S04]  /*10df80*/  LDL.LU R27, [R1+0x12c0] ;  /* 0x0012c000011b7983 */ /* 0x000ea80000300800 */
[----:B------:R-:W2:Y:S04]  /*10df90*/  LDL.LU R29, [R1+0x12c4] ;  /* 0x0012c400011d7983 */ /* 0x000ea80000300800 */
[----:B------:R-:W2:Y:S04]  /*10dfa0*/  LDL.LU R43, [R1+0x12c8] ;  /* 0x0012c800012b7983 */ /* 0x000ea80000300800 */
[----:B------:R-:W-:Y:S04]  /*10dfb0*/  STL.64 [R1+0x4ec0], R4 ;  /* 0x004ec00401007387 */ /* 0x000fe80000100a00 */
[----:B------:R-:W2:Y:S01]  /*10dfc0*/  LDL.LU R40, [R1+0x12cc] ;  /* 0x0012cc0001287983 */ /* 0x000ea20000300800 */
[----:B------:R-:W-:-:S05]  /*10dfd0*/  F2FP.SATFINITE.E5M2.F32.PACK_AB_MERGE_C R11, R35, R31, RZ ;  /* 0x0000001f230b723e */ /* 0x000fca00048060ff */
[----:B------:R-:W-:Y:S01]  /*10dfe0*/  STL [R1+0x5f38], R11 ;  /* 0x005f380b01007387 */ /* 0x000fe20000100800 */
[----:B------:R-:W-:-:S05]  /*10dff0*/  F2FP.SATFINITE.E5M2.F32.PACK_AB_MERGE_C R0, R0, R39, RZ ;  /* 0x000000270000723e */ /* 0x000fca00048060ff */
[----:B------:R0:W-:Y:S04]  /*10e000*/  STL [R1+0x5918], R0 ;  /* 0x0059180001007387 */ /* 0x0001e80000100800 */
[----:B------:R-:W2:Y:S04]  /*10e010*/  LDL.LU R39, [R1+0x12d0] ;  /* 0x0012d00001277983 */ /* 0x000ea80000300800 */
[----:B0-----:R-:W2:Y:S01]  /*10e020*/  LDL.LU R0, [R1+0x12d4] ;  /* 0x0012d40001007983 */ /* 0x001ea20000300800 */
[----:B------:R-:W-:-:S05]  /*10e030*/  IADD3 R4, P1, R2, R49, RZ ;  /* 0x0000003102047210 */ /* 0x000fca0007f3e0ff */
        /* <DEDUP_REMOVED lines=8> */
[----:B------:R0:W-:Y:S04]  /*10e0c0*/  STL.64 [R1+0x4ea8], R4 ;  /* 0x004ea80401007387 */ /* 0x0001e80000100a00 */
[----:B------:R-:W3:Y:S04]  /*10e0d0*/  LDL.LU R35, [R1+0x12f0] ;  /* 0x0012f00001237983 */ /* 0x000ee80000300800 */
[----:B------:R-:W3:Y:S01]  /*10e0e0*/  LDL.LU R36, [R1+0x12f4] ;  /* 0x0012f40001247983 */ /* 0x000ee20000300800 */
[----:B------:R-:W-:Y:S01]  /*10e0f0*/  VIADD R2, R2, UR6 ;  /* 0x0000000602027c36 */ /* 0x000fe20008000000 */
[----:B------:R-:W-:Y:S01]  /*10e100*/  ULDC UR6, c[0x0][0x248] ;  /* 0x0000920000067ab9 */ /* 0x000fe20000000800 */
[----:B----4-:R-:W-:-:S05]  /*10e110*/  F2FP.SATFINITE.E5M2.F32.PACK_AB_MERGE_C R3, R38, R37, RZ ;  /* 0x000000252603723e */ /* 0x010fca00048060ff */
[----:B------:R1:W-:Y:S04]  /*10e120*/  STL [R1+0x5b0], R3 ;  /* 0x0005b00301007387 */ /* 0x0003e80000100800 */
[----:B------:R-:W4:Y:S04]  /*10e130*/  LDL.LU R37, [R1+0x12f8] ;  /* 0x0012f80001257983 */ /* 0x000f280000300800 */
[----:B------:R-:W4:Y:S01]  /*10e140*/  LDL.LU R38, [R1+0x12fc] ;  /* 0x0012fc0001267983 */ /* 0x000f220000300800 */
[----:B0-----:R-:W-:Y:S02]  /*10e150*/  IADD3 R4, P1, R2, R59, RZ ;  /* 0x0000003b02047210 */ /* 0x001fe40007f3e0ff */
[----:B-1----:R-:W-:-:S05]  /*10e160*/  F2FP.SATFINITE.E5M2.F32.PACK_AB_MERGE_C R3, R21, R19, RZ ;  /* 0x000000131503723e */ /* 0x002fca00048060ff */
[----:B------:R0:W-:Y:S02]  /*10e170*/  STL [R1+0x52c], R3 ;  /* 0x00052c0301007387 */ /* 0x0001e40000100800 */
[----:B0-----:R-:W-:Y:S02]  /*10e180*/  SHF.R.S32.HI R3, RZ, 0x1f, R2 ;  /* 0x0000001fff037819 */ /* 0x001fe40000011402 */
[----:B------:R-:W-:-:S03]  /*10e190*/  F2FP.SATFINITE.E5M2.F32.PACK_AB_MERGE_C R6, R33, R25, RZ ;  /* 0x000000192106723e */ /* 0x000fc600048060ff */
[----:B------:R-:W-:Y:S02]  /*10e1a0*/  IMAD.X R5, R3, 0x1, R58, P1 ;  /* 0x0000000103057824 */ /* 0x000fe400008e063a */
[----:B------:R-:W-:Y:S04]  /*10e1b0*/  STL [R1+0x534], R6 ;  /* 0x0005340601007387 */ /* 0x000fe80000100800 */
[----:B------:R-:W4:Y:S04]  /*10e1c0*/  LDL.LU R14, [R1+0x1310] ;  /* 0x00131000010e7983 */ /* 0x000f280000300800 */
[----:B------:R-:W4:Y:S04]  /*10e1d0*/  LDL.LU R15, [R1+0x1314] ;  /* 0x00131400010f7983 */ /* 0x000f280000300800 */
[----:B------:R-:W4:Y:S04]  /*10e1e0*/  LDL.LU R16, [R1+0x1318] ;  /* 0x0013180001107983 */ /* 0x000f280000300800 */
[----:B------:R0:W-:Y:S04]  /*10e1f0*/  STL.64 [R1+0x4e90], R4 ;  /* 0x004e900401007387 */ /* 0x0001e80000100a00 */
[----:B------:R-:W4:Y:S01]  /*10e200*/  LDL.LU R33, [R1+0x131c] ;  /* 0x00131c0001217983 */ /* 0x000f220000300800 */
[----:B--2---:R-:W-:-:S05]  /*10e210*/  F2FP.SATFINITE.E5M2.F32.PACK_AB_MERGE_C R45, R29, R27, RZ ;  /* 0x0000001b1d2d723e */ /* 0x004fca00048060ff */
[----:B------:R-:W-:Y:S04]  /*10e220*/  STL [R1+0x5f78], R45 ;  /* 0x005f782d01007387 */ /* 0x000fe80000100800 */
[----:B------:R-:W2:Y:S01]  /*10e230*/  LDL.LU R17, [R1+0x1320] ;  /* 0x0013200001117983 */ /* 0x000ea20000300800 */
[----:B0-----:R-:W-:-:S03]  /*10e240*/  F2FP.SATFINITE.E5M2.F32.PACK_AB_MERGE_C R4, R40, R43, RZ ;  /* 0x0000002b2804723e */ /* 0x001fc600048060ff */
[----:B------:R-:W2:Y:S04]  /*10e250*/  LDL.LU R18, [R1+0x1324] ;  /* 0x0013240001127983 */ /* 0x000ea80000300800 */
[----:B------:R0:W-:Y:S04]  /*10e260*/  STL [R1+0x518], R4 ;  /* 0x0005180401007387 */ /* 0x0001e80000100800 */
[----:B------:R-:W2:Y:S04]  /*10e270*/  LDL.LU R27, [R1+0x1328] ;  /* 0x00132800011b7983 */ /* 0x000ea80000300800 */
[----:B------:R-:W2:Y:S01]  /*10e280*/  LDL.LU R29, [R1+0x132c] ;  /* 0x00132c00011d7983 */ /* 0x000ea20000300800 */
[----:B0-----:R-:W-:-:S03]  /*10e290*/  IADD3 R4, P1, R2, R61, RZ ;  /* 0x0000003d02047210 */ /* 0x001fc60007f3e0ff */
[----:B------:R-:W2:Y:S02]  /*10e2a0*/  LDL.LU R43, [R1+0x1330] ;  /* 0x00133000012b7983 */ /* 0x000ea40000300800 */
[----:B------:R-:W-:Y:S02]  /*10e2b0*/  IMAD.X R5, R3, 0x1, R60, P1 ;  /* 0x0000000103057824 */ /* 0x000fe400008e063c */
[----:B------:R-:W2:Y:S04]  /*10e2c0*/  LDL.LU R40, [R1+0x1334] ;  /* 0x0013340001287983 */ /* 0x000ea80000300800 */
[----:B------:R-:W-:Y:S01]  /*10e2d0*/  STL.64 [R1+0x4e80], R4 ;  /* 0x004e800401007387 */ /* 0x000fe20000100a00 */
[----:B------:R-:W-:-:S05]  /*10e2e0*/  F2FP.SATFINITE.E5M2.F32.PACK_AB_MERGE_C R0, R0, R39, RZ ;  /* 0x000000270000723e */ /* 0x000fca00048060ff */
[----:B------:R0:W-:Y:S04]  /*10e2f0*/  STL [R1+0x500], R0 ;  /* 0x0005000001007387 */ /* 0x0001e80000100800 */
[----:B------:R-:W2:Y:S04]  /*10e300*/  LDL.LU R39, [R1+0x1338] ;  /* 0x0013380001277983 */ /* 0x000ea80000300800 */
[----:B0-----:R-:W2:Y:S01]  /*10e310*/  LDL.LU R0, [R1+0x133c] ;  /* 0x00133c0001007983 */ /* 0x001ea20000300800 */
[----:B------:R-:W-:-:S05]  /*10e320*/  IADD3 R4, P1, R2, R57, RZ ;  /* 0x0000003902047210 */ /* 0x000fca0007f3e0ff */
[----:B------:R-:W-:Y:S01]  /*10e330*/  IMAD.X R5, R3, 0x1, R56, P1 ;  /* 0x0000000103057824 */ /* 0x000fe200008e0638 */
[----:B---3--:R-:W-:-:S05]  /*10e340*/  F2FP.SATFINITE.E5M2.F32.PACK_AB_MERGE_C R42, R42, R31, RZ ;  /* 0x0000001f2a2a723e */ /* 0x008fca00048060ff */
[----:B------:R-:W-:Y:S04]  /*10e350*/  STL [R1+0x5e40], R42 ;  /* 0x005e402a01007387 */ /* 0x000fe80000100800 */
[----:B------:R0:W-:Y:S04]  /*10e360*/  STL.64 [R1+0x4e70], R4 ;  /* 0x004e700401007387 */ /* 0x0001e80000100a00 */
[----:B------:R-:W3:Y:S01]  /*10e370*/  LDL.LU R19, [R1+0x1340] ;  /* 0x0013400001137983 */ /* 0x000ee20000300800 */
[----:B0-----:R-:W-:-:S05]  /*10e380*/  F2FP.SATFINITE.E5M2.F32.PACK_AB_MERGE_C R5, R36, R35, RZ ;  /* 0x000000232405723e */ /* 0x001fca00048060ff */
[----:B------:R-:W-:Y:S04]  /*10e390*/  STL [R1+0x4f0], R5 ;  /* 0x0004f00501007387 */ /* 0x000fe80000100800 */
[----:B------:R-:W3:Y:S01]  /*10e3a0*/  LDL.LU R21, [R1+0x1344] ;  /* 0x0013440001157983 */ /* 0x000ee20000300800 */
[----:B----4-:R-:W-:-:S05]  /*10e3b0*/  F2FP.SATFINITE.E5M2.F32.PACK_AB_MERGE_C R4, R38, R37, RZ ;  /* 0x000000252604723e */ /* 0x010fca00048060ff */
[----:B------:R0:W-:Y:S04]  /*10e3c0*/  STL [R1+0x5920], R4 ;  /* 0x0059200401007387 */ /* 0x0001e80000100800 */
[----:B------:R-:W4:Y:S04]  /*10e3d0*/  LDL.LU R25, [R1+0x1348] ;  /* 0x0013480001197983 */ /* 0x000f280000300800 */
[----:B------:R-:W4:Y:S04]  /*10e3e0*/  LDL.LU R31, [R1+0x134c] ;  /* 0x00134c00011f7983 */ /* 0x000f280000300800 */
[----:B------:R-:W4:Y:S01]  /*10e3f0*/  LDL.LU R35, [R1+0x1350] ;  /* 0x0013500001237983 */ /* 0x000f220000300800 */
[----:B0-----:R-:W-:-:S03]  /*10e400*/  IADD3 R4, P1, R2, R55, RZ ;  /* 0x0000003702047210 */ /* 0x001fc60007f3e0ff */
[----:B------:R-:W4:Y:S02]  /*10e410*/  LDL.LU R36, [R1+0x1354] ;  /* 0x0013540001247983 */ /* 0x000f240000300800 */
[----:B------:R-:W-:Y:S02]  /*10e420*/  IMAD.X R5, R3, 0x1, R54, P1 ;  /* 0x0000000103057824 */ /* 0x000fe400008e0636 */
[----:B------:R-:W4:Y:S04]  /*10e430*/  LDL.LU R37, [R1+0x1358] ;  /* 0x0013580001257983 */ /* 0x000f280000300800 */
[----:B------:R-:W4:Y:S04]  /*10e440*/  LDL.LU R38, [R1+0x135c] ;  /* 0x00135c0001267983 */ /* 0x000f280000300800 */
[----:B------:R0:W-:Y:S02]  /*10e450*/  STL.64 [R1+0x4e60], R4 ;  /* 0x004e600401007387 */ /* 0x0001e40000100a00 */
[----:B0-----:R-:W-:-:S05]  /*10e460*/  IADD3 R4, P1, R2, R53, RZ ;  /* 0x0000003502047210 */ /* 0x001fca0007f3e0ff */
[----:B------:R-:W-:Y:S01]  /*10e470*/  IMAD.X R5, R3, 0x1, R52, P1 ;  /* 0x0000000103057824 */ /* 0x000fe200008e0634 */
[----:B------:R-:W-:-:S05]  /*10e480*/  F2FP.SATFINITE.E5M2.F32.PACK_AB_MERGE_C R32, R15, R14, RZ ;  /* 0x0000000e0f20723e */ /* 0x000fca00048060ff */
[----:B------:R-:W-:Y:S01]  /*10e490*/  STL [R1+0x5fb4], R32 ;  /* 0x005fb42001007387 */ /* 0x000fe20000100800 */
[----:B------:R-:W-:-:S05]  /*10e4a0*/  F2FP.SATFINITE.E5M2.F32.PACK_AB_MERGE_C R33, R33, R16, RZ ;  /* 0x000000102121723e */ /* 0x000fca00048060ff */
[----:B------:R-:W-:Y:S01]  /*10e4b0*/  STL [R1+0x5fbc], R33 ;  /* 0x005fbc2101007387 */ /* 0x000fe20000100800 */
[----:B--2---:R-:W-:-:S05]  /*10e4c0*/  F2FP.SATFINITE.E5M2.F32.PACK_AB_MERGE_C R28, R18, R17, RZ ;  /* 0x00000011121c723e */ /* 0x004fca00048060ff */
[----:B------:R-:W-:Y:S04]  /*10e4d0*/  STL [R1+0x5fd0], R28 ;  /* 0x005fd01c01007387 */ /* 0x000fe80000100800 */
[----:B------:R0:W-:Y:S01]  /*10e4e0*/  STL.64 [R1+0x4e58], R4 ;  /* 0x004e580401007387 */ /* 0x0001e20000100a00 */
[----:B------:R-:W-:Y:S02]  /*10e4f0*/  F2FP.SATFINITE.E5M2.F32.PACK_AB_MERGE_C R29, R29, R27, RZ ;  /* 0x0000001b1d1d723e */ /* 0x000fe400048060ff */
[----:B0-----:R-:W-:Y:S02]  /*10e500*/  IADD3 R4, P1, R2, R51, RZ ;  /* 0x0000003302047210 */ /* 0x001fe40007f3e0ff */
[----:B------:R-:W-:-:S03]  /*10e510*/  F2FP.SATFINITE.E5M2.F32.PACK_AB_MERGE_C R26, R40, R43, RZ ;  /* 0x0000002b281a723e */ /* 0x000fc600048060ff */
[----:B------:R-:W-:Y:S01]  /*10e520*/  IMAD.X R5, R3, 0x1, R50, P1 ;  /* 0x0000000103057824 */ /* 0x000fe200008e0632 */
[----:B------:R-:W-:Y:S04]  /*10e530*/  STL [R1+0x5fd4], R29 ;  /* 0x005fd41d01007387 */ /* 0x000fe80000100800 */
[----:B------:R-:W-:Y:S04]  /*10e540*/  STL [R1+0x5fe8], R26 ;  /* 0x005fe81a01007387 */ /* 0x000fe80000100800 */
[----:B------:R0:W-:Y:S02]  /*10e550*/  STL.64 [R1+0x4e48], R4 ;  /* 0x004e480401007387 */ /* 0x0001e40000100a00 */
[----:B0-----:R-:W-:-:S05]  /*10e560*/  IADD3 R4, P1, R2, R49, RZ ;  /* 0x0000003102047210 */ /* 0x001fca0007f3e0ff */
[----:B------:R-:W-:Y:S01]  /*10e570*/  IMAD.X R5, R3, 0x1, R47, P1 ;  /* 0x0000000103057824 */ /* 0x000fe200008e062f */
[----:B------:R-:W-:-:S05]  /*10e580*/  F2FP.SATFINITE.E5M2.F32.PACK_AB_MERGE_C R27, R0, R39, RZ ;  /* 0x00000027001b723e */ /* 0x000fca00048060ff */
[----:B------:R-:W-:Y:S04]  /*10e590*/  STL [R1+0x5fec], R27 ;  /* 0x005fec1b01007387 */ /* 0x000fe80000100800 */
[----:B------:R-:W2:Y:S04]  /*10e5a0*/  LDL.LU R43, [R1+0x1360] ;  /* 0x00136000012b7983 */ /* 0x000ea80000300800 */
[----:B------:R-:W2:Y:S04]  /*10e5b0*/  LDL.LU R40, [R1+0x1364] ;  /* 0x0013640001287983 */ /* 0x000ea80000300800 */
[----:B------:R-:W2:Y:S04]  /*10e5c0*/  LDL.LU R39, [R1+0x1368] ;  /* 0x0013680001277983 */ /* 0x000ea80000300800 */
[----:B------:R0:W-:Y:S04]  /*10e5d0*/  STL.64 [R1+0x4e38], R4 ;  /* 0x004e380401007387 */ /* 0x0001e80000100a00 */
[----:B------:R-:W2:Y:S01]  /*10e5e0*/  LDL.LU R0, [R1+0x136c] ;  /* 0x00136c0001007983 */ /* 0x000ea20000300800 */
[----:B0-----:R-:W-:-:S05]  /*10e5f0*/  IADD3 R4, P1, R2, R48, RZ ;  /* 0x0000003002047210 */ /* 0x001fca0007f3e0ff */
[----:B------:R-:W-:Y:S01]  /*10e600*/  IMAD.X R5, R3, 0x1, R46, P1 ;  /* 0x0000000103057824 */ /* 0x000fe200008e062e */
[----:B---3--:R-:W-:Y:S01]  /*10e610*/  F2FP.SATFINITE.E5M2.F32.PACK_AB_MERGE_C R24, R21, R19, RZ ;  /* 0x000000131518723e */ /* 0x008fe200048060ff */
[----:B------:R-:W-:Y:S01]  /*10e620*/  VIADD R2, R2, UR6 ;  /* 0x0000000602027c36 */ /* 0x000fe20008000000 */
[----:B------:R-:W-:-:S04]  /*10e630*/  ULDC UR6, c[0x0][0x248] ;  /* 0x0000920000067ab9 */ /* 0x000fc80000000800 */
[----:B------:R-:W-:Y:S02]  /*10e640*/  SHF.R.S32.HI R3, RZ, 0x1f, R2 ;  /* 0x0000001fff037819 */ /* 0x000fe40000011402 */
[----:B----4-:R-:W-:-:S05]  /*10e650*/  F2FP.SATFINITE.E5M2.F32.PACK_AB_MERGE_C R25, R31, R25, RZ ;  /* 0x000000191f19723e */ /* 0x010fca00048060ff */
[----:B------:R-:W-:Y:S01]  /*10e660*/  STL.64 [R1+0x6000], R24 ;  /* 0x0060001801007387 */ /* 0x000fe20000100a00 */
[----:B------:R-:W-:-:S03]  /*10e670*/  F2FP.SATFINITE.E5M2.F32.PACK_AB_MERGE_C R22, R36, R35, RZ ;  /* 0x000000232416723e */ /* 0x000fc600048060ff */
[----:B------:R0:W-:Y:S04]  /*10e680*/  STL.64 [R1+0x4e30], R4 ;  /* 0x004e300401007387 */ /* 0x0001e80000100a00 */
[----:B------:R-:W-:Y:S04]  /*10e690*/  STL [R1+0x6048], R22 ;  /* 0x0060481601007387 */ /* 0x000fe80000100800 */
[----:B------:R-:W3:Y:S01]  /*10e6a0*/  LDL.LU R10, [R1+0x1380] ;  /* 0x00138000010a7983 */ /* 0x000ee20000300800 */
[----:B------:R-:W-:-:S03]  /*10e6b0*/  F2FP.SATFINITE.E5M2.F32.PACK_AB_MERGE_C R21, R38, R37, RZ ;  /* 0x000000252615723e */ /* 0x000fc600048060ff */
[----:B------:R-:W3:Y:S04]  /*10e6c0*/  LDL.LU R12, [R1+0x1384] ;  /* 0x00138400010c7983 */ /* 0x000ee80000300800 */
[----:B------:R-:W4:Y:S04]  /*10e6d0*/  LDL.LU R36, [R1+0x1388] ;  /* 0x0013880001247983 */ /* 0x000f280000300800 */
[----:B------:R-:W4:Y:S01]  /*10e6e0*/  LDL.LU R37, [R1+0x138c] ;  /* 0x00138c0001257983 */ /* 0x000f220000300800 */
[----:B0-----:R-:W-:-:S03]  /*10e6f0*/  IADD3 R4, P1, R2, R59, RZ ;  /* 0x0000003b02047210 */ /* 0x001fc60007f3e0ff */
[----:B------:R-:W-:Y:S02]  /*10e700*/  STL [R1+0x604c], R21 ;  /* 0x00604c1501007387 */ /* 0x000fe40000100800 */
[----:B------:R-:W-:Y:S02]  /*10e710*/  IMAD.X R5, R3, 0x1, R58, P1 ;  /* 0x0000000103057824 */ /* 0x000fe400008e063a */
[----:B------:R-:W4:Y:S04]  /*10e720*/  LDL.LU R23, [R1+0x13a0] ;  /* 0x0013a00001177983 */ /* 0x000f280000300800 */
[----:B------:R-:W4:Y:S04]  /*10e730*/  LDL.LU R41, [R1+0x13a4] ;  /* 0x0013a40001297983 */ /* 0x000f280000300800 */
[----:B------:R-:W4:Y:S04]  /*10e740*/  LDL.LU R7, [R1+0x13a8] ;  /* 0x0013a80001077983 */ /* 0x000f280000300800 */
[----:B------:R0:W-:Y:S04]  /*10e750*/  STL.64 [R1+0x4e10], R4 ;  /* 0x004e100401007387 */ /* 0x0001e80000100a00 */
[----:B------:R-:W4:Y:S04]  /*10e760*/  LDL.LU R30, [R1+0x13ac] ;  /* 0x0013ac00011e7983 */ /* 0x000f280000300800 */
        /* <DEDUP_REMOVED lines=12> */
[----:B------:R-:W2:Y:S01]  /*10e830*/  LDL.LU R18, [R1+0x13dc] ;  /* 0x0013dc0001127983 */ /* 0x000ea20000300800 */
[----:B------:R-:W-:-:S03]  /*10e840*/  F2FP.SATFINITE.E5M2.F32.PACK_AB_MERGE_C R20, R40, R43, RZ ;  /* 0x0000002b2814723e */ /* 0x000fc600048060ff */
[----:B------:R-:W2:Y:S04]  /*10e850*/  LDL.LU R31, [R1+0x13e0] ;  /* 0x0013e000011f7983 */ /* 0x000ea80000300800 */
[----:B------:R-:W2:Y:S04]  /*10e860*/  LDL.LU R35, [R1+0x13e4] ;  /* 0x0013e40001237983 */ /* 0x000ea80000300800 */
[----:B------:R-:W2:Y:S04]  /*10e870*/  LDL.LU R38, [R1+0x13e8] ;  /* 0x0013e80001267983 */ /* 0x000ea80000300800 */
[----:B------:R-:W2:Y:S04]  /*10e880*/  LDL.LU R43, [R1+0x13ec] ;  /* 0x0013ec00012b7983 */ /* 0x000ea80000300800 */
[----:B------:R-:W2:Y:S04]  /*10e890*/  LDL.LU R40, [R1+0x13f0] ;  /* 0x0013f00001287983 */ /* 0x000ea80000300800 */
[----:B------:R-:W2:Y:S01]  /*10e8a0*/  LDL.LU R0, [R1+0x13f4] ;  /* 0x0013f40001007983 */ /* 0x000ea20000300800 */
[----:B------:R-:W-:-:S05]  /*10e8b0*/  IADD3 R24, P1, R2, R61, RZ ;  /* 0x0000003d02187210 */ /* 0x000fca0007f3e0ff */
[----:B------:R-:W-:Y:S01]  /*10e8c0*/  IMAD.X R25, R3, 0x1, R60, P1 ;  /* 0x0000000103197824 */ /* 0x000fe200008e063c */
[----:B------:R-:W-:Y:S04]  /*10e8d0*/  STL [R1+0x6068], R19 ;  /* 0x0060681301007387 */ /* 0x000fe80000100800 */
[----:B------:R-:W-:Y:S01]  /*10e8e0*/  STL.64 [R1+0x4e00], R24 ;  /* 0x004e001801007387 */ /* 0x000fe20000100a00 */
[----:B---3--:R-:W-:Y:S02]  /*10e8f0*/  F2FP.SATFINITE.E5M2.F32.PACK_AB_MERGE_C R12, R12, R10, RZ ;  /* 0x0000000a0c0c723e */ /* 0x008fe400048060ff */
[----:B----4-:R-:W-:-:S03]  /*10e900*/  F2FP.SATFINITE.E5M2.F32.PACK_AB_MERGE_C R4, R37, R36, RZ ;  /* 0x000000242504723e */ /* 0x010fc600048060ff */
[----:B------:R0:W-:Y:S01]  /*10e910*/  STL [R1+0x470], R12 ;  /* 0x0004700c01007387 */ /* 0x0001e20000100800 */
[----:B------:R-:W-:-:S03]  /*10e920*/  IADD3 R10, P1, R2, R57, RZ ;  /* 0x00000039020a7210 */ /* 0x000fc60007f3e0ff */
[----:B------:R1:W-:Y:S04]  /*10e930*/  STL [R1+0x5944], R4 ;  /* 0x0059440401007387 */ /* 0x0003e80000100800 */
[----:B------:R-:W3:Y:S04]  /*10e940*/  LDL.LU R36, [R1+0x13f8] ;  /* 0x0013f80001247983 */ /* 0x000ee80000300800 */
[----:B------:R-:W3:Y:S01]  /*10e950*/  LDL.LU R37, [R1+0x13fc] ;  /* 0x0013fc0001257983 */ /* 0x000ee20000300800 */
        /* <DEDUP_REMOVED lines=8> */
[----:B-1----:R-:W-:Y:S02]  /*10e9e0*/  F2FP.SATFINITE.E5M2.F32.PACK_AB_MERGE_C R12, R9, R6, RZ ;  /* 0x00000006090c723e */ /* 0x002fe400048060ff */
[----:B0-----:R-:W-:Y:S02]  /*10e9f0*/  IADD3 R4, P1, R2, R53, RZ ;  /* 0x0000003502047210 */ /* 0x001fe40007f3e0ff */
[----:B------:R-:W-:Y:S01]  /*10ea00*/  F2FP.SATFINITE.E5M2.F32.PACK_AB_MERGE_C R6, R5, R44, RZ ;  /* 0x0000002c0506723e */ /* 0x000fe200048060ff */
[----:B------:R-:W-:Y:S02]  /*10ea10*/  STL [R1+0x60c8], R12 ;  /* 0x0060c80c01007387 */ /* 0x000fe40000100800 */
[----:B------:R-:W-:-:S02]  /*10ea20*/  IMAD.X R5, R3, 0x1, R52, P1 ;  /* 0x0000000103057824 */ /* 0x000fc400008e0634 */
[----:B------:R-:W-:Y:S04]  /*10ea30*/  STL.64 [R1+0x4de0], R10 ;  /* 0x004de00a01007387 */ /* 0x000fe80000100a00 */
[----:B------:R0:W-:Y:S01]  /*10ea40*/  STL [R1+0x5748], R6 ;  /* 0x0057480601007387 */ /* 0x0001e20000100800 */
[----:B------:R-:W-:-:S03]  /*10ea50*/  F2FP.SATFINITE.E5M2.F32.PACK_AB_MERGE_C R7, R13, R8, RZ ;  /* 0x000000080d07723e */ /* 0x000fc600048060ff */
[----:B------:R1:W-:Y:S01]  /*10ea60*/  STL.64 [R1+0x4dd8], R4 ;  /* 0x004dd80401007387 */ /* 0x0003e20000100a00 */
[----:B0-----:R-:W-:Y:S02]  /*10ea70*/  F2FP.SATFINITE.E5M2.F32.PACK_AB_MERGE_C R6, R15, R14, RZ ;  /* 0x0000000e0f06723e */ /* 0x001fe400048060ff */
[----:B-1----:R-:W-:Y:S01]  /*10ea80*/  IADD3 R4, P1, R2, R51, RZ ;  /* 0x0000003302047210 */ /* 0x002fe20007f3e0ff */
[----:B------:R-:W-:Y:S04]  /*10ea90*/  STL [R1+0x168], R7 ;  /* 0x0001680701007387 */ /* 0x000fe80000100800 */
[----:B------:R-:W-:Y:S01]  /*10eaa0*/  IMAD.X R5, R3, 0x1, R50, P1 ;  /* 0x0000000103057824 */ /* 0x000fe200008e0632 */
[----:B------:R-:W-:Y:S01]  /*10eab0*/  STL [R1+0x5744], R6 ;  /* 0x0057440601007387 */ /* 0x000fe20000100800 */
[----:B--2---:R-:W-:-:S05]  /*10eac0*/  F2FP.SATFINITE.E5M2.F32.PACK_AB_MERGE_C R39, R39, R16, RZ ;  /* 0x000000102727723e */ /* 0x004fca00048060ff */
[----:B------:R-:W-:Y:S04]  /*10ead0*/  STL [R1+0x5c54], R39 ;  /* 0x005c542701007387 */ /* 0x000fe80000100800 */
[----:B------:R0:W-:Y:S01]  /*10eae0*/  STL.64 [R1+0x4dc8], R4 ;  /* 0x004dc80401007387 */ /* 0x0001e20000100a00 */
[----:B------:R-:W-:Y:S02]  /*10eaf0*/  F2FP.SATFINITE.E5M2.F32.PACK_AB_MERGE_C R8, R18, R17, RZ ;  /* 0x000000111208723e */ /* 0x000fe400048060ff */
[----:B0-----:R-:W-:-:S03]  /*10eb00*/  IADD3 R4, P1, R2, R49, RZ ;  /* 0x0000003102047210 */ /* 0x001fc60007f3e0ff */
[----:B------:R-:W-:Y:S02]  /*10eb10*/  STL [R1+0x5c58], R8 ;  /* 0x005c580801007387 */ /* 0x000fe40000100800 */
[----:B------:R-:W-:Y:S01]  /*10eb20*/  IMAD.X R5, R3, 0x1, R47, P1 ;  /* 0x0000000103057824 */ /* 0x000fe200008e062f */
[----:B------:R-:W-:-:S04]  /*10eb30*/  F2FP.SATFINITE.E5M2.F32.PACK_AB_MERGE_C R6, R35, R31, RZ ;  /* 0x0000001f2306723e */ /* 0x000fc800048060ff */
[----:B------:R0:W-:Y:S01]  /*10eb40*/  STL.64 [R1+0x4db8], R4 ;  /* 0x004db80401007387 */ /* 0x0001e20000100a00 */
[----:B------:R-:W-:-:S03]  /*10eb50*/  F2FP.SATFINITE.E5M2.F32.PACK_AB_MERGE_C R0, R0, R40, RZ ;  /* 0x000000280000723e */ /* 0x000fc600048060ff */
[----:B------:R-:W-:Y:S01]  /*10eb60*/  STL [R1+0x59c8], R6 ;  /* 0x0059c80601007387 */ /* 0x000fe20000100800 */
[----:B0-----:R-:W-:-:S05]  /*10eb70*/  IADD3 R4, P1, R2, R48, RZ ;  /* 0x0000003002047210 */ /* 0x001fca0007f3e0ff */
[----:B------:R-:W-:Y:S01]  /*10eb80*/  IMAD.X R5, R3, 0x1, R46, P1 ;  /* 0x0000000103057824 */ /* 0x000fe200008e062e */
[----:B------:R-:W-:Y:S02]  /*10eb90*/  F2FP.SATFINITE.E5M2.F32.PACK_AB_MERGE_C R3, R43, R38, RZ ;  /* 0x000000262b03723e */ /* 0x000fe400048060ff */
[----:B------:R-:W2:Y:S04]  /*10eba0*/  LDL.LU R38, [R1+0x1400] ;  /* 0x0014000001267983 */ /* 0x000ea80000300800 */
[----:B------:R-:W-:Y:S04]  /*10ebb0*/  STL.64 [R1+0x4db0], R4 ;  /* 0x004db00401007387 */ /* 0x000fe80000100a00 */
[----:B------:R-:W-:Y:S04]  /*10ebc0*/  STL [R1+0x59c4], R3 ;  /* 0x0059c40301007387 */ /* 0x000fe80000100800 */
[----:B------:R-:W2:Y:S04]  /*10ebd0*/  LDL.LU R43, [R1+0x1404] ;  /* 0x00140400012b7983 */ /* 0x000ea80000300800 */
[----:B------:R0:W-:Y:S04]  /*10ebe0*/  STL [R1+0x59dc], R0 ;  /* 0x0059dc0001007387 */ /* 0x0001e80000100800 */
[----:B------:R-:W4:Y:S04]  /*10ebf0*/  LDL.LU R40, [R1+0x1408] ;  /* 0x0014080001287983 */ /* 0x000f280000300800 */
[----:B0-----:R-:W4:Y:S04]  /*10ec00*/  LDL.LU R0, [R1+0x140c] ;  /* 0x00140c0001007983 */ /* 0x001f280000300800 */
[----:B------:R-:W4:Y:S01]  /*10ec10*/  LDL.LU R11, [R1+0x1410] ;  /* 0x00141000010b7983 */ /* 0x000f220000300800 */
[----:B---3--:R-:W-:-:S03]  /*10ec20*/  F2FP.SATFINITE.E5M2.F32.PACK_AB_MERGE_C R3, R37, R36, RZ ;  /* 0x000000242503723e */ /* 0x008fc600048060ff */
[----:B------:R-:W3:Y:S04]  /*10ec30*/  LDL.LU R4, [R1+0x1414] ;  /* 0x0014140001047983 */ /* 0x000ee80000300800 */
        /* <DEDUP_REMOVED lines=18> */
[----:B------:R-:W3:Y:S01]  /*10ed60*/  LDL.LU R16, [R1+0x1454] ;  /* 0x0014540001107983 */ /* 0x000ee20000300800 */
[----:B0-----:R-:W-:-:S03]  /*10ed70*/  SHF.R.S32.HI R3, RZ, 0x1f, R2 ;  /* 0x0000001fff037819 */ /* 0x001fc60000011402 */
[----:B------:R-:W3:Y:S01]  /*10ed80*/  LDL.LU R17, [R1+0x1458] ;  /* 0x0014580001117983 */ /* 0x000ee20000300800 */
[----:B------:R-:W-:-:S03]  /*10ed90*/  IADD3 R24, P1, R2, R59, RZ ;  /* 0x0000003b02187210 */ /* 0x000fc60007f3e0ff */
[----:B------:R-:W3:Y:S02]  /*10eda0*/  LDL.LU R18, [R1+0x145c] ;  /* 0x00145c0001127983 */ /* 0x000ee40000300800 */
[----:B------:R-:W-:Y:S02]  /*10edb0*/  IMAD.X R25, R3, 0x1, R58, P1 ;  /* 0x0000000103197824 */ /* 0x000fe400008e063a */
[----:B------:R-:W3:Y:S04]  /*10edc0*/  LDL.LU R35, [R1+0x1460] ;  /* 0x0014600001237983 */ /* 0x000ee80000300800 */
[----:B------:R-:W3:Y:S04]  /*10edd0*/  LDL.LU R36, [R1+0x1464] ;  /* 0x0014640001247983 */ /* 0x000ee80000300800 */
[----:B------:R-:W-:Y:S01]  /*10ede0*/  STL.64 [R1+0x4d90], R24 ;  /* 0x004d901801007387 */ /* 0x000fe20000100a00 */
[----:B--2---:R-:W-:-:S03]  /*10edf0*/  F2FP.SATFINITE.E5M2.F32.PACK_AB_MERGE_C R8, R43, R38, RZ ;  /* 0x000000262b08723e */ /* 0x004fc600048060ff */
[----:B------:R-:W2:Y:S04]  /*10ee00*/  LDL.LU R38, [R1+0x1468] ;  /* 0x0014680001267983 */ /* 0x000ea80000300800 */
[----:B------:R-:W2:Y:S04]  /*10ee10*/  LDL.LU R43, [R1+0x146c] ;  /* 0x00146c00012b7983 */ /* 0x000ea80000300800 */
[----:B------:R-:W-:Y:S01]  /*10ee20*/  STL [R1+0x59f0], R8 ;  /* 0x0059f00801007387 */ /* 0x000fe20000100800 */
[----:B----4-:R-:W-:-:S05]  /*10ee30*/  F2FP.SATFINITE.E5M2.F32.PACK_AB_MERGE_C R0, R0, R40, RZ ;  /* 0x000000280000723e */ /* 0x010fca00048060ff */
[----:B------:R0:W-:Y:S04]  /*10ee40*/  STL [R1+0x59ec], R0 ;  /* 0x0059ec0001007387 */ /* 0x0001e80000100800 */
[----:B------:R-:W4:Y:S04]  /*10ee50*/  LDL.LU R40, [R1+0x1470] ;  /* 0x0014700001287983 */ /* 0x000f280000300800 */
[----:B0-----:R-:W4:Y:S01]  /*10ee60*/  LDL.LU R0, [R1+0x1474] ;  /* 0x0014740001007983 */ /* 0x001f220000300800 */
[----:B------:R-:W-:Y:S02]  /*10ee70*/  IADD3 R24, P1, R2, R61, RZ ;  /* 0x0000003d02187210 */ /* 0x000fe40007f3e0ff */
[----:B---3--:R-:W-:-:S02]  /*10ee80*/  F2FP.SATFINITE.E5M2.F32.PACK_AB_MERGE_C R8, R4, R11, RZ ;  /* 0x0000000b0408723e */ /* 0x008fc400048060ff */
[----:B------:R-:W-:Y:S01]  /*10ee90*/  F2FP.SATFINITE.E5M2.F32.PACK_AB_MERGE_C R4, R10, R34, RZ ;  /* 0x000000220a04723e */ /* 0x000fe200048060ff */
[----:B------:R-:W-:Y:S01]  /*10eea0*/  IMAD.X R25, R3, 0x1, R60, P1 ;  /* 0x0000000103197824 */ /* 0x000fe200008e063c */
[----:B------:R-:W-:-:S04]  /*10eeb0*/  IADD3 R10, P1, R2, R57, RZ ;  /* 0x00000039020a7210 */ /* 0x000fc80007f3e0ff */
[----:B------:R-:W-:Y:S01]  /*10eec0*/  STL.64 [R1+0x4d80], R24 ;  /* 0x004d801801007387 */ /* 0x000fe20000100a00 */
[----:B------:R-:W-:-:S03]  /*10eed0*/  IMAD.X R11, R3, 0x1, R56, P1 ;  /* 0x00000001030b7824 */ /* 0x000fc600008e0638 */
[----:B------:R-:W-:Y:S04]  /*10eee0*/  STL [R1+0x5a0c], R8 ;  /* 0x005a0c0801007387 */ /* 0x000fe80000100800 */
[----:B------:R0:W-:Y:S02]  /*10eef0*/  STL [R1+0x5a08], R4 ;  /* 0x005a080401007387 */ /* 0x0001e40000100800 */
[----:B0-----:R-:W-:Y:S02]  /*10ef00*/  F2FP.SATFINITE.E5M2.F32.PACK_AB_MERGE_C R4, R37, R31, RZ ;  /* 0x0000001f2504723e */ /* 0x001fe400048060ff */
[----:B------:R-:W3:Y:S04]  /*10ef10*/  LDL.LU R31, [R1+0x1478] ;  /* 0x00147800011f7983 */ /* 0x000ee80000300800 */
[----:B------:R-:W3:Y:S04]  /*10ef20*/  LDL.LU R37, [R1+0x147c] ;  /* 0x00147c0001257983 */ /* 0x000ee80000300800 */
[----:B------:R0:W-:Y:S04]  /*10ef30*/  STL.64 [R1+0x4d70], R10 ;  /* 0x004d700a01007387 */ /* 0x0001e80000100a00 */
[----:B------:R1:W-:Y:S01]  /*10ef40*/  STL [R1+0x5a24], R4 ;  /* 0x005a240401007387 */ /* 0x0003e20000100800 */
[----:B------:R-:W-:-:S02]  /*10ef50*/  F2FP.SATFINITE.E5M2.F32.PACK_AB_MERGE_C R8, R30, R7, RZ ;  /* 0x000000071e08723e */ /* 0x000fc400048060ff */
[----:B0-----:R-:W-:Y:S02]  /*10ef60*/  IADD3 R10, P1, R2, R55, RZ ;  /* 0x00000037020a7210 */ /* 0x001fe40007f3e0ff */
[----:B-1----:R-:W-:-:S03]  /*10ef70*/  F2FP.SATFINITE.E5M2.F32.PACK_AB_MERGE_C R4, R41, R23, RZ ;  /* 0x000000172904723e */ /* 0x002fc600048060ff */
[----:B------:R-:W-:Y:S02]  /*10ef80*/  IMAD.X R11, R3, 0x1, R54, P1 ;  /* 0x00000001030b7824 */ /* 0x000fe400008e0636 */
[----:B------:R0:W-:Y:S04]  /*10ef90*/  STL [R1+0x5a20], R4 ;  /* 0x005a200401007387 */ /* 0x0001e80000100800 */
[----:B------:R-:W-:Y:S01]  /*10efa0*/  STL.64 [R1+0x4d60], R10 ;  /* 0x004d600a01007387 */ /* 0x000fe20000100a00 */
[----:B0-----:R-:W-:Y:S02]  /*10efb0*/  F2FP.SATFINITE.E5M2.F32.PACK_AB_MERGE_C R4, R9, R6, RZ ;  /* 0x000000060904723e */ /* 0x001fe400048060ff */
[C---:B------:R-:W-:Y:S01]  /*10efc0*/  IADD3 R6, P1, R2.reuse, R53, RZ ;  /* 0x0000003502067210 */ /* 0x040fe20007f3e0ff */
[----:B------:R-:W-:Y:S04]  /*10efd0*/  STL [R1+0x5a38], R8 ;  /* 0x005a380801007387 */ /* 0x000fe80000100800 */
[----:B------:R-:W-:Y:S01]  /*10efe0*/  IMAD.X R7, R3, 0x1, R52, P1 ;  /* 0x0000000103077824 */ /* 0x000fe200008e0634 */
[----:B------:R0:W-:Y:S04]  /*10eff0*/  STL [R1+0x5a34], R4 ;  /* 0x005a340401007387 */ /* 0x0001e80000100800 */
[----:B------:R1:W-:Y:S01]  /*10f000*/  STL.64 [R1+0x4d58], R6 ;  /* 0x004d580601007387 */ /* 0x0003e20000100a00 */
[----:B0-----:R-:W-:-:S02]  /*10f010*/  IADD3 R4, P1, R2, R51, RZ ;  /* 0x0000003302047210 */ /* 0x001fc40007f3e0ff */
[----:B-1----:R-:W-:-:S03]  /*10f020*/  F2FP.SATFINITE.E5M2.F32.PACK_AB_MERGE_C R7, R5, R44, RZ ;  /* 0x0000002c0507723e */ /* 0x002fc600048060ff */
[----:B------:R-:W-:Y:S01]  /*10f030*/  IMAD.X R5, R3, 0x1, R50, P1 ;  /* 0x0000000103057824 */ /* 0x000fe200008e0632 */
[----:B------:R-:W-:Y:S01]  /*10f040*/  F2FP.SATFINITE.E5M2.F32.PACK_AB_MERGE_C R6, R14, R13, RZ ;  /* 0x0000000d0e06723e */ /* 0x000fe200048060ff */
[----:B------:R0:W-:Y:S04]  /*10f050*/  STL [R1+0x5a50], R7 ;  /* 0x005a500701007387 */ /* 0x0001e80000100800 */
[----:B------:R1:W-:Y:S04]  /*10f060*/  STL [R1+0x5a4c], R6 ;  /* 0x005a4c0601007387 */ /* 0x0003e80000100800 */
[----:B------:R1:W-:Y:S01]  /*10f070*/  STL.64 [R1+0x4d48], R4 ;  /* 0x004d480401007387 */ /* 0x0003e20000100a00 */
[----:B0-----:R-:W-:-:S02]  /*10f080*/  F2FP.SATFINITE.E5M2.F32.PACK_AB_MERGE_C R7, R16, R15, RZ ;  /* 0x0000000f1007723e */ /* 0x001fc400048060ff */
[----:B-1----:R-:W-:Y:S02]  /*10f090*/  F2FP.SATFINITE.E5M2.F32.PACK_AB_MERGE_C R6, R18, R17, RZ ;  /* 0x000000111206723e */ /* 0x002fe400048060ff */
[----:B------:R-:W-:Y:S01]  /*10f0a0*/  IADD3 R4, P1, R2, R49, RZ ;  /* 0x0000003102047210 */ /* 0x000fe20007f3e0ff */
[----:B------:R-:W-:Y:S04]  /*10f0b0*/  STL [R1+0x5a6c], R7 ;  /* 0x005a6c0701007387 */ /* 0x000fe80000100800 */
[----:B------:R-:W-:Y:S01]  /*10f0c0*/  IMAD.X R5, R3, 0x1, R47, P1 ;  /* 0x0000000103057824 */ /* 0x000fe200008e062f */
[----:B------:R0:W-:Y:S04]  /*10f0d0*/  STL [R1+0x5a68], R6 ;  /* 0x005a680601007387 */ /* 0x0001e80000100800 */
[----:B------:R1:W-:Y:S01]  /*10f0e0*/  STL.64 [R1+0x4d38], R4 ;  /* 0x004d380401007387 */ /* 0x0003e20000100a00 */
[----:B0-----:R-:W-:-:S02]  /*10f0f0*/  F2FP.SATFINITE.E5M2.F32.PACK_AB_MERGE_C R6, R36, R35, RZ ;  /* 0x000000232406723e */ /* 0x001fc400048060ff */
[----:B-1----:R-:W-:-:S03]  /*10f100*/  IADD3 R4, P1, R2, R48, RZ ;  /* 0x0000003002047210 */ /* 0x002fc60007f3e0ff */
[----:B------:R-:W-:Y:S02]  /*10f110*/  STL [R1+0x5a84], R6 ;  /* 0x005a840601007387 */ /* 0x000fe40000100800 */
[----:B------:R-:W-:Y:S02]  /*10f120*/  IMAD.X R5, R3, 0x1, R46, P1 ;  /* 0x0000000103057824 */ /* 0x000fe400008e062e */
[----:B------:R-:W3:Y:S04]  /*10f130*/  LDL.LU R11, [R1+0x1480] ;  /* 0x00148000010b7983 */ /* 0x000ee80000300800 */
[----:B------:R0:W-:Y:S04]  /*10f140*/  STL.64 [R1+0x4d30], R4 ;  /* 0x004d300401007387 */ /* 0x0001e80000100a00 */
[----:B0-----:R-:W3:Y:S01]  /*10f150*/  LDL.LU R4, [R1+0x1484] ;  /* 0x0014840001047983 */ /* 0x001ee20000300800 */
[----:B--2---:R-:W-:-:S05]  /*10f160*/  F2FP.SATFINITE.E5M2.F32.PACK_AB_MERGE_C R3, R43, R38, RZ ;  /* 0x000000262b03723e */ /* 0x004fca00048060ff */
[----:B------:R-:W-:Y:S04]  /*10f170*/  STL [R1+0x5a80], R3 ;  /* 0x005a800301007387 */ /* 0x000fe80000100800 */
[----:B------:R-:W2:Y:S04]  /*10f180*/  LDL.LU R38, [R1+0x1488] ;  /* 0x0014880001267983 */ /* 0x000ea80000300800 */
[----:B------:R-:W2:Y:S04]  /*10f190*/  LDL.LU R43, [R1+0x148c] ;  /* 0x00148c00012b7983 */ /* 0x000ea80000300800 */
[----:B------:R-:W2:Y:S04]  /*10f1a0*/  LDL.LU R35, [R1+0x1490] ;  /* 0x0014900001237983 */ /* 0x000ea80000300800 */
[----:B------:R-:W2:Y:S01]  /*10f1b0*/  LDL.LU R36, [R1+0x1494] ;  /* 0x0014940001247983 */ /* 0x000ea20000300800 */
[----:B----4-:R-:W-:-:S05]  /*10f1c0*/  F2FP.SATFINITE.E5M2.F32.PACK_AB_MERGE_C R0, R0, R40, RZ ;  /* 0x000000280000723e */ /* 0x010fca00048060ff */
[----:B------:R0:W-:Y:S04]  /*10f1d0*/  STL [R1+0x5a94], R0 ;  /* 0x005a940001007387 */ /* 0x0001e80000100800 */
[----:B------:R-:W4:Y:S04]  /*10f1e0*/  LDL.LU R40, [R1+0x1498] ;  /* 0x0014980001287983 */ /* 0x000f280000300800 */
[----:B0-----:R-:W4:Y:S04]  /*10f1f0*/  LDL.LU R0, [R1+0x149c] ;  /* 0x00149c0001007983 */ /* 0x001f280000300800 */
[----:B------:R-:W4:Y:S04]  /*10f200*/  LDL.LU R34, [R1+0x14a0] ;  /* 0x0014a00001227983 */ /* 0x000f280000300800 */
[----:B------:R-:W4:Y:S01]  /*10f210*/  LDL.LU R10, [R1+0x14a4] ;  /* 0x0014a400010a7983 */ /* 0x000f220000300800 */
[----:B---3--:R-:W-:-:S05]  /*10f220*/  F2FP.SATFINITE.E5M2.F32.PACK_AB_MERGE_C R3, R37, R31, RZ ;  /* 0x0000001f2503723e */ /* 0x008fca00048060ff */
        /* <DEDUP_REMOVED lines=16> */
[----:B------:R-:W3:Y:S04]  /*10f330*/  LDL.LU R18, [R1+0x14dc] ;  /* 0x0014dc0001127983 */ /* 0x000ee80000300800 */
[----:B------:R-:W3:Y:S04]  /*10f340*/  LDL.LU R31, [R1+0x14e0] ;  /* 0x0014e000011f7983 */ /* 0x000ee80000300800 */
[----:B------:R-:W3:Y:S01]  /*10f350*/  LDL.LU R37, [R1+0x14e4] ;  /* 0x0014e40001257983 */ /* 0x000ee20000300800 */
[----:B0-----:R-:W-:-:S02]  /*10f360*/  SHF.R.S32.HI R3, RZ, 0x1f, R2 ;  /* 0x0000001fff037819 */ /* 0x001fc40000011402 */
[----:B------:R-:W-:-:S05]  /*10f370*/  IADD3 R24, P1, R2, R59, RZ ;  /* 0x0000003b02187210 */ /* 0x000fca0007f3e0ff */
[----:B------:R-:W-:-:S05]  /*10f380*/  IMAD.X R25, R3, 0x1, R58, P1 ;  /* 0x0000000103197824 */ /* 0x000fca00008e063a */
[----:B------:R0:W-:Y:S02]  /*10f390*/  STL.64 [R1+0x4d10], R24 ;  /* 0x004d101801007387 */ /* 0x0001e40000100a00 */
[----:B0-----:R-:W-:-:S05]  /*10f3a0*/  IADD3 R24, P1, R2, R61, RZ ;  /* 0x0000003d02187210 */ /* 0x001fca0007f3e0ff */
[----:B------:R-:W-:Y:S01]  /*10f3b0*/  IMAD.X R25, R3, 0x1, R60, P1 ;  /* 0x0000000103197824 */ /* 0x000fe200008e063c */
[----:B------:R-:W-:Y:S02]  /*10f3c0*/  F2FP.SATFINITE.E5M2.F32.PACK_AB_MERGE_C R8, R4, R11, RZ ;  /* 0x0000000b0408723e */ /* 0x000fe400048060ff */
[----:B--2---:R-:W-:Y:S02]  /*10f3d0*/  F2FP.SATFINITE.E5M2.F32.PACK_AB_MERGE_C R4, R43, R38, RZ ;  /* 0x000000262b04723e */ /* 0x004fe400048060ff */
[----:B------:R-:W2:Y:S04]  /*10f3e0*/  LDL.LU R38, [R1+0x14e8] ;  /* 0x0014e80001267983 */ /* 0x000ea80000300800 */
[----:B------:R-:W-:Y:S04]  /*10f3f0*/  STL [R1+0x5aa4], R8 ;  /* 0x005aa40801007387 */ /* 0x000fe80000100800 */
[----:B------:R-:W2:Y:S04]  /*10f400*/  LDL.LU R43, [R1+0x14ec] ;  /* 0x0014ec00012b7983 */ /* 0x000ea80000300800 */
[----:B------:R0:W-:Y:S02]  /*10f410*/  STL [R1+0x5aa0], R4 ;  /* 0x005aa00401007387 */ /* 0x0001e40000100800 */
[----:B0-----:R-:W-:-:S02]  /*10f420*/  F2FP.SATFINITE.E5M2.F32.PACK_AB_MERGE_C R4, R36, R35, RZ ;  /* 0x000000232404723e */ /* 0x001fc400048060ff */
[----:B----4-:R-:W-:Y:S01]  /*10f430*/  F2FP.SATFINITE.E5M2.F32.PACK_AB_MERGE_C R0, R0, R40, RZ ;  /* 0x000000280000723e */ /* 0x010fe200048060ff */
[----:B------:R-:W4:Y:S04]  /*10f440*/  LDL.LU R35, [R1+0x14f0] ;  /* 0x0014f00001237983 */ /* 0x000f280000300800 */
[----:B------:R-:W-:Y:S04]  /*10f450*/  STL.64 [R1+0x4d00], R24 ;  /* 0x004d001801007387 */ /* 0x000fe80000100a00 */
[----:B------:R-:W-:Y:S04]  /*10f460*/  STL [R1+0x5ab8], R4 ;  /* 0x005ab80401007387 */ /* 0x000fe80000100800 */
[----:B------:R-:W4:Y:S04]  /*10f470*/  LDL.LU R36, [R1+0x14f4] ;  /* 0x0014f40001247983 */ /* 0x000f280000300800 */
[----:B------:R0:W-:Y:S04]  /*10f480*/  STL [R1+0x5ab4], R0 ;  /* 0x005ab40001007387 */ /* 0x0001e80000100800 */
[----:B------:R-:W4:Y:S04]  /*10f490*/  LDL.LU R40, [R1+0x14f8] ;  /* 0x0014f80001287983 */ /* 0x000f280000300800 */
[----:B0-----:R-:W4:Y:S01]  /*10f4a0*/  LDL.LU R0, [R1+0x14fc] ;  /* 0x0014fc0001007983 */ /* 0x001f220000300800 */
[----:B------:R-:W-:-:S02]  /*10f4b0*/  IADD3 R24, P1, R2, R57, RZ ;  /* 0x0000003902187210 */ /* 0x000fc40007f3e0ff */
[----:B------:R-:W-:-:S03]  /*10f4c0*/  F2FP.SATFINITE.E5M2.F32.PACK_AB_MERGE_C R8, R10, R34, RZ ;  /* 0x000000220a08723e */ /* 0x000fc600048060ff */
[----:B------:R-:W-:Y:S01]  /*10f4d0*/  IMAD.X R25, R3, 0x1, R56, P1 ;  /* 0x0000000103197824 */ /* 0x000fe200008e0638 */
[----:B---3--:R-:W-:Y:S02]  /*10f4e0*/  F2FP.SATFINITE.E5M2.F32.PACK_AB_MERGE_C R4, R41, R23, RZ ;  /* 0x000000172904723e */ /* 0x008fe400048060ff */
[----:B------:R-:W-:Y:S02]  /*10f4f0*/  IADD3 R10, P1, R2, R55, RZ ;  /* 0x00000037020a7210 */ /* 0x000fe40007f3e0ff */
[----:B------:R-:W-:Y:S04]  /*10f500*/  STL.64 [R1+0x4cf0], R24 ;  /* 0x004cf01801007387 */ /* 0x000fe80000100a00 */
[----:B------:R0:W-:Y:S01]  /*10f510*/  STL [R1+0x5acc], R8 ;  /* 0x005acc0801007387 */ /* 0x0001e20000100800 */
[----:B------:R-:W-:-:S03]  /*10f520*/  IMAD.X R11, R3, 0x1, R54, P1 ;  /* 0x00000001030b7824 */ /* 0x000fc600008e0636 */
[----:B------:R1:W-:Y:S01]  /*10f530*/  STL [R1+0x5ac4], R4 ;  /* 0x005ac40401007387 */ /* 0x0003e20000100800 */
[----:B0-----:R-:W-:Y:S02]  /*10f540*/  F2FP.SATFINITE.E5M2.F32.PACK_AB_MERGE_C R8, R30, R7, RZ ;  /* 0x000000071e08723e */ /* 0x001fe400048060ff */
[----:B-1----:R-:W-:Y:S02]  /*10f550*/  F2FP.SATFINITE.E5M2.F32.PACK_AB_MERGE_C R4, R9, R6, RZ ;  /* 0x000000060904723e */ /* 0x002fe400048060ff */
[C---:B------:R-:W-:Y:S01]  /*10f560*/  IADD3 R6, P1, R2.reuse, R53, RZ ;  /* 0x0000003502067210 */ /* 0x040fe20007f3e0ff */
[----:B------:R-:W-:Y:S04]  /*10f570*/  STL.64 [R1+0x4ce0], R10 ;  /* 0x004ce00a01007387 */ /* 0x000fe80000100a00 */
[----:B------:R-:W-:Y:S01]  /*10f580*/  IMAD.X R7, R3, 0x1, R52, P1 ;  /* 0x0000000103077824 */ /* 0x000fe200008e0634 */
[----:B------:R-:W-:Y:S04]  /*10f590*/  STL [R1+0x5adc], R8 ;  /* 0x005adc0801007387 */ /* 0x000fe80000100800 */
        /* <DEDUP_REMOVED lines=10> */
[----:B------:R-:W-:Y:S02]  /*10f640*/  F2FP.SATFINITE.E5M2.F32.PACK_AB_MERGE_C R44, R37, R31, RZ ;  /* 0x0000001f252c723e */ /* 0x000fe400048060ff */
[----:B-1----:R-:W-:Y:S02]  /*10f650*/  F2FP.SATFINITE.E5M2.F32.PACK_AB_MERGE_C R6, R18, R17, RZ ;  /* 0x000000111206723e */ /* 0x002fe400048060ff */
[C---:B---3--:R-:W-:Y:S01]  /*10f660*/  IADD3 R4, P1, R2.reuse, R49, RZ ;  /* 0x0000003102047210 */ /* 0x048fe20007f3e0ff */
[----:B------:R-:W-:Y:S04]  /*10f670*/  STL [R1+0x591c], R7 ;  /* 0x00591c0701007387 */ /* 0x000fe80000100800 */
[----:B------:R-:W-:Y:S01]  /*10f680*/  IMAD.X R5, R3, 0x1, R47, P1 ;  /* 0x0000000103057824 */ /* 0x000fe200008e062f */
[----:B------:R-:W-:Y:S04]  /*10f690*/  STL [R1+0x5924], R6 ;  /* 0x0059240601007387 */ /* 0x000fe80000100800 */
[----:B------:R-:W-:Y:S04]  /*10f6a0*/  STL [R1+0x5e48], R44 ;  /* 0x005e482c01007387 */ /* 0x000fe80000100800 */
[----:B------:R0:W-:Y:S04]  /*10f6b0*/  STL.64 [R1+0x4cb8], R4 ;  /* 0x004cb80401007387 */ /* 0x0001e80000100a00 */
[----:B------:R-:W3:Y:S04]  /*10f6c0*/  LDL.LU R18, [R1+0x1500] ;  /* 0x0015000001127983 */ /* 0x000ee80000300800 */
[----:B------:R-:W3:Y:S01]  /*10f6d0*/  LDL.LU R31, [R1+0x1504] ;  /* 0x00150400011f7983 */ /* 0x000ee20000300800 */
[----:B0-----:R-:W-:-:S05]  /*10f6e0*/  IADD3 R4, P1, R2, R48, RZ ;  /* 0x0000003002047210 */ /* 0x001fca0007f3e0ff */
[----:B------:R-:W-:-:S05]  /*10f6f0*/  IMAD.X R5, R3, 0x1, R46, P1 ;  /* 0x0000000103057824 */ /* 0x000fca00008e062e */
[----:B------:R0:W-:Y:S01]  /*10f700*/  STL.64 [R1+0x4cb0], R4 ;  /* 0x004cb00401007387 */ /* 0x0001e20000100a00 */
[----:B--2---:R-:W-:-:S03]  /*10f710*/  F2FP.SATFINITE.E5M2.F32.PACK_AB_MERGE_C R37, R43, R38, RZ ;  /* 0x000000262b25723e */ /* 0x004fc600048060ff */
[----:B------:R-:W2:Y:S04]  /*10f720*/  LDL.LU R38, [R1+0x1508] ;  /* 0x0015080001267983 */ /* 0x000ea80000300800 */
[----:B------:R-:W2:Y:S04]  /*10f730*/  LDL.LU R43, [R1+0x150c] ;  /* 0x00150c00012b7983 */ /* 0x000ea80000300800 */
[----:B------:R-:W-:Y:S01]  /*10f740*/  STL [R1+0x5e34], R37 ;  /* 0x005e342501007387 */ /* 0x000fe20000100800 */
[----:B----4-:R-:W-:-:S05]  /*10f750*/  F2FP.SATFINITE.E5M2.F32.PACK_AB_MERGE_C R3, R36, R35, RZ ;  /* 0x000000232403723e */ /* 0x010fca00048060ff */
[----:B------:R-:W-:Y:S04]  /*10f760*/  STL [R1+0x58d4], R3 ;  /* 0x0058d40301007387 */ /* 0x000fe80000100800 */
[----:B------:R-:W4:Y:S04]  /*10f770*/  LDL.LU R42, [R1+0x1510] ;  /* 0x00151000012a7983 */ /* 0x000f280000300800 */
[----:B------:R-:W4:Y:S01]  /*10f780*/  LDL.LU R45, [R1+0x1514] ;  /* 0x00151400012d7983 */ /* 0x000f220000300800 */
[----:B------:R-:W-:-:S05]  /*10f790*/  F2FP.SATFINITE.E5M2.F32.PACK_AB_MERGE_C R0, R0, R40, RZ ;  /* 0x000000280000723e */ /* 0x000fca00048060ff */
[----:B------:R1:W-:Y:S04]  /*10f7a0*/  STL [R1+0x58d0], R0 ;  /* 0x0058d00001007387 */ /* 0x0003e80000100800 */
        /* <DEDUP_REMOVED lines=19> */
[----:B-1----:R-:W4:Y:S01]  /*10f8e0*/  LDL.LU R0, [R1+0x1564] ;  /* 0x0015640001007983 */ /* 0x002f220000300800 */
[----:B------:R-:W-:Y:S01]  /*10f8f0*/  VIADD R2, R2, UR6 ;  /* 0x0000000602027c36 */ /* 0x000fe20008000000 */
[----:B------:R-:W-:-:S04]  /*10f900*/  ULDC UR6, c[0x0][0x248] ;  /* 0x0000920000067ab9 */ /* 0x000fc80000000800 */
[----:B------:R-:W-:Y:S02]  /*10f910*/  SHF.R.S32.HI R3, RZ, 0x1f, R2 ;  /* 0x0000001fff037819 */ /* 0x000fe40000011402 */
[----:B------:R-:W-:-:S05]  /*10f920*/  IADD3 R24, P1, R2, R59, RZ ;  /* 0x0000003b02187210 */ /* 0x000fca0007f3e0ff */
[----:B------:R-:W-:Y:S01]  /*10f930*/  IMAD.X R25, R3, 0x1, R58, P1 ;  /* 0x0000000103197824 */ /* 0x000fe200008e063a */
[----:B---3--:R-:W-:Y:S02]  /*10f940*/  F2FP.SATFINITE.E5M2.F32.PACK_AB_MERGE_C R12, R31, R18, RZ ;  /* 0x000000121f0c723e */ /* 0x008fe400048060ff */
[C---:B------:R-:W-:Y:S02]  /*10f950*/  IADD3 R18, P1, R2.reuse, R61, RZ ;  /* 0x0000003d02127210 */ /* 0x040fe40007f3e0ff */
[----:B------:R0:W-:Y:S03]  /*10f960*/  STL.64 [R1+0x4c90], R24 ;  /* 0x004c901801007387 */ /* 0x0001e60000100a00 */
[----:B------:R-:W-:Y:S01]  /*10f970*/  IMAD.X R19, R3, 0x1, R60, P1 ;  /* 0x0000000103137824 */ /* 0x000fe200008e063c */
[----:B------:R-:W-:Y:S01]  /*10f980*/  STL [R1+0x58b4], R12 ;  /* 0x0058b40c01007387 */ /* 0x000fe20000100800 */
[----:B0-----:R-:W-:-:S05]  /*10f990*/  IADD3 R24, P1, R2, R57, RZ ;  /* 0x0000003902187210 */ /* 0x001fca0007f3e0ff */
[----:B------:R-:W-:Y:S01]  /*10f9a0*/  IMAD.X R25, R3, 0x1, R56, P1 ;  /* 0x0000000103197824 */ /* 0x000fe200008e0638 */
[----:B--2---:R-:W-:-:S05]  /*10f9b0*/  F2FP.SATFINITE.E5M2.F32.PACK_AB_MERGE_C R8, R43, R38, RZ ;  /* 0x000000262b08723e */ /* 0x004fca00048060ff */
[----:B------:R-:W-:Y:S04]  /*10f9c0*/  STL [R1+0x58ac], R8 ;  /* 0x0058ac0801007387 */ /* 0x000fe80000100800 */
[----:B------:R0:W-:Y:S04]  /*10f9d0*/  STL.64 [R1+0x4c80], R18 ;  /* 0x004c801201007387 */ /* 0x0001e80000100a00 */
[----:B0-----:R-:W2:Y:S04]  /*10f9e0*/  LDL.LU R18, [R1+0x1568] ;  /* 0x0015680001127983 */ /* 0x001ea80000300800 */
[----:B------:R-:W2:Y:S04]  /*10f9f0*/  LDL.LU R31, [R1+0x156c] ;  /* 0x00156c00011f7983 */ /* 0x000ea80000300800 */
[----:B------:R-:W3:Y:S04]  /*10fa00*/  LDL.LU R38, [R1+0x1570] ;  /* 0x0015700001267983 */ /* 0x000ee80000300800 */
[----:B------:R-:W3:Y:S01]  /*10fa10*/  LDL.LU R43, [R1+0x1574] ;  /* 0x00157400012b7983 */ /* 0x000ee20000300800 */
[----:B----4-:R-:W-:-:S05]  /*10fa20*/  F2FP.SATFINITE.E5M2.F32.PACK_AB_MERGE_C R8, R45, R42, RZ ;  /* 0x0000002a2d08723e */ /* 0x010fca00048060ff */
[----:B------:R-:W-:Y:S01]  /*10fa30*/  STL [R1+0x5894], R8 ;  /* 0x0058940801007387 */ /* 0x000fe20000100800 */
[----:B------:R-:W-:-:S05]  /*10fa40*/  F2FP.SATFINITE.E5M2.F32.PACK_AB_MERGE_C R4, R4, R11, RZ ;  /* 0x0000000b0404723e */ /* 0x000fca00048060ff */
[----:B------:R0:W-:Y:S02]  /*10fa50*/  STL [R1+0x5898], R4 ;  /* 0x0058980401007387 */ /* 0x0001e40000100800 */
[----:B0-----:R-:W-:Y:S02]  /*10fa60*/  F2FP.SATFINITE.E5M2.F32.PACK_AB_MERGE_C R4, R17, R16, RZ ;  /* 0x000000101104723e */ /* 0x001fe400048060ff */
[----:B------:R-:W4:Y:S04]  /*10fa70*/  LDL.LU R16, [R1+0x1578] ;  /* 0x0015780001107983 */ /* 0x000f280000300800 */
[----:B------:R-:W4:Y:S04]  /*10fa80*/  LDL.LU R17, [R1+0x157c] ;  /* 0x00157c0001117983 */ /* 0x000f280000300800 */
[----:B------:R-:W-:Y:S04]  /*10fa90*/  STL.64 [R1+0x4c70], R24 ;  /* 0x004c701801007387 */ /* 0x000fe80000100a00 */
[----:B------:R0:W-:Y:S02]  /*10faa0*/  STL [R1+0x5880], R4 ;  /* 0x0058800401007387 */ /* 0x0001e40000100800 */
[----:B0-----:R-:W-:-:S02]  /*10fab0*/  F2FP.SATFINITE.E5M2.F32.PACK_AB_MERGE_C R4, R10, R34, RZ ;  /* 0x000000220a04723e */ /* 0x001fc400048060ff */
[----:B------:R-:W-:-:S05]  /*10fac0*/  IADD3 R10, P1, R2, R55, RZ ;  /* 0x00000037020a7210 */ /* 0x000fca0007f3e0ff */
[----:B------:R-:W-:Y:S01]  /*10fad0*/  IMAD.X R11, R3, 0x1, R54, P1 ;  /* 0x00000001030b7824 */ /* 0x000fe200008e0636 */
[----:B------:R0:W-:Y:S01]  /*10fae0*/  STL [R1+0x5888], R4 ;  /* 0x0058880401007387 */ /* 0x0001e20000100800 */
[----:B------:R-:W-:-:S03]  /*10faf0*/  F2FP.SATFINITE.E5M2.F32.PACK_AB_MERGE_C R8, R41, R23, RZ ;  /* 0x000000172908723e */ /* 0x000fc600048060ff */
[----:B------:R1:W-:Y:S01]  /*10fb00*/  STL.64 [R1+0x4c60], R10 ;  /* 0x004c600a01007387 */ /* 0x0003e20000100a00 */
[----:B0-----:R-:W-:-:S03]  /*10fb10*/  F2FP.SATFINITE.E5M2.F32.PACK_AB_MERGE_C R4, R30, R7, RZ ;  /* 0x000000071e04723e */ /* 0x001fc600048060ff */
[----:B------:R-:W-:Y:S01]  /*10fb20*/  STL [R1+0x5854], R8 ;  /* 0x0058540801007387 */ /* 0x000fe20000100800 */
[----:B-1----:R-:W-:-:S03]  /*10fb30*/  IADD3 R10, P1, R2, R53, RZ ;  /* 0x00000035020a7210 */ /* 0x002fc60007f3e0ff */
[----:B------:R0:W-:Y:S02]  /*10fb40*/  STL [R1+0x585c], R4 ;  /* 0x00585c0401007387 */ /* 0x0001e40000100800 */
[----:B------:R-:W-:Y:S01]  /*10fb50*/  IMAD.X R11, R3, 0x1, R52, P1 ;  /* 0x00000001030b7824 */ /* 0x000fe200008e0634 */
[----:B------:R-:W-:Y:S02]  /*10fb60*/  F2FP.SATFINITE.E5M2.F32.PACK_AB_MERGE_C R7, R9, R6, RZ ;  /* 0x000000060907723e */ /* 0x000fe400048060ff */
[----:B0-----:R-:W-:Y:S02]  /*10fb70*/  IADD3 R4, P1, R2, R51, RZ ;  /* 0x0000003302047210 */ /* 0x001fe40007f3e0ff */
[----:B------:R-:W-:Y:S01]  /*10fb80*/  F2FP.SATFINITE.E5M2.F32.PACK_AB_MERGE_C R6, R13, R5, RZ ;  /* 0x000000050d06723e */ /* 0x000fe200048060ff */
[----:B------:R-:W-:Y:S02]  /*10fb90*/  STL.64 [R1+0x4c58], R10 ;  /* 0x004c580a01007387 */ /* 0x000fe40000100a00 */
[----:B------:R-:W-:-:S02]  /*10fba0*/  IMAD.X R5, R3, 0x1, R50, P1 ;  /* 0x0000000103057824 */ /* 0x000fc400008e0632 */
[----:B------:R0:W-:Y:S04]  /*10fbb0*/  STL [R1+0x5844], R7 ;  /* 0x0058440701007387 */ /* 0x0001e80000100800 */
[----:B------:R1:W-:Y:S04]  /*10fbc0*/  STL [R1+0x5840], R6 ;  /* 0x0058400601007387 */ /* 0x0003e80000100800 */
[----:B------:R1:W-:Y:S01]  /*10fbd0*/  STL.64 [R1+0x4c48], R4 ;  /* 0x004c480401007387 */ /* 0x0003e20000100a00 */
[----:B0-----:R-:W-:Y:S02]  /*10fbe0*/  F2FP.SATFINITE.E5M2.F32.PACK_AB_MERGE_C R7, R15, R14, RZ ;  /* 0x0000000e0f07723e */ /* 0x001fe400048060ff */
[----:B-1----:R-:W-:-:S02]  /*10fbf0*/  F2FP.SATFINITE.E5M2.F32.PACK_AB_MERGE_C R6, R36, R35, RZ ;  /* 0x000000232406723e */ /* 0x002fc400048060ff */
[----:B------:R-:W-:Y:S01]  /*10fc00*/  IADD3 R4, P1, R2, R49, RZ ;  /* 0x0000003102047210 */ /* 0x000fe20007f3e0ff */
[----:B------:R-:W-:Y:S01]  /*10fc10*/  STL [R1+0x5b18], R7 ;  /* 0x005b180701007387 */ /* 0x000fe20000100800 */
[----:B------:R-:W-:-:S03]  /*10fc20*/  F2FP.SATFINITE.E5M2.F32.PACK_AB_MERGE_C R0, R0, R40, RZ ;  /* 0x000000280000723e */ /* 0x000fc600048060ff */
[----:B------:R-:W-:Y:S01]  /*10fc30*/  IMAD.X R5, R3, 0x1, R47, P1 ;  /* 0x0000000103057824 */ /* 0x000fe200008e062f */
[----:B------:R-:W-:Y:S04]  /*10fc40*/  STL [R1+0x5b14], R6 ;  /* 0x005b140601007387 */ /* 0x000fe80000100800 */
[----:B------:R-:W4:Y:S04]  /*10fc50*/  LDL.LU R35, [R1+0x1580] ;  /* 0x0015800001237983 */ /* 0x000f280000300800 */
[----:B------:R-:W4:Y:S04]  /*10fc60*/  LDL.LU R36, [R1+0x1584] ;  /* 0x0015840001247983 */ /* 0x000f280000300800 */
[----:B------:R-:W-:Y:S04]  /*10fc70*/  STL.64 [R1+0x4c38], R4 ;  /* 0x004c380401007387 */ /* 0x000fe80000100a00 */
[----:B------:R0:W-:Y:S04]  /*10fc80*/  STL [R1+0x5b28], R0 ;  /* 0x005b280001007387 */ /* 0x0001e80000100800 */
[----:B------:R-:W4:Y:S04]  /*10fc90*/  LDL.LU R40, [R1+0x1588] ;  /* 0x0015880001287983 */ /* 0x000f280000300800 */
[----:B0-----:R-:W4:Y:S01]  /*10fca0*/  LDL.LU R0, [R1+0x158c] ;  /* 0x00158c0001007983 */ /* 0x001f220000300800 */
[----:B------:R-:W-:-:S05]  /*10fcb0*/  IADD3 R4, P1, R2, R48, RZ ;  /* 0x0000003002047210 */ /* 0x000fca0007f3e0ff */
[----:B------:R-:W-:-:S05]  /*10fcc0*/  IMAD.X R5, R3, 0x1, R46, P1 ;  /* 0x0000000103057824 */ /* 0x000fca00008e062e */
[----:B------:R2:W-:Y:S01]  /*10fcd0*/  STL.64 [R1+0x4c30], R4 ;  /* 0x004c300401007387 */ /* 0x0005e20000100a00 */
[----:B------:R-:W-:Y:S01]  /*10fce0*/  VIADD R2, R2, UR6 ;  /* 0x0000000602027c36 */ /* 0x000fe20008000000 */
[----:B------:R-:W-:-:S04]  /*10fcf0*/  ULDC UR6, c[0x0][0x248] ;  /* 0x0000920000067ab9 */ /* 0x000fc80000000800 */
[----:B------:R-:W-:Y:S02]  /*10fd00*/  SHF.R.S32.HI R6, RZ, 0x1f, R2 ;  /* 0x0000001fff067819 */ /* 0x000fe40000011402 */
[----:B------:R-:W-:-:S05]  /*10fd10*/  IADD3 R14, P1, R2, R59, RZ ;  /* 0x0000003b020e7210 */ /* 0x000fca0007f3e0ff */
[----:B------:R-:W-:Y:S01]  /*10fd20*/  IMAD.X R15, R6, 0x1, R58, P1 ;  /* 0x00000001060f7824 */ /* 0x000fe200008e063a */
[----:B--2---:R-:W-:Y:S02]  /*10fd30*/  F2FP.SATFINITE.E5M2.F32.PACK_AB_MERGE_C R4, R31, R18, RZ ;  /* 0x000000121f04723e */ /* 0x004fe400048060ff */
[----:B------:R-:W2:Y:S04]  /*10fd40*/  LDL.LU R18, [R1+0x1590] ;  /* 0x0015900001127983 */ /* 0x000ea80000300800 */
[----:B------:R0:W-:Y:S01]  /*10fd50*/  STL [R1+0x5b24], R4 ;  /* 0x005b240401007387 */ /* 0x0001e20000100800 */
[----:B---3--:R-:W-:-:S03]  /*10fd60*/  F2FP.SATFINITE.E5M2.F32.PACK_AB_MERGE_C R3, R43, R38, RZ ;  /* 0x000000262b03723e */ /* 0x008fc600048060ff */
[----:B------:R-:W2:Y:S04]  /*10fd70*/  LDL.LU R31, [R1+0x1594] ;  /* 0x00159400011f7983 */ /* 0x000ea80000300800 */
[----:B------:R4:W-:Y:S04]  /*10fd80*/  STL [R1+0x5b38], R3 ;  /* 0x005b380301007387 */ /* 0x0009e80000100800 */
[----:B------:R-:W3:Y:S04]  /*10fd90*/  LDL.LU R38, [R1+0x1598] ;  /* 0x0015980001267983 */ /* 0x000ee80000300800 */
[----:B------:R-:W3:Y:S04]  /*10fda0*/  LDL.LU R43, [R1+0x159c] ;  /* 0x00159c00012b7983 */ /* 0x000ee80000300800 */
[----:B------:R-:W3:Y:S04]  /*10fdb0*/  LDL.LU R11, [R1+0x15a0] ;  /* 0x0015a000010b7983 */ /* 0x000ee80000300800 */
[----:B0-----:R-:W3:Y:S01]  /*10fdc0*/  LDL.LU R4, [R1+0x15a4] ;  /* 0x0015a40001047983 */ /* 0x001ee20000300800 */
        /* <DEDUP_REMOVED lines=11> */
[----:B------:R-:W4:Y:S04]  /*10fe80*/  LDL.LU R13, [R1+0x15bc] ;  /* 0x0015bc00010d7983 */ /* 0x000f280000300800 */
[----:B------:R0:W-:Y:S04]  /*10fe90*/  STL.64 [R1+0x4c10], R14 ;  /* 0x004c100e01007387 */ /* 0x0001e80000100a00 */
[----:B0-----:R-:W4:Y:S04]  /*10fea0*/  LDL.LU R14, [R1+0x15d0] ;  /* 0x0015d000010e7983 */ /* 0x001f280000300800 */
[----:B------:R-:W4:Y:S04]  /*10feb0*/  LDL.LU R15, [R1+0x15d4] ;  /* 0x0015d400010f7983 */ /* 0x000f280000300800 */
[----:B------:R-:W4:Y:S04]  /*10fec0*/  LDL.LU R16, [R1+0x15d8] ;  /* 0x0015d80001107983 */ /* 0x000f280000300800 */
[----:B------:R-:W4:Y:S01]  /*10fed0*/  LDL.LU R17, [R1+0x15dc] ;  /* 0x0015dc0001117983 */ /* 0x000f220000300800 */
[----:B------:R-:W-:-:S03]  /*10fee0*/  F2FP.SATFINITE.E5M2.F32.PACK_AB_MERGE_C R8, R36, R35, RZ ;  /* 0x000000232408723e */ /* 0x000fc600048060ff */
[----:B------:R-:W4:Y:S04]  /*10fef0*/  LDL.LU R35, [R1+0x15e0] ;  /* 0x0015e00001237983 */ /* 0x000f280000300800 */
[----:B------:R-:W-:Y:S04]  /*10ff00*/  STL [R1+0x5b48], R8 ;  /* 0x005b480801007387 */ /* 0x000fe80000100800 */
[----:B------:R-:W4:Y:S01]  /*10ff10*/  LDL.LU R36, [R1+0x15e4] ;  /* 0x0015e40001247983 */ /* 0x000f220000300800 */
[----:B------:R-:W-:-:S05]  /*10ff20*/  F2FP.SATFINITE.E5M2.F32.PACK_AB_MERGE_C R0, R0, R40, RZ ;  /* 0x000000280000723e */ /* 0x000fca00048060ff */
[----:B------:R0:W-:Y:S04]  /*10ff30*/  STL [R1+0x5b44], R0 ;  /* 0x005b440001007387 */ /* 0x0001e80000100800 */
[----:B------:R-:W4:Y:S04]  /*10ff40*/  LDL.LU R40, [R1+0x15e8] ;  /* 0x0015e80001287983 */ /* 0x000f280000300800 */
[----:B0-----:R-:W4:Y:S01]  /*10ff50*/  LDL.LU R0, [R1+0x15ec] ;  /* 0x0015ec0001007983 */ /* 0x001f220000300800 */
[----:B------:R-:W-:-:S05]  /*10ff60*/  IADD3 R24, P1, R2, R61, RZ ;  /* 0x0000003d02187210 */ /* 0x000fca0007f3e0ff */
[----:B------:R-:W-:Y:S01]  /*10ff70*/  IMAD.X R25, R6, 0x1, R60, P1 ;  /* 0x0000000106197824 */ /* 0x000fe200008e063c */
[----:B--2---:R-:W-:Y:S02]  /*10ff80*/  F2FP.SATFINITE.E5M2.F32.PACK_AB_MERGE_C R12, R31, R18, RZ ;  /* 0x000000121f0c723e */ /* 0x004fe400048060ff */
[----:B------:R-:W2:Y:S04]  /*10ff90*/  LDL.LU R18, [R1+0x15f0] ;  /* 0x0015f00001127983 */ /* 0x000ea80000300800 */
[----:B------:R0:W-:Y:S04]  /*10ffa0*/  STL.64 [R1+0x4c00], R24 ;  /* 0x004c001801007387 */ /* 0x0001e80000100a00 */
[----:B------:R-:W-:Y:S01]  /*10ffb0*/  STL [R1+0x5b58], R12 ;  /* 0x005b580c01007387 */ /* 0x000fe20000100800 */
[----:B---3--:R-:W-:-:S03]  /*10ffc0*/  F2FP.SATFINITE.E5M2.F32.PACK_AB_MERGE_C R8, R43, R38, RZ ;  /* 0x000000262b08723e */ /* 0x008fc600048060ff */
[----:B------:R-:W2:Y:S04]  /*10ffd0*/  LDL.LU R31, [R1+0x15f4] ;  /* 0x0015f400011f7983 */ /* 0x000ea80000300800 */
[----:B------:R1:W-:Y:S01]  /*10ffe0*/  STL [R1+0x5b54], R8 ;  /* 0x005b540801007387 */ /* 0x0003e20000100800 */
[----:B0-----:R-:W-:-:S03]  /*10fff0*/  IADD3 R24, P1, R2, R57, RZ ;  /* 0x0000003902187210 */ /* 0x001fc60007f3e0ff */
[----:B------:R-:W3:Y:S04]  /*110000*/  LDL.LU R38, [R1+0x15f8] ;  /* 0x0015f80001267983 */ /* 0x000ee80000300800 */
[----:B------:R-:W3:Y:S01]  /*110010*/  LDL.LU R43, [R1+0x15fc] ;  /* 0x0015fc00012b7983 */ /* 0x000ee20000300800 */
[----:B------:R-:W-:Y:S01]  /*110020*/  IMAD.X R25, R6, 0x1, R56, P1 ;  /* 0x0000000106197824 */ /* 0x000fe200008e0638 */
[----:B-1----:R-:W-:-:S04]  /*110030*/  F2FP.SATFINITE.E5M2.F32.PACK_AB_MERGE_C R8, R4, R11, RZ ;  /* 0x0000000b0408723e */ /* 0x002fc800048060ff */
[----:B------:R-:W-:Y:S04]  /*110040*/  STL.64 [R1+0x4bf0], R24 ;  /* 0x004bf01801007387 */ /* 0x000fe80000100a00 */
[----:B------:R0:W-:Y:S01]  /*110050*/  STL [R1+0x5b60], R8 ;  /* 0x005b600801007387 */ /* 0x0001e20000100800 */
[----:B----4-:R-:W-:Y:S02]  /*110060*/  F2FP.SATFINITE.E5M2.F32.PACK_AB_MERGE_C R4, R10, R34, RZ ;  /* 0x000000220a04723e */ /* 0x010fe400048060ff */
[----:B------:R-:W-:-:S05]  /*110070*/  IADD3 R10, P1, R2, R55, RZ ;  /* 0x00000037020a7210 */ /* 0x000fca0007f3e0ff */
[----:B------:R-:W-:Y:S01]  /*110080*/  IMAD.X R11, R6, 0x1, R54, P1 ;  /* 0x00000001060b7824 */ /* 0x000fe200008e0636 */
[----:B------:R1:W-:Y:S01]  /*110090*/  STL [R1+0x5b5c], R4 ;  /* 0x005b5c0401007387 */ /* 0x0003e20000100800 */
[----:B0-----:R-:W-:-:S03]  /*1100a0*/  F2FP.SATFINITE.E5M2.F32.PACK_AB_MERGE_C R8, R41, R23, RZ ;  /* 0x000000172908723e */ /* 0x001fc600048060ff */
[----:B------:R0:W-:Y:S01]  /*1100b0*/  STL.64 [R1+0x4be0], R10 ;  /* 0x004be00a01007387 */ /* 0x0001e20000100a00 */
[----:B-1----:R-:W-:-:S03]  /*1100c0*/  F2FP.SATFINITE.E5M2.F32.PACK_AB_MERGE_C R4, R30, R7, RZ ;  /* 0x000000071e04723e */ /* 0x002fc600048060ff */
[----:B------:R-:W-:Y:S01]  /*1100d0*/  STL [R1+0x5b68], R8 ;  /* 0x005b680801007387 */ /* 0x000fe20000100800 */
[----:B0-----:R-:W-:-:S03]  /*1100e0*/  IADD3 R10, P1, R2, R53, RZ ;  /* 0x00000035020a7210 */ /* 0x001fc60007f3e0ff */
[----:B------:R0:W-:Y:S02]  /*1100f0*/  STL [R1+0x5b64], R4 ;  /* 0x005b640401007387 */ /* 0x0001e40000100800 */
[----:B------:R-:W-:Y:S01]  /*110100*/  IMAD.X R11, R6, 0x1, R52, P1 ;  /* 0x00000001060b7824 */ /* 0x000fe200008e0634 */
[----:B------:R-:W-:Y:S02]  /*110110*/  F2FP.SATFINITE.E5M2.F32.PACK_AB_MERGE_C R7, R3, R9, RZ ;  /* 0x000000090307723e */ /* 0x000fe400048060ff */
[----:B0-----:R-:W-:Y:S02]  /*110120*/  IADD3 R4, P1, R2, R51, RZ ;  /* 0x0000003302047210 */ /* 0x001fe40007f3e0ff */
[----:B------:R-:W-:Y:S01]  /*110130*/  F2FP.SATFINITE.E5M2.F32.PACK_AB_MERGE_C R3, R13, R5, RZ ;  /* 0x000000050d03723e */ /* 0x000fe200048060ff */
[----:B------:R-:W-:Y:S02]  /*110140*/  STL.64 [R1+0x4bd8], R10 ;  /* 0x004bd80a01007387 */ /* 0x000fe40000100a00 */
[----:B------:R-:W-:-:S02]  /*110150*/  IMAD.X R5, R6, 0x1, R50, P1 ;  /* 0x0000000106057824 */ /* 0x000fc400008e0632 */
[----:B------:R-:W-:Y:S04]  /*110160*/  STL [R1+0x5b70], R7 ;  /* 0x005b700701007387 */ /* 0x000fe80000100800 */
[----:B------:R-:W-:Y:S04]  /*110170*/  STL [R1+0x5b6c], R3 ;  /* 0x005b6c0301007387 */ /* 0x000fe80000100800 */
[----:B------:R0:W-:Y:S02]  /*110180*/  STL.64 [R1+0x4bc8], R4 ;  /* 0x004bc80401007387 */ /* 0x0001e40000100a00 */
[----:B0-----:R-:W-:-:S02]  /*110190*/  F2FP.SATFINITE.E5M2.F32.PACK_AB_MERGE_C R5, R15, R14, RZ ;  /* 0x0000000e0f05723e */ /* 0x001fc400048060ff */
[----:B------:R-:W-:Y:S02]  /*1101a0*/  IADD3 R4, P1, R2, R49, RZ ;  /* 0x0000003102047210 */ /* 0x000fe40007f3e0ff */
[----:B------:R-:W-:Y:S01]  /*1101b0*/  F2FP.SATFINITE.E5M2.F32.PACK_AB_MERGE_C R3, R17, R16, RZ ;  /* 0x000000101103723e */ /* 0x000fe200048060ff */
[----:B------:R0:W-:Y:S04]  /*1101c0*/  STL [R1+0x5c5c], R5 ;  /* 0x005c5c0501007387 */ /* 0x0001e80000100800 */
[----:B------:R1:W-:Y:S01]  /*1101d0*/  STL [R1+0x5c60], R3 ;  /* 0x005c600301007387 */ /* 0x0003e20000100800 */
[----:B0-----:R-:W-:-:S05]  /*1101e0*/  IMAD.X R5, R6, 0x1, R47, P1 ;  /* 0x0000000106057824 */ /* 0x001fca00008e062f */
[----:B------:R0:W-:Y:S01]  /*1101f0*/  STL.64 [R1+0x4bb8], R4 ;  /* 0x004bb80401007387 */ /* 0x0001e20000100a00 */
[----:B-1----:R-:W-:Y:S02]  /*110200*/  F2FP.SATFINITE.E5M2.F32.PACK_AB_MERGE_C R3, R36, R35, RZ ;  /* 0x000000232403723e */ /* 0x002fe400048060ff */
[----:B0-----:R-:W-:-:S03]  /*110210*/  IADD3 R4, P1, R2, R48, RZ ;  /* 0x0000003002047210 */ /* 0x001fc60007f3e0ff */
[----:B------:R-:W-:Y:S02]  /*110220*/  STL [R1+0x5978], R3 ;  /* 0x0059780301007387 */ /* 0x000fe40000100800 */
[----:B------:R-:W-:Y:S02]  /*110230*/  IMAD.X R5, R6, 0x1, R46, P1 ;  /* 0x0000000106057824 */ /* 0x000fe400008e062e */
[----:B------:R-:W4:Y:S04]  /*110240*/  LDL.LU R35, [R1+0x1600] ;  /* 0x0016000001237983 */ /* 0x000f280000300800 */
[----:B------:R-:W4:Y:S04]  /*110250*/  LDL.LU R36, [R1+0x1604] ;  /* 0x0016040001247983 */ /* 0x000f280000300800 */
[----:B------:R-:W-:Y:S01]  /*110260*/  STL.64 [R1+0x4bb0], R4 ;  /* 0x004bb00401007387 */ /* 0x000fe20000100a00 */
[----:B------:R-:W-:-:S05]  /*110270*/  F2FP.SATFINITE.E5M2.F32.PACK_AB_MERGE_C R0, R0, R40, RZ ;  /* 0x000000280000723e */ /* 0x000fca00048060ff */
[----:B------:R0:W-:Y:S04]  /*110280*/  STL [R1+0x5970], R0 ;  /* 0x0059700001007387 */ /* 0x0001e80000100800 */
[----:B------:R-:W4:Y:S04]  /*110290*/  LDL.LU R40, [R1+0x1608] ;  /* 0x0016080001287983 */ /* 0x000f280000300800 */
[----:B0-----:R-:W4:Y:S01]  /*1102a0*/  LDL.LU R0, [R1+0x160c] ;  /* 0x00160c0001007983 */ /* 0x001f220000300800 */
[----:B------:R-:W-:Y:S01]  /*1102b0*/  VIADD R2, R2, UR6 ;  /* 0x0000000602027c36 */ /* 0x000fe20008000000 */
[----:B------:R-:W-:Y:S01]  /*1102c0*/  ULDC UR6, c[0x0][0x248] ;  /* 0x0000920000067ab9 */ /* 0x000fe20000000800 */
[----:B--2---:R-:W-:-:S05]  /*1102d0*/  F2FP.SATFINITE.E5M2.F32.PACK_AB_MERGE_C R3, R31, R18, RZ ;  /* 0x000000121f03723e */ /* 0x004fca00048060ff */
[----:B------:R3:W-:Y:S04]  /*1102e0*/  STL [R1+0x5988], R3 ;  /* 0x0059880301007387 */ /* 0x0007e80000100800 */
[----:B------:R-:W2:Y:S04]  /*1102f0*/  LDL.LU R28, [R1+0x1620] ;  /* 0x00162000011c7983 */ /* 0x000ea80000300800 */
[----:B------:R-:W2:Y:S01]  /*110300*/  LDL.LU R33, [R1+0x1624] ;  /* 0x0016240001217983 */ /* 0x000ea20000300800 */
        /* <DEDUP_REMOVED lines=25> */
[----:B------:R0:W-:Y:S04]  /*1104a0*/  STL.64 [R1+0x4b90], R18 ;  /* 0x004b901201007387 */ /* 0x0001e80000100a00 */
[----:B0-----:R-:W3:Y:S01]  /*1104b0*/  LDL.LU R18, [R1+0x16a8] ;  /* 0x0016a80001127983 */ /* 0x001ee20000300800 */
[----:B----4-:R-:W-:-:S05]  /*1104c0*/  F2FP.SATFINITE.E5M2.F32.PACK_AB_MERGE_C R5, R36, R35, RZ ;  /* 0x000000232405723e */ /* 0x010fca00048060ff */
[----:B------:R-:W-:Y:S04]  /*1104d0*/  STL [R1+0x5994], R5 ;  /* 0x0059940501007387 */ /* 0x000fe80000100800 */
[----:B------:R-:W4:Y:S01]  /*1104e0*/  LDL.LU R31, [R1+0x16ac] ;  /* 0x0016ac00011f7983 */ /* 0x000f220000300800 */
[----:B------:R-:W-:-:S05]  /*1104f0*/  F2FP.SATFINITE.E5M2.F32.PACK_AB_MERGE_C R0, R0, R40, RZ ;  /* 0x000000280000723e */ /* 0x000fca00048060ff */
[----:B------:R0:W-:Y:S04]  /*110500*/  STL [R1+0x5990], R0 ;  /* 0x0059900001007387 */ /* 0x0001e80000100800 */
[----:B------:R-:W4:Y:S04]  /*110510*/  LDL.LU R35, [R1+0x16d0] ;  /* 0x0016d00001237983 */ /* 0x000f280000300800 */
[----:B------:R-:W4:Y:S04]  /*110520*/  LDL.LU R36, [R1+0x16d4] ;  /* 0x0016d40001247983 */ /* 0x000f280000300800 */
[----:B------:R-:W4:Y:S04]  /*110530*/  LDL.LU R40, [R1+0x16d8] ;  /* 0x0016d80001287983 */ /* 0x000f280000300800 */
[----:B0-----:R-:W4:Y:S01]  /*110540*/  LDL.LU R0, [R1+0x16dc] ;  /* 0x0016dc0001007983 */ /* 0x001f220000300800 */
[----:B------:R-:W-:-:S05]  /*110550*/  IADD3 R24, P1, R2, R61, RZ ;  /* 0x0000003d02187210 */ /* 0x000fca0007f3e0ff */
[----:B------:R-:W-:-:S05]  /*110560*/  IMAD.X R25, R3, 0x1, R60, P1 ;  /* 0x0000000103197824 */ /* 0x000fca00008e063c */
[----:B------:R0:W-:Y:S02]  /*110570*/  STL.64 [R1+0x4b80], R24 ;  /* 0x004b801801007387 */ /* 0x0001e40000100a00 */
[----:B0-----:R-:W-:-:S05]  /*110580*/  IADD3 R24, P1, R2, R57, RZ ;  /* 0x0000003902187210 */ /* 0x001fca0007f3e0ff */
[----:B------:R-:W-:Y:S01]  /*110590*/  IMAD.X R25, R3, 0x1, R56, P1 ;  /* 0x0000000103197824 */ /* 0x000fe200008e0638 */
[----:B--2---:R-:W-:-:S05]  /*1105a0*/  F2FP.SATFINITE.E5M2.F32.PACK_AB_MERGE_C R8, R33, R28, RZ ;  /* 0x0000001c2108723e */ /* 0x004fca00048060ff */
[----:B------:R0:W-:Y:S01]  /*1105b0*/  STL [R1+0x59b4], R8 ;  /* 0x0059b40801007387 */ /* 0x0001e20000100800 */
[----:B---3--:R-:W-:-:S05]  /*1105c0*/  F2FP.SATFINITE.E5M2.F32.PACK_AB_MERGE_C R5, R42, R32, RZ ;  /* 0x000000202a05723e */ /* 0x008fca00048060ff */
[----:B------:R1:W-:Y:S01]  /*1105d0*/  STL [R1+0x59b0], R5 ;  /* 0x0059b00501007387 */ /* 0x0003e20000100800 */
[----:B------:R-:W-:Y:S02]  /*1105e0*/  F2FP.SATFINITE.E5M2.F32.PACK_AB_MERGE_C R11, R11, R45, RZ ;  /* 0x0000002d0b0b723e */ /* 0x000fe400048060ff */
[----:B0-----:R-:W-:Y:S02]  /*1105f0*/  F2FP.SATFINITE.E5M2.F32.PACK_AB_MERGE_C R8, R34, R4, RZ ;  /* 0x000000042208723e */ /* 0x001fe400048060ff */
[----:B------:R-:W-:Y:S01]  /*110600*/  IADD3 R4, P1, R2, R55, RZ ;  /* 0x0000003702047210 */ /* 0x000fe20007f3e0ff */
[----:B------:R-:W-:Y:S04]  /*110610*/  STL.64 [R1+0x4b70], R24 ;  /* 0x004b701801007387 */ /* 0x000fe80000100a00 */
[----:B-1----:R-:W-:Y:S01]  /*110620*/  IMAD.X R5, R3, 0x1, R54, P1 ;  /* 0x0000000103057824 */ /* 0x002fe200008e0636 */
[----:B------:R-:W-:Y:S04]  /*110630*/  STL [R1+0x59d4], R11 ;  /* 0x0059d40b01007387 */ /* 0x000fe80000100800 */
[----:B------:R0:W-:Y:S04]  /*110640*/  STL [R1+0x59d0], R8 ;  /* 0x0059d00801007387 */ /* 0x0001e80000100800 */
[----:B------:R1:W-:Y:S01]  /*110650*/  STL.64 [R1+0x4b60], R4 ;  /* 0x004b600401007387 */ /* 0x0003e20000100a00 */
[----:B------:R-:W-:-:S02]  /*110660*/  F2FP.SATFINITE.E5M2.F32.PACK_AB_MERGE_C R7, R7, R41, RZ ;  /* 0x000000290707723e */ /* 0x000fc400048060ff */
[----:B0-----:R-:W-:Y:S02]  /*110670*/  F2FP.SATFINITE.E5M2.F32.PACK_AB_MERGE_C R8, R23, R10, RZ ;  /* 0x0000000a1708723e */ /* 0x001fe400048060ff */
[----:B-1----:R-:W-:-:S03]  /*110680*/  IADD3 R4, P1, R2, R53, RZ ;  /* 0x0000003502047210 */ /* 0x002fc60007f3e0ff */
[----:B------:R-:W-:Y:S02]  /*110690*/  STL [R1+0x59e4], R8 ;  /* 0x0059e40801007387 */ /* 0x000fe40000100800 */
[----:B------:R-:W-:Y:S02]  /*1106a0*/  IMAD.X R5, R3, 0x1, R52, P1 ;  /* 0x0000000103057824 */ /* 0x000fe400008e0634 */
[----:B------:R0:W-:Y:S04]  /*1106b0*/  STL [R1+0x59e0], R7 ;  /* 0x0059e00701007387 */ /* 0x0001e80000100800 */
[----:B------:R1:W-:Y:S01]  /*1106c0*/  STL.64 [R1+0x4b58], R4 ;  /* 0x004b580401007387 */ /* 0x0003e20000100a00 */
[----:B0-----:R-:W-:Y:S02]  /*1106d0*/  F2FP.SATFINITE.E5M2.F32.PACK_AB_MERGE_C R7, R6, R30, RZ ;  /* 0x0000001e0607723e */ /* 0x001fe400048060ff */
[----:B------:R-:W-:-:S02]  /*1106e0*/  F2FP.SATFINITE.E5M2.F32.PACK_AB_MERGE_C R6, R13, R9, RZ ;  /* 0x000000090d06723e */ /* 0x000fc400048060ff */
[----:B-1----:R-:W-:Y:S01]  /*1106f0*/  IADD3 R4, P1, R2, R51, RZ ;  /* 0x0000003302047210 */ /* 0x002fe20007f3e0ff */
[----:B------:R0:W-:Y:S04]  /*110700*/  STL [R1+0x59fc], R7 ;  /* 0x0059fc0701007387 */ /* 0x0001e80000100800 */
[----:B------:R-:W-:Y:S01]  /*110710*/  IMAD.X R5, R3, 0x1, R50, P1 ;  /* 0x0000000103057824 */ /* 0x000fe200008e0632 */
[----:B------:R1:W-:Y:S04]  /*110720*/  STL [R1+0x59f8], R6 ;  /* 0x0059f80601007387 */ /* 0x0003e80000100800 */
[----:B------:R2:W-:Y:S01]  /*110730*/  STL.64 [R1+0x4b48], R4 ;  /* 0x004b480401007387 */ /* 0x0005e20000100a00 */
[----:B0-----:R-:W-:-:S02]  /*110740*/  F2FP.SATFINITE.E5M2.F32.PACK_AB_MERGE_C R7, R15, R14, RZ ;  /* 0x0000000e0f07723e */ /* 0x001fc400048060ff */
[----:B-1----:R-:W-:Y:S02]  /*110750*/  F2FP.SATFINITE.E5M2.F32.PACK_AB_MERGE_C R6, R17, R16, RZ ;  /* 0x000000101106723e */ /* 0x002fe400048060ff */
[----:B--2---:R-:W-:Y:S01]  /*110760*/  IADD3 R4, P1, R2, R49, RZ ;  /* 0x0000003102047210 */ /* 0x004fe20007f3e0ff */
        /* <DEDUP_REMOVED lines=8> */
[----:B------:R-:W2:Y:S04]  /*1107f0*/  LDL.LU R38, [R1+0x16e0] ;  /* 0x0016e00001267983 */ /* 0x000ea80000300800 */
[----:B------:R-:W2:Y:S04]  /*110800*/  LDL.LU R43, [R1+0x16e4] ;  /* 0x0016e400012b7983 */ /* 0x000ea80000300800 */
[----:B------:R4:W-:Y:S02]  /*110810*/  STL.64 [R1+0x4b40], R4 ;  /* 0x004b400401007387 */ /* 0x0009e40000100a00 */
[----:B----4-:R-:W-:-:S05]  /*110820*/  F2FP.SATFINITE.E5M2.F32.PACK_AB_MERGE_C R4, R31, R18, RZ ;  /* 0x000000121f04723e */ /* 0x010fca00048060ff */
[----:B------:R-:W-:Y:S01]  /*110830*/  STL [R1+0x5a28], R4 ;  /* 0x005a280401007387 */ /* 0x000fe20000100800 */
[----:B------:R-:W-:-:S05]  /*110840*/  F2FP.SATFINITE.E5M2.F32.PACK_AB_MERGE_C R3, R36, R35, RZ ;  /* 0x000000232403723e */ /* 0x000fca00048060ff */
[----:B------:R0:W-:Y:S02]  /*110850*/  STL [R1+0x5a44], R3 ;  /* 0x005a440301007387 */ /* 0x0001e40000100800 */
[----:B0-----:R-:W-:Y:S02]  /*110860*/  F2FP.SATFINITE.E5M2.F32.PACK_AB_MERGE_C R3, R0, R40, RZ ;  /* 0x000000280003723e */ /* 0x001fe400048060ff */
[----:B------:R-:W3:Y:S04]  /*110870*/  LDL.LU R40, [R1+0x16e8] ;  /* 0x0016e80001287983 */ /* 0x000ee80000300800 */
[----:B------:R-:W3:Y:S04]  /*110880*/  LDL.LU R0, [R1+0x16ec] ;  /* 0x0016ec0001007983 */ /* 0x000ee80000300800 */
        /* <DEDUP_REMOVED lines=17> */
[----:B------:R-:W-:-:S03]  /*1109a0*/  IMAD.X R15, R3, 0x1, R58, P1 ;  /* 0x00000001030f7824 */ /* 0x000fc600008e063a */
[----:B------:R-:W4:Y:S04]  /*1109b0*/  LDL.LU R30, [R1+0x1750] ;  /* 0x00175000011e7983 */ /* 0x000f280000300800 */
[----:B------:R-:W4:Y:S04]  /*1109c0*/  LDL.LU R6, [R1+0x1754] ;  /* 0x0017540001067983 */ /* 0x000f280000300800 */
[----:B------:R-:W4:Y:S04]  /*1109d0*/  LDL.LU R9, [R1+0x1758] ;  /* 0x0017580001097983 */ /* 0x000f280000300800 */
[----:B------:R-:W4:Y:S04]  /*1109e0*/  LDL.LU R13, [R1+0x175c] ;  /* 0x00175c00010d7983 */ /* 0x000f280000300800 */
[----:B------:R0:W-:Y:S04]  /*1109f0*/  STL.64 [R1+0x4b10], R14 ;  /* 0x004b100e01007387 */ /* 0x0001e80000100a00 */
[----:B0-----:R-:W4:Y:S04]  /*110a00*/  LDL.LU R14, [R1+0x1770] ;  /* 0x00177000010e7983 */ /* 0x001f280000300800 */
[----:B------:R-:W4:Y:S04]  /*110a10*/  LDL.LU R15, [R1+0x1774] ;  /* 0x00177400010f7983 */ /* 0x000f280000300800 */
        /* <DEDUP_REMOVED lines=9> */
[----:B------:R-:W2:Y:S01]  /*110ab0*/  LDL.LU R43, [R1+0x17b4] ;  /* 0x0017b400012b7983 */ /* 0x000ea20000300800 */
[----:B---3--:R-:W-:-:S03]  /*110ac0*/  F2FP.SATFINITE.E5M2.F32.PACK_AB_MERGE_C R5, R0, R40, RZ ;  /* 0x000000280005723e */ /* 0x008fc600048060ff */
[----:B------:R-:W3:Y:S04]  /*110ad0*/  LDL.LU R40, [R1+0x17b8] ;  /* 0x0017b80001287983 */ /* 0x000ee80000300800 */
[----:B------:R-:W3:Y:S01]  /*110ae0*/  LDL.LU R0, [R1+0x17bc] ;  /* 0x0017bc0001007983 */ /* 0x000ee20000300800 */
[----:B------:R-:W-:-:S05]  /*110af0*/  IADD3 R24, P1, R2, R61, RZ ;  /* 0x0000003d02187210 */ /* 0x000fca0007f3e0ff */
[----:B------:R-:W-:Y:S01]  /*110b00*/  IMAD.X R25, R3, 0x1, R60, P1 ;  /* 0x0000000103197824 */ /* 0x000fe200008e063c */
[----:B------:R0:W-:Y:S01]  /*110b10*/  STL [R1+0x5a54], R5 ;  /* 0x005a540501007387 */ /* 0x0001e20000100800 */
[----:B----4-:R-:W-:-:S03]  /*110b20*/  F2FP.SATFINITE.E5M2.F32.PACK_AB_MERGE_C R8, R33, R28, RZ ;  /* 0x0000001c2108723e */ /* 0x010fc600048060ff */
[----:B------:R1:W-:Y:S04]  /*110b30*/  STL.64 [R1+0x4b08], R24 ;  /* 0x004b081801007387 */ /* 0x0003e80000100a00 */
[----:B------:R4:W-:Y:S01]  /*110b40*/  STL [R1+0x5a78], R8 ;  /* 0x005a780801007387 */ /* 0x0009e20000100800 */
[----:B0-----:R-:W-:Y:S02]  /*110b50*/  F2FP.SATFINITE.E5M2.F32.PACK_AB_MERGE_C R5, R42, R32, RZ ;  /* 0x000000202a05723e */ /* 0x001fe400048060ff */
[----:B-1----:R-:W-:-:S05]  /*110b60*/  IADD3 R24, P1, R2, R57, RZ ;  /* 0x0000003902187210 */ /* 0x002fca0007f3e0ff */
[----:B------:R-:W-:Y:S01]  /*110b70*/  IMAD.X R25, R3, 0x1, R56, P1 ;  /* 0x0000000103197824 */ /* 0x000fe200008e0638 */
[----:B----4-:R-:W-:Y:S02]  /*110b80*/  F2FP.SATFINITE.E5M2.F32.PACK_AB_MERGE_C R8, R34, R4, RZ ;  /* 0x000000042208723e */ /* 0x010fe400048060ff */
[----:B------:R-:W-:Y:S01]  /*110b90*/  IADD3 R4, P1, R2, R55, RZ ;  /* 0x0000003702047210 */ /* 0x000fe20007f3e0ff */
[----:B------:R0:W-:Y:S01]  /*110ba0*/  STL [R1+0x5a74], R5 ;  /* 0x005a740501007387 */ /* 0x0001e20000100800 */
[----:B------:R-:W-:-:S03]  /*110bb0*/  F2FP.SATFINITE.E5M2.F32.PACK_AB_MERGE_C R11, R11, R45, RZ ;  /* 0x0000002d0b0b723e */ /* 0x000fc600048060ff */
[----:B------:R-:W-:Y:S01]  /*110bc0*/  STL.64 [R1+0x4af8], R24 ;  /* 0x004af81801007387 */ /* 0x000fe20000100a00 */
[----:B0-----:R-:W-:-:S03]  /*110bd0*/  IMAD.X R5, R3, 0x1, R54, P1 ;  /* 0x0000000103057824 */ /* 0x001fc600008e0636 */
[----:B------:R-:W-:Y:S04]  /*110be0*/  STL [R1+0x5a8c], R11 ;  /* 0x005a8c0b01007387 */ /* 0x000fe80000100800 */
[----:B------:R0:W-:Y:S04]  /*110bf0*/  STL [R1+0x5a88], R8 ;  /* 0x005a880801007387 */ /* 0x0001e80000100800 */
[----:B------:R1:W-:Y:S01]  /*110c00*/  STL.64 [R1+0x4ae8], R4 ;  /* 0x004ae80401007387 */ /* 0x0003e20000100a00 */
[----:B------:R-:W-:Y:S02]  /*110c10*/  F2FP.SATFINITE.E5M2.F32.PACK_AB_MERGE_C R7, R7, R41, RZ ;  /* 0x000000290707723e */ /* 0x000fe400048060ff */
[----:B0-----:R-:W-:-:S02]  /*110c20*/  F2FP.SATFINITE.E5M2.F32.PACK_AB_MERGE_C R8, R23, R10, RZ ;  /* 0x0000000a1708723e */ /* 0x001fc400048060ff */
[----:B-1----:R-:W-:-:S03]  /*110c30*/  IADD3 R4, P1, R2, R53, RZ ;  /* 0x0000003502047210 */ /* 0x002fc60007f3e0ff */
[----:B------:R-:W-:Y:S02]  /*110c40*/  STL [R1+0x5a9c], R8 ;  /* 0x005a9c0801007387 */ /* 0x000fe40000100800 */
[----:B------:R-:W-:Y:S02]  /*110c50*/  IMAD.X R5, R3, 0x1, R52, P1 ;  /* 0x0000000103057824 */ /* 0x000fe400008e0634 */
[----:B------:R0:W-:Y:S04]  /*110c60*/  STL [R1+0x5a98], R7 ;  /* 0x005a980701007387 */ /* 0x0001e80000100800 */
[----:B------:R1:W-:Y:S01]  /*110c70*/  STL.64 [R1+0x4ad8], R4 ;  /* 0x004ad80401007387 */ /* 0x0003e20000100a00 */
[----:B0-----:R-:W-:Y:S02]  /*110c80*/  F2FP.SATFINITE.E5M2.F32.PACK_AB_MERGE_C R7, R6, R30, RZ ;  /* 0x0000001e0607723e */ /* 0x001fe400048060ff */
[----:B------:R-:W-:-:S02]  /*110c90*/  F2FP.SATFINITE.E5M2.F32.PACK_AB_MERGE_C R6, R13, R9, RZ ;  /* 0x000000090d06723e */ /* 0x000fc400048060ff */
[----:B-1----:R-:W-:Y:S02]  /*110ca0*/  IADD3 R4, P1, R2, R51, RZ ;  /* 0x0000003302047210 */ /* 0x002fe40007f3e0ff */
[----:B------:R-:W-:Y:S01]  /*110cb0*/  F2FP.SATFINITE.E5M2.F32.PACK_AB_MERGE_C R15, R15, R14, RZ ;  /* 0x0000000e0f0f723e */ /* 0x000fe200048060ff */
[----:B------:R-:W-:Y:S02]  /*110cc0*/  STL [R1+0x5aac], R7 ;  /* 0x005aac0701007387 */ /* 0x000fe40000100800 */
[----:B------:R-:W-:Y:S02]  /*110cd0*/  IMAD.X R5, R3, 0x1, R50, P1 ;  /* 0x0000000103057824 */ /* 0x000fe400008e0632 */
[----:B------:R0:W-:Y:S04]  /*110ce0*/  STL [R1+0x5aa8], R6 ;  /* 0x005aa80601007387 */ /* 0x0001e80000100800 */
[----:B------:R-:W-:Y:S04]  /*110cf0*/  STL [R1+0x5c64], R15 ;  /* 0x005c640f01007387 */ /* 0x000fe80000100800 */
[----:B------:R1:W-:Y:S01]  /*110d00*/  STL.64 [R1+0x4ad0], R4 ;  /* 0x004ad00401007387 */ /* 0x0003e20000100a00 */
[----:B0-----:R-:W-:-:S02]  /*110d10*/  F2FP.SATFINITE.E5M2.F32.PACK_AB_MERGE_C R6, R17, R16, RZ ;  /* 0x000000101106723e */ /* 0x001fc400048060ff */
[----:B-1----:R-:W-:-:S03]  /*110d20*/  IADD3 R4, P1, R2, R49, RZ ;  /* 0x0000003102047210 */ /* 0x002fc60007f3e0ff */
[----:B------:R0:W-:Y:S02]  /*110d30*/  STL [R1+0x5abc], R6 ;  /* 0x005abc0601007387 */ /* 0x0001e40000100800 */
[----:B------:R-:W-:-:S05]  /*110d40*/  IMAD.X R5, R3, 0x1, R47, P1 ;  /* 0x0000000103057824 */ /* 0x000fca00008e062f */
[----:B------:R1:W-:Y:S01]  /*110d50*/  STL.64 [R1+0x4ac0], R4 ;  /* 0x004ac00401007387 */ /* 0x0003e20000100a00 */
[----:B0-----:R-:W-:Y:S02]  /*110d60*/  F2FP.SATFINITE.E5M2.F32.PACK_AB_MERGE_C R6, R31, R18, RZ ;  /* 0x000000121f06723e */ /* 0x001fe400048060ff */
[----:B-1----:R-:W-:-:S03]  /*110d70*/  IADD3 R4, P1, R2, R48, RZ ;  /* 0x0000003002047210 */ /* 0x002fc60007f3e0ff */
[----:B------:R-:W-:Y:S02]  /*110d80*/  STL [R1+0x58c0], R6 ;  /* 0x0058c00601007387 */ /* 0x000fe40000100800 */
[----:B------:R-:W-:-:S05]  /*110d90*/  IMAD.X R5, R3, 0x1, R46, P1 ;  /* 0x0000000103057824 */ /* 0x000fca00008e062e */
[----:B------:R2:W-:Y:S01]  /*110da0*/  STL.64 [R1+0x4ab8], R4 ;  /* 0x004ab80401007387 */ /* 0x0005e20000100a00 */
[----:B------:R-:W-:Y:S01]  /*110db0*/  VIADD R2, R2, UR6 ;  /* 0x0000000602027c36 */ /* 0x000fe20008000000 */
[----:B------:R-:W-:-:S04]  /*110dc0*/  ULDC UR6, c[0x0][0x248] ;  /* 0x0000920000067ab9 */ /* 0x000fc80000000800 */
[----:B------:R-:W-:Y:S02]  /*110dd0*/  IADD3 R18, P1, R2, R59, RZ ;  /* 0x0000003b02127210 */ /* 0x000fe40007f3e0ff */
[----:B--2---:R-:W-:Y:S02]  /*110de0*/  F2FP.SATFINITE.E5M2.F32.PACK_AB_MERGE_C R4, R36, R35, RZ ;  /* 0x000000232404723e */ /* 0x004fe400048060ff */
[----:B------:R-:W-:-:S03]  /*110df0*/  F2FP.SATFINITE.E5M2.F32.PACK_AB_MERGE_C R3, R43, R38, RZ ;  /* 0x000000262b03723e */ /* 0x000fc600048060ff */
[----:B------:R0:W-:Y:S04]  /*110e00*/  STL [R1+0x5ac0], R4 ;  /* 0x005ac00401007387 */ /* 0x0001e80000100800 */
[----:B------:R1:W-:Y:S04]  /*110e10*/  STL [R1+0x588c], R3 ;  /* 0x00588c0301007387 */ /* 0x0003e80000100800 */
[----:B------:R-:W2:Y:S04]  /*110e20*/  LDL.LU R27, [R1+0x17c0] ;  /* 0x0017c000011b7983 */ /* 0x000ea80000300800 */
[----:B------:R-:W2:Y:S01]  /*110e30*/  LDL.LU R26, [R1+0x17c4] ;  /* 0x0017c400011a7983 */ /* 0x000ea20000300800 */
[----:B---3--:R-:W-:-:S05]  /*110e40*/  F2FP.SATFINITE.E5M2.F32.PACK_AB_MERGE_C R0, R0, R40, RZ ;  /* 0x000000280000723e */ /* 0x008fca00048060ff */
[----:B------:R-:W-:Y:S04]  /*110e50*/  STL [R1+0x5ac8], R0 ;  /* 0x005ac80001007387 */ /* 0x000fe80000100800 */
[----:B------:R-:W3:Y:S04]  /*110e60*/  LDL.LU R29, [R1+0x17c8] ;  /* 0x0017c800011d7983 */ /* 0x000ee80000300800 */
        /* <DEDUP_REMOVED lines=17> */
[----:B-1----:R-:W-:-:S03]  /*110f80*/  SHF.R.S32.HI R3, RZ, 0x1f, R2 ;  /* 0x0000001fff037819 */ /* 0x002fc60000011402 */
[----:B------:R-:W4:Y:S04]  /*110f90*/  LDL.LU R13, [R1+0x1850] ;  /* 0x00185000010d7983 */ /* 0x000f280000300800 */
[----:B------:R-:W4:Y:S04]  /*110fa0*/  LDL.LU R14, [R1+0x1854] ;  /* 0x00185400010e7983 */ /* 0x000f280000300800 */
[----:B------:R-:W4:Y:S04]  /*110fb0*/  LDL.LU R16, [R1+0x1858] ;  /* 0x0018580001107983 */ /* 0x000f280000300800 */
[----:B------:R-:W4:Y:S01]  /*110fc0*/  LDL.LU R17, [R1+0x185c] ;  /* 0x00185c0001117983 */ /* 0x000f220000300800 */
[----:B------:R-:W-:-:S05]  /*110fd0*/  IMAD.X R19, R3, 0x1, R58, P1 ;  /* 0x0000000103137824 */ /* 0x000fca00008e063a */
[----:B------:R0:W-:Y:S04]  /*110fe0*/  STL.64 [R1+0x4a90], R18 ;  /* 0x004a901201007387 */ /* 0x0001e80000100a00 */
[----:B0-----:R-:W4:Y:S04]  /*110ff0*/  LDL.LU R18, [R1+0x1860] ;  /* 0x0018600001127983 */ /* 0x001f280000300800 */
[----:B------:R-:W4:Y:S04]  /*111000*/  LDL.LU R31, [R1+0x1864] ;  /* 0x00186400011f7983 */ /* 0x000f280000300800 */
[----:B------:R-:W4:Y:S04]  /*111010*/  LDL.LU R35, [R1+0x1868] ;  /* 0x0018680001237983 */ /* 0x000f280000300800 */
[----:B------:R-:W4:Y:S04]  /*111020*/  LDL.LU R36, [R1+0x186c] ;  /* 0x00186c0001247983 */ /* 0x000f280000300800 */
[----:B------:R-:W4:Y:S04]  /*111030*/  LDL.LU R40, [R1+0x1870] ;  /* 0x0018700001287983 */ /* 0x000f280000300800 */
[----:B------:R-:W4:Y:S01]  /*111040*/  LDL.LU R0, [R1+0x1874] ;  /* 0x0018740001007983 */ /* 0x000f220000300800 */
[----:B------:R-:W-:-:S05]  /*111050*/  IADD3 R24, P1, R2, R61, RZ ;  /* 0x0000003d02187210 */ /* 0x000fca0007f3e0ff */
[----:B------:R-:W-:Y:S01]  /*111060*/  IMAD.X R25, R3, 0x1, R60, P1 ;  /* 0x0000000103197824 */ /* 0x000fe200008e063c */
[----:B--2---:R-:W-:-:S05]  /*111070*/  F2FP.SATFINITE.E5M2.F32.PACK_AB_MERGE_C R8, R26, R27, RZ ;  /* 0x0000001b1a08723e */ /* 0x004fca00048060ff */
[----:B------:R-:W-:Y:S01]  /*111080*/  STL [R1+0x5864], R8 ;  /* 0x0058640801007387 */ /* 0x000fe20000100800 */
[----:B---3--:R-:W-:-:S05]  /*111090*/  F2FP.SATFINITE.E5M2.F32.PACK_AB_MERGE_C R5, R28, R29, RZ ;  /* 0x0000001d1c05723e */ /* 0x008fca00048060ff */
[----:B------:R4:W-:Y:S02]  /*1110a0*/  STL [R1+0x5ad0], R5 ;  /* 0x005ad00501007387 */ /* 0x0009e40000100800 */
[----:B----4-:R-:W-:Y:S02]  /*1110b0*/  F2FP.SATFINITE.E5M2.F32.PACK_AB_MERGE_C R5, R43, R38, RZ ;  /* 0x000000262b05723e */ /* 0x010fe400048060ff */
[----:B------:R-:W2:Y:S04]  /*1110c0*/  LDL.LU R38, [R1+0x1878] ;  /* 0x0018780001267983 */ /* 0x000ea80000300800 */
[----:B------:R-:W2:Y:S04]  /*1110d0*/  LDL.LU R43, [R1+0x187c] ;  /* 0x00187c00012b7983 */ /* 0x000ea80000300800 */
[----:B------:R0:W-:Y:S04]  /*1110e0*/  STL.64 [R1+0x4a88], R24 ;  /* 0x004a881801007387 */ /* 0x0001e80000100a00 */
[----:B------:R1:W-:Y:S01]  /*1110f0*/  STL [R1+0x5848], R5 ;  /* 0x0058480501007387 */ /* 0x0003e20000100800 */
[----:B------:R-:W-:-:S02]  /*111100*/  F2FP.SATFINITE.E5M2.F32.PACK_AB_MERGE_C R8, R4, R11, RZ ;  /* 0x0000000b0408723e */ /* 0x000fc400048060ff */
[----:B0-----:R-:W-:Y:S02]  /*111110*/  IADD3 R24, P1, R2, R57, RZ ;  /* 0x0000003902187210 */ /* 0x001fe40007f3e0ff */
[----:B-1----:R-:W-:-:S03]  /*111120*/  F2FP.SATFINITE.E5M2.F32.PACK_AB_MERGE_C R5, R32, R33, RZ ;  /* 0x000000212005723e */ /* 0x002fc600048060ff */
[----:B------:R-:W-:Y:S01]  /*111130*/  IMAD.X R25, R3, 0x1, R56, P1 ;  /* 0x0000000103197824 */ /* 0x000fe200008e0638 */
        /* <DEDUP_REMOVED lines=10> */
[----:B-1----:R-:W-:Y:S01]  /*1111e0*/  IADD3 R4, P1, R2, R53, RZ ;  /* 0x0000003502047210 */ /* 0x002fe20007f3e0ff */
[----:B------:R-:W-:Y:S04]  /*1111f0*/  STL [R1+0x5820], R10 ;  /* 0x0058200a01007387 */ /* 0x000fe80000100800 */
[----:B------:R-:W-:Y:S01]  /*111200*/  IMAD.X R5, R3, 0x1, R52, P1 ;  /* 0x0000000103057824 */ /* 0x000fe200008e0634 */
[----:B------:R-:W-:Y:S04]  /*111210*/  STL [R1+0x5ae8], R8 ;  /* 0x005ae80801007387 */ /* 0x000fe80000100800 */
[----:B------:R0:W-:Y:S01]  /*111220*/  STL.64 [R1+0x4a58], R4 ;  /* 0x004a580401007387 */ /* 0x0001e20000100a00 */
[----:B------:R-:W-:-:S02]  /*111230*/  F2FP.SATFINITE.E5M2.F32.PACK_AB_MERGE_C R7, R30, R7, RZ ;  /* 0x000000071e07723e */ /* 0x000fc400048060ff */
        /* <DEDUP_REMOVED lines=8> */
[----:B---3--:R-:W-:Y:S01]  /*1112c0*/  IADD3 R4, P1, R2, R49, RZ ;  /* 0x0000003102047210 */ /* 0x008fe20007f3e0ff */
[----:B------:R-:W-:Y:S04]  /*1112d0*/  STL [R1+0x5af8], R7 ;  /* 0x005af80701007387 */ /* 0x000fe80000100800 */
[----:B------:R-:W-:Y:S01]  /*1112e0*/  IMAD.X R5, R3, 0x1, R47, P1 ;  /* 0x0000000103057824 */ /* 0x000fe200008e062f */
[----:B------:R0:W-:Y:S04]  /*1112f0*/  STL [R1+0x5af4], R6 ;  /* 0x005af40601007387 */ /* 0x0001e80000100800 */
[----:B------:R1:W-:Y:S01]  /*111300*/  STL.64 [R1+0x4a40], R4 ;  /* 0x004a400401007387 */ /* 0x0003e20000100a00 */
[----:B0-----:R-:W-:-:S02]  /*111310*/  F2FP.SATFINITE.E5M2.F32.PACK_AB_MERGE_C R6, R31, R18, RZ ;  /* 0x000000121f06723e */ /* 0x001fc400048060ff */
[----:B-1----:R-:W-:-:S03]  /*111320*/  IADD3 R4, P1, R2, R48, RZ ;  /* 0x0000003002047210 */ /* 0x002fc60007f3e0ff */
[----:B------:R-:W-:Y:S02]  /*111330*/  STL [R1+0x5b00], R6 ;  /* 0x005b000601007387 */ /* 0x000fe40000100800 */
[----:B------:R-:W-:Y:S01]  /*111340*/  IMAD.X R5, R3, 0x1, R46, P1 ;  /* 0x0000000103057824 */ /* 0x000fe200008e062e */
[----:B------:R-:W-:-:S04]  /*111350*/  F2FP.SATFINITE.E5M2.F32.PACK_AB_MERGE_C R3, R0, R40, RZ ;  /* 0x000000280003723e */ /* 0x000fc800048060ff */
[----:B------:R0:W-:Y:S04]  /*111360*/  STL.64 [R1+0x4a38], R4 ;  /* 0x004a380401007387 */ /* 0x0001e80000100a00 */
[----:B------:R-:W3:Y:S01]  /*111370*/  LDL.LU R40, [R1+0x1880] ;  /* 0x0018800001287983 */ /* 0x000ee20000300800 */
[----:B0-----:R-:W-:-:S05]  /*111380*/  F2FP.SATFINITE.E5M2.F32.PACK_AB_MERGE_C R4, R36, R35, RZ ;  /* 0x000000232404723e */ /* 0x001fca00048060ff */
[----:B------:R-:W-:Y:S04]  /*111390*/  STL [R1+0x5afc], R4 ;  /* 0x005afc0401007387 */ /* 0x000fe80000100800 */
[----:B------:R-:W3:Y:S04]  /*1113a0*/  LDL.LU R0, [R1+0x1884] ;  /* 0x0018840001007983 */ /* 0x000ee80000300800 */
[----:B------:R2:W-:Y:S04]  /*1113b0*/  STL [R1+0x5b08], R3 ;  /* 0x005b080301007387 */ /* 0x0005e80000100800 */
[----:B------:R-:W4:Y:S04]  /*1113c0*/  LDL.LU R35, [R1+0x1888] ;  /* 0x0018880001237983 */ /* 0x000f280000300800 */
[----:B------:R-:W4:Y:S01]  /*1113d0*/  LDL.LU R36, [R1+0x188c] ;  /* 0x00188c0001247983 */ /* 0x000f220000300800 */
[----:B------:R-:W-:Y:S01]  /*1113e0*/  VIADD R2, R2, UR6 ;  /* 0x0000000602027c36 */ /* 0x000fe20008000000 */
[----:B------:R-:W-:-:S04]  /*1113f0*/  ULDC UR6, c[0x0][0x248] ;  /* 0x0000920000067ab9 */ /* 0x000fc80000000800 */
[----:B------:R-:W-:Y:S02]  /*111400*/  IADD3 R18, P1, R2, R59, RZ ;  /* 0x0000003b02127210 */ /* 0x000fe40007f3e0ff */
[----:B--2---:R-:W-:Y:S02]  /*111410*/  F2FP.SATFINITE.E5M2.F32.PACK_AB_MERGE_C R3, R43, R38, RZ ;  /* 0x000000262b03723e */ /* 0x004fe400048060ff */
[----:B------:R-:W2:Y:S04]  /*111420*/  LDL.LU R38, [R1+0x18b0] ;  /* 0x0018b00001267983 */ /* 0x000ea80000300800 */
        /* <DEDUP_REMOVED lines=22> */
[----:B------:R0:W-:Y:S04]  /*111590*/  STL.64 [R1+0x4a10], R18 ;  /* 0x004a101201007387 */ /* 0x0001e80000100a00 */
[----:B0-----:R-:W2:Y:S04]  /*1115a0*/  LDL.LU R18, [R1+0x1920] ;  /* 0x0019200001127983 */ /* 0x001ea80000300800 */
[----:B------:R-:W2:Y:S01]  /*1115b0*/  LDL.LU R31, [R1+0x1924] ;  /* 0x00192400011f7983 */ /* 0x000ea20000300800 */
[----:B---3--:R-:W-:-:S03]  /*1115c0*/  F2FP.SATFINITE.E5M2.F32.PACK_AB_MERGE_C R5, R0, R40, RZ ;  /* 0x000000280005723e */ /* 0x008fc600048060ff */
[----:B------:R-:W3:Y:S04]  /*1115d0*/  LDL.LU R40, [R1+0x1928] ;  /* 0x0019280001287983 */ /* 0x000ee80000300800 */
[----:B------:R-:W3:Y:S04]  /*1115e0*/  LDL.LU R0, [R1+0x192c] ;  /* 0x00192c0001007983 */ /* 0x000ee80000300800 */
[----:B------:R4:W-:Y:S01]  /*1115f0*/  STL [R1+0x5b10], R5 ;  /* 0x005b100501007387 */ /* 0x0009e20000100800 */
[----:B------:R-:W-:Y:S02]  /*111600*/  IADD3 R24, P1, R2, R61, RZ ;  /* 0x0000003d02187210 */ /* 0x000fe40007f3e0ff */
[----:B----4-:R-:W-:-:S03]  /*111610*/  F2FP.SATFINITE.E5M2.F32.PACK_AB_MERGE_C R5, R36, R35, RZ ;  /* 0x000000232405723e */ /* 0x010fc600048060ff */
[----:B------:R-:W-:Y:S02]  /*111620*/  IMAD.X R25, R3, 0x1, R60, P1 ;  /* 0x0000000103197824 */ /* 0x000fe400008e063c */
[----:B------:R-:W-:Y:S04]  /*111630*/  STL [R1+0x5b0c], R5 ;  /* 0x005b0c0501007387 */ /* 0x000fe80000100800 */
[----:B------:R-:W4:Y:S04]  /*111640*/  LDL.LU R35, [R1+0x1950] ;  /* 0x0019500001237983 */ /* 0x000f280000300800 */
[----:B------:R-:W4:Y:S04]  /*111650*/  LDL.LU R36, [R1+0x1954] ;  /* 0x0019540001247983 */ /* 0x000f280000300800 */
[----:B------:R0:W-:Y:S02]  /*111660*/  STL.64 [R1+0x4a08], R24 ;  /* 0x004a081801007387 */ /* 0x0001e40000100a00 */
[----:B0-----:R-:W-:-:S05]  /*111670*/  IADD3 R24, P1, R2, R57, RZ ;  /* 0x0000003902187210 */ /* 0x001fca0007f3e0ff */
[----:B------:R-:W-:Y:S01]  /*111680*/  IMAD.X R25, R3, 0x1, R56, P1 ;  /* 0x0000000103197824 */ /* 0x000fe200008e0638 */
[----:B--2---:R-:W-:Y:S02]  /*111690*/  F2FP.SATFINITE.E5M2.F32.PACK_AB_MERGE_C R5, R43, R38, RZ ;  /* 0x000000262b05723e */ /* 0x004fe400048060ff */
[----:B------:R-:W2:Y:S04]  /*1116a0*/  LDL.LU R38, [R1+0x1958] ;  /* 0x0019580001267983 */ /* 0x000ea80000300800 */
[----:B------:R-:W2:Y:S04]  /*1116b0*/  LDL.LU R43, [R1+0x195c] ;  /* 0x00195c00012b7983 */ /* 0x000ea80000300800 */
[----:B------:R0:W-:Y:S02]  /*1116c0*/  STL [R1+0x5b20], R5 ;  /* 0x005b200501007387 */ /* 0x0001e40000100800 */
[----:B0-----:R-:W-:-:S02]  /*1116d0*/  F2FP.SATFINITE.E5M2.F32.PACK_AB_MERGE_C R5, R32, R33, RZ ;  /* 0x000000212005723e */ /* 0x001fc400048060ff */
[----:B------:R-:W-:Y:S02]  /*1116e0*/  F2FP.SATFINITE.E5M2.F32.PACK_AB_MERGE_C R12, R45, R42, RZ ;  /* 0x0000002a2d0c723e */ /* 0x000fe400048060ff */
[----:B------:R-:W-:Y:S02]  /*1116f0*/  F2FP.SATFINITE.E5M2.F32.PACK_AB_MERGE_C R8, R4, R11, RZ ;  /* 0x0000000b0408723e */ /* 0x000fe400048060ff */
[----:B------:R-:W-:Y:S01]  /*111700*/  IADD3 R4, P1, R2, R55, RZ ;  /* 0x0000003702047210 */ /* 0x000fe20007f3e0ff */
[----:B------:R0:W-:Y:S04]  /*111710*/  STL [R1+0x5b1c], R5 ;  /* 0x005b1c0501007387 */ /* 0x0001e80000100800 */
        /* <DEDUP_REMOVED lines=68> */
[----:B------:R-:W-:Y:S01]  /*111b60*/  STL.64 [R1+0x4998], R24 ;  /* 0x0049981801007387 */ /* 0x000fe20000100a00 */
[----:B------:R-:W-:Y:S02]  /*111b70*/  F2FP.SATFINITE.E5M2.F32.PACK_AB_MERGE_C R8, R31, R18, RZ ;  /* 0x000000121f08723e */ /* 0x000fe400048060ff */
[----:B---3--:R-:W-:-:S02]  /*111b80*/  F2FP.SATFINITE.E5M2.F32.PACK_AB_MERGE_C R5, R0, R40, RZ ;  /* 0x000000280005723e */ /* 0x008fc400048060ff */
[----:B------:R-:W3:Y:S04]  /*111b90*/  LDL.LU R40, [R1+0x1a18] ;  /* 0x001a180001287983 */ /* 0x000ee80000300800 */
[----:B------:R-:W-:Y:S04]  /*111ba0*/  STL [R1+0x5738], R8 ;  /* 0x0057380801007387 */ /* 0x000fe80000100800 */
[----:B------:R-:W3:Y:S01]  /*111bb0*/  LDL.LU R0, [R1+0x1a1c] ;  /* 0x001a1c0001007983 */ /* 0x000ee20000300800 */
[----:B------:R-:W-:-:S05]  /*111bc0*/  IADD3 R18, P1, R2, R61, RZ ;  /* 0x0000003d02127210 */ /* 0x000fca0007f3e0ff */
[----:B------:R-:W-:Y:S01]  /*111bd0*/  IMAD.X R19, R3, 0x1, R60, P1 ;  /* 0x0000000103137824 */ /* 0x000fe200008e063c */
[----:B------:R4:W-:Y:S04]  /*111be0*/  STL [R1+0x573c], R5 ;  /* 0x00573c0501007387 */ /* 0x0009e80000100800 */
[----:B------:R0:W-:Y:S01]  /*111bf0*/  STL.64 [R1+0x4988], R18 ;  /* 0x0049881201007387 */ /* 0x0001e20000100a00 */
[----:B----4-:R-:W-:-:S03]  /*111c00*/  F2FP.SATFINITE.E5M2.F32.PACK_AB_MERGE_C R5, R36, R35, RZ ;  /* 0x000000232405723e */ /* 0x010fc600048060ff */
[----:B0-----:R-:W4:Y:S04]  /*111c10*/  LDL.LU R18, [R1+0x1a30] ;  /* 0x001a300001127983 */ /* 0x001f280000300800 */
[----:B------:R-:W4:Y:S04]  /*111c20*/  LDL.LU R31, [R1+0x1a34] ;  /* 0x001a3400011f7983 */ /* 0x000f280000300800 */
[----:B------:R-:W4:Y:S04]  /*111c30*/  LDL.LU R35, [R1+0x1a38] ;  /* 0x001a380001237983 */ /* 0x000f280000300800 */
[----:B------:R-:W4:Y:S01]  /*111c40*/  LDL.LU R36, [R1+0x1a3c] ;  /* 0x001a3c0001247983 */ /* 0x000f220000300800 */
[----:B------:R-:W-:-:S03]  /*111c50*/  IADD3 R24, P1, R2, R57, RZ ;  /* 0x0000003902187210 */ /* 0x000fc60007f3e0ff */
[----:B------:R2:W-:Y:S02]  /*111c60*/  STL [R1+0x5724], R5 ;  /* 0x0057240501007387 */ /* 0x0005e40000100800 */
[----:B------:R-:W-:Y:S01]  /*111c70*/  IMAD.X R25, R3, 0x1, R56, P1 ;  /* 0x0000000103197824 */ /* 0x000fe200008e0638 */
[----:B--2---:R-:W-:-:S05]  /*111c80*/  F2FP.SATFINITE.E5M2.F32.PACK_AB_MERGE_C R5, R32, R33, RZ ;  /* 0x000000212005723e */ /* 0x004fca00048060ff */
[----:B------:R0:W-:Y:S01]  /*111c90*/  STL [R1+0x572c], R5 ;  /* 0x00572c0501007387 */ /* 0x0001e20000100800 */
[----:B------:R-:W-:Y:S02]  /*111ca0*/  F2FP.SATFINITE.E5M2.F32.PACK_AB_MERGE_C R12, R45, R42, RZ ;  /* 0x0000002a2d0c723e */ /* 0x000fe400048060ff */
[----:B------:R-:W-:Y:S02]  /*111cb0*/  F2FP.SATFINITE.E5M2.F32.PACK_AB_MERGE_C R8, R4, R11, RZ ;  /* 0x0000000b0408723e */ /* 0x000fe400048060ff */
[----:B------:R-:W-:Y:S01]  /*111cc0*/  IADD3 R4, P1, R2, R55, RZ ;  /* 0x0000003702047210 */ /* 0x000fe20007f3e0ff */
[----:B------:R-:W-:Y:S04]  /*111cd0*/  STL.64 [R1+0x4980], R24 ;  /* 0x0049801801007387 */ /* 0x000fe80000100a00 */
[----:B0-----:R-:W-:Y:S01]  /*111ce0*/  IMAD.X R5, R3, 0x1, R54, P1 ;  /* 0x0000000103057824 */ /* 0x001fe200008e0636 */
[----:B------:R-:W-:Y:S04]  /*111cf0*/  STL [R1+0x571c], R12 ;  /* 0x00571c0c01007387 */ /* 0x000fe80000100800 */
[----:B------:R0:W-:Y:S04]  /*111d00*/  STL [R1+0x5714], R8 ;  /* 0x0057140801007387 */ /* 0x0001e80000100800 */
[----:B------:R1:W-:Y:S01]  /*111d10*/  STL.64 [R1+0x4970], R4 ;  /* 0x0049700401007387 */ /* 0x0003e20000100a00 */
[----:B------:R-:W-:-:S02]  /*111d20*/  F2FP.SATFINITE.E5M2.F32.PACK_AB_MERGE_C R10, R10, R34, RZ ;  /* 0x000000220a0a723e */ /* 0x000fc400048060ff */
[----:B0-----:R-:W-:Y:S02]  /*111d30*/  F2FP.SATFINITE.E5M2.F32.PACK_AB_MERGE_C R8, R41, R23, RZ ;  /* 0x000000172908723e */ /* 0x001fe400048060ff */
        /* <DEDUP_REMOVED lines=45> */
[----:B------:R-:W4:Y:S04]  /*112010*/  LDL.LU R10, [R1+0x1ac4] ;  /* 0x001ac400010a7983 */ /* 0x000f280000300800 */
[----:B------:R-:W4:Y:S04]  /*112020*/  LDL.LU R23, [R1+0x1ac8] ;  /* 0x001ac80001177983 */ /* 0x000f280000300800 */
[----:B------:R-:W4:Y:S01]  /*112030*/  LDL.LU R41, [R1+0x1acc] ;  /* 0x001acc0001297983 */ /* 0x000f220000300800 */
[----:B0-----:R-:W-:Y:S02]  /*112040*/  SHF.R.S32.HI R3, RZ, 0x1f, R2 ;  /* 0x0000001fff037819 */ /* 0x001fe40000011402 */
[----:B------:R-:W-:Y:S01]  /*112050*/  IADD3 R12, P1, R2, R59, RZ ;  /* 0x0000003b020c7210 */ /* 0x000fe20007f3e0ff */
[----:B------:R-:W4:Y:S04]  /*112060*/  LDL.LU R7, [R1+0x1ae0] ;  /* 0x001ae00001077983 */ /* 0x000f280000300800 */
[----:B------:R-:W4:Y:S01]  /*112070*/  LDL.LU R30, [R1+0x1ae4] ;  /* 0x001ae400011e7983 */ /* 0x000f220000300800 */
[----:B------:R-:W-:-:S03]  /*112080*/  IMAD.X R13, R3, 0x1, R58, P1 ;  /* 0x00000001030d7824 */ /* 0x000fc600008e063a */
        /* <DEDUP_REMOVED lines=21> */
[----:B------:R0:W-:Y:S01]  /*1121e0*/  STL.64 [R1+0x4908], R24 ;  /* 0x0049081801007387 */ /* 0x0001e20000100a00 */
[----:B----4-:R-:W-:-:S05]  /*1121f0*/  F2FP.SATFINITE.E5M2.F32.PACK_AB_MERGE_C R8, R28, R29, RZ ;  /* 0x0000001d1c08723e */ /* 0x010fca00048060ff */
[----:B------:R1:W-:Y:S01]  /*112200*/  STL [R1+0x5c0], R8 ;  /* 0x0005c00801007387 */ /* 0x0003e20000100800 */
[----:B0-----:R-:W-:Y:S02]  /*112210*/  IADD3 R24, P1, R2, R57, RZ ;  /* 0x0000003902187210 */ /* 0x001fe40007f3e0ff */
[----:B------:R-:W-:-:S03]  /*112220*/  F2FP.SATFINITE.E5M2.F32.PACK_AB_MERGE_C R5, R32, R33, RZ ;  /* 0x000000212005723e */ /* 0x000fc600048060ff */
[----:B------:R-:W-:Y:S02]  /*112230*/  IMAD.X R25, R3, 0x1, R56, P1 ;  /* 0x0000000103197824 */ /* 0x000fe400008e0638 */
[----:B------:R0:W-:Y:S01]  /*112240*/  STL [R1+0x5c8], R5 ;  /* 0x0005c80501007387 */ /* 0x0001e20000100800 */
[----:B------:R-:W-:Y:S02]  /*112250*/  F2FP.SATFINITE.E5M2.F32.PACK_AB_MERGE_C R12, R45, R42, RZ ;  /* 0x0000002a2d0c723e */ /* 0x000fe400048060ff */
[----:B-1----:R-:W-:Y:S02]  /*112260*/  F2FP.SATFINITE.E5M2.F32.PACK_AB_MERGE_C R8, R4, R11, RZ ;  /* 0x0000000b0408723e */ /* 0x002fe400048060ff */
        /* <DEDUP_REMOVED lines=16> */
[----:B------:R-:W-:Y:S04]  /*112370*/  STL [R1+0x474], R7 ;  /* 0x0004740701007387 */ /* 0x000fe80000100800 */
[----:B------:R-:W-:Y:S01]  /*112380*/  IMAD.X R5, R3, 0x1, R50, P1 ;  /* 0x0000000103057824 */ /* 0x000fe200008e0632 */
[----:B------:R-:W-:Y:S04]  /*112390*/  STL [R1+0x47c], R6 ;  /* 0x00047c0601007387 */ /* 0x000fe80000100800 */
[----:B------:R0:W-:Y:S02]  /*1123a0*/  STL.64 [R1+0x48d0], R4 ;  /* 0x0048d00401007387 */ /* 0x0001e40000100a00 */
[----:B0-----:R-:W-:-:S05]  /*1123b0*/  F2FP.SATFINITE.E5M2.F32.PACK_AB_MERGE_C R4, R14, R13, RZ ;  /* 0x0000000d0e04723e */ /* 0x001fca00048060ff */
[----:B------:R0:W-:Y:S01]  /*1123c0*/  STL [R1+0x5f44], R4 ;  /* 0x005f440401007387 */ /* 0x0001e20000100800 */
[----:B------:R-:W-:Y:S02]  /*1123d0*/  F2FP.SATFINITE.E5M2.F32.PACK_AB_MERGE_C R6, R17, R16, RZ ;  /* 0x000000101106723e */ /* 0x000fe400048060ff */
[----:B------:R-:W-:Y:S02]  /*1123e0*/  F2FP.SATFINITE.E5M2.F32.PACK_AB_MERGE_C R9, R31, R18, RZ ;  /* 0x000000121f09723e */ /* 0x000fe400048060ff */
[C---:B0-----:R-:W-:Y:S01]  /*1123f0*/  IADD3 R4, P1, R2.reuse, R49, RZ ;  /* 0x0000003102047210 */ /* 0x041fe20007f3e0ff */
[----:B------:R-:W-:Y:S04]  /*112400*/  STL [R1+0x464], R6 ;  /* 0x0004640601007387 */ /* 0x000fe80000100800 */
[----:B------:R-:W-:Y:S01]  /*112410*/  IMAD.X R5, R3, 0x1, R47, P1 ;  /* 0x0000000103057824 */ /* 0x000fe200008e062f */
[----:B------:R-:W-:Y:S04]  /*112420*/  STL [R1+0x5f60], R9 ;  /* 0x005f600901007387 */ /* 0x000fe80000100800 */
[----:B------:R0:W-:Y:S02]  /*112430*/  STL.64 [R1+0x48c8], R4 ;  /* 0x0048c80401007387 */ /* 0x0001e40000100a00 */
[----:B0-----:R-:W-:-:S05]  /*112440*/  IADD3 R4, P1, R2, R48, RZ ;  /* 0x0000003002047210 */ /* 0x001fca0007f3e0ff */
[----:B------:R-:W-:-:S05]  /*112450*/  IMAD.X R5, R3, 0x1, R46, P1 ;  /* 0x0000000103057824 */ /* 0x000fca00008e062e */
[----:B------:R2:W-:Y:S02]  /*112460*/  STL.64 [R1+0x48c0], R4 ;  /* 0x0048c00401007387 */ /* 0x0005e40000100a00 */
[----:B--2---:R-:W-:-:S05]  /*112470*/  F2FP.SATFINITE.E5M2.F32.PACK_AB_MERGE_C R5, R36, R35, RZ ;  /* 0x000000232405723e */ /* 0x004fca00048060ff */
[----:B------:R-:W-:Y:S01]  /*112480*/  STL [R1+0x5f54], R5 ;  /* 0x005f540501007387 */ /* 0x000fe20000100800 */
[----:B---3--:R-:W-:-:S05]  /*112490*/  F2FP.SATFINITE.E5M2.F32.PACK_AB_MERGE_C R3, R43, R38, RZ ;  /* 0x000000262b03723e */ /* 0x008fca00048060ff */
[----:B------:R-:W-:Y:S01]  /*1124a0*/  STL [R1+0x448], R3 ;  /* 0x0004480301007387 */ /* 0x000fe20000100800 */
[----:B------:R-:W-:-:S03]  /*1124b0*/  F2FP.SATFINITE.E5M2.F32.PACK_AB_MERGE_C R0, R0, R40, RZ ;  /* 0x000000280000723e */ /* 0x000fc600048060ff */
[----:B------:R-:W2:Y:S04]  /*1124c0*/  LDL.LU R24, [R1+0x1b90] ;  /* 0x001b900001187983 */ /* 0x000ea80000300800 */
[----:B------:R-:W2:Y:S04]  /*1124d0*/  LDL.LU R25, [R1+0x1b94] ;  /* 0x001b940001197983 */ /* 0x000ea80000300800 */
[----:B------:R0:W-:Y:S04]  /*1124e0*/  STL [R1+0x444], R0 ;  /* 0x0004440001007387 */ /* 0x0001e80000100800 */
[----:B------:R-:W3:Y:S04]  /*1124f0*/  LDL.LU R27, [R1+0x1b98] ;  /* 0x001b9800011b7983 */ /* 0x000ee80000300800 */
[----:B------:R-:W3:Y:S04]  /*112500*/  LDL.LU R26, [R1+0x1b9c] ;  /* 0x001b9c00011a7983 */ /* 0x000ee80000300800 */
        /* <DEDUP_REMOVED lines=21> */
[----:B------:R-:W4:Y:S01]  /*112660*/  LDL.LU R17, [R1+0x1c4c] ;  /* 0x001c4c0001117983 */ /* 0x000f220000300800 */
[----:B------:R-:W-:Y:S02]  /*112670*/  SHF.R.S32.HI R3, RZ, 0x1f, R2 ;  /* 0x0000001fff037819 */ /* 0x000fe40000011402 */
[----:B------:R-:W-:Y:S01]  /*112680*/  IADD3 R4, P1, R2, R59, RZ ;  /* 0x0000003b02047210 */ /* 0x000fe20007f3e0ff */
[----:B------:R-:W4:Y:S04]  /*112690*/  LDL.LU R18, [R1+0x1c60] ;  /* 0x001c600001127983 */ /* 0x000f280000300800 */
[----:B------:R-:W4:Y:S01]  /*1126a0*/  LDL.LU R31, [R1+0x1c64] ;  /* 0x001c6400011f7983 */ /* 0x000f220000300800 */
[----:B------:R-:W-:-:S03]  /*1126b0*/  IMAD.X R5, R3, 0x1, R58, P1 ;  /* 0x0000000103057824 */ /* 0x000fc600008e063a */
[----:B------:R-:W4:Y:S04]  /*1126c0*/  LDL.LU R35, [R1+0x1c68] ;  /* 0x001c680001237983 */ /* 0x000f280000300800 */
[----:B------:R0:W-:Y:S04]  /*1126d0*/  STL.64 [R1+0x4898], R4 ;  /* 0x0048980401007387 */ /* 0x0001e80000100a00 */
[----:B------:R-:W4:Y:S04]  /*1126e0*/  LDL.LU R36, [R1+0x1c6c] ;  /* 0x001c6c0001247983 */ /* 0x000f280000300800 */
[----:B------:R-:W4:Y:S04]  /*1126f0*/  LDL.LU R38, [R1+0x1c80] ;  /* 0x001c800001267983 */ /* 0x000f280000300800 */
[----:B------:R-:W4:Y:S01]  /*112700*/  LDL.LU R43, [R1+0x1c84] ;  /* 0x001c8400012b7983 */ /* 0x000f220000300800 */
        /* <DEDUP_REMOVED lines=8> */
[----:B------:R-:W2:Y:S04]  /*112790*/  LDL.LU R40, [R1+0x1c88] ;  /* 0x001c880001287983 */ /* 0x000ea80000300800 */
[----:B------:R-:W2:Y:S04]  /*1127a0*/  LDL.LU R0, [R1+0x1c8c] ;  /* 0x001c8c0001007983 */ /* 0x000ea80000300800 */
        /* <DEDUP_REMOVED lines=39> */
[----:B------:R-:W-:Y:S02]  /*112a20*/  F2FP.SATFINITE.E5M2.F32.PACK_AB_MERGE_C R3, R43, R38, RZ ;  /* 0x000000262b03723e */ /* 0x000fe400048060ff */
[----:B0-----:R-:W-:Y:S02]  /*112a30*/  F2FP.SATFINITE.E5M2.F32.PACK_AB_MERGE_C R4, R36, R35, RZ ;  /* 0x000000232404723e */ /* 0x001fe400048060ff */
[----:B------:R-:W3:Y:S04]  /*112a40*/  LDL.LU R36, [R1+0x1cb0] ;  /* 0x001cb00001247983 */ /* 0x000ee80000300800 */
[----:B------:R-:W-:Y:S04]  /*112a50*/  STL [R1+0x340], R4 ;  /* 0x0003400401007387 */ /* 0x000fe80000100800 */
[----:B------:R-:W3:Y:S04]  /*112a60*/  LDL.LU R38, [R1+0x1cb4] ;  /* 0x001cb40001267983 */ /* 0x000ee80000300800 */
[----:B------:R2:W-:Y:S04]  /*112a70*/  STL [R1+0x324], R3 ;  /* 0x0003240301007387 */ /* 0x0005e80000100800 */
[----:B------:R-:W4:Y:S04]  /*112a80*/  LDL.LU R35, [R1+0x1cb8] ;  /* 0x001cb80001237983 */ /* 0x000f280000300800 */
[----:B------:R-:W4:Y:S01]  /*112a90*/  LDL.LU R43, [R1+0x1cbc] ;  /* 0x001cbc00012b7983 */ /* 0x000f220000300800 */
[----:B--2---:R-:W-:-:S03]  /*112aa0*/  F2FP.SATFINITE.E5M2.F32.PACK_AB_MERGE_C R3, R0, R40, RZ ;  /* 0x000000280003723e */ /* 0x004fc600048060ff */
        /* <DEDUP_REMOVED lines=17> */
[----:B------:R-:W-:Y:S01]  /*112bc0*/  VIADD R2, R2, UR6 ;  /* 0x0000000602027c36 */ /* 0x000fe20008000000 */
[----:B------:R-:W-:-:S02]  /*112bd0*/  ULDC UR6, c[0x0][0x248] ;  /* 0x0000920000067ab9 */ /* 0x000fc40000000800 */
[----:B------:R-:W2:Y:S02]  /*112be0*/  LDL.LU R13, [R1+0x1d90] ;  /* 0x001d9000010d7983 */ /* 0x000ea40000300800 */
[----:B0-----:R-:W-:Y:S02]  /*112bf0*/  SHF.R.S32.HI R3, RZ, 0x1f, R2 ;  /* 0x0000001fff037819 */ /* 0x001fe40000011402 */
[----:B------:R-:W2:Y:S01]  /*112c00*/  LDL.LU R14, [R1+0x1d94] ;  /* 0x001d9400010e7983 */ /* 0x000ea20000300800 */
[----:B------:R-:W-:-:S03]  /*112c10*/  IADD3 R4, P1, R2, R59, RZ ;  /* 0x0000003b02047210 */ /* 0x000fc60007f3e0ff */
[----:B------:R-:W2:Y:S04]  /*112c20*/  LDL.LU R16, [R1+0x1d98] ;  /* 0x001d980001107983 */ /* 0x000ea80000300800 */
[----:B------:R-:W2:Y:S01]  /*112c30*/  LDL.LU R17, [R1+0x1d9c] ;  /* 0x001d9c0001117983 */ /* 0x000ea20000300800 */
[----:B------:R-:W-:-:S03]  /*112c40*/  IMAD.X R5, R3, 0x1, R58, P1 ;  /* 0x0000000103057824 */ /* 0x000fc600008e063a */
[----:B------:R-:W2:Y:S04]  /*112c50*/  LDL.LU R18, [R1+0x1da0] ;  /* 0x001da00001127983 */ /* 0x000ea80000300800 */
[----:B------:R-:W2:Y:S04]  /*112c60*/  LDL.LU R31, [R1+0x1da4] ;  /* 0x001da400011f7983 */ /* 0x000ea80000300800 */
[----:B------:R3:W-:Y:S02]  /*112c70*/  STL.64 [R1+0x1c10], R4 ;  /* 0x001c100401007387 */ /* 0x0007e40000100a00 */
[----:B---3--:R-:W-:-:S02]  /*112c80*/  F2FP.SATFINITE.E5M2.F32.PACK_AB_MERGE_C R4, R38, R36, RZ ;  /* 0x000000242604723e */ /* 0x008fc400048060ff */
[----:B------:R-:W3:Y:S04]  /*112c90*/  LDL.LU R36, [R1+0x1da8] ;  /* 0x001da80001247983 */ /* 0x000ee80000300800 */
[----:B------:R-:W3:Y:S04]  /*112ca0*/  LDL.LU R38, [R1+0x1dac] ;  /* 0x001dac0001267983 */ /* 0x000ee80000300800 */
[----:B------:R0:W-:Y:S01]  /*112cb0*/  STL [R1+0x304], R4 ;  /* 0x0003040401007387 */ /* 0x0001e20000100800 */
[----:B----4-:R-:W-:Y:S02]  /*112cc0*/  F2FP.SATFINITE.E5M2.F32.PACK_AB_MERGE_C R8, R43, R35, RZ ;  /* 0x000000232b08723e */ /* 0x010fe400048060ff */
        /* <DEDUP_REMOVED lines=53> */
[----:B------:R-:W3:Y:S01]  /*113020*/  LDL.LU R38, [R1+0x1e0c] ;  /* 0x001e0c0001267983 */ /* 0x000ee20000300800 */
[----:B----4-:R-:W-:-:S05]  /*113030*/  F2FP.SATFINITE.E5M2.F32.PACK_AB_MERGE_C R3, R43, R35, RZ ;  /* 0x000000232b03723e */ /* 0x010fca00048060ff */
[----:B------:R-:W-:Y:S04]  /*113040*/  STL [R1+0x1cb0], R3 ;  /* 0x001cb00301007387 */ /* 0x000fe80000100800 */
        /* <DEDUP_REMOVED lines=38> */
[----:B------:R-:W3:Y:S04]  /*1132b0*/  LDL.LU R36, [R1+0x1f00] ;  /* 0x001f000001247983 */ /* 0x000ee80000300800 */
[----:B------:R0:W-:Y:S04]  /*1132c0*/  STL.64 [R1+0x1b28], R4 ;  /* 0x001b280401007387 */ /* 0x0001e80000100a00 */
[----:B------:R-:W3:Y:S01]  /*1132d0*/  LDL.LU R38, [R1+0x1f04] ;  /* 0x001f040001267983 */ /* 0x000ee20000300800 */
[----:B----4-:R-:W-:-:S02]  /*1132e0*/  F2FP.SATFINITE.E5M2.F32.PACK_AB_MERGE_C R9, R28, R29, RZ ;  /* 0x0000001d1c09723e */ /* 0x010fc400048060ff */
[----:B0-----:R-:W-:-:S03]  /*1132f0*/  IADD3 R4, P1, R2, R57, RZ ;  /* 0x0000003902047210 */ /* 0x001fc60007f3e0ff */
[----:B------:R-:W-:Y:S02]  /*113300*/  STL [R1+0x1c60], R9 ;  /* 0x001c600901007387 */ /* 0x000fe40000100800 */
[----:B------:R-:W-:Y:S01]  /*113310*/  IMAD.X R5, R3, 0x1, R56, P1 ;  /* 0x0000000103057824 */ /* 0x000fe200008e0638 */
[----:B--2---:R-:W-:-:S05]  /*113320*/  F2FP.SATFINITE.E5M2.F32.PACK_AB_MERGE_C R8, R32, R33, RZ ;  /* 0x000000212008723e */ /* 0x004fca00048060ff */
[----:B------:R-:W-:Y:S04]  /*113330*/  STL [R1+0x1c64], R8 ;  /* 0x001c640801007387 */ /* 0x000fe80000100800 */
[----:B------:R0:W-:Y:S02]  /*113340*/  STL.64 [R1+0x1b20], R4 ;  /* 0x001b200401007387 */ /* 0x0001e40000100a00 */
[----:B0-----:R-:W-:Y:S02]  /*113350*/  F2FP.SATFINITE.E5M2.F32.PACK_AB_MERGE_C R4, R43, R35, RZ ;  /* 0x000000232b04723e */ /* 0x001fe400048060ff */
        /* <DEDUP_REMOVED lines=23> */
[----:B0-----:R-:W-:Y:S02]  /*1134d0*/  F2FP.SATFINITE.E5M2.F32.PACK_AB_MERGE_C R6, R17, R16, RZ ;  /* 0x000000101106723e */ /* 0x001fe400048060ff */
[----:B------:R-:W-:Y:S01]  /*1134e0*/  F2FP.SATFINITE.E5M2.F32.PACK_AB_MERGE_C R0, R0, R40, RZ ;  /* 0x000000280000723e */ /* 0x000fe200048060ff */
[----:B------:R-:W-:Y:S01]  /*1134f0*/  STL [R1+0x694], R7 ;  /* 0x0006940701007387 */ /* 0x000fe20000100800 */
[----:B-1----:R-:W-:-:S03]  /*113500*/  IADD3 R4, P1, R2, R49, RZ ;  /* 0x0000003102047210 */ /* 0x002fc60007f3e0ff */
[----:B------:R-:W-:Y:S02]  /*113510*/  STL [R1+0x6ac], R6 ;  /* 0x0006ac0601007387 */ /* 0x000fe40000100800 */
[----:B------:R-:W-:Y:S02]  /*113520*/  IMAD.X R5, R3, 0x1, R47, P1 ;  /* 0x0000000103057824 */ /* 0x000fe400008e062f */
        /* <DEDUP_REMOVED lines=8> */
[----:B------:R3:W-:Y:S02]  /*1135b0*/  STL.64 [R1+0x1ac8], R4 ;  /* 0x001ac80401007387 */ /* 0x0007e40000100a00 */
[----:B---3--:R-:W-:Y:S02]  /*1135c0*/  F2FP.SATFINITE.E5M2.F32.PACK_AB_MERGE_C R4, R31, R18, RZ ;  /* 0x000000121f04723e */ /* 0x008fe400048060ff */
[----:B------:R-:W3:Y:S04]  /*1135d0*/  LDL.LU R18, [R1+0x1f40] ;  /* 0x001f400001127983 */ /* 0x000ee80000300800 */
[----:B------:R0:W-:Y:S04]  /*1135e0*/  STL [R1+0x658], R4 ;  /* 0x0006580401007387 */ /* 0x0001e80000100800 */
[----:B------:R-:W3:Y:S01]  /*1135f0*/  LDL.LU R31, [R1+0x1f44] ;  /* 0x001f4400011f7983 */ /* 0x000ee20000300800 */
[----:B------:R-:W-:-:S05]  /*113600*/  F2FP.SATFINITE.E5M2.F32.PACK_AB_MERGE_C R3, R38, R36, RZ ;  /* 0x000000242603723e */ /* 0x000fca00048060ff */
[----:B------:R2:W-:Y:S04]  /*113610*/  STL [R1+0x600], R3 ;  /* 0x0006000301007387 */ /* 0x0005e80000100800 */
[----:B------:R-:W3:Y:S04]  /*113620*/  LDL.LU R36, [R1+0x1f48] ;  /* 0x001f480001247983 */ /* 0x000ee80000300800 */
[----:B------:R-:W3:Y:S04]  /*113630*/  LDL.LU R38, [R1+0x1f4c] ;  /* 0x001f4c0001267983 */ /* 0x000ee80000300800 */
[----:B------:R-:W3:Y:S04]  /*113640*/  LDL.LU R33, [R1+0x1f50] ;  /* 0x001f500001217983 */ /* 0x000ee80000300800 */
[----:B------:R-:W3:Y:S01]  /*113650*/  LDL.LU R32, [R1+0x1f54] ;  /* 0x001f540001207983 */ /* 0x000ee20000300800 */
[----:B------:R-:W-:Y:S01]  /*113660*/  VIADD R2, R2, UR6 ;  /* 0x0000000602027c36 */ /* 0x000fe20008000000 */
[----:B------:R-:W-:-:S04]  /*113670*/  ULDC UR6, c[0x0][0x248] ;  /* 0x0000920000067ab9 */ /* 0x000fc80000000800 */
[----:B0-----:R-:W-:Y:S02]  /*113680*/  IADD3 R4, P1, R2, R59, RZ ;  /* 0x0000003b02047210 */ /* 0x001fe40007f3e0ff */
        /* <DEDUP_REMOVED lines=32> */
[----:B------:R-:W-:Y:S04]  /*113890*/  STL [R1+0x468], R5 ;  /* 0x0004680501007387 */ /* 0x000fe80000100800 */
[----:B------:R-:W3:Y:S01]  /*1138a0*/  LDL.LU R31, [R1+0x2054] ;  /* 0x00205400011f7983 */ /* 0x000ee20000300800 */
[----:B------:R-:W-:-:S05]  /*1138b0*/  F2FP.SATFINITE.E5M2.F32.PACK_AB_MERGE_C R4, R38, R36, RZ ;  /* 0x000000242604723e */ /* 0x000fca00048060ff */
[----:B------:R0:W-:Y:S04]  /*1138c0*/  STL [R1+0x46c], R4 ;  /* 0x00046c0401007387 */ /* 0x0001e80000100800 */
[----:B------:R-:W3:Y:S04]  /*1138d0*/  LDL.LU R36, [R1+0x2058] ;  /* 0x0020580001247983 */ /* 0x000ee80000300800 */
[----:B------:R-:W3:Y:S01]  /*1138e0*/  LDL.LU R38, [R1+0x205c] ;  /* 0x00205c0001267983 */ /* 0x000ee20000300800 */
        /* <DEDUP_REMOVED lines=24> */
[----:B0-----:R-:W-:-:S02]  /*113a70*/  F2FP.SATFINITE.E5M2.F32.PACK_AB_MERGE_C R5, R14, R13, RZ ;  /* 0x0000000d0e05723e */ /* 0x001fc400048060ff */
[----:B------:R-:W-:Y:S02]  /*113a80*/  F2FP.SATFINITE.E5M2.F32.PACK_AB_MERGE_C R4, R43, R35, RZ ;  /* 0x000000232b04723e */ /* 0x000fe400048060ff */
[----:B------:R-:W2:Y:S04]  /*113a90*/  LDL.LU R35, [R1+0x2040] ;  /* 0x0020400001237983 */ /* 0x000ea80000300800 */
[----:B------:R-:W-:Y:S04]  /*113aa0*/  STL [R1+0x418], R5 ;  /* 0x0004180501007387 */ /* 0x000fe80000100800 */
[----:B------:R-:W2:Y:S04]  /*113ab0*/  LDL.LU R43, [R1+0x2044] ;  /* 0x00204400012b7983 */ /* 0x000ea80000300800 */
[----:B------:R0:W-:Y:S02]  /*113ac0*/  STL [R1+0x41c], R4 ;  /* 0x00041c0401007387 */ /* 0x0001e40000100800 */
[----:B0-----:R-:W-:-:S05]  /*113ad0*/  IADD3 R4, P1, R2, R49, RZ ;  /* 0x0000003102047210 */ /* 0x001fca0007f3e0ff */
[----:B------:R-:W-:Y:S01]  /*113ae0*/  IMAD.X R5, R3, 0x1, R47, P1 ;  /* 0x0000000103057824 */ /* 0x000fe200008e062f */
[----:B------:R-:W-:-:S04]  /*113af0*/  IADD3 R6, P1, R2, R48, RZ ;  /* 0x0000003002067210 */ /* 0x000fc80007f3e0ff */
[----:B------:R4:W-:Y:S01]  /*113b00*/  STL.64 [R1+0x1a40], R4 ;  /* 0x001a400401007387 */ /* 0x0009e20000100a00 */
[----:B------:R-:W-:Y:S01]  /*113b10*/  IMAD.X R7, R3, 0x1, R46, P1 ;  /* 0x0000000103077824 */ /* 0x000fe200008e062e */
[----:B----4-:R-:W-:Y:S02]  /*113b20*/  F2FP.SATFINITE.E5M2.F32.PACK_AB_MERGE_C R5, R17, R16, RZ ;  /* 0x000000101105723e */ /* 0x010fe400048060ff */
[----:B------:R-:W-:-:S03]  /*113b30*/  F2FP.SATFINITE.E5M2.F32.PACK_AB_MERGE_C R3, R0, R40, RZ ;  /* 0x000000280003723e */ /* 0x000fc600048060ff */
[----:B------:R-:W-:Y:S04]  /*113b40*/  STL [R1+0x5f58], R5 ;  /* 0x005f580501007387 */ /* 0x000fe80000100800 */
[----:B------:R-:W4:Y:S04]  /*113b50*/  LDL.LU R40, [R1+0x2048] ;  /* 0x0020480001287983 */ /* 0x000f280000300800 */
[----:B------:R-:W4:Y:S04]  /*113b60*/  LDL.LU R0, [R1+0x204c] ;  /* 0x00204c0001007983 */ /* 0x000f280000300800 */
[----:B------:R-:W-:Y:S04]  /*113b70*/  STL.64 [R1+0x1a38], R6 ;  /* 0x001a380601007387 */ /* 0x000fe80000100a00 */
[----:B------:R0:W-:Y:S01]  /*113b80*/  STL [R1+0x5f4c], R3 ;  /* 0x005f4c0301007387 */ /* 0x0001e20000100800 */
[----:B---3--:R-:W-:-:S05]  /*113b90*/  F2FP.SATFINITE.E5M2.F32.PACK_AB_MERGE_C R8, R31, R18, RZ ;  /* 0x000000121f08723e */ /* 0x008fca00048060ff */
[----:B------:R-:W-:Y:S04]  /*113ba0*/  STL [R1+0x5f6c], R8 ;  /* 0x005f6c0801007387 */ /* 0x000fe80000100800 */
[----:B------:R-:W3:Y:S04]  /*113bb0*/  LDL.LU R26, [R1+0x2030] ;  /* 0x00203000011a7983 */ /* 0x000ee80000300800 */
[----:B------:R-:W3:Y:S01]  /*113bc0*/  LDL.LU R29, [R1+0x2034] ;  /* 0x00203400011d7983 */ /* 0x000ee20000300800 */
[----:B0-----:R-:W-:-:S05]  /*113bd0*/  F2FP.SATFINITE.E5M2.F32.PACK_AB_MERGE_C R3, R38, R36, RZ ;  /* 0x000000242603723e */ /* 0x001fca00048060ff */
[----:B------:R0:W-:Y:S04]  /*113be0*/  STL [R1+0x3e4], R3 ;  /* 0x0003e40301007387 */ /* 0x0001e80000100800 */
[----:B------:R-:W3:Y:S04]  /*113bf0*/  LDL.LU R28, [R1+0x2038] ;  /* 0x00203800011c7983 */ /* 0x000ee80000300800 */
[----:B------:R-:W3:Y:S01]  /*113c00*/  LDL.LU R33, [R1+0x203c] ;  /* 0x00203c0001217983 */ /* 0x000ee20000300800 */
[----:B------:R-:W-:Y:S01]  /*113c10*/  VIADD R2, R2, UR6 ;  /* 0x0000000602027c36 */ /* 0x000fe20008000000 */
[----:B------:R-:W-:-:S02]  /*113c20*/  ULDC UR6, c[0x0][0x248] ;  /* 0x0000920000067ab9 */ /* 0x000fc40000000800 */
[----:B------:R-:W3:Y:S04]  /*113c30*/  LDL.LU R36, [R1+0x2020] ;  /* 0x0020200001247983 */ /* 0x000ee80000300800 */
[----:B------:R-:W3:Y:S01]  /*113c40*/  LDL.LU R38, [R1+0x2024] ;  /* 0x0020240001267983 */ /* 0x000ee20000300800 */
[----:B0-----:R-:W-:Y:S02]  /*113c50*/  SHF.R.S32.HI R3, RZ, 0x1f, R2 ;  /* 0x0000001fff037819 */ /* 0x001fe40000011402 */
[----:B------:R-:W-:Y:S01]  /*113c60*/  IADD3 R4, P1, R2, R59, RZ ;  /* 0x0000003b02047210 */ /* 0x000fe20007f3e0ff */
[----:B------:R-:W3:Y:S04]  /*113c70*/  LDL.LU R32, [R1+0x2028] ;  /* 0x0020280001207983 */ /* 0x000ee80000300800 */
[----:B------:R-:W-:Y:S01]  /*113c80*/  IMAD.X R5, R3, 0x1, R58, P1 ;  /* 0x0000000103057824 */ /* 0x000fe200008e063a */
[----:B------:R-:W3:Y:S04]  /*113c90*/  LDL.LU R42, [R1+0x202c] ;  /* 0x00202c00012a7983 */ /* 0x000ee80000300800 */
[----:B------:R-:W3:Y:S04]  /*113ca0*/  LDL.LU R45, [R1+0x2010] ;  /* 0x00201000012d7983 */ /* 0x000ee80000300800 */
[----:B------:R2:W-:Y:S04]  /*113cb0*/  STL.64 [R1+0x1a30], R4 ;  /* 0x001a300401007387 */ /* 0x0005e80000100a00 */
[----:B------:R-:W3:Y:S04]  /*113cc0*/  LDL.LU R11, [R1+0x2014] ;  /* 0x00201400010b7983 */ /* 0x000ee80000300800 */
[----:B------:R-:W3:Y:S04]  /*113cd0*/  LDL.LU R34, [R1+0x2018] ;  /* 0x0020180001227983 */ /* 0x000ee80000300800 */
[----:B------:R-:W3:Y:S04]  /*113ce0*/  LDL.LU R30, [R1+0x201c] ;  /* 0x00201c00011e7983 */ /* 0x000ee80000300800 */
[----:B------:R-:W3:Y:S04]  /*113cf0*/  LDL.LU R10, [R1+0x2000] ;  /* 0x00200000010a7983 */ /* 0x000ee80000300800 */
[----:B------:R-:W3:Y:S01]  /*113d00*/  LDL.LU R23, [R1+0x2004] ;  /* 0x0020040001177983 */ /* 0x000ee20000300800 */
        /* <DEDUP_REMOVED lines=10> */
[----:B----4-:R-:W-:-:S03]  /*113db0*/  F2FP.SATFINITE.E5M2.F32.PACK_AB_MERGE_C R43, R0, R40, RZ ;  /* 0x00000028002b723e */ /* 0x010fc600048060ff */
[----:B------:R-:W4:Y:S04]  /*113dc0*/  LDL.LU R40, [R1+0x1fe8] ;  /* 0x001fe80001287983 */ /* 0x000f280000300800 */
[----:B------:R-:W4:Y:S04]  /*113dd0*/  LDL.LU R0, [R1+0x1fec] ;  /* 0x001fec0001007983 */ /* 0x000f280000300800 */
[----:B------:R-:W-:Y:S04]  /*113de0*/  STL [R1+0x5f7c], R43 ;  /* 0x005f7c2b01007387 */ /* 0x000fe80000100800 */
[----:B------:R-:W4:Y:S04]  /*113df0*/  LDL.LU R31, [R1+0x1fd0] ;  /* 0x001fd000011f7983 */ /* 0x000f280000300800 */
[----:B------:R-:W4:Y:S01]  /*113e00*/  LDL.LU R35, [R1+0x1fd4] ;  /* 0x001fd40001237983 */ /* 0x000f220000300800 */
[----:B0-----:R-:W-:-:S05]  /*113e10*/  IADD3 R4, P1, R2, R61, RZ ;  /* 0x0000003d02047210 */ /* 0x001fca0007f3e0ff */
[----:B------:R-:W-:-:S05]  /*113e20*/  IMAD.X R5, R3, 0x1, R60, P1 ;  /* 0x0000000103057824 */ /* 0x000fca00008e063c */
[----:B------:R0:W-:Y:S01]  /*113e30*/  STL.64 [R1+0x1a18], R4 ;  /* 0x001a180401007387 */ /* 0x0001e20000100a00 */
[----:B---3--:R-:W-:Y:S02]  /*113e40*/  F2FP.SATFINITE.E5M2.F32.PACK_AB_MERGE_C R9, R29, R26, RZ ;  /* 0x0000001a1d09723e */ /* 0x008fe400048060ff */
[----:B0-----:R-:W-:-:S03]  /*113e50*/  IADD3 R4, P1, R2, R57, RZ ;  /* 0x0000003902047210 */ /* 0x001fc60007f3e0ff */
[----:B------:R-:W-:Y:S02]  /*113e60*/  STL [R1+0x368], R9 ;  /* 0x0003680901007387 */ /* 0x000fe40000100800 */
[----:B------:R-:W-:Y:S01]  /*113e70*/  IMAD.X R5, R3, 0x1, R56, P1 ;  /* 0x0000000103057824 */ /* 0x000fe200008e0638 */
[----:B------:R-:W-:-:S05]  /*113e80*/  F2FP.SATFINITE.E5M2.F32.PACK_AB_MERGE_C R8, R33, R28, RZ ;  /* 0x0000001c2108723e */ /* 0x000fca00048060ff */
[----:B------:R-:W-:Y:S04]  /*113e90*/  STL [R1+0x3a4], R8 ;  /* 0x0003a40801007387 */ /* 0x000fe80000100800 */
[----:B------:R0:W-:Y:S02]  /*113ea0*/  STL.64 [R1+0x1a10], R4 ;  /* 0x001a100401007387 */ /* 0x0001e40000100a00 */
[----:B0-----:R-:W-:Y:S02]  /*113eb0*/  F2FP.SATFINITE.E5M2.F32.PACK_AB_MERGE_C R4, R38, R36, RZ ;  /* 0x000000242604723e */ /* 0x001fe400048060ff */
[----:B------:R-:W3:Y:S04]  /*113ec0*/  LDL.LU R36, [R1+0x1fd8] ;  /* 0x001fd80001247983 */ /* 0x000ee80000300800 */
[----:B------:R-:W3:Y:S04]  /*113ed0*/  LDL.LU R38, [R1+0x1fdc] ;  /* 0x001fdc0001267983 */ /* 0x000ee80000300800 */
        /* <DEDUP_REMOVED lines=17> */
[----:B--2---:R-:W-:-:S05]  /*113ff0*/  F2FP.SATFINITE.E5M2.F32.PACK_AB_MERGE_C R7, R7, R41, RZ ;  /* 0x000000290707723e */ /* 0x004fca00048060ff */
[----:B------:R0:W-:Y:S04]  /*114000*/  STL [R1+0x31c], R7 ;  /* 0x00031c0701007387 */ /* 0x0001e80000100800 */
[----:B------:R1:W-:Y:S01]  /*114010*/  STL.64 [R1+0x19e8], R4 ;  /* 0x0019e80401007387 */ /* 0x0003e20000100a00 */
[----:B0-----:R-:W-:Y:S02]  /*114020*/  F2FP.SATFINITE.E5M2.F32.PACK_AB_MERGE_C R7, R13, R6, RZ ;  /* 0x000000060d07723e */ /* 0x001fe400048060ff */
[----:B------:R-:W-:Y:S02]  /*114030*/  F2FP.SATFINITE.E5M2.F32.PACK_AB_MERGE_C R6, R16, R14, RZ ;  /* 0x0000000e1006723e */ /* 0x000fe400048060ff */
[----:B-1----:R-:W-:Y:S01]  /*114040*/  IADD3 R4, P1, R2, R49, RZ ;  /* 0x0000003102047210 */ /* 0x002fe20007f3e0ff */
[----:B------:R-:W-:Y:S04]  /*114050*/  STL [R1+0x2e8], R7 ;  /* 0x0002e80701007387 */ /* 0x000fe80000100800 */
[----:B------:R-:W-:Y:S01]  /*114060*/  IMAD.X R5, R3, 0x1, R47, P1 ;  /* 0x0000000103057824 */ /* 0x000fe200008e062f */
[----:B------:R0:W-:Y:S04]  /*114070*/  STL [R1+0x2ec], R6 ;  /* 0x0002ec0601007387 */ /* 0x0001e80000100800 */
[----:B------:R1:W-:Y:S01]  /*114080*/  STL.64 [R1+0x19e0], R4 ;  /* 0x0019e00401007387 */ /* 0x0003e20000100a00 */
[----:B0-----:R-:W-:-:S05]  /*114090*/  F2FP.SATFINITE.E5M2.F32.PACK_AB_MERGE_C R6, R18, R17, RZ ;  /* 0x000000111206723e */ /* 0x001fca00048060ff */
[----:B------:R-:W-:Y:S01]  /*1140a0*/  STL [R1+0x2d0], R6 ;  /* 0x0002d00601007387 */ /* 0x000fe20000100800 */
[----:B----4-:R-:W-:-:S03]  /*1140b0*/  F2FP.SATFINITE.E5M2.F32.PACK_AB_MERGE_C R25, R0, R40, RZ ;  /* 0x000000280019723e */ /* 0x010fc600048060ff */
[----:B------:R-:W2:Y:S04]  /*1140c0*/  LDL.LU R40, [R1+0x1fc0] ;  /* 0x001fc00001287983 */ /* 0x000ea80000300800 */
[----:B------:R-:W2:Y:S01]  /*1140d0*/  LDL.LU R0, [R1+0x1fc4] ;  /* 0x001fc40001007983 */ /* 0x000ea20000300800 */
[----:B-1----:R-:W-:-:S05]  /*1140e0*/  IADD3 R4, P1, R2, R48, RZ ;  /* 0x0000003002047210 */ /* 0x002fca0007f3e0ff */
[----:B------:R-:W-:Y:S01]  /*1140f0*/  IMAD.X R5, R3, 0x1, R46, P1 ;  /* 0x0000000103057824 */ /* 0x000fe200008e062e */
[----:B------:R-:W-:-:S04]  /*114100*/  F2FP.SATFINITE.E5M2.F32.PACK_AB_MERGE_C R3, R35, R31, RZ ;  /* 0x0000001f2303723e */ /* 0x000fc800048060ff */
[----:B------:R-:W-:Y:S04]  /*114110*/  STL.64 [R1+0x19c8], R4 ;  /* 0x0019c80401007387 */ /* 0x000fe80000100a00 */
[----:B------:R-:W-:Y:S04]  /*114120*/  STL [R1+0x6018], R25 ;  /* 0x0060181901007387 */ /* 0x000fe80000100800 */
[----:B------:R-:W4:Y:S04]  /*114130*/  LDL.LU R14, [R1+0x1fc8] ;  /* 0x001fc800010e7983 */ /* 0x000f280000300800 */
[----:B------:R-:W4:Y:S04]  /*114140*/  LDL.LU R16, [R1+0x1fcc] ;  /* 0x001fcc0001107983 */ /* 0x000f280000300800 */
[----:B------:R0:W-:Y:S04]  /*114150*/  STL [R1+0x298], R3 ;  /* 0x0002980301007387 */ /* 0x0001e80000100800 */
[----:B------:R-:W4:Y:S04]  /*114160*/  LDL.LU R17, [R1+0x1f90] ;  /* 0x001f900001117983 */ /* 0x000f280000300800 */
[----:B------:R-:W4:Y:S04]  /*114170*/  LDL.LU R18, [R1+0x1f94] ;  /* 0x001f940001127983 */ /* 0x000f280000300800 */
[----:B------:R-:W4:Y:S04]  /*114180*/  LDL.LU R31, [R1+0x1f98] ;  /* 0x001f9800011f7983 */ /* 0x000f280000300800 */
[----:B------:R-:W4:Y:S01]  /*114190*/  LDL.LU R35, [R1+0x1f9c] ;  /* 0x001f9c0001237983 */ /* 0x000f220000300800 */
[----:B------:R-:W-:Y:S01]  /*1141a0*/  VIADD R2, R2, UR6 ;  /* 0x0000000602027c36 */ /* 0x000fe20008000000 */
[----:B------:R-:W-:-:S04]  /*1141b0*/  ULDC UR6, c[0x0][0x248] ;  /* 0x0000920000067ab9 */ /* 0x000fc80000000800 */
[----:B0-----:R-:W-:Y:S02]  /*1141c0*/  SHF.R.S32.HI R3, RZ, 0x1f, R2 ;  /* 0x0000001fff037819 */ /* 0x001fe40000011402 */
[----:B------:R-:W-:-:S05]  /*1141d0*/  IADD3 R4, P1, R2, R59, RZ ;  /* 0x0000003b02047210 */ /* 0x000fca0007f3e0ff */
[----:B------:R-:W-:Y:S01]  /*1141e0*/  IMAD.X R5, R3, 0x1, R58, P1 ;  /* 0x0000000103057824 */ /* 0x000fe200008e063a */
[----:B---3--:R-:W-:-:S05]  /*1141f0*/  F2FP.SATFINITE.E5M2.F32.PACK_AB_MERGE_C R21, R38, R36, RZ ;  /* 0x000000242615723e */ /* 0x008fca00048060ff */
[----:B------:R-:W-:Y:S04]  /*114200*/  STL [R1+0x6050], R21 ;  /* 0x0060501501007387 */ /* 0x000fe80000100800 */
[----:B------:R-:W3:Y:S04]  /*114210*/  LDL.LU R26, [R1+0x2070] ;  /* 0x00207000011a7983 */ /* 0x000ee80000300800 */
[----:B------:R-:W3:Y:S04]  /*114220*/  LDL.LU R29, [R1+0x2074] ;  /* 0x00207400011d7983 */ /* 0x000ee80000300800 */
[----:B------:R-:W3:Y:S04]  /*114230*/  LDL.LU R28, [R1+0x2078] ;  /* 0x00207800011c7983 */ /* 0x000ee80000300800 */
[----:B------:R2:W-:Y:S04]  /*114240*/  STL.64 [R1+0x19c0], R4 ;  /* 0x0019c00401007387 */ /* 0x0005e80000100a00 */
        /* <DEDUP_REMOVED lines=13> */
[----:B--2---:R-:W-:-:S03]  /*114320*/  F2FP.SATFINITE.E5M2.F32.PACK_AB_MERGE_C R4, R0, R40, RZ ;  /* 0x000000280004723e */ /* 0x004fc600048060ff */
[----:B------:R-:W2:Y:S04]  /*114330*/  LDL.LU R40, [R1+0x1f30] ;  /* 0x001f300001287983 */ /* 0x000ea80000300800 */
[----:B------:R-:W2:Y:S04]  /*114340*/  LDL.LU R0, [R1+0x1f34] ;  /* 0x001f340001007983 */ /* 0x000ea80000300800 */
[----:B------:R0:W-:Y:S02]  /*114350*/  STL [R1+0x13c], R4 ;  /* 0x00013c0401007387 */ /* 0x0001e40000100800 */
[----:B0-----:R-:W-:-:S05]  /*114360*/  IADD3 R4, P1, R2, R61, RZ ;  /* 0x0000003d02047210 */ /* 0x001fca0007f3e0ff */
[----:B------:R-:W-:Y:S01]  /*114370*/  IMAD.X R5, R3, 0x1, R60, P1 ;  /* 0x0000000103057824 */ /* 0x000fe200008e063c */
[----:B----4-:R-:W-:-:S04]  /*114380*/  F2FP.SATFINITE.E5M2.F32.PACK_AB_MERGE_C R19, R16, R14, RZ ;  /* 0x0000000e1013723e */ /* 0x010fc800048060ff */
[----:B------:R0:W-:Y:S04]  /*114390*/  STL.64 [R1+0x19a8], R4 ;  /* 0x0019a80401007387 */ /* 0x0001e80000100a00 */
[----:B------:R-:W4:Y:S04]  /*1143a0*/  LDL.LU R13, [R1+0x1f38] ;  /* 0x001f3800010d7983 */ /* 0x000f280000300800 */
[----:B------:R-:W4:Y:S01]  /*1143b0*/  LDL.LU R16, [R1+0x1f3c] ;  /* 0x001f3c0001107983 */ /* 0x000f220000300800 */
[----:B0-----:R-:W-:-:S05]  /*1143c0*/  F2FP.SATFINITE.E5M2.F32.PACK_AB_MERGE_C R4, R18, R17, RZ ;  /* 0x000000111204723e */ /* 0x001fca00048060ff */
[----:B------:R0:W-:Y:S04]  /*1143d0*/  STL [R1+0x134], R4 ;  /* 0x0001340401007387 */ /* 0x0001e80000100800 */
[----:B------:R-:W4:Y:S04]  /*1143e0*/  LDL.LU R17, [R1+0x1f20] ;  /* 0x001f200001117983 */ /* 0x000f280000300800 */
[----:B------:R-:W4:Y:S01]  /*1143f0*/  LDL.LU R18, [R1+0x1f24] ;  /* 0x001f240001127983 */ /* 0x000f220000300800 */
[----:B------:R-:W-:-:S03]  /*114400*/  F2FP.SATFINITE.E5M2.F32.PACK_AB_MERGE_C R14, R35, R31, RZ ;  /* 0x0000001f230e723e */ /* 0x000fc600048060ff */
[----:B------:R-:W4:Y:S04]  /*114410*/  LDL.LU R31, [R1+0x1f28] ;  /* 0x001f2800011f7983 */ /* 0x000f280000300800 */
[----:B------:R-:W4:Y:S01]  /*114420*/  LDL.LU R35, [R1+0x1f2c] ;  /* 0x001f2c0001237983 */ /* 0x000f220000300800 */
[----:B0-----:R-:W-:-:S05]  /*114430*/  IADD3 R4, P1, R2, R57, RZ ;  /* 0x0000003902047210 */ /* 0x001fca0007f3e0ff */
[----:B------:R-:W-:Y:S01]  /*114440*/  IMAD.X R5, R3, 0x1, R56, P1 ;  /* 0x0000000103057824 */ /* 0x000fe200008e0638 */
[----:B------:R-:W-:Y:S04]  /*114450*/  STL [R1+0x60a0], R14 ;  /* 0x0060a00e01007387 */ /* 0x000fe80000100800 */
[----:B------:R0:W-:Y:S01]  /*114460*/  STL.64 [R1+0x19a0], R4 ;  /* 0x0019a00401007387 */ /* 0x0001e20000100a00 */
[----:B---3--:R-:W-:Y:S02]  /*114470*/  F2FP.SATFINITE.E5M2.F32.PACK_AB_MERGE_C R9, R29, R26, RZ ;  /* 0x0000001a1d09723e */ /* 0x008fe400048060ff */
[----:B0-----:R-:W-:Y:S02]  /*114480*/  IADD3 R4, P1, R2, R55, RZ ;  /* 0x0000003702047210 */ /* 0x001fe40007f3e0ff */
[----:B------:R-:W-:-:S03]  /*114490*/  F2FP.SATFINITE.E5M2.F32.PACK_AB_MERGE_C R8, R33, R28, RZ ;  /* 0x0000001c2108723e */ /* 0x000fc600048060ff */
[----:B------:R-:W-:Y:S01]  /*1144a0*/  IMAD.X R5, R3, 0x1, R54, P1 ;  /* 0x0000000103057824 */ /* 0x000fe200008e0636 */
[----:B------:R0:W-:Y:S04]  /*1144b0*/  STL [R1+0x12c], R9 ;  /* 0x00012c0901007387 */ /* 0x0001e80000100800 */
[----:B------:R1:W-:Y:S04]  /*1144c0*/  STL [R1+0x130], R8 ;  /* 0x0001300801007387 */ /* 0x0003e80000100800 */
[----:B------:R3:W-:Y:S01]  /*1144d0*/  STL.64 [R1+0x1998], R4 ;  /* 0x0019980401007387 */ /* 0x0007e20000100a00 */
[----:B0-----:R-:W-:-:S02]  /*1144e0*/  F2FP.SATFINITE.E5M2.F32.PACK_AB_MERGE_C R9, R42, R32, RZ ;  /* 0x000000202a09723e */ /* 0x001fc400048060ff */
[----:B-1----:R-:W-:Y:S02]  /*1144f0*/  F2FP.SATFINITE.E5M2.F32.PACK_AB_MERGE_C R8, R11, R45, RZ ;  /* 0x0000002d0b08723e */ /* 0x002fe400048060ff */
[----:B---3--:R-:W-:Y:S01]  /*114500*/  IADD3 R4, P1, R2, R53, RZ ;  /* 0x0000003502047210 */ /* 0x008fe20007f3e0ff */
[----:B------:R0:W-:Y:S04]  /*114510*/  STL [R1+0x124], R9 ;  /* 0x0001240901007387 */ /* 0x0001e80000100800 */
[----:B------:R-:W-:Y:S01]  /*114520*/  IMAD.X R5, R3, 0x1, R52, P1 ;  /* 0x0000000103057824 */ /* 0x000fe200008e0634 */
[----:B------:R1:W-:Y:S04]  /*114530*/  STL [R1+0x128], R8 ;  /* 0x0001280801007387 */ /* 0x0003e80000100800 */
[----:B------:R3:W-:Y:S01]  /*114540*/  STL.64 [R1+0x1990], R4 ;  /* 0x0019900401007387 */ /* 0x0007e20000100a00 */
[----:B0-----:R-:W-:-:S02]  /*114550*/  F2FP.SATFINITE.E5M2.F32.PACK_AB_MERGE_C R9, R10, R34, RZ ;  /* 0x000000220a09723e */ /* 0x001fc400048060ff */
[----:B------:R-:W-:Y:S02]  /*114560*/  F2FP.SATFINITE.E5M2.F32.PACK_AB_MERGE_C R7, R6, R7, RZ ;  /* 0x000000070607723e */ /* 0x000fe400048060ff */
[----:B-1----:R-:W-:Y:S02]  /*114570*/  F2FP.SATFINITE.E5M2.F32.PACK_AB_MERGE_C R8, R41, R23, RZ ;  /* 0x000000172908723e */ /* 0x002fe400048060ff */
[----:B---3--:R-:W-:Y:S01]  /*114580*/  IADD3 R4, P1, R2, R51, RZ ;  /* 0x0000003302047210 */ /* 0x008fe20007f3e0ff */
[----:B------:R-:W-:Y:S01]  /*114590*/  STL [R1+0x118], R9 ;  /* 0x0001180901007387 */ /* 0x000fe20000100800 */
[----:B------:R-:W-:-:S03]  /*1145a0*/  F2FP.SATFINITE.E5M2.F32.PACK_AB_MERGE_C R6, R38, R36, RZ ;  /* 0x000000242606723e */ /* 0x000fc600048060ff */
[----:B------:R-:W-:Y:S01]  /*1145b0*/  IMAD.X R5, R3, 0x1, R50, P1 ;  /* 0x0000000103057824 */ /* 0x000fe200008e0632 */
[----:B------:R-:W-:Y:S04]  /*1145c0*/  STL [R1+0x114], R8 ;  /* 0x0001140801007387 */ /* 0x000fe80000100800 */
[----:B------:R0:W-:Y:S04]  /*1145d0*/  STL.64 [R1+0x1968], R4 ;  /* 0x0019680401007387 */ /* 0x0001e80000100a00 */
[----:B------:R-:W-:Y:S04]  /*1145e0*/  STL [R1+0x1cb8], R7 ;  /* 0x001cb80701007387 */ /* 0x000fe80000100800 */
[----:B------:R-:W-:Y:S04]  /*1145f0*/  STL [R1+0x1cbc], R6 ;  /* 0x001cbc0601007387 */ /* 0x000fe80000100800 */
[----:B------:R-:W3:Y:S04]  /*114600*/  LDL.LU R36, [R1+0x1ef0] ;  /* 0x001ef00001247983 */ /* 0x000ee80000300800 */
[----:B------:R-:W3:Y:S01]  /*114610*/  LDL.LU R38, [R1+0x1ef4] ;  /* 0x001ef40001267983 */ /* 0x000ee20000300800 */
[----:B0-----:R-:W-:-:S05]  /*114620*/  IADD3 R4, P1, R2, R49, RZ ;  /* 0x0000003102047210 */ /* 0x001fca0007f3e0ff */
[----:B------:R-:W-:-:S05]  /*114630*/  IMAD.X R5, R3, 0x1, R47, P1 ;  /* 0x0000000103057824 */ /* 0x000fca00008e062f */
[----:B------:R-:W-:Y:S01]  /*114640*/  STL.64 [R1+0x1960], R4 ;  /* 0x0019600401007387 */ /* 0x000fe20000100a00 */
[----:B--2---:R-:W-:-:S05]  /*114650*/  F2FP.SATFINITE.E5M2.F32.PACK_AB_MERGE_C R0, R0, R40, RZ ;  /* 0x000000280000723e */ /* 0x004fca00048060ff */
[----:B------:R0:W-:Y:S04]  /*114660*/  STL [R1+0x1c88], R0 ;  /* 0x001c880001007387 */ /* 0x0001e80000100800 */
[----:B------:R-:W2:Y:S04]  /*114670*/  LDL.LU R40, [R1+0x1ef8] ;  /* 0x001ef80001287983 */ /* 0x000ea80000300800 */
[----:B0-----:R-:W2:Y:S01]  /*114680*/  LDL.LU R0, [R1+0x1efc] ;  /* 0x001efc0001007983 */ /* 0x001ea20000300800 */
        /* <DEDUP_REMOVED lines=34> */
[----:B------:R3:W-:Y:S02]  /*1148b0*/  STL.64 [R1+0x1950], R4 ;  /* 0x0019500401007387 */ /* 0x0007e40000100a00 */
[----:B---3--:R-:W-:Y:S02]  /*1148c0*/  F2FP.SATFINITE.E5M2.F32.PACK_AB_MERGE_C R4, R38, R36, RZ ;  /* 0x000000242604723e */ /* 0x008fe400048060ff */
[----:B------:R-:W3:Y:S04]  /*1148d0*/  LDL.LU R36, [R1+0x1e50] ;  /* 0x001e500001247983 */ /* 0x000ee80000300800 */
[----:B------:R0:W-:Y:S04]  /*1148e0*/  STL [R1+0x1c44], R4 ;  /* 0x001c440401007387 */ /* 0x0001e80000100800 */
[----:B------:R-:W3:Y:S01]  /*1148f0*/  LDL.LU R38, [R1+0x1e54] ;  /* 0x001e540001267983 */ /* 0x000ee20000300800 */
[----:B0-----:R-:W-:-:S05]  /*114900*/  IADD3 R4, P1, R2, R61, RZ ;  /* 0x0000003d02047210 */ /* 0x001fca0007f3e0ff */
[----:B------:R-:W-:Y:S01]  /*114910*/  IMAD.X R5, R3, 0x1, R60, P1 ;  /* 0x0000000103057824 */ /* 0x000fe200008e063c */
[----:B--2---:R-:W-:-:S05]  /*114920*/  F2FP.SATFINITE.E5M2.F32.PACK_AB_MERGE_C R0, R0, R40, RZ ;  /* 0x000000280000723e */ /* 0x004fca00048060ff */
[----:B------:R0:W-:Y:S04]  /*114930*/  STL [R1+0x1c48], R0 ;  /* 0x001c480001007387 */ /* 0x0001e80000100800 */
[----:B------:R-:W2:Y:S04]  /*114940*/  LDL.LU R31, [R1+0x1e58] ;  /* 0x001e5800011f7983 */ /* 0x000ea80000300800 */
[----:B------:R-:W2:Y:S04]  /*114950*/  LDL.LU R35, [R1+0x1e5c] ;  /* 0x001e5c0001237983 */ /* 0x000ea80000300800 */
[----:B------:R-:W2:Y:S04]  /*114960*/  LDL.LU R40, [R1+0x1e40] ;  /* 0x001e400001287983 */ /* 0x000ea80000300800 */
[----:B------:R1:W-:Y:S04]  /*114970*/  STL.64 [R1+0x1928], R4 ;  /* 0x0019280401007387 */ /* 0x0003e80000100a00 */
[----:B0-----:R-:W2:Y:S01]  /*114980*/  LDL.LU R0, [R1+0x1e44] ;  /* 0x001e440001007983 */ /* 0x001ea20000300800 */
        /* <DEDUP_REMOVED lines=39> */
[----:B---3--:R-:W-:Y:S02]  /*114c00*/  F2FP.SATFINITE.E5M2.F32.PACK_AB_MERGE_C R4, R38, R36, RZ ;  /* 0x000000242604723e */ /* 0x008fe400048060ff */
[----:B------:R-:W3:Y:S04]  /*114c10*/  LDL.LU R36, [R1+0x1e28] ;  /* 0x001e280001247983 */ /* 0x000ee80000300800 */
[----:B------:R-:W3:Y:S04]  /*114c20*/  LDL.LU R38, [R1+0x1e2c] ;  /* 0x001e2c0001267983 */ /* 0x000ee80000300800 */
[----:B------:R0:W-:Y:S02]  /*114c30*/  STL [R1+0x5ec], R4 ;  /* 0x0005ec0401007387 */ /* 0x0001e40000100800 */
[----:B0-----:R-:W-:-:S05]  /*114c40*/  IADD3 R4, P1, R2, R48, RZ ;  /* 0x0000003002047210 */ /* 0x001fca0007f3e0ff */
[----:B------:R-:W-:Y:S01]  /*114c50*/  IMAD.X R5, R3, 0x1, R46, P1 ;  /* 0x0000000103057824 */ /* 0x000fe200008e062e */
[----:B--2---:R-:W-:Y:S02]  /*114c60*/  F2FP.SATFINITE.E5M2.F32.PACK_AB_MERGE_C R3, R35, R31, RZ ;  /* 0x0000001f2303723e */ /* 0x004fe400048060ff */
[----:B------:R-:W2:Y:S04]  /*114c70*/  LDL.LU R31, [R1+0x1df0] ;  /* 0x001df000011f7983 */ /* 0x000ea80000300800 */
[----:B------:R-:W-:Y:S04]  /*114c80*/  STL.64 [R1+0x18e8], R4 ;  /* 0x0018e80401007387 */ /* 0x000fe80000100a00 */
[----:B------:R-:W-:Y:S01]  /*114c90*/  STL [R1+0x5f8], R3 ;  /* 0x0005f80301007387 */ /* 0x000fe20000100800 */
[----:B------:R-:W-:-:S03]  /*114ca0*/  F2FP.SATFINITE.E5M2.F32.PACK_AB_MERGE_C R0, R0, R40, RZ ;  /* 0x000000280000723e */ /* 0x000fc600048060ff */
[----:B------:R-:W2:Y:S04]  /*114cb0*/  LDL.LU R35, [R1+0x1df4] ;  /* 0x001df40001237983 */ /* 0x000ea80000300800 */
[----:B------:R0:W-:Y:S04]  /*114cc0*/  STL [R1+0x438], R0 ;  /* 0x0004380001007387 */ /* 0x0001e80000100800 */
[----:B------:R-:W2:Y:S04]  /*114cd0*/  LDL.LU R40, [R1+0x1df8] ;  /* 0x001df80001287983 */ /* 0x000ea80000300800 */
[----:B0-----:R-:W2:Y:S04]  /*114ce0*/  LDL.LU R0, [R1+0x1dfc] ;  /* 0x001dfc0001007983 */ /* 0x001ea80000300800 */
[----:B------:R-:W2:Y:S04]  /*114cf0*/  LDL.LU R26, [R1+0x1dd0] ;  /* 0x001dd000011a7983 */ /* 0x000ea80000300800 */
[----:B------:R-:W2:Y:S01]  /*114d00*/  LDL.LU R29, [R1+0x1dd4] ;  /* 0x001dd400011d7983 */ /* 0x000ea20000300800 */
[----:B------:R-:W-:Y:S01]  /*114d10*/  VIADD R2, R2, UR6 ;  /* 0x0000000602027c36 */ /* 0x000fe20008000000 */
[----:B------:R-:W-:Y:S01]  /*114d20*/  ULDC UR6, c[0x0][0x248] ;  /* 0x0000920000067ab9 */ /* 0x000fe20000000800 */
        /* <DEDUP_REMOVED lines=12> */
[----:B0-----:R-:W-:-:S02]  /*114df0*/  SHF.R.S32.HI R3, RZ, 0x1f, R2 ;  /* 0x0000001fff037819 */ /* 0x001fc40000011402 */
[----:B------:R-:W-:-:S05]  /*114e00*/  IADD3 R4, P1, R2, R59, RZ ;  /* 0x0000003b02047210 */ /* 0x000fca0007f3e0ff */
[----:B------:R-:W-:-:S05]  /*114e10*/  IMAD.X R5, R3, 0x1, R58, P1 ;  /* 0x0000000103057824 */ /* 0x000fca00008e063a */
[----:B------:R0:W-:Y:S04]  /*114e20*/  STL.64 [R1+0x18e0], R4 ;  /* 0x0018e00401007387 */ /* 0x0001e80000100a00 */
        /* <DEDUP_REMOVED lines=8> */
[----:B---3--:R-:W-:-:S05]  /*114eb0*/  F2FP.SATFINITE.E5M2.F32.PACK_AB_MERGE_C R4, R38, R36, RZ ;  /* 0x000000242604723e */ /* 0x008fca00048060ff */
[----:B------:R0:W-:Y:S04]  /*114ec0*/  STL [R1+0x420], R4 ;  /* 0x0004200401007387 */ /* 0x0001e80000100800 */
[----:B------:R-:W3:Y:S04]  /*114ed0*/  LDL.LU R36, [R1+0x1d78] ;  /* 0x001d780001247983 */ /* 0x000ee80000300800 */
[----:B------:R-:W3:Y:S01]  /*114ee0*/  LDL.LU R38, [R1+0x1d7c] ;  /* 0x001d7c0001267983 */ /* 0x000ee20000300800 */
[----:B0-----:R-:W-:-:S05]  /*114ef0*/  IADD3 R4, P1, R2, R61, RZ ;  /* 0x0000003d02047210 */ /* 0x001fca0007f3e0ff */
[----:B------:R-:W-:-:S05]  /*114f00*/  IMAD.X R5, R3, 0x1, R60, P1 ;  /* 0x0000000103057824 */ /* 0x000fca00008e063c */
[----:B------:R2:W-:Y:S02]  /*114f10*/  STL.64 [R1+0x18d8], R4 ;  /* 0x0018d80401007387 */ /* 0x0005e40000100a00 */
[----:B--2---:R-:W-:Y:S02]  /*114f20*/  F2FP.SATFINITE.E5M2.F32.PACK_AB_MERGE_C R4, R35, R31, RZ ;  /* 0x0000001f2304723e */ /* 0x004fe400048060ff */
[----:B------:R-:W2:Y:S04]  /*114f30*/  LDL.LU R31, [R1+0x1d60] ;  /* 0x001d6000011f7983 */ /* 0x000ea80000300800 */
[----:B------:R-:W-:Y:S04]  /*114f40*/  STL [R1+0x408], R4 ;  /* 0x0004080401007387 */ /* 0x000fe80000100800 */
[----:B------:R-:W2:Y:S01]  /*114f50*/  LDL.LU R35, [R1+0x1d64] ;  /* 0x001d640001237983 */ /* 0x000ea20000300800 */
[----:B------:R-:W-:-:S05]  /*114f60*/  F2FP.SATFINITE.E5M2.F32.PACK_AB_MERGE_C R0, R0, R40, RZ ;  /* 0x000000280000723e */ /* 0x000fca00048060ff */
[----:B------:R0:W-:Y:S04]  /*114f70*/  STL [R1+0x40c], R0 ;  /* 0x00040c0001007387 */ /* 0x0001e80000100800 */
[----:B------:R-:W2:Y:S04]  /*114f80*/  LDL.LU R40, [R1+0x1d68] ;  /* 0x001d680001287983 */ /* 0x000ea80000300800 */
[----:B0-----:R-:W2:Y:S01]  /*114f90*/  LDL.LU R0, [R1+0x1d6c] ;  /* 0x001d6c0001007983 */ /* 0x001ea20000300800 */
[----:B------:R-:W-:-:S05]  /*114fa0*/  IADD3 R4, P1, R2, R57, RZ ;  /* 0x0000003902047210 */ /* 0x000fca0007f3e0ff */
[----:B------:R-:W-:Y:S01]  /*114fb0*/  IMAD.X R5, R3, 0x1, R56, P1 ;  /* 0x0000000103057824 */ /* 0x000fe200008e0638 */
[----:B------:R-:W-:-:S04]  /*114fc0*/  F2FP.SATFINITE.E5M2.F32.PACK_AB_MERGE_C R9, R29, R26, RZ ;  /* 0x0000001a1d09723e */ /* 0x000fc800048060ff */
[----:B------:R0:W-:Y:S04]  /*114fd0*/  STL.64 [R1+0x18d0], R4 ;  /* 0x0018d00401007387 */ /* 0x0001e80000100a00 */
[----:B------:R1:W-:Y:S01]  /*114fe0*/  STL [R1+0x3e8], R9 ;  /* 0x0003e80901007387 */ /* 0x0003e20000100800 */
[----:B0-----:R-:W-:-:S05]  /*114ff0*/  IADD3 R4, P1, R2, R55, RZ ;  /* 0x0000003702047210 */ /* 0x001fca0007f3e0ff */
[----:B------:R-:W-:Y:S01]  /*115000*/  IMAD.X R5, R3, 0x1, R54, P1 ;  /* 0x0000000103057824 */ /* 0x000fe200008e0636 */
[----:B----4-:R-:W-:-:S05]  /*115010*/  F2FP.SATFINITE.E5M2.F32.PACK_AB_MERGE_C R8, R33, R28, RZ ;  /* 0x0000001c2108723e */ /* 0x010fca00048060ff */
[----:B------:R0:W-:Y:S04]  /*115020*/  STL [R1+0x3ec], R8 ;  /* 0x0003ec0801007387 */ /* 0x0001e80000100800 */
[----:B------:R4:W-:Y:S01]  /*115030*/  STL.64 [R1+0x18b8], R4 ;  /* 0x0018b80401007387 */ /* 0x0009e20000100a00 */
[----:B-1----:R-:W-:Y:S02]  /*115040*/  F2FP.SATFINITE.E5M2.F32.PACK_AB_MERGE_C R9, R42, R32, RZ ;  /* 0x000000202a09723e */ /* 0x002fe400048060ff */
[----:B0-----:R-:W-:Y:S02]  /*115050*/  F2FP.SATFINITE.E5M2.F32.PACK_AB_MERGE_C R8, R11, R45, RZ ;  /* 0x0000002d0b08723e */ /* 0x001fe400048060ff */
[----:B----4-:R-:W-:Y:S01]  /*115060*/  IADD3 R4, P1, R2, R53, RZ ;  /* 0x0000003502047210 */ /* 0x010fe20007f3e0ff */
[----:B------:R-:W-:Y:S04]  /*115070*/  STL [R1+0x3c8], R9 ;  /* 0x0003c80901007387 */ /* 0x000fe80000100800 */
[----:B------:R-:W-:Y:S01]  /*115080*/  IMAD.X R5, R3, 0x1, R52, P1 ;  /* 0x0000000103057824 */ /* 0x000fe200008e0634 */
[----:B------:R-:W-:Y:S04]  /*115090*/  STL [R1+0x3d0], R8 ;  /* 0x0003d00801007387 */ /* 0x000fe80000100800 */
[----:B------:R0:W-:Y:S02]  /*1150a0*/  STL.64 [R1+0x18b0], R4 ;  /* 0x0018b00401007387 */ /* 0x0001e40000100a00 */
[----:B0-----:R-:W-:-:S02]  /*1150b0*/  F2FP.SATFINITE.E5M2.F32.PACK_AB_MERGE_C R5, R10, R34, RZ ;  /* 0x000000220a05723e */ /* 0x001fc400048060ff */
        /* <DEDUP_REMOVED lines=8> */
[----:B------:R0:W-:Y:S04]  /*115140*/  STL.64 [R1+0x1888], R4 ;  /* 0x0018880401007387 */ /* 0x0001e80000100a00 */
[----:B------:R-:W-:Y:S01]  /*115150*/  STL [R1+0x358], R8 ;  /* 0x0003580801007387 */ /* 0x000fe20000100800 */
[----:B0-----:R-:W-:Y:S02]  /*115160*/  IADD3 R4, P1, R2, R49, RZ ;  /* 0x0000003102047210 */ /* 0x001fe40007f3e0ff */
[----:B------:R-:W-:-:S03]  /*115170*/  F2FP.SATFINITE.E5M2.F32.PACK_AB_MERGE_C R6, R6, R7, RZ ;  /* 0x000000070606723e */ /* 0x000fc600048060ff */
[----:B------:R-:W-:Y:S02]  /*115180*/  IMAD.X R5, R3, 0x1, R47, P1 ;  /* 0x0000000103057824 */ /* 0x000fe400008e062f */
[----:B------:R0:W-:Y:S04]  /*115190*/  STL [R1+0x360], R6 ;  /* 0x0003600601007387 */ /* 0x0001e80000100800 */
[----:B------:R1:W-:Y:S01]  /*1151a0*/  STL.64 [R1+0x1880], R4 ;  /* 0x0018800401007387 */ /* 0x0003e20000100a00 */
[----:B0-----:R-:W-:Y:S02]  /*1151b0*/  IADD3 R6, P1, R2, R48, RZ ;  /* 0x0000003002067210 */ /* 0x001fe40007f3e0ff */
[----:B-1----:R-:W-:-:S03]  /*1151c0*/  F2FP.SATFINITE.E5M2.F32.PACK_AB_MERGE_C R5, R16, R13, RZ ;  /* 0x0000000d1005723e */ /* 0x002fc600048060ff */
[----:B------:R-:W-:Y:S02]  /*1151d0*/  IMAD.X R7, R3, 0x1, R46, P1 ;  /* 0x0000000103077824 */ /* 0x000fe400008e062e */
[----:B------:R-:W-:Y:S01]  /*1151e0*/  STL [R1+0x5f64], R5 ;  /* 0x005f640501007387 */ /* 0x000fe20000100800 */
[----:B---3--:R-:W-:-:S03]  /*1151f0*/  F2FP.SATFINITE.E5M2.F32.PACK_AB_MERGE_C R3, R38, R36, RZ ;  /* 0x000000242603723e */ /* 0x008fc600048060ff */
[----:B------:R-:W3:Y:S04]  /*115200*/  LDL.LU R36, [R1+0x1d28] ;  /* 0x001d280001247983 */ /* 0x000ee80000300800 */
[----:B------:R-:W3:Y:S04]  /*115210*/  LDL.LU R38, [R1+0x1d2c] ;  /* 0x001d2c0001267983 */ /* 0x000ee80000300800 */
[----:B------:R-:W-:Y:S04]  /*115220*/  STL.64 [R1+0x1878], R6 ;  /* 0x0018780601007387 */ /* 0x000fe80000100a00 */
[----:B------:R-:W-:Y:S01]  /*115230*/  STL [R1+0x5f5c], R3 ;  /* 0x005f5c0301007387 */ /* 0x000fe20000100800 */
[----:B--2---:R-:W-:-:S05]  /*115240*/  F2FP.SATFINITE.E5M2.F32.PACK_AB_MERGE_C R8, R35, R31, RZ ;  /* 0x0000001f2308723e */ /* 0x004fca00048060ff */
[----:B------:R-:W-:Y:S04]  /*115250*/  STL [R1+0x5f80], R8 ;  /* 0x005f800801007387 */ /* 0x000fe80000100800 */
[----:B------:R-:W2:Y:S04]  /*115260*/  LDL.LU R31, [R1+0x1d10] ;  /* 0x001d1000011f7983 */ /* 0x000ea80000300800 */
[----:B------:R-:W2:Y:S01]  /*115270*/  LDL.LU R35, [R1+0x1d14] ;  /* 0x001d140001237983 */ /* 0x000ea20000300800 */
[----:B------:R-:W-:-:S05]  /*115280*/  F2FP.SATFINITE.E5M2.F32.PACK_AB_MERGE_C R0, R0, R40, RZ ;  /* 0x000000280000723e */ /* 0x000fca00048060ff */
[----:B------:R0:W-:Y:S04]  /*115290*/  STL [R1+0x32c], R0 ;  /* 0x00032c0001007387 */ /* 0x0001e80000100800 */
        /* <DEDUP_REMOVED lines=11> */
[----:B------:R4:W-:Y:S04]  /*115350*/  STL.64 [R1+0x1870], R4 ;  /* 0x0018700401007387 */ /* 0x0009e80000100a00 */
[----:B------:R-:W2:Y:S04]  /*115360*/  LDL.LU R33, [R1+0x1ce0] ;  /* 0x001ce00001217983 */ /* 0x000ea80000300800 */
[----:B------:R-:W2:Y:S01]  /*115370*/  LDL.LU R32, [R1+0x1ce4] ;  /* 0x001ce40001207983 */ /* 0x000ea20000300800 */
        /* <DEDUP_REMOVED lines=16> */
[----:B---3--:R-:W-:Y:S02]  /*115480*/  F2FP.SATFINITE.E5M2.F32.PACK_AB_MERGE_C R8, R38, R36, RZ ;  /* 0x000000242608723e */ /* 0x008fe400048060ff */
[----:B------:R-:W3:Y:S04]  /*115490*/  LDL.LU R36, [R1+0x1ca8] ;  /* 0x001ca80001247983 */ /* 0x000ee80000300800 */
[----:B------:R-:W3:Y:S04]  /*1154a0*/  LDL.LU R38, [R1+0x1cac] ;  /* 0x001cac0001267983 */ /* 0x000ee80000300800 */
[----:B------:R-:W-:Y:S04]  /*1154b0*/  STL [R1+0x5f88], R8 ;  /* 0x005f880801007387 */ /* 0x000fe80000100800 */
[----:B------:R2:W-:Y:S02]  /*1154c0*/  STL.64 [R1+0x1868], R4 ;  /* 0x0018680401007387 */ /* 0x0005e40000100a00 */
[----:B--2---:R-:W-:-:S02]  /*1154d0*/  F2FP.SATFINITE.E5M2.F32.PACK_AB_MERGE_C R4, R35, R31, RZ ;  /* 0x0000001f2304723e */ /* 0x004fc400048060ff */
[----:B------:R-:W2:Y:S04]  /*1154e0*/  LDL.LU R31, [R1+0x1c90] ;  /* 0x001c9000011f7983 */ /* 0x000ea80000300800 */
[----:B------:R-:W2:Y:S04]  /*1154f0*/  LDL.LU R35, [R1+0x1c94] ;  /* 0x001c940001237983 */ /* 0x000ea80000300800 */
[----:B------:R0:W-:Y:S02]  /*115500*/  STL [R1+0x2e0], R4 ;  /* 0x0002e00401007387 */ /* 0x0001e40000100800 */
[----:B0-----:R-:W-:-:S02]  /*115510*/  IADD3 R4, P1, R2, R57, RZ ;  /* 0x0000003902047210 */ /* 0x001fc40007f3e0ff */
[----:B------:R-:W-:-:S03]  /*115520*/  F2FP.SATFINITE.E5M2.F32.PACK_AB_MERGE_C R8, R29, R26, RZ ;  /* 0x0000001a1d08723e */ /* 0x000fc600048060ff */
[----:B------:R-:W-:Y:S02]  /*115530*/  IMAD.X R5, R3, 0x1, R56, P1 ;  /* 0x0000000103057824 */ /* 0x000fe400008e0638 */
[----:B------:R-:W-:Y:S04]  /*115540*/  STL [R1+0x2e4], R8 ;  /* 0x0002e40801007387 */ /* 0x000fe80000100800 */
[----:B------:R0:W-:Y:S02]  /*115550*/  STL.64 [R1+0x1860], R4 ;  /* 0x0018600401007387 */ /* 0x0001e40000100a00 */
[----:B0-----:R-:W-:Y:S02]  /*115560*/  F2FP.SATFINITE.E5M2.F32.PACK_AB_MERGE_C R4, R34, R28, RZ ;  /* 0x0000001c2204723e */ /* 0x001fe400048060ff */
[----:B------:R-:W-:-:S02]  /*115570*/  F2FP.SATFINITE.E5M2.F32.PACK_AB_MERGE_C R34, R0, R40, RZ ;  /* 0x000000280022723e */ /* 0x000fc400048060ff */
[----:B------:R-:W2:Y:S04]  /*115580*/  LDL.LU R40, [R1+0x1c98] ;  /* 0x001c980001287983 */ /* 0x000ea80000300800 */
[----:B------:R0:W-:Y:S04]  /*115590*/  STL [R1+0x2bc], R4 ;  /* 0x0002bc0401007387 */ /* 0x0001e80000100800 */
[----:B------:R-:W2:Y:S01]  /*1155a0*/  LDL.LU R0, [R1+0x1c9c] ;  /* 0x001c9c0001007983 */ /* 0x000ea20000300800 */
[----:B0-----:R-:W-:-:S03]  /*1155b0*/  IADD3 R4, P1, R2, R55, RZ ;  /* 0x0000003702047210 */ /* 0x001fc60007f3e0ff */
[----:B------:R-:W-:Y:S02]  /*1155c0*/  STL [R1+0x5fac], R34 ;  /* 0x005fac2201007387 */ /* 0x000fe40000100800 */
        /* <DEDUP_REMOVED lines=27> */
[----:B------:R-:W4:Y:S04]  /*115780*/  LDL.LU R22, [R1+0x1c70] ;  /* 0x001c700001167983 */ /* 0x000f280000300800 */
[----:B------:R-:W4:Y:S01]  /*115790*/  LDL.LU R24, [R1+0x1c74] ;  /* 0x001c740001187983 */ /* 0x000f220000300800 */
[----:B---3--:R-:W-:-:S03]  /*1157a0*/  F2FP.SATFINITE.E5M2.F32.PACK_AB_MERGE_C R3, R38, R36, RZ ;  /* 0x000000242603723e */ /* 0x008fc600048060ff */
[----:B------:R-:W-:Y:S04]  /*1157b0*/  STL.64 [R1+0x1818], R4 ;  /* 0x0018180401007387 */ /* 0x000fe80000100a00 */
[----:B------:R-:W-:Y:S04]  /*1157c0*/  STL [R1+0x224], R3 ;  /* 0x0002240301007387 */ /* 0x000fe80000100800 */
[----:B------:R-:W3:Y:S04]  /*1157d0*/  LDL.LU R36, [R1+0x1c78] ;  /* 0x001c780001247983 */ /* 0x000ee80000300800 */
[----:B------:R-:W3:Y:S01]  /*1157e0*/  LDL.LU R38, [R1+0x1c7c] ;  /* 0x001c7c0001267983 */ /* 0x000ee20000300800 */
[----:B--2---:R-:W-:-:S05]  /*1157f0*/  F2FP.SATFINITE.E5M2.F32.PACK_AB_MERGE_C R21, R35, R31, RZ ;  /* 0x0000001f2315723e */ /* 0x004fca00048060ff */
[----:B------:R0:W-:Y:S04]  /*115800*/  STL [R1+0x6054], R21 ;  /* 0x0060541501007387 */ /* 0x0001e80000100800 */
[----:B------:R-:W2:Y:S04]  /*115810*/  LDL.LU R27, [R1+0x1c50] ;  /* 0x001c5000011b7983 */ /* 0x000ea80000300800 */
[----:B------:R-:W2:Y:S04]  /*115820*/  LDL.LU R26, [R1+0x1c54] ;  /* 0x001c5400011a7983 */ /* 0x000ea80000300800 */
[----:B------:R-:W2:Y:S04]  /*115830*/  LDL.LU R16, [R1+0x1c58] ;  /* 0x001c580001107983 */ /* 0x000ea80000300800 */
[----:B------:R-:W2:Y:S01]  /*115840*/  LDL.LU R18, [R1+0x1c5c] ;  /* 0x001c5c0001127983 */ /* 0x000ea20000300800 */
[----:B0-----:R-:W-:-:S03]  /*115850*/  F2FP.SATFINITE.E5M2.F32.PACK_AB_MERGE_C R21, R0, R40, RZ ;  /* 0x000000280015723e */ /* 0x001fc600048060ff */
        /* <DEDUP_REMOVED lines=18> */
[----:B------:R-:W-:Y:S04]  /*115980*/  STL.64 [R1+0x6060], R20 ;  /* 0x0060601401007387 */ /* 0x000fe80000100a00 */
[----:B------:R-:W2:Y:S01]  /*115990*/  LDL.LU R31, [R1+0x2170] ;  /* 0x00217000011f7983 */ /* 0x000ea20000300800 */
[----:B------:R-:W-:-:S03]  /*1159a0*/  SHF.R.S32.HI R3, RZ, 0x1f, R2 ;  /* 0x0000001fff037819 */ /* 0x000fc60000011402 */
[----:B------:R-:W2:Y:S01]  /*1159b0*/  LDL.LU R35, [R1+0x2174] ;  /* 0x0021740001237983 */ /* 0x000ea20000300800 */
[----:B------:R-:W-:-:S05]  /*1159c0*/  IADD3 R4, P1, R2, R59, RZ ;  /* 0x0000003b02047210 */ /* 0x000fca0007f3e0ff */
[----:B------:R-:W-:-:S05]  /*1159d0*/  IMAD.X R5, R3, 0x1, R58, P1 ;  /* 0x0000000103057824 */ /* 0x000fca00008e063a */
[----:B------:R0:W-:Y:S02]  /*1159e0*/  STL.64 [R1+0x1810], R4 ;  /* 0x0018100401007387 */ /* 0x0001e40000100a00 */
[----:B0-----:R-:W-:-:S05]  /*1159f0*/  IADD3 R4, P1, R2, R61, RZ ;  /* 0x0000003d02047210 */ /* 0x001fca0007f3e0ff */
[----:B------:R-:W-:Y:S01]  /*115a00*/  IMAD.X R5, R3, 0x1, R60, P1 ;  /* 0x0000000103057824 */ /* 0x000fe200008e063c */
[----:B----4-:R-:W-:-:S05]  /*115a10*/  F2FP.SATFINITE.E5M2.F32.PACK_AB_MERGE_C R9, R24, R22, RZ ;  /* 0x000000161809723e */ /* 0x010fca00048060ff */
[----:B------:R-:W-:Y:S01]  /*115a20*/  STL [R1+0x110], R9 ;  /* 0x0001100901007387 */ /* 0x000fe20000100800 */
[----:B---3--:R-:W-:-:S05]  /*115a30*/  F2FP.SATFINITE.E5M2.F32.PACK_AB_MERGE_C R8, R38, R36, RZ ;  /* 0x000000242608723e */ /* 0x008fca00048060ff */
[----:B------:R-:W-:Y:S04]  /*115a40*/  STL [R1+0x10c], R8 ;  /* 0x00010c0801007387 */ /* 0x000fe80000100800 */
        /* <DEDUP_REMOVED lines=10> */
[----:B0-----:R-:W-:-:S02]  /*115af0*/  F2FP.SATFINITE.E5M2.F32.PACK_AB_MERGE_C R4, R0, R40, RZ ;  /* 0x000000280004723e */ /* 0x001fc400048060ff */
[----:B------:R-:W4:Y:S04]  /*115b00*/  LDL.LU R40, [R1+0x2168] ;  /* 0x0021680001287983 */ /* 0x000f280000300800 */
[----:B------:R-:W4:Y:S04]  /*115b10*/  LDL.LU R0, [R1+0x216c] ;  /* 0x00216c0001007983 */ /* 0x000f280000300800 */
        /* <DEDUP_REMOVED lines=27> */
[----:B------:R0:W-:Y:S04]  /*115cd0*/  STL.64 [R1+0x17c0], R4 ;  /* 0x0017c00401007387 */ /* 0x0001e80000100a00 */
[----:B------:R-:W4:Y:S04]  /*115ce0*/  LDL.LU R27, [R1+0x2150] ;  /* 0x00215000011b7983 */ /* 0x000f280000300800 */
[----:B------:R-:W4:Y:S01]  /*115cf0*/  LDL.LU R26, [R1+0x2154] ;  /* 0x00215400011a7983 */ /* 0x000f220000300800 */
[----:B0-----:R-:W-:-:S05]  /*115d00*/  F2FP.SATFINITE.E5M2.F32.PACK_AB_MERGE_C R4, R35, R31, RZ ;  /* 0x0000001f2304723e */ /* 0x001fca00048060ff */
[----:B------:R0:W-:Y:S04]  /*115d10*/  STL [R1+0x1c54], R4 ;  /* 0x001c540401007387 */ /* 0x0001e80000100800 */
[----:B------:R-:W4:Y:S04]  /*115d20*/  LDL.LU R13, [R1+0x2158] ;  /* 0x00215800010d7983 */ /* 0x000f280000300800 */
[----:B------:R-:W4:Y:S01]  /*115d30*/  LDL.LU R17, [R1+0x215c] ;  /* 0x00215c0001117983 */ /* 0x000f220000300800 */
[----:B0-----:R-:W-:-:S03]  /*115d40*/  IADD3 R4, P1, R2, R48, RZ ;  /* 0x0000003002047210 */ /* 0x001fc60007f3e0ff */
[----:B------:R-:W4:Y:S02]  /*115d50*/  LDL.LU R31, [R1+0x2140] ;  /* 0x00214000011f7983 */ /* 0x000f240000300800 */
[----:B------:R-:W-:Y:S02]  /*115d60*/  IMAD.X R5, R3, 0x1, R46, P1 ;  /* 0x0000000103057824 */ /* 0x000fe400008e062e */
[----:B------:R-:W4:Y:S04]  /*115d70*/  LDL.LU R35, [R1+0x2144] ;  /* 0x0021440001237983 */ /* 0x000f280000300800 */
[----:B------:R-:W-:Y:S01]  /*115d80*/  STL.64 [R1+0x17b8], R4 ;  /* 0x0017b80401007387 */ /* 0x000fe20000100a00 */
[----:B---3--:R-:W-:-:S05]  /*115d90*/  F2FP.SATFINITE.E5M2.F32.PACK_AB_MERGE_C R3, R38, R36, RZ ;  /* 0x000000242603723e */ /* 0x008fca00048060ff */
[----:B------:R2:W-:Y:S04]  /*115da0*/  STL [R1+0x1c58], R3 ;  /* 0x001c580301007387 */ /* 0x0005e80000100800 */
[----:B------:R-:W3:Y:S04]  /*115db0*/  LDL.LU R36, [R1+0x2148] ;  /* 0x0021480001247983 */ /* 0x000ee80000300800 */
[----:B------:R-:W3:Y:S01]  /*115dc0*/  LDL.LU R38, [R1+0x214c] ;  /* 0x00214c0001267983 */ /* 0x000ee20000300800 */
[----:B--2---:R-:W-:-:S05]  /*115dd0*/  F2FP.SATFINITE.E5M2.F32.PACK_AB_MERGE_C R3, R18, R16, RZ ;  /* 0x000000101203723e */ /* 0x004fca00048060ff */
[----:B------:R-:W-:Y:S04]  /*115de0*/  STL [R1+0x1c4c], R3 ;  /* 0x001c4c0301007387 */ /* 0x000fe80000100800 */
        /* <DEDUP_REMOVED lines=18> */
[----:B------:R-:W-:-:S03]  /*115f10*/  SHF.R.S32.HI R3, RZ, 0x1f, R2 ;  /* 0x0000001fff037819 */ /* 0x000fc60000011402 */
[----:B------:R-:W4:Y:S01]  /*115f20*/  LDL.LU R16, [R1+0x2108] ;  /* 0x0021080001107983 */ /* 0x000f220000300800 */
[----:B------:R-:W-:-:S03]  /*115f30*/  IADD3 R4, P1, R2, R59, RZ ;  /* 0x0000003b02047210 */ /* 0x000fc60007f3e0ff */
[----:B------:R-:W4:Y:S02]  /*115f40*/  LDL.LU R18, [R1+0x210c] ;  /* 0x00210c0001127983 */ /* 0x000f240000300800 */
[----:B------:R-:W-:-:S05]  /*115f50*/  IMAD.X R5, R3, 0x1, R58, P1 ;  /* 0x0000000103057824 */ /* 0x000fca00008e063a */
[----:B------:R0:W-:Y:S02]  /*115f60*/  STL.64 [R1+0x17b0], R4 ;  /* 0x0017b00401007387 */ /* 0x0001e40000100a00 */
[----:B0-----:R-:W-:Y:S02]  /*115f70*/  F2FP.SATFINITE.E5M2.F32.PACK_AB_MERGE_C R5, R26, R27, RZ ;  /* 0x0000001b1a05723e */ /* 0x001fe400048060ff */
[----:B------:R-:W-:Y:S02]  /*115f80*/  F2FP.SATFINITE.E5M2.F32.PACK_AB_MERGE_C R4, R17, R13, RZ ;  /* 0x0000000d1104723e */ /* 0x000fe400048060ff */
[----:B------:R-:W4:Y:S04]  /*115f90*/  LDL.LU R13, [R1+0x20f0] ;  /* 0x0020f000010d7983 */ /* 0x000f280000300800 */
[----:B------:R-:W-:Y:S04]  /*115fa0*/  STL [R1+0x7c8], R5 ;  /* 0x0007c80501007387 */ /* 0x000fe80000100800 */
[----:B------:R-:W4:Y:S04]  /*115fb0*/  LDL.LU R17, [R1+0x20f4] ;  /* 0x0020f40001117983 */ /* 0x000f280000300800 */
[----:B------:R0:W-:Y:S01]  /*115fc0*/  STL [R1+0x7f8], R4 ;  /* 0x0007f80401007387 */ /* 0x0001e20000100800 */
[----:B------:R-:W-:-:S02]  /*115fd0*/  F2FP.SATFINITE.E5M2.F32.PACK_AB_MERGE_C R9, R35, R31, RZ ;  /* 0x0000001f2309723e */ /* 0x000fc400048060ff */
[----:B0-----:R-:W-:-:S05]  /*115fe0*/  IADD3 R4, P1, R2, R61, RZ ;  /* 0x0000003d02047210 */ /* 0x001fca0007f3e0ff */
[----:B------:R-:W-:-:S05]  /*115ff0*/  IMAD.X R5, R3, 0x1, R60, P1 ;  /* 0x0000000103057824 */ /* 0x000fca00008e063c */
[----:B------:R0:W-:Y:S04]  /*116000*/  STL.64 [R1+0x1788], R4 ;  /* 0x0017880401007387 */ /* 0x0001e80000100a00 */
[----:B------:R-:W-:Y:S01]  /*116010*/  STL [R1+0x768], R9 ;  /* 0x0007680901007387 */ /* 0x000fe20000100800 */
[----:B0-----:R-:W-:Y:S02]  /*116020*/  IADD3 R4, P1, R2, R57, RZ ;  /* 0x0000003902047210 */ /* 0x001fe40007f3e0ff */
[----:B---3--:R-:W-:-:S03]  /*116030*/  F2FP.SATFINITE.E5M2.F32.PACK_AB_MERGE_C R8, R38, R36, RZ ;  /* 0x000000242608723e */ /* 0x008fc600048060ff */
[----:B------:R-:W-:Y:S02]  /*116040*/  IMAD.X R5, R3, 0x1, R56, P1 ;  /* 0x0000000103057824 */ /* 0x000fe400008e0638 */
[----:B------:R-:W-:Y:S04]  /*116050*/  STL [R1+0x77c], R8 ;  /* 0x00077c0801007387 */ /* 0x000fe80000100800 */
[----:B------:R-:W3:Y:S04]  /*116060*/  LDL.LU R31, [R1+0x20f8] ;  /* 0x0020f800011f7983 */ /* 0x000ee80000300800 */
[----:B------:R-:W3:Y:S04]  /*116070*/  LDL.LU R35, [R1+0x20fc] ;  /* 0x0020fc0001237983 */ /* 0x000ee80000300800 */
[----:B------:R-:W3:Y:S04]  /*116080*/  LDL.LU R36, [R1+0x20e0] ;  /* 0x0020e00001247983 */ /* 0x000ee80000300800 */
[----:B------:R0:W-:Y:S04]  /*116090*/  STL.64 [R1+0x1780], R4 ;  /* 0x0017800401007387 */ /* 0x0001e80000100a00 */
[----:B------:R-:W3:Y:S01]  /*1160a0*/  LDL.LU R38, [R1+0x20e4] ;  /* 0x0020e40001267983 */ /* 0x000ee20000300800 */
[----:B0-----:R-:W-:-:S05]  /*1160b0*/  IADD3 R4, P1, R2, R55, RZ ;  /* 0x0000003702047210 */ /* 0x001fca0007f3e0ff */
[----:B------:R-:W-:Y:S01]  /*1160c0*/  IMAD.X R5, R3, 0x1, R54, P1 ;  /* 0x0000000103057824 */ /* 0x000fe200008e0636 */
[----:B--2---:R-:W-:-:S05]  /*1160d0*/  F2FP.SATFINITE.E5M2.F32.PACK_AB_MERGE_C R9, R28, R29, RZ ;  /* 0x0000001d1c09723e */ /* 0x004fca00048060ff */
[----:B------:R-:W-:Y:S01]  /*1160e0*/  STL [R1+0x6f8], R9 ;  /* 0x0006f80901007387 */ /* 0x000fe20000100800 */
[----:B----4-:R-:W-:-:S05]  /*1160f0*/  F2FP.SATFINITE.E5M2.F32.PACK_AB_MERGE_C R8, R32, R33, RZ ;  /* 0x000000212008723e */ /* 0x010fca00048060ff */
[----:B------:R-:W-:Y:S04]  /*116100*/  STL [R1+0x70c], R8 ;  /* 0x00070c0801007387 */ /* 0x000fe80000100800 */
[----:B------:R0:W-:Y:S02]  /*116110*/  STL.64 [R1+0x1770], R4 ;  /* 0x0017700401007387 */ /* 0x0001e40000100a00 */
[----:B0-----:R-:W-:Y:S02]  /*116120*/  F2FP.SATFINITE.E5M2.F32.PACK_AB_MERGE_C R5, R45, R42, RZ ;  /* 0x0000002a2d05723e */ /* 0x001fe400048060ff */
        /* <DEDUP_REMOVED lines=31> */
[----:B------:R-:W4:Y:S04]  /*116320*/  LDL.LU R41, [R1+0x20c8] ;  /* 0x0020c80001297983 */ /* 0x000f280000300800 */
[----:B------:R-:W4:Y:S01]  /*116330*/  LDL.LU R17, [R1+0x20cc] ;  /* 0x0020cc0001117983 */ /* 0x000f220000300800 */
[----:B------:R-:W-:-:S05]  /*116340*/  IMAD.X R5, R3, 0x1, R46, P1 ;  /* 0x0000000103057824 */ /* 0x000fca00008e062e */
[----:B------:R3:W-:Y:S02]  /*116350*/  STL.64 [R1+0x1738], R4 ;  /* 0x0017380401007387 */ /* 0x0007e40000100a00 */
[----:B---3--:R-:W-:Y:S02]  /*116360*/  F2FP.SATFINITE.E5M2.F32.PACK_AB_MERGE_C R4, R35, R31, RZ ;  /* 0x0000001f2304723e */ /* 0x008fe400048060ff */
[----:B------:R-:W3:Y:S01]  /*116370*/  LDL.LU R31, [R1+0x20b0] ;  /* 0x0020b000011f7983 */ /* 0x000ee20000300800 */
[----:B------:R-:W-:-:S03]  /*116380*/  F2FP.SATFINITE.E5M2.F32.PACK_AB_MERGE_C R3, R38, R36, RZ ;  /* 0x000000242603723e */ /* 0x000fc600048060ff */
[----:B------:R-:W-:Y:S04]  /*116390*/  STL [R1+0x3f8], R4 ;  /* 0x0003f80401007387 */ /* 0x000fe80000100800 */
[----:B------:R-:W3:Y:S04]  /*1163a0*/  LDL.LU R38, [R1+0x20b4] ;  /* 0x0020b40001267983 */ /* 0x000ee80000300800 */
[----:B------:R-:W-:Y:S04]  /*1163b0*/  STL [R1+0x3cc], R3 ;  /* 0x0003cc0301007387 */ /* 0x000fe80000100800 */
[----:B------:R-:W3:Y:S04]  /*1163c0*/  LDL.LU R42, [R1+0x20b8] ;  /* 0x0020b800012a7983 */ /* 0x000ee80000300800 */
        /* <DEDUP_REMOVED lines=41> */
[----:B------:R-:W-:-:S02]  /*116660*/  F2FP.SATFINITE.E5M2.F32.PACK_AB_MERGE_C R8, R45, R42, RZ ;  /* 0x0000002a2d08723e */ /* 0x000fc400048060ff */
[----:B0-----:R-:W-:-:S03]  /*116670*/  IADD3 R4, P1, R2, R55, RZ ;  /* 0x0000003702047210 */ /* 0x001fc60007f3e0ff */
[----:B------:R-:W-:Y:S02]  /*116680*/  STL [R1+0x390], R8 ;  /* 0x0003900801007387 */ /* 0x000fe40000100800 */
[----:B------:R-:W-:-:S05]  /*116690*/  IMAD.X R5, R3, 0x1, R54, P1 ;  /* 0x0000000103057824 */ /* 0x000fca00008e0636 */
        /* <DEDUP_REMOVED lines=13> */
[----:B------:R0:W-:Y:S04]  /*116770*/  STL [R1+0x30c], R4 ;  /* 0x00030c0401007387 */ /* 0x0001e80000100800 */
[----:B------:R-:W2:Y:S01]  /*116780*/  LDL.LU R0, [R1+0x1b0c] ;  /* 0x001b0c0001007983 */ /* 0x000ea20000300800 */
[----:B0-----:R-:W-:-:S03]  /*116790*/  IADD3 R4, P1, R2, R51, RZ ;  /* 0x0000003302047210 */ /* 0x001fc60007f3e0ff */
[----:B------:R-:W-:Y:S02]  /*1167a0*/  STL [R1+0x5f2c], R7 ;  /* 0x005f2c0701007387 */ /* 0x000fe40000100800 */
[----:B------:R-:W-:Y:S01]  /*1167b0*/  IMAD.X R5, R3, 0x1, R50, P1 ;  /* 0x0000000103057824 */ /* 0x000fe200008e0632 */
[----:B------:R-:W-:-:S05]  /*1167c0*/  F2FP.SATFINITE.E5M2.F32.PACK_AB_MERGE_C R23, R13, R6, RZ ;  /* 0x000000060d17723e */ /* 0x000fca00048060ff */
[----:B------:R-:W-:Y:S04]  /*1167d0*/  STL [R1+0x5f40], R23 ;  /* 0x005f401701007387 */ /* 0x000fe80000100800 */
[----:B------:R0:W-:Y:S04]  /*1167e0*/  STL.64 [R1+0x16d8], R4 ;  /* 0x0016d80401007387 */ /* 0x0001e80000100a00 */
[----:B------:R-:W2:Y:S04]  /*1167f0*/  LDL.LU R6, [R1+0x1aa0] ;  /* 0x001aa00001067983 */ /* 0x000ea80000300800 */
[----:B------:R-:W2:Y:S01]  /*116800*/  LDL.LU R13, [R1+0x1aa4] ;  /* 0x001aa400010d7983 */ /* 0x000ea20000300800 */
[----:B0-----:R-:W-:-:S02]  /*116810*/  IADD3 R4, P1, R2, R49, RZ ;  /* 0x0000003102047210 */ /* 0x001fc40007f3e0ff */
[----:B----4-:R-:W-:Y:S02]  /*116820*/  F2FP.SATFINITE.E5M2.F32.PACK_AB_MERGE_C R15, R18, R16, RZ ;  /* 0x00000010120f723e */ /* 0x010fe400048060ff */
[----:B------:R-:W4:Y:S04]  /*116830*/  LDL.LU R16, [R1+0x1aa8] ;  /* 0x001aa80001107983 */ /* 0x000f280000300800 */
[----:B------:R-:W4:Y:S01]  /*116840*/  LDL.LU R18, [R1+0x1aac] ;  /* 0x001aac0001127983 */ /* 0x000f220000300800 */
[----:B------:R-:W-:-:S03]  /*116850*/  IMAD.X R5, R3, 0x1, R47, P1 ;  /* 0x0000000103057824 */ /* 0x000fc600008e062f */
[----:B------:R-:W-:Y:S01]  /*116860*/  STL [R1+0x5f48], R15 ;  /* 0x005f480f01007387 */ /* 0x000fe20000100800 */
[----:B------:R-:W-:-:S05]  /*116870*/  F2FP.SATFINITE.E5M2.F32.PACK_AB_MERGE_C R37, R17, R41, RZ ;  /* 0x000000291125723e */ /* 0x000fca00048060ff */
[----:B------:R-:W-:Y:S04]  /*116880*/  STL [R1+0x5f68], R37 ;  /* 0x005f682501007387 */ /* 0x000fe80000100800 */
[----:B------:R0:W-:Y:S02]  /*116890*/  STL.64 [R1+0x1700], R4 ;  /* 0x0017000401007387 */ /* 0x0001e40000100a00 */
[----:B0-----:R-:W-:-:S05]  /*1168a0*/  IADD3 R4, P1, R2, R48, RZ ;  /* 0x0000003002047210 */ /* 0x001fca0007f3e0ff */
[----:B------:R-:W-:-:S05]  /*1168b0*/  IMAD.X R5, R3, 0x1, R46, P1 ;  /* 0x0000000103057824 */ /* 0x000fca00008e062e */
[----:B------:R3:W-:Y:S04]  /*1168c0*/  STL.64 [R1+0x16e0], R4 ;  /* 0x0016e00401007387 */ /* 0x0007e80000100a00 */
[----:B------:R-:W4:Y:S04]  /*1168d0*/  LDL.LU R27, [R1+0x1a60] ;  /* 0x001a6000011b7983 */ /* 0x000f280000300800 */
[----:B------:R-:W4:Y:S01]  /*1168e0*/  LDL.LU R26, [R1+0x1a64] ;  /* 0x001a6400011a7983 */ /* 0x000f220000300800 */
[----:B---3--:R-:W-:-:S03]  /*1168f0*/  F2FP.SATFINITE.E5M2.F32.PACK_AB_MERGE_C R4, R38, R31, RZ ;  /* 0x0000001f2604723e */ /* 0x008fc600048060ff */
[----:B------:R-:W3:Y:S04]  /*116900*/  LDL.LU R29, [R1+0x1a68] ;  /* 0x001a6800011d7983 */ /* 0x000ee80000300800 */
[----:B------:R-:W3:Y:S04]  /*116910*/  LDL.LU R38, [R1+0x1a6c] ;  /* 0x001a6c0001267983 */ /* 0x000ee80000300800 */
[----:B------:R0:W-:Y:S01]  /*116920*/  STL [R1+0x5f50], R4 ;  /* 0x005f500401007387 */ /* 0x0001e20000100800 */
[----:B------:R-:W-:-:S05]  /*116930*/  F2FP.SATFINITE.E5M2.F32.PACK_AB_MERGE_C R44, R36, R35, RZ ;  /* 0x00000023242c723e */ /* 0x000fca00048060ff */
[----:B------:R-:W-:Y:S04]  /*116940*/  STL [R1+0x5f70], R44 ;  /* 0x005f702c01007387 */ /* 0x000fe80000100800 */
[----:B------:R-:W3:Y:S04]  /*116950*/  LDL.LU R17, [R1+0x1a20] ;  /* 0x001a200001117983 */ /* 0x000ee80000300800 */
[----:B------:R-:W3:Y:S04]  /*116960*/  LDL.LU R31, [R1+0x1a24] ;  /* 0x001a2400011f7983 */ /* 0x000ee80000300800 */
[----:B------:R-:W3:Y:S04]  /*116970*/  LDL.LU R35, [R1+0x1a28] ;  /* 0x001a280001237983 */ /* 0x000ee80000300800 */
[----:B------:R-:W3:Y:S01]  /*116980*/  LDL.LU R36, [R1+0x1a2c] ;  /* 0x001a2c0001247983 */ /* 0x000ee20000300800 */
[----:B------:R-:W-:Y:S01]  /*116990*/  VIADD R2, R2, UR6 ;  /* 0x0000000602027c36 */ /* 0x000fe20008000000 */
[----:B------:R-:W-:-:S04]  /*1169a0*/  ULDC UR6, c[0x0][0x248] ;  /* 0x0000920000067ab9 */ /* 0x000fc80000000800 */
[----:B------:R-:W-:Y:S02]  /*1169b0*/  SHF.R.S32.HI R3, RZ, 0x1f, R2 ;  /* 0x0000001fff037819 */ /* 0x000fe40000011402 */
[----:B0-----:R-:W-:-:S05]  /*1169c0*/  IADD3 R4, P1, R2, R59, RZ ;  /* 0x0000003b02047210 */ /* 0x001fca0007f3e0ff */
[----:B------:R-:W-:Y:S01]  /*1169d0*/  IMAD.X R5, R3, 0x1, R58, P1 ;  /* 0x0000000103057824 */ /* 0x000fe200008e063a */
[----:B--2---:R-:W-:-:S05]  /*1169e0*/  F2FP.SATFINITE.E5M2.F32.PACK_AB_MERGE_C R39, R0, R40, RZ ;  /* 0x000000280027723e */ /* 0x004fca00048060ff */
[----:B------:R-:W-:Y:S04]  /*1169f0*/  STL [R1+0x5f84], R39 ;  /* 0x005f842701007387 */ /* 0x000fe80000100800 */
[----:B------:R-:W2:Y:S04]  /*116a00*/  LDL.LU R33, [R1+0x1a00] ;  /* 0x001a000001217983 */ /* 0x000ea80000300800 */
[----:B------:R-:W2:Y:S04]  /*116a10*/  LDL.LU R32, [R1+0x1a04] ;  /* 0x001a040001207983 */ /* 0x000ea80000300800 */
[----:B------:R-:W2:Y:S04]  /*116a20*/  LDL.LU R40, [R1+0x1a08] ;  /* 0x001a080001287983 */ /* 0x000ea80000300800 */
[----:B------:R0:W-:Y:S04]  /*116a30*/  STL.64 [R1+0x16d0], R4 ;  /* 0x0016d00401007387 */ /* 0x0001e80000100a00 */
[----:B------:R-:W2:Y:S01]  /*116a40*/  LDL.LU R0, [R1+0x1a0c] ;  /* 0x001a0c0001007983 */ /* 0x000ea20000300800 */
[----:B------:R-:W-:-:S05]  /*116a50*/  F2FP.SATFINITE.E5M2.F32.PACK_AB_MERGE_C R45, R13, R6, RZ ;  /* 0x000000060d2d723e */ /* 0x000fca00048060ff */
[----:B------:R-:W-:Y:S04]  /*116a60*/  STL [R1+0x5f8c], R45 ;  /* 0x005f8c2d01007387 */ /* 0x000fe80000100800 */
[----:B------:R-:W2:Y:S04]  /*116a70*/  LDL.LU R28, [R1+0x1980] ;  /* 0x00198000011c7983 */ /* 0x000ea80000300800 */
[----:B------:R-:W2:Y:S04]  /*116a80*/  LDL.LU R11, [R1+0x1984] ;  /* 0x00198400010b7983 */ /* 0x000ea80000300800 */
[----:B------:R-:W2:Y:S04]  /*116a90*/  LDL.LU R10, [R1+0x1988] ;  /* 0x00198800010a7983 */ /* 0x000ea80000300800 */
[----:B------:R-:W2:Y:S01]  /*116aa0*/  LDL.LU R41, [R1+0x198c] ;  /* 0x00198c0001297983 */ /* 0x000ea20000300800 */
[----:B0-----:R-:W-:-:S02]  /*116ab0*/  IADD3 R4, P1, R2, R61, RZ ;  /* 0x0000003d02047210 */ /* 0x001fc40007f3e0ff */
[----:B----4-:R-:W-:-:S03]  /*116ac0*/  F2FP.SATFINITE.E5M2.F32.PACK_AB_MERGE_C R42, R18, R16, RZ ;  /* 0x00000010122a723e */ /* 0x010fc600048060ff */
[----:B------:R-:W-:Y:S02]  /*116ad0*/  IMAD.X R5, R3, 0x1, R60, P1 ;  /* 0x0000000103057824 */ /* 0x000fe400008e063c */
[----:B------:R-:W-:Y:S04]  /*116ae0*/  STL [R1+0x5f90], R42 ;  /* 0x005f902a01007387 */ /* 0x000fe80000100800 */
[----:B------:R-:W4:Y:S04]  /*116af0*/  LDL.LU R6, [R1+0x1940] ;  /* 0x0019400001067983 */ /* 0x000f280000300800 */
[----:B------:R-:W4:Y:S04]  /*116b00*/  LDL.LU R13, [R1+0x1944] ;  /* 0x00194400010d7983 */ /* 0x000f280000300800 */
[----:B------:R-:W4:Y:S04]  /*116b10*/  LDL.LU R16, [R1+0x1948] ;  /* 0x0019480001107983 */ /* 0x000f280000300800 */
[----:B------:R0:W-:Y:S04]  /*116b20*/  STL.64 [R1+0x16a8], R4 ;  /* 0x0016a80401007387 */ /* 0x0001e80000100a00 */
[----:B------:R-:W4:Y:S01]  /*116b30*/  LDL.LU R18, [R1+0x194c] ;  /* 0x00194c0001127983 */ /* 0x000f220000300800 */
[----:B0-----:R-:W-:-:S05]  /*116b40*/  IADD3 R4, P1, R2, R57, RZ ;  /* 0x0000003902047210 */ /* 0x001fca0007f3e0ff */
[----:B------:R-:W-:Y:S01]  /*116b50*/  IMAD.X R5, R3, 0x1, R56, P1 ;  /* 0x0000000103057824 */ /* 0x000fe200008e0638 */
[----:B------:R-:W-:-:S05]  /*116b60*/  F2FP.SATFINITE.E5M2.F32.PACK_AB_MERGE_C R42, R26, R27, RZ ;  /* 0x0000001b1a2a723e */ /* 0x000fca00048060ff */
[----:B------:R-:W-:Y:S01]  /*116b70*/  STL [R1+0x5f98], R42 ;  /* 0x005f982a01007387 */ /* 0x000fe20000100800 */
[----:B---3--:R-:W-:-:S05]  /*116b80*/  F2FP.SATFINITE.E5M2.F32.PACK_AB_MERGE_C R38, R38, R29, RZ ;  /* 0x0000001d2626723e */ /* 0x008fca00048060ff */
[----:B------:R-:W-:Y:S04]  /*116b90*/  STL [R1+0x5f94], R38 ;  /* 0x005f942601007387 */ /* 0x000fe80000100800 */
[----:B------:R0:W-:Y:S02]  /*116ba0*/  STL.64 [R1+0x1698], R4 ;  /* 0x0016980401007387 */ /* 0x0001e40000100a00 */
[----:B0-----:R-:W-:-:S05]  /*116bb0*/  IADD3 R4, P1, R2, R55, RZ ;  /* 0x0000003702047210 */ /* 0x001fca0007f3e0ff */
[----:B------:R-:W-:Y:S01]  /*116bc0*/  IMAD.X R5, R3, 0x1, R54, P1 ;  /* 0x0000000103057824 */ /* 0x000fe200008e0636 */
[----:B------:R-:W-:Y:S02]  /*116bd0*/  F2FP.SATFINITE.E5M2.F32.PACK_AB_MERGE_C R8, R31, R17, RZ ;  /* 0x000000111f08723e */ /* 0x000fe400048060ff */
[----:B------:R-:W-:-:S03]  /*116be0*/  F2FP.SATFINITE.E5M2.F32.PACK_AB_MERGE_C R7, R36, R35, RZ ;  /* 0x000000232407723e */ /* 0x000fc600048060ff */
[----:B------:R-:W-:Y:S04]  /*116bf0*/  STL [R1+0x23c], R8 ;  /* 0x00023c0801007387 */ /* 0x000fe80000100800 */
[----:B------:R-:W-:Y:S04]  /*116c00*/  STL [R1+0x240], R7 ;  /* 0x0002400701007387 */ /* 0x000fe80000100800 */
[----:B------:R-:W3:Y:S04]  /*116c10*/  LDL.LU R24, [R1+0x1900] ;  /* 0x0019000001187983 */ /* 0x000ee80000300800 */
[----:B------:R-:W3:Y:S04]  /*116c20*/  LDL.LU R27, [R1+0x1904] ;  /* 0x00190400011b7983 */ /* 0x000ee80000300800 */
[----:B------:R-:W3:Y:S04]  /*116c30*/  LDL.LU R17, [R1+0x1908] ;  /* 0x0019080001117983 */ /* 0x000ee80000300800 */
[----:B------:R0:W-:Y:S04]  /*116c40*/  STL.64 [R1+0x16a0], R4 ;  /* 0x0016a00401007387 */ /* 0x0001e80000100a00 */
[----:B------:R-:W3:Y:S04]  /*116c50*/  LDL.LU R31, [R1+0x190c] ;  /* 0x00190c00011f7983 */ /* 0x000ee80000300800 */
[----:B------:R-:W3:Y:S04]  /*116c60*/  LDL.LU R35, [R1+0x18c0] ;  /* 0x0018c00001237983 */ /* 0x000ee80000300800 */
[----:B------:R-:W3:Y:S01]  /*116c70*/  LDL.LU R36, [R1+0x18c4] ;  /* 0x0018c40001247983 */ /* 0x000ee20000300800 */
[----:B--2---:R-:W-:-:S05]  /*116c80*/  F2FP.SATFINITE.E5M2.F32.PACK_AB_MERGE_C R33, R32, R33, RZ ;  /* 0x000000212021723e */ /* 0x004fca00048060ff */
[----:B------:R-:W-:Y:S01]  /*116c90*/  STL [R1+0x5fc8], R33 ;  /* 0x005fc82101007387 */ /* 0x000fe20000100800 */
[----:B------:R-:W-:-:S03]  /*116ca0*/  F2FP.SATFINITE.E5M2.F32.PACK_AB_MERGE_C R32, R0, R40, RZ ;  /* 0x000000280020723e */ /* 0x000fc600048060ff */
[----:B------:R-:W2:Y:S04]  /*116cb0*/  LDL.LU R40, [R1+0x18c8] ;  /* 0x0018c80001287983 */ /* 0x000ea80000300800 */
[----:B------:R-:W2:Y:S01]  /*116cc0*/  LDL.LU R0, [R1+0x18cc] ;  /* 0x0018cc0001007983 */ /* 0x000ea20000300800 */
[----:B0-----:R-:W-:-:S05]  /*116cd0*/  IADD3 R4, P1, R2, R53, RZ ;  /* 0x0000003502047210 */ /* 0x001fca0007f3e0ff */
[----:B------:R-:W-:Y:S01]  /*116ce0*/  IMAD.X R5, R3, 0x1, R52, P1 ;  /* 0x0000000103057824 */ /* 0x000fe200008e0634 */
[----:B------:R-:W-:Y:S04]  /*116cf0*/  STL [R1+0x5fc4], R32 ;  /* 0x005fc42001007387 */ /* 0x000fe80000100800 */
[----:B------:R0:W-:Y:S02]  /*116d00*/  STL.64 [R1+0x1690], R4 ;  /* 0x0016900401007387 */ /* 0x0001e40000100a00 */
[----:B0-----:R-:W-:Y:S02]  /*116d10*/  F2FP.SATFINITE.E5M2.F32.PACK_AB_MERGE_C R4, R11, R28, RZ ;  /* 0x0000001c0b04723e */ /* 0x001fe400048060ff */
[----:B------:R-:W-:-:S05]  /*116d20*/  F2FP.SATFINITE.E5M2.F32.PACK_AB_MERGE_C R28, R41, R10, RZ ;  /* 0x0000000a291c723e */ /* 0x000fca00048060ff */
[----:B------:R-:W-:Y:S04]  /*116d30*/  STL [R1+0x5fd8], R28 ;  /* 0x005fd81c01007387 */ /* 0x000fe80000100800 */
[----:B------:R0:W-:Y:S02]  /*116d40*/  STL [R1+0x200], R4 ;  /* 0x0002000401007387 */ /* 0x0001e40000100800 */
[----:B0-----:R-:W-:-:S05]  /*116d50*/  IADD3 R4, P1, R2, R51, RZ ;  /* 0x0000003302047210 */ /* 0x001fca0007f3e0ff */
[----:B------:R-:W-:-:S05]  /*116d60*/  IMAD.X R5, R3, 0x1, R50, P1 ;  /* 0x0000000103057824 */ /* 0x000fca00008e0632 */
[----:B------:R0:W-:Y:S01]  /*116d70*/  STL.64 [R1+0x1668], R4 ;  /* 0x0016680401007387 */ /* 0x0001e20000100a00 */
[----:B----4-:R-:W-:-:S03]  /*116d80*/  F2FP.SATFINITE.E5M2.F32.PACK_AB_MERGE_C R26, R18, R16, RZ ;  /* 0x00000010121a723e */ /* 0x010fc600048060ff */
[----:B------:R-:W4:Y:S01]  /*116d90*/  LDL.LU R29, [R1+0x18a0] ;  /* 0x0018a000011d7983 */ /* 0x000f220000300800 */
[----:B0-----:R-:W-:-:S05]  /*116da0*/  F2FP.SATFINITE.E5M2.F32.PACK_AB_MERGE_C R4, R13, R6, RZ ;  /* 0x000000060d04723e */ /* 0x001fca00048060ff */
[----:B------:R0:W-:Y:S04]  /*116db0*/  STL [R1+0x1e0], R4 ;  /* 0x0001e00401007387 */ /* 0x0001e80000100800 */
[----:B------:R-:W4:Y:S04]  /*116dc0*/  LDL.LU R11, [R1+0x18a4] ;  /* 0x0018a400010b7983 */ /* 0x000f280000300800 */
[----:B------:R-:W4:Y:S04]  /*116dd0*/  LDL.LU R10, [R1+0x18a8] ;  /* 0x0018a800010a7983 */ /* 0x000f280000300800 */
[----:B------:R-:W4:Y:S04]  /*116de0*/  LDL.LU R18, [R1+0x18ac] ;  /* 0x0018ac0001127983 */ /* 0x000f280000300800 */
[----:B------:R-:W-:Y:S04]  /*116df0*/  STL [R1+0x5ff0], R26 ;  /* 0x005ff01a01007387 */ /* 0x000fe80000100800 */
[----:B------:R-:W4:Y:S04]  /*116e00*/  LDL.LU R41, [R1+0x1890] ;  /* 0x0018900001297983 */ /* 0x000f280000300800 */
[----:B------:R-:W4:Y:S01]  /*116e10*/  LDL.LU R6, [R1+0x1894] ;  /* 0x0018940001067983 */ /* 0x000f220000300800 */
[----:B0-----:R-:W-:-:S03]  /*116e20*/  IADD3 R4, P1, R2, R49, RZ ;  /* 0x0000003102047210 */ /* 0x001fc60007f3e0ff */
[----:B------:R-:W4:Y:S02]  /*116e30*/  LDL.LU R13, [R1+0x1898] ;  /* 0x00189800010d7983 */ /* 0x000f240000300800 */
[----:B------:R-:W-:-:S05]  /*116e40*/  IMAD.X R5, R3, 0x1, R47, P1 ;  /* 0x0000000103057824 */ /* 0x000fca00008e062f */
[----:B------:R0:W-:Y:S04]  /*116e50*/  STL.64 [R1+0x1660], R4 ;  /* 0x0016600401007387 */ /* 0x0001e80000100a00 */
[----:B------:R-:W4:Y:S01]  /*116e60*/  LDL.LU R16, [R1+0x189c] ;  /* 0x00189c0001107983 */ /* 0x000f220000300800 */
[----:B0-----:R-:W-:-:S05]  /*116e70*/  IADD3 R4, P1, R2, R48, RZ ;  /* 0x0000003002047210 */ /* 0x001fca0007f3e0ff */
[----:B------:R-:W-:Y:S02]  /*116e80*/  IMAD.X R5, R3, 0x1, R46, P1 ;  /* 0x0000000103057824 */ /* 0x000fe400008e062e */
[----:B------:R-:W-:Y:S01]  /*116e90*/  VIADD R2, R2, UR6 ;  /* 0x0000000602027c36 */ /* 0x000fe20008000000 */
[----:B------:R-:W-:-:S04]  /*116ea0*/  ULDC UR6, c[0x0][0x248] ;  /* 0x0000920000067ab9 */ /* 0x000fc80000000800 */
[----:B------:R-:W-:Y:S02]  /*116eb0*/  IADD3 R8, P1, R2, R59, RZ ;  /* 0x0000003b02087210 */ /* 0x000fe40007f3e0ff */
[----:B---3--:R-:W-:-:S05]  /*116ec0*/  F2FP.SATFINITE.E5M2.F32.PACK_AB_MERGE_C R25, R27, R24, RZ ;  /* 0x000000181b19723e */ /* 0x008fca00048060ff */
[----:B------:R-:W-:Y:S01]  /*116ed0*/  STL [R1+0x601c], R25 ;  /* 0x00601c1901007387 */ /* 0x000fe20000100800 */
[----:B------:R-:W-:-:S05]  /*116ee0*/  F2FP.SATFINITE.E5M2.F32.PACK_AB_MERGE_C R24, R31, R17, RZ ;  /* 0x000000111f18723e */ /* 0x000fca00048060ff */
[----:B------:R-:W-:Y:S01]  /*116ef0*/  STL [R1+0x6020], R24 ;  /* 0x0060201801007387 */ /* 0x000fe20000100800 */
[----:B------:R-:W-:-:S03]  /*116f00*/  F2FP.SATFINITE.E5M2.F32.PACK_AB_MERGE_C R3, R36, R35, RZ ;  /* 0x000000232403723e */ /* 0x000fc600048060ff */
[----:B------:R0:W-:Y:S04]  /*116f10*/  STL.64 [R1+0x1658], R4 ;  /* 0x0016580401007387 */ /* 0x0001e80000100a00 */
[----:B------:R1:W-:Y:S04]  /*116f20*/  STL [R1+0xe8], R3 ;  /* 0x0000e80301007387 */ /* 0x0003e80000100800 */
[----:B0-----:R-:W3:Y:S04]  /*116f30*/  LDL.LU R5, [R1+0x2330] ;  /* 0x0023300001057983 */ /* 0x001ee80000300800 */
[----:B------:R-:W3:Y:S04]  /*116f40*/  LDL.LU R12, [R1+0x2334] ;  /* 0x00233400010c7983 */ /* 0x000ee80000300800 */
[----:B------:R-:W3:Y:S04]  /*116f50*/  LDL.LU R17, [R1+0x2338] ;  /* 0x0023380001117983 */ /* 0x000ee80000300800 */
[----:B------:R-:W3:Y:S01]  /*116f60*/  LDL.LU R31, [R1+0x233c] ;  /* 0x00233c00011f7983 */ /* 0x000ee20000300800 */
[----:B-1----:R-:W-:-:S05]  /*116f70*/  SHF.R.S32.HI R3, RZ, 0x1f, R2 ;  /* 0x0000001fff037819 */ /* 0x002fca0000011402 */
        /* <DEDUP_REMOVED lines=10> */
[----:B----4-:R-:W-:Y:S02]  /*117020*/  F2FP.SATFINITE.E5M2.F32.PACK_AB_MERGE_C R20, R11, R29, RZ ;  /* 0x0000001d0b14723e */ /* 0x010fe400048060ff */
[----:B------:R-:W-:-:S03]  /*117030*/  F2FP.SATFINITE.E5M2.F32.PACK_AB_MERGE_C R18, R18, R10, RZ ;  /* 0x0000000a1212723e */ /* 0x000fc600048060ff */
[----:B------:R-:W-:Y:S04]  /*117040*/  STL [R1+0x6084], R20 ;  /* 0x0060841401007387 */ /* 0x000fe80000100800 */
[----:B------:R0:W-:Y:S04]  /*117050*/  STL.64 [R1+0x6070], R18 ;  /* 0x0060701201007387 */ /* 0x0001e80000100a00 */
[----:B------:R-:W4:Y:S04]  /*117060*/  LDL.LU R30, [R1+0x2320] ;  /* 0x00232000011e7983 */ /* 0x000f280000300800 */
[----:B------:R-:W4:Y:S04]  /*117070*/  LDL.LU R43, [R1+0x2324] ;  /* 0x00232400012b7983 */ /* 0x000f280000300800 */
[----:B------:R1:W-:Y:S01]  /*117080*/  STL.64 [R1+0x1638], R8 ;  /* 0x0016380801007387 */ /* 0x0003e20000100a00 */
[----:B0-----:R-:W-:-:S03]  /*117090*/  F2FP.SATFINITE.E5M2.F32.PACK_AB_MERGE_C R19, R6, R41, RZ ;  /* 0x000000290613723e */ /* 0x001fc600048060ff */
[----:B-1----:R-:W4:Y:S04]  /*1170a0*/  LDL.LU R9, [R1+0x2328] ;  /* 0x0023280001097983 */ /* 0x002f280000300800 */
[----:B------:R-:W4:Y:S04]  /*1170b0*/  LDL.LU R27, [R1+0x232c] ;  /* 0x00232c00011b7983 */ /* 0x000f280000300800 */
[----:B------:R-:W4:Y:S04]  /*1170c0*/  LDL.LU R29, [R1+0x2310] ;  /* 0x00231000011d7983 */ /* 0x000f280000300800 */
[----:B------:R-:W4:Y:S04]  /*1170d0*/  LDL.LU R11, [R1+0x2314] ;  /* 0x00231400010b7983 */ /* 0x000f280000300800 */
[----:B------:R-:W4:Y:S04]  /*1170e0*/  LDL.LU R10, [R1+0x2318] ;  /* 0x00231800010a7983 */ /* 0x000f280000300800 */
[----:B------:R-:W4:Y:S01]  /*1170f0*/  LDL.LU R6, [R1+0x231c] ;  /* 0x00231c0001067983 */ /* 0x000f220000300800 */
[----:B------:R-:W-:-:S03]  /*117100*/  F2FP.SATFINITE.E5M2.F32.PACK_AB_MERGE_C R16, R16, R13, RZ ;  /* 0x0000000d1010723e */ /* 0x000fc600048060ff */
[----:B------:R-:W4:Y:S04]  /*117110*/  LDL.LU R41, [R1+0x2300] ;  /* 0x0023000001297983 */ /* 0x000f280000300800 */
[----:B------:R-:W4:Y:S01]  /*117120*/  LDL.LU R13, [R1+0x2304] ;  /* 0x00230400010d7983 */ /* 0x000f220000300800 */
[----:B------:R-:W-:-:S05]  /*117130*/  IADD3 R20, P1, R2, R57, RZ ;  /* 0x0000003902147210 */ /* 0x000fca0007f3e0ff */
[----:B------:R-:W-:Y:S01]  /*117140*/  IMAD.X R21, R3, 0x1, R56, P1 ;  /* 0x0000000103157824 */ /* 0x000fe200008e0638 */
[----:B------:R-:W-:Y:S04]  /*117150*/  STL [R1+0x60d8], R16 ;  /* 0x0060d81001007387 */ /* 0x000fe80000100800 */
[----:B------:R3:W-:Y:S01]  /*117160*/  STL.64 [R1+0x1630], R20 ;  /* 0x0016301401007387 */ /* 0x0007e20000100a00 */
[----:B------:R-:W-:Y:S02]  /*117170*/  IADD3 R4, P1, R2, R55, RZ ;  /* 0x0000003702047210 */ /* 0x000fe40007f3e0ff */
[----:B---3--:R-:W-:Y:S02]  /*117180*/  F2FP.SATFINITE.E5M2.F32.PACK_AB_MERGE_C R20, R31, R17, RZ ;  /* 0x000000111f14723e */ /* 0x008fe400048060ff */
[----:B------:R-:W3:Y:S04]  /*117190*/  LDL.LU R17, [R1+0x2308] ;  /* 0x0023080001117983 */ /* 0x000ee80000300800 */
[----:B------:R-:W3:Y:S01]  /*1171a0*/  LDL.LU R31, [R1+0x230c] ;  /* 0x00230c00011f7983 */ /* 0x000ee20000300800 */
[----:B------:R-:W-:Y:S01]  /*1171b0*/  F2FP.SATFINITE.E5M2.F32.PACK_AB_MERGE_C R21, R12, R5, RZ ;  /* 0x000000050c15723e */ /* 0x000fe200048060ff */
[----:B------:R-:W-:-:S02]  /*1171c0*/  IMAD.X R5, R3, 0x1, R54, P1 ;  /* 0x0000000103057824 */ /* 0x000fc400008e0636 */
[----:B------:R-:W-:Y:S04]  /*1171d0*/  STL [R1+0x60bc], R20 ;  /* 0x0060bc1401007387 */ /* 0x000fe80000100800 */
[----:B------:R-:W-:Y:S01]  /*1171e0*/  STL [R1+0x60c0], R21 ;  /* 0x0060c01501007387 */ /* 0x000fe20000100800 */
[----:B--2---:R-:W-:-:S05]  /*1171f0*/  F2FP.SATFINITE.E5M2.F32.PACK_AB_MERGE_C R22, R36, R35, RZ ;  /* 0x000000232416723e */ /* 0x004fca00048060ff */
[----:B------:R-:W-:Y:S04]  /*117200*/  STL [R1+0x60f0], R22 ;  /* 0x0060f01601007387 */ /* 0x000fe80000100800 */
[----:B------:R0:W-:Y:S01]  /*117210*/  STL.64 [R1+0x1628], R4 ;  /* 0x0016280401007387 */ /* 0x0001e20000100a00 */
[----:B------:R-:W-:-:S03]  /*117220*/  F2FP.SATFINITE.E5M2.F32.PACK_AB_MERGE_C R12, R0, R40, RZ ;  /* 0x00000028000c723e */ /* 0x000fc600048060ff */
[----:B------:R-:W2:Y:S04]  /*117230*/  LDL.LU R35, [R1+0x22f0] ;  /* 0x0022f00001237983 */ /* 0x000ea80000300800 */
[----:B------:R-:W2:Y:S04]  /*117240*/  LDL.LU R36, [R1+0x22f4] ;  /* 0x0022f40001247983 */ /* 0x000ea80000300800 */
[----:B------:R-:W-:Y:S04]  /*117250*/  STL [R1+0x60f4], R12 ;  /* 0x0060f40c01007387 */ /* 0x000fe80000100800 */
[----:B------:R-:W2:Y:S04]  /*117260*/  LDL.LU R40, [R1+0x22f8] ;  /* 0x0022f80001287983 */ /* 0x000ea80000300800 */
[----:B------:R-:W2:Y:S01]  /*117270*/  LDL.LU R0, [R1+0x22fc] ;  /* 0x0022fc0001007983 */ /* 0x000ea20000300800 */
[----:B0-----:R-:W-:-:S05]  /*117280*/  IADD3 R4, P1, R2, R53, RZ ;  /* 0x0000003502047210 */ /* 0x001fca0007f3e0ff */
[----:B------:R-:W-:-:S05]  /*117290*/  IMAD.X R5, R3, 0x1, R52, P1 ;  /* 0x0000000103057824 */ /* 0x000fca00008e0634 */
[----:B------:R0:W-:Y:S02]  /*1172a0*/  STL.64 [R1+0x1620], R4 ;  /* 0x0016200401007387 */ /* 0x0001e40000100a00 */
[----:B0-----:R-:W-:-:S05]  /*1172b0*/  IADD3 R4, P1, R2, R51, RZ ;  /* 0x0000003302047210 */ /* 0x001fca0007f3e0ff */
[----:B------:R-:W-:Y:S01]  /*1172c0*/  IMAD.X R5, R3, 0x1, R50, P1 ;  /* 0x0000000103057824 */ /* 0x000fe200008e0632 */
[----:B----4-:R-:W-:-:S05]  /*1172d0*/  F2FP.SATFINITE.E5M2.F32.PACK_AB_MERGE_C R12, R43, R30, RZ ;  /* 0x0000001e2b0c723e */ /* 0x010fca00048060ff */
[----:B------:R-:W-:Y:S01]  /*1172e0*/  STL [R1+0x6108], R12 ;  /* 0x0061080c01007387 */ /* 0x000fe20000100800 */
[----:B------:R-:W-:-:S05]  /*1172f0*/  F2FP.SATFINITE.E5M2.F32.PACK_AB_MERGE_C R22, R27, R9, RZ ;  /* 0x000000091b16723e */ /* 0x000fca00048060ff */
[----:B------:R-:W-:Y:S04]  /*117300*/  STL [R1+0x610c], R22 ;  /* 0x00610c1601007387 */ /* 0x000fe80000100800 */
[----:B------:R0:W-:Y:S01]  /*117310*/  STL.64 [R1+0x1608], R4 ;  /* 0x0016080401007387 */ /* 0x0001e20000100a00 */
[----:B------:R-:W-:Y:S02]  /*117320*/  F2FP.SATFINITE.E5M2.F32.PACK_AB_MERGE_C R6, R6, R10, RZ ;  /* 0x0000000a0606723e */ /* 0x000fe400048060ff */
[----:B0-----:R-:W-:-:S03]  /*117330*/  F2FP.SATFINITE.E5M2.F32.PACK_AB_MERGE_C R4, R11, R29, RZ ;  /* 0x0000001d0b04723e */ /* 0x001fc600048060ff */
[----:B------:R-:W-:Y:S04]  /*117340*/  STL [R1+0x5f20], R6 ;  /* 0x005f200601007387 */ /* 0x000fe80000100800 */
[----:B------:R0:W-:Y:S02]  /*117350*/  STL [R1+0x1b04], R4 ;  /* 0x001b040401007387 */ /* 0x0001e40000100800 */
[----:B0-----:R-:W-:-:S05]  /*117360*/  IADD3 R4, P1, R2, R49, RZ ;  /* 0x0000003102047210 */ /* 0x001fca0007f3e0ff */
[----:B------:R-:W-:-:S05]  /*117370*/  IMAD.X R5, R3, 0x1, R47, P1 ;  /* 0x0000000103057824 */ /* 0x000fca00008e062f */
[----:B------:R0:W-:Y:S02]  /*117380*/  STL.64 [R1+0x15f8], R4 ;  /* 0x0015f80401007387 */ /* 0x0001e40000100a00 */
[----:B0-----:R-:W-:Y:S02]  /*117390*/  F2FP.SATFINITE.E5M2.F32.PACK_AB_MERGE_C R5, R13, R41, RZ ;  /* 0x000000290d05723e */ /* 0x001fe400048060ff */
[----:B------:R-:W4:Y:S04]  /*1173a0*/  LDL.LU R4, [R1+0x22e0] ;  /* 0x0022e00001047983 */ /* 0x000f280000300800 */
[----:B------:R-:W4:Y:S04]  /*1173b0*/  LDL.LU R37, [R1+0x22e4] ;  /* 0x0022e40001257983 */ /* 0x000f280000300800 */
[----:B------:R-:W-:Y:S04]  /*1173c0*/  STL [R1+0x1a0c], R5 ;  /* 0x001a0c0501007387 */ /* 0x000fe80000100800 */
[----:B------:R-:W4:Y:S04]  /*1173d0*/  LDL.LU R11, [R1+0x22e8] ;  /* 0x0022e800010b7983 */ /* 0x000f280000300800 */
[----:B------:R-:W4:Y:S01]  /*1173e0*/  LDL.LU R10, [R1+0x22ec] ;  /* 0x0022ec00010a7983 */ /* 0x000f220000300800 */
[----:B------:R-:W-:-:S03]  /*1173f0*/  IADD3 R6, P1, R2, R48, RZ ;  /* 0x0000003002067210 */ /* 0x000fc60007f3e0ff */
[----:B------:R-:W4:Y:S02]  /*117400*/  LDL.LU R15, [R1+0x22d0] ;  /* 0x0022d000010f7983 */ /* 0x000f240000300800 */
[----:B------:R-:W-:Y:S02]  /*117410*/  IMAD.X R7, R3, 0x1, R46, P1 ;  /* 0x0000000103077824 */ /* 0x000fe400008e062e */
[----:B------:R-:W4:Y:S04]  /*117420*/  LDL.LU R23, [R1+0x22d4] ;  /* 0x0022d40001177983 */ /* 0x000f280000300800 */
[----:B------:R0:W-:Y:S01]  /*117430*/  STL.64 [R1+0x1600], R6 ;  /* 0x0016000601007387 */ /* 0x0001e20000100a00 */
[----:B---3--:R-:W-:-:S05]  /*117440*/  F2FP.SATFINITE.E5M2.F32.PACK_AB_MERGE_C R3, R31, R17, RZ ;  /* 0x000000111f03723e */ /* 0x008fca00048060ff */
[----:B------:R2:W-:Y:S04]  /*117450*/  STL [R1+0x1a28], R3 ;  /* 0x001a280301007387 */ /* 0x0005e80000100800 */
[----:B0-----:R-:W3:Y:S04]  /*117460*/  LDL.LU R7, [R1+0x22d8] ;  /* 0x0022d80001077983 */ /* 0x001ee80000300800 */
[----:B------:R-:W3:Y:S04]  /*117470*/  LDL.LU R34, [R1+0x22dc] ;  /* 0x0022dc0001227983 */ /* 0x000ee80000300800 */
[----:B------:R-:W3:Y:S04]  /*117480*/  LDL.LU R41, [R1+0x22c0] ;  /* 0x0022c00001297983 */ /* 0x000ee80000300800 */
[----:B------:R-:W3:Y:S04]  /*117490*/  LDL.LU R13, [R1+0x22c4] ;  /* 0x0022c400010d7983 */ /* 0x000ee80000300800 */
[----:B------:R-:W3:Y:S04]  /*1174a0*/  LDL.LU R17, [R1+0x22c8] ;  /* 0x0022c80001117983 */ /* 0x000ee80000300800 */
[----:B------:R-:W3:Y:S01]  /*1174b0*/  LDL.LU R31, [R1+0x22cc] ;  /* 0x0022cc00011f7983 */ /* 0x000ee20000300800 */
[----:B--2---:R-:W-:-:S05]  /*1174c0*/  F2FP.SATFINITE.E5M2.F32.PACK_AB_MERGE_C R3, R36, R35, RZ ;  /* 0x000000232403723e */ /* 0x004fca00048060ff */
[----:B------:R0:W-:Y:S04]  /*1174d0*/  STL [R1+0x7ac], R3 ;  /* 0x0007ac0301007387 */ /* 0x0001e80000100800 */
[----:B------:R-:W2:Y:S01]  /*1174e0*/  LDL.LU R8, [R1+0x22b0] ;  /* 0x0022b00001087983 */ /* 0x000ea20000300800 */
[----:B------:R-:W-:-:S03]  /*1174f0*/  F2FP.SATFINITE.E5M2.F32.PACK_AB_MERGE_C R0, R0, R40, RZ ;  /* 0x000000280000723e */ /* 0x000fc600048060ff */
[----:B0-----:R-:W2:Y:S04]  /*117500*/  LDL.LU R3, [R1+0x22b4] ;  /* 0x0022b40001037983 */ /* 0x001ea80000300800 */
        /* <DEDUP_REMOVED lines=15> */
[----:B------:R-:W-:Y:S01]  /*117600*/  IMAD.X R21, R6, 0x1, R58, P1 ;  /* 0x0000000106157824 */ /* 0x000fe200008e063a */
[----:B----4-:R-:W-:Y:S02]  /*117610*/  F2FP.SATFINITE.E5M2.F32.PACK_AB_MERGE_C R12, R37, R4, RZ ;  /* 0x00000004250c723e */ /* 0x010fe400048060ff */
[----:B------:R-:W-:Y:S02]  /*117620*/  F2FP.SATFINITE.E5M2.F32.PACK_AB_MERGE_C R4, R10, R11, RZ ;  /* 0x0000000b0a04723e */ /* 0x000fe400048060ff */
[----:B------:R-:W4:Y:S04]  /*117630*/  LDL.LU R11, [R1+0x2280] ;  /* 0x00228000010b7983 */ /* 0x000f280000300800 */
[----:B------:R0:W-:Y:S04]  /*117640*/  STL.64 [R1+0x15f0], R20 ;  /* 0x0015f01401007387 */ /* 0x0001e80000100a00 */
[----:B------:R1:W-:Y:S04]  /*117650*/  STL [R1+0x73c], R12 ;  /* 0x00073c0c01007387 */ /* 0x0003e80000100800 */
[----:B------:R-:W4:Y:S01]  /*117660*/  LDL.LU R10, [R1+0x2284] ;  /* 0x00228400010a7983 */ /* 0x000f220000300800 */
[----:B0-----:R-:W-:-:S03]  /*117670*/  IADD3 R20, P1, R2, R61, RZ ;  /* 0x0000003d02147210 */ /* 0x001fc60007f3e0ff */
[----:B------:R-:W-:Y:S02]  /*117680*/  STL [R1+0x748], R4 ;  /* 0x0007480401007387 */ /* 0x000fe40000100800 */
[----:B------:R-:W-:Y:S01]  /*117690*/  IMAD.X R21, R6, 0x1, R60, P1 ;  /* 0x0000000106157824 */ /* 0x000fe200008e063c */
[----:B-1----:R-:W-:-:S04]  /*1176a0*/  F2FP.SATFINITE.E5M2.F32.PACK_AB_MERGE_C R12, R23, R15, RZ ;  /* 0x0000000f170c723e */ /* 0x002fc800048060ff */
[----:B------:R0:W-:Y:S04]  /*1176b0*/  STL.64 [R1+0x15e8], R20 ;  /* 0x0015e81401007387 */ /* 0x0001e80000100a00 */
[----:B------:R1:W-:Y:S01]  /*1176c0*/  STL [R1+0x6b4], R12 ;  /* 0x0006b40c01007387 */ /* 0x0003e20000100800 */
[----:B0-----:R-:W-:-:S05]  /*1176d0*/  IADD3 R20, P1, R2, R57, RZ ;  /* 0x0000003902147210 */ /* 0x001fca0007f3e0ff */
[----:B------:R-:W-:Y:S01]  /*1176e0*/  IMAD.X R21, R6, 0x1, R56, P1 ;  /* 0x0000000106157824 */ /* 0x000fe200008e0638 */
[----:B-1----:R-:W-:Y:S02]  /*1176f0*/  IADD3 R12, P1, R2, R55, RZ ;  /* 0x00000037020c7210 */ /* 0x002fe40007f3e0ff */
[----:B---3--:R-:W-:-:S05]  /*117700*/  F2FP.SATFINITE.E5M2.F32.PACK_AB_MERGE_C R4, R34, R7, RZ ;  /* 0x000000072204723e */ /* 0x008fca00048060ff */
[----:B------:R0:W-:Y:S01]  /*117710*/  STL [R1+0x6bc], R4 ;  /* 0x0006bc0401007387 */ /* 0x0001e20000100800 */
[----:B------:R-:W-:Y:S01]  /*117720*/  F2FP.SATFINITE.E5M2.F32.PACK_AB_MERGE_C R7, R13, R41, RZ ;  /* 0x000000290d07723e */ /* 0x000fe200048060ff */
[----:B------:R-:W-:Y:S02]  /*117730*/  IMAD.X R13, R6, 0x1, R54, P1 ;  /* 0x00000001060d7824 */ /* 0x000fe400008e0636 */
[----:B------:R-:W-:Y:S01]  /*117740*/  STL.64 [R1+0x15d8], R20 ;  /* 0x0015d81401007387 */ /* 0x000fe20000100a00 */
[----:B0-----:R-:W-:-:S03]  /*117750*/  F2FP.SATFINITE.E5M2.F32.PACK_AB_MERGE_C R4, R31, R17, RZ ;  /* 0x000000111f04723e */ /* 0x001fc600048060ff */
[----:B------:R-:W-:Y:S04]  /*117760*/  STL [R1+0x67c], R7 ;  /* 0x00067c0701007387 */ /* 0x000fe80000100800 */
[----:B------:R-:W-:Y:S04]  /*117770*/  STL [R1+0x664], R4 ;  /* 0x0006640401007387 */ /* 0x000fe80000100800 */
[----:B------:R-:W3:Y:S04]  /*117780*/  LDL.LU R41, [R1+0x2288] ;  /* 0x0022880001297983 */ /* 0x000ee80000300800 */
[----:B------:R0:W-:Y:S04]  /*117790*/  STL.64 [R1+0x15e0], R12 ;  /* 0x0015e00c01007387 */ /* 0x0001e80000100a00 */
[----:B0-----:R-:W3:Y:S04]  /*1177a0*/  LDL.LU R13, [R1+0x228c] ;  /* 0x00228c00010d7983 */ /* 0x001ee80000300800 */
[----:B------:R-:W3:Y:S04]  /*1177b0*/  LDL.LU R17, [R1+0x2270] ;  /* 0x0022700001117983 */ /* 0x000ee80000300800 */
[----:B------:R-:W3:Y:S01]  /*1177c0*/  LDL.LU R31, [R1+0x2274] ;  /* 0x00227400011f7983 */ /* 0x000ee20000300800 */
[----:B------:R-:W-:-:S05]  /*1177d0*/  IADD3 R20, P1, R2, R53, RZ ;  /* 0x0000003502147210 */ /* 0x000fca0007f3e0ff */
[----:B------:R-:W-:Y:S01]  /*1177e0*/  IMAD.X R21, R6, 0x1, R52, P1 ;  /* 0x0000000106157824 */ /* 0x000fe200008e0634 */
[----:B--2---:R-:W-:Y:S02]  /*1177f0*/  F2FP.SATFINITE.E5M2.F32.PACK_AB_MERGE_C R4, R3, R8, RZ ;  /* 0x000000080304723e */ /* 0x004fe400048060ff */
[----:B------:R-:W-:Y:S02]  /*117800*/  F2FP.SATFINITE.E5M2.F32.PACK_AB_MERGE_C R3, R40, R35, RZ ;  /* 0x000000232803723e */ /* 0x000fe400048060ff */
[----:B------:R-:W2:Y:S04]  /*117810*/  LDL.LU R35, [R1+0x2278] ;  /* 0x0022780001237983 */ /* 0x000ea80000300800 */
[----:B------:R0:W-:Y:S04]  /*117820*/  STL [R1+0x610], R4 ;  /* 0x0006100401007387 */ /* 0x0001e80000100800 */
[----:B------:R-:W2:Y:S01]  /*117830*/  LDL.LU R40, [R1+0x227c] ;  /* 0x00227c0001287983 */ /* 0x000ea20000300800 */
[----:B------:R-:W-:-:S02]  /*117840*/  F2FP.SATFINITE.E5M2.F32.PACK_AB_MERGE_C R7, R30, R5, RZ ;  /* 0x000000051e07723e */ /* 0x000fc400048060ff */
[----:B0-----:R-:W-:Y:S01]  /*117850*/  IADD3 R4, P1, R2, R51, RZ ;  /* 0x0000003302047210 */ /* 0x001fe20007f3e0ff */
[----:B------:R0:W-:Y:S04]  /*117860*/  STL [R1+0x620], R3 ;  /* 0x0006200301007387 */ /* 0x0001e80000100800 */
[----:B------:R-:W-:Y:S01]  /*117870*/  IMAD.X R5, R6, 0x1, R50, P1 ;  /* 0x0000000106057824 */ /* 0x000fe200008e0632 */
[----:B------:R-:W-:Y:S01]  /*117880*/  STL.64 [R1+0x15d0], R20 ;  /* 0x0015d01401007387 */ /* 0x000fe20000100a00 */
[----:B0-----:R-:W-:-:S03]  /*117890*/  F2FP.SATFINITE.E5M2.F32.PACK_AB_MERGE_C R3, R9, R43, RZ ;  /* 0x0000002b0903723e */ /* 0x001fc600048060ff */
[----:B------:R-:W-:Y:S04]  /*1178a0*/  STL [R1+0x5c4], R7 ;  /* 0x0005c40701007387 */ /* 0x000fe80000100800 */
[----:B------:R0:W-:Y:S04]  /*1178b0*/  STL [R1+0x5d0], R3 ;  /* 0x0005d00301007387 */ /* 0x0001e80000100800 */
[----:B------:R1:W-:Y:S01]  /*1178c0*/  STL.64 [R1+0x15c8], R4 ;  /* 0x0015c80401007387 */ /* 0x0003e20000100a00 */
[----:B0-----:R-:W-:-:S03]  /*1178d0*/  F2FP.SATFINITE.E5M2.F32.PACK_AB_MERGE_C R3, R0, R36, RZ ;  /* 0x000000240003723e */ /* 0x001fc600048060ff */
[----:B------:R-:W2:Y:S01]  /*1178e0*/  LDL.LU R36, [R1+0x2260] ;  /* 0x0022600001247983 */ /* 0x000ea20000300800 */
[----:B-1----:R-:W-:-:S05]  /*1178f0*/  F2FP.SATFINITE.E5M2.F32.PACK_AB_MERGE_C R4, R29, R27, RZ ;  /* 0x0000001b1d04723e */ /* 0x002fca00048060ff */
[----:B------:R0:W-:Y:S04]  /*117900*/  STL [R1+0x394], R4 ;  /* 0x0003940401007387 */ /* 0x0001e80000100800 */
[----:B------:R-:W2:Y:S01]  /*117910*/  LDL.LU R0, [R1+0x2264] ;  /* 0x0022640001007983 */ /* 0x000ea20000300800 */
[----:B0-----:R-:W-:-:S03]  /*117920*/  IADD3 R4, P1, R2, R49, RZ ;  /* 0x0000003102047210 */ /* 0x001fc60007f3e0ff */
[----:B------:R-:W-:Y:S04]  /*117930*/  STL [R1+0x398], R3 ;  /* 0x0003980301007387 */ /* 0x000fe80000100800 */
[----:B------:R-:W2:Y:S01]  /*117940*/  LDL.LU R15, [R1+0x2268] ;  /* 0x00226800010f7983 */ /* 0x000ea20000300800 */
[----:B------:R-:W-:-:S03]  /*117950*/  IMAD.X R5, R6, 0x1, R47, P1 ;  /* 0x0000000106057824 */ /* 0x000fc600008e062f */
[----:B------:R-:W2:Y:S04]  /*117960*/  LDL.LU R23, [R1+0x226c] ;  /* 0x00226c0001177983 */ /* 0x000ea80000300800 */
[----:B------:R0:W-:Y:S02]  /*117970*/  STL.64 [R1+0x15b8], R4 ;  /* 0x0015b80401007387 */ /* 0x0001e40000100a00 */
[----:B0-----:R-:W-:-:S05]  /*117980*/  IADD3 R4, P1, R2, R48, RZ ;  /* 0x0000003002047210 */ /* 0x001fca0007f3e0ff */
[----:B------:R-:W-:Y:S01]  /*117990*/  IMAD.X R5, R6, 0x1, R46, P1 ;  /* 0x0000000106057824 */ /* 0x000fe200008e062e */
[----:B----4-:R-:W-:-:S05]  /*1179a0*/  F2FP.SATFINITE.E5M2.F32.PACK_AB_MERGE_C R3, R10, R11, RZ ;  /* 0x0000000b0a03723e */ /* 0x010fca00048060ff */
[----:B------:R0:W-:Y:S04]  /*1179b0*/  STL [R1+0x384], R3 ;  /* 0x0003840301007387 */ /* 0x0001e80000100800 */
        /* <DEDUP_REMOVED lines=8> */
[----:B------:R3:W-:Y:S04]  /*117a40*/  STL.64 [R1+0x15c0], R4 ;  /* 0x0015c00401007387 */ /* 0x0007e80000100a00 */
[----:B------:R-:W4:Y:S01]  /*117a50*/  LDL.LU R10, [R1+0x2240] ;  /* 0x00224000010a7983 */ /* 0x000f220000300800 */
[----:B---3--:R-:W-:-:S05]  /*117a60*/  F2FP.SATFINITE.E5M2.F32.PACK_AB_MERGE_C R5, R13, R41, RZ ;  /* 0x000000290d05723e */ /* 0x008fca00048060ff */
[----:B------:R0:W-:Y:S04]  /*117a70*/  STL [R1+0x388], R5 ;  /* 0x0003880501007387 */ /* 0x0001e80000100800 */
[----:B------:R-:W3:Y:S01]  /*117a80*/  LDL.LU R41, [R1+0x2244] ;  /* 0x0022440001297983 */ /* 0x000ee20000300800 */
[----:B------:R-:W-:Y:S01]  /*117a90*/  F2FP.SATFINITE.E5M2.F32.PACK_AB_MERGE_C R4, R31, R17, RZ ;  /* 0x000000111f04723e */ /* 0x000fe200048060ff */
[----:B0-----:R-:W-:-:S04]  /*117aa0*/  VIADD R5, R2, UR6 ;  /* 0x0000000602057c36 */ /* 0x001fc80008000000 */
[----:B------:R0:W-:Y:S01]  /*117ab0*/  STL [R1+0x37c], R4 ;  /* 0x00037c0401007387 */ /* 0x0001e20000100800 */
[----:B------:R-:W-:Y:S01]  /*117ac0*/  ULDC UR6, c[0x0][0x248] ;  /* 0x0000920000067ab9 */ /* 0x000fe20000000800 */
[----:B------:R-:W-:Y:S02]  /*117ad0*/  IADD3 R16, P1, R5, R59, RZ ;  /* 0x0000003b05107210 */ /* 0x000fe40007f3e0ff */
[----:B0-----:R-:W-:-:S05]  /*117ae0*/  SHF.R.S32.HI R4, RZ, 0x1f, R5 ;  /* 0x0000001fff047819 */ /* 0x001fca0000011405 */
[----:B------:R-:W-:Y:S01]  /*117af0*/  IMAD.X R17, R4, 0x1, R58, P1 ;  /* 0x0000000104117824 */ /* 0x000fe200008e063a */
[----:B--2---:R-:W-:Y:S02]  /*117b00*/  F2FP.SATFINITE.E5M2.F32.PACK_AB_MERGE_C R2, R40, R35, RZ ;  /* 0x000000232802723e */ /* 0x004fe400048060ff */
[----:B------:R-:W2:Y:S04]  /*117b10*/  LDL.LU R35, [R1+0x2248] ;  /* 0x0022480001237983 */ /* 0x000ea80000300800 */
[----:B------:R-:W2:Y:S04]  /*117b20*/  LDL.LU R40, [R1+0x224c] ;  /* 0x00224c0001287983 */ /* 0x000ea80000300800 */
[----:B------:R0:W-:Y:S04]  /*117b30*/  STL [R1+0x380], R2 ;  /* 0x0003800201007387 */ /* 0x0001e80000100800 */
[----:B------:R-:W2:Y:S04]  /*117b40*/  LDL.LU R29, [R1+0x16b0] ;  /* 0x0016b000011d7983 */ /* 0x000ea80000300800 */
[----:B------:R-:W2:Y:S04]  /*117b50*/  LDL.LU R11, [R1+0x16b4] ;  /* 0x0016b400010b7983 */ /* 0x000ea80000300800 */
[----:B0-----:R-:W2:Y:S04]  /*117b60*/  LDL.LU R2, [R1+0x16b8] ;  /* 0x0016b80001027983 */ /* 0x001ea80000300800 */
[----:B------:R-:W2:Y:S04]  /*117b70*/  LDL.LU R13, [R1+0x16bc] ;  /* 0x0016bc00010d7983 */ /* 0x000ea80000300800 */
[----:B------:R0:W-:Y:S04]  /*117b80*/  STL.64 [R1+0x15b0], R16 ;  /* 0x0015b01001007387 */ /* 0x0001e80000100a00 */
[----:B0-----:R-:W2:Y:S04]  /*117b90*/  LDL.LU R17, [R1+0x16c0] ;  /* 0x0016c00001117983 */ /* 0x001ea80000300800 */
[----:B------:R-:W2:Y:S01]  /*117ba0*/  LDL.LU R31, [R1+0x16c4] ;  /* 0x0016c400011f7983 */ /* 0x000ea20000300800 */
[----:B------:R-:W-:-:S05]  /*117bb0*/  F2FP.SATFINITE.E5M2.F32.PACK_AB_MERGE_C R0, R0, R36, RZ ;  /* 0x000000240000723e */ /* 0x000fca00048060ff */
[----:B------:R0:W-:Y:S04]  /*117bc0*/  STL [R1+0x2fc], R0 ;  /* 0x0002fc0001007387 */ /* 0x0001e80000100800 */
[----:B------:R-:W2:Y:S04]  /*117bd0*/  LDL.LU R36, [R1+0x16c8] ;  /* 0x0016c80001247983 */ /* 0x000ea80000300800 */
[----:B0-----:R-:W2:Y:S01]  /*117be0*/  LDL.LU R0, [R1+0x16cc] ;  /* 0x0016cc0001007983 */ /* 0x001ea20000300800 */
[----:B------:R-:W-:Y:S02]  /*117bf0*/  F2FP.SATFINITE.E5M2.F32.PACK_AB_MERGE_C R6, R23, R15, RZ ;  /* 0x0000000f1706723e */ /* 0x000fe400048060ff */
[----:B------:R-:W-:-:S03]  /*117c00*/  IADD3 R20, P1, R5, R61, RZ ;  /* 0x0000003d05147210 */ /* 0x000fc60007f3e0ff */
[----:B------:R0:W-:Y:S02]  /*117c10*/  STL [R1+0x2f8], R6 ;  /* 0x0002f80601007387 */ /* 0x0001e40000100800 */
[----:B------:R-:W-:Y:S01]  /*117c20*/  IMAD.X R21, R4, 0x1, R60, P1 ;  /* 0x0000000104157824 */ /* 0x000fe200008e063c */
[----:B0-----:R-:W-:-:S04]  /*117c30*/  IADD3 R6, P1, R5, R57, RZ ;  /* 0x0000003905067210 */ /* 0x001fc80007f3e0ff */
[----:B------:R-:W-:Y:S01]  /*117c40*/  STL.64 [R1+0x15a8], R20 ;  /* 0x0015a81401007387 */ /* 0x000fe20000100a00 */
[----:B----4-:R-:W-:Y:S01]  /*117c50*/  F2FP.SATFINITE.E5M2.F32.PACK_AB_MERGE_C R12, R34, R7, RZ ;  /* 0x00000007220c723e */ /* 0x010fe200048060ff */
[----:B------:R-:W-:Y:S01]  /*117c60*/  IMAD.X R7, R4, 0x1, R56, P1 ;  /* 0x0000000104077824 */ /* 0x000fe200008e0638 */
[----:B------:R-:W-:-:S03]  /*117c70*/  F2FP.SATFINITE.E5M2.F32.PACK_AB_MERGE_C R3, R3, R8, RZ ;  /* 0x000000080303723e */ /* 0x000fc600048060ff */
[----:B------:R-:W-:Y:S04]  /*117c80*/  STL [R1+0x2d8], R12 ;  /* 0x0002d80c01007387 */ /* 0x000fe80000100800 */
[----:B------:R0:W-:Y:S04]  /*117c90*/  STL [R1+0x2dc], R3 ;  /* 0x0002dc0301007387 */ /* 0x0001e80000100800 */
[----:B------:R1:W-:Y:S04]  /*117ca0*/  STL.64 [R1+0x15a0], R6 ;  /* 0x0015a00601007387 */ /* 0x0003e80000100a00 */
[----:B0-----:R-:W4:Y:S01]  /*117cb0*/  LDL.LU R3, [R1+0x2230] ;  /* 0x0022300001037983 */ /* 0x001f220000300800 */
[----:B-1----:R-:W-:-:S02]  /*117cc0*/  F2FP.SATFINITE.E5M2.F32.PACK_AB_MERGE_C R7, R43, R30, RZ ;  /* 0x0000001e2b07723e */ /* 0x002fc400048060ff */
[----:B------:R-:W-:-:S03]  /*117cd0*/  F2FP.SATFINITE.E5M2.F32.PACK_AB_MERGE_C R6, R27, R9, RZ ;  /* 0x000000091b06723e */ /* 0x000fc600048060ff */
        /* <DEDUP_REMOVED lines=8> */
[----:B---3--:R-:W-:-:S05]  /*117d60*/  F2FP.SATFINITE.E5M2.F32.PACK_AB_MERGE_C R6, R41, R10, RZ ;  /* 0x0000000a2906723e */ /* 0x008fca00048060ff */
[----:B------:R2:W-:Y:S04]  /*117d70*/  STL [R1+0x288], R6 ;  /* 0x0002880601007387 */ /* 0x0005e80000100800 */
        /* <DEDUP_REMOVED lines=8> */
[----:B------:R-:W-:-:S04]  /*117e00*/  IADD3 R12, P1, R5, R51, RZ ;  /* 0x00000033050c7210 */ /* 0x000fc80007f3e0ff */
[----:B------:R0:W-:Y:S01]  /*117e10*/  STL.64 [R1+0x1590], R6 ;  /* 0x0015900601007387 */ /* 0x0001e20000100a00 */
[----:B------:R-:W-:Y:S02]  /*117e20*/  F2FP.SATFINITE.E5M2.F32.PACK_AB_MERGE_C R23, R31, R17, RZ ;  /* 0x000000111f17723e */ /* 0x000fe400048060ff */
[----:B0-----:R-:W-:Y:S02]  /*117e30*/  F2FP.SATFINITE.E5M2.F32.PACK_AB_MERGE_C R7, R13, R2, RZ ;  /* 0x000000020d07723e */ /* 0x001fe400048060ff */
[----:B------:R-:W-:Y:S01]  /*117e40*/  F2FP.SATFINITE.E5M2.F32.PACK_AB_MERGE_C R6, R11, R29, RZ ;  /* 0x0000001d0b06723e */ /* 0x000fe200048060ff */
[----:B------:R-:W-:Y:S02]  /*117e50*/  IMAD.X R13, R4, 0x1, R50, P1 ;  /* 0x00000001040d7824 */ /* 0x000fe400008e0632 */
[----:B------:R-:W-:Y:S04]  /*117e60*/  STL [R1+0x5f30], R7 ;  /* 0x005f300701007387 */ /* 0x000fe80000100800 */
[----:B------:R-:W-:Y:S04]  /*117e70*/  STL [R1+0x264], R6 ;  /* 0x0002640601007387 */ /* 0x000fe80000100800 */
[----:B------:R-:W-:Y:S04]  /*117e80*/  STL [R1+0x5fa0], R23 ;  /* 0x005fa01701007387 */ /* 0x000fe80000100800 */
[----:B------:R0:W-:Y:S04]  /*117e90*/  STL.64 [R1+0x1588], R12 ;  /* 0x0015880c01007387 */ /* 0x0001e80000100a00 */
[----:B0-----:R-:W2:Y:S04]  /*117ea0*/  LDL.LU R13, [R1+0x2210] ;  /* 0x00221000010d7983 */ /* 0x001ea80000300800 */
[----:B------:R-:W2:Y:S01]  /*117eb0*/  LDL.LU R17, [R1+0x2214] ;  /* 0x0022140001117983 */ /* 0x000ea20000300800 */
[----:B------:R-:W-:-:S03]  /*117ec0*/  F2FP.SATFINITE.E5M2.F32.PACK_AB_MERGE_C R2, R0, R36, RZ ;  /* 0x000000240002723e */ /* 0x000fc600048060ff */
[----:B------:R-:W2:Y:S04]  /*117ed0*/  LDL.LU R36, [R1+0x2218] ;  /* 0x0022180001247983 */ /* 0x000ea80000300800 */
[----:B------:R-:W2:Y:S01]  /*117ee0*/  LDL.LU R0, [R1+0x221c] ;  /* 0x00221c0001007983 */ /* 0x000ea20000300800 */
[----:B------:R-:W-:-:S03]  /*117ef0*/  IADD3 R6, P1, R5, R49, RZ ;  /* 0x0000003105067210 */ /* 0x000fc60007f3e0ff */
[----:B------:R-:W-:Y:S02]  /*117f00*/  STL [R1+0x5fa8], R2 ;  /* 0x005fa80201007387 */ /* 0x000fe40000100800 */
[----:B------:R-:W-:Y:S02]  /*117f10*/  IMAD.X R7, R4, 0x1, R47, P1 ;  /* 0x0000000104077824 */ /* 0x000fe400008e062f */
[----:B------:R-:W2:Y:S04]  /*117f20*/  LDL.LU R27, [R1+0x1740] ;  /* 0x00174000011b7983 */ /* 0x000ea80000300800 */
[----:B------:R-:W2:Y:S04]  /*117f30*/  LDL.LU R29, [R1+0x1744] ;  /* 0x00174400011d7983 */ /* 0x000ea80000300800 */
[----:B------:R-:W2:Y:S04]  /*117f40*/  LDL.LU R11, [R1+0x1748] ;  /* 0x00174800010b7983 */ /* 0x000ea80000300800 */
[----:B------:R0:W-:Y:S04]  /*117f50*/  STL.64 [R1+0x1578], R6 ;  /* 0x0015780601007387 */ /* 0x0001e80000100a00 */
[----:B------:R-:W2:Y:S01]  /*117f60*/  LDL.LU R31, [R1+0x174c] ;  /* 0x00174c00011f7983 */ /* 0x000ea20000300800 */
[----:B0-----:R-:W-:-:S05]  /*117f70*/  IADD3 R6, P1, R5, R48, RZ ;  /* 0x0000003005067210 */ /* 0x001fca0007f3e0ff */
[----:B------:R-:W-:Y:S02]  /*117f80*/  IMAD.X R7, R4, 0x1, R46, P1 ;  /* 0x0000000104077824 */ /* 0x000fe400008e062e */
[----:B------:R-:W-:Y:S01]  /*117f90*/  VIADD R5, R5, UR6 ;  /* 0x0000000605057c36 */ /* 0x000fe20008000000 */
[----:B------:R-:W-:-:S04]  /*117fa0*/  ULDC UR6, c[0x0][0x248] ;  /* 0x0000920000067ab9 */ /* 0x000fc80000000800 */
[----:B------:R-:W-:Y:S02]  /*117fb0*/  IADD3 R2, P1, R5, R59, RZ ;  /* 0x0000003b05027210 */ /* 0x000fe40007f3e0ff */
[----:B----4-:R-:W-:-:S05]  /*117fc0*/  F2FP.SATFINITE.E5M2.F32.PACK_AB_MERGE_C R3, R30, R3, RZ ;  /* 0x000000031e03723e */ /* 0x010fca00048060ff */
[----:B------:R-:W-:Y:S01]  /*117fd0*/  STL [R1+0x5fdc], R3 ;  /* 0x005fdc0301007387 */ /* 0x000fe20000100800 */
[----:B------:R-:W-:-:S05]  /*117fe0*/  F2FP.SATFINITE.E5M2.F32.PACK_AB_MERGE_C R4, R9, R43, RZ ;  /* 0x0000002b0904723e */ /* 0x000fca00048060ff */
[----:B------:R-:W-:Y:S04]  /*117ff0*/  STL [R1+0x5fe0], R4 ;  /* 0x005fe00401007387 */ /* 0x000fe80000100800 */
[----:B------:R0:W-:Y:S01]  /*118000*/  STL.64 [R1+0x1580], R6 ;  /* 0x0015800601007387 */ /* 0x0001e20000100a00 */
[----:B---3--:R-:W-:-:S05]  /*118010*/  F2FP.SATFINITE.E5M2.F32.PACK_AB_MERGE_C R44, R41, R10, RZ ;  /* 0x0000000a292c723e */ /* 0x008fca00048060ff */
[----:B------:R-:W-:Y:S04]  /*118020*/  STL [R1+0x5ff4], R44 ;  /* 0x005ff42c01007387 */ /* 0x000fe80000100800 */
[----:B------:R-:W3:Y:S04]  /*118030*/  LDL.LU R32, [R1+0x1760] ;  /* 0x0017600001207983 */ /* 0x000ee80000300800 */
[----:B------:R-:W3:Y:S04]  /*118040*/  LDL.LU R34, [R1+0x1764] ;  /* 0x0017640001227983 */ /* 0x000ee80000300800 */
[----:B------:R-:W4:Y:S04]  /*118050*/  LDL.LU R10, [R1+0x1768] ;  /* 0x00176800010a7983 */ /* 0x000f280000300800 */
[----:B------:R-:W4:Y:S04]  /*118060*/  LDL.LU R41, [R1+0x176c] ;  /* 0x00176c0001297983 */ /* 0x000f280000300800 */
[----:B------:R-:W4:Y:S04]  /*118070*/  LDL.LU R33, [R1+0x2200] ;  /* 0x0022000001217983 */ /* 0x000f280000300800 */
[----:B------:R-:W4:Y:S01]  /*118080*/  LDL.LU R38, [R1+0x2204] ;  /* 0x0022040001267983 */ /* 0x000f220000300800 */
[----:B0-----:R-:W-:-:S02]  /*118090*/  SHF.R.S32.HI R6, RZ, 0x1f, R5 ;  /* 0x0000001fff067819 */ /* 0x001fc40000011405 */
[----:B--2---:R-:W-:Y:S02]  /*1180a0*/  F2FP.SATFINITE.E5M2.F32.PACK_AB_MERGE_C R37, R40, R35, RZ ;  /* 0x000000232825723e */ /* 0x004fe400048060ff */
[----:B------:R-:W2:Y:S04]  /*1180b0*/  LDL.LU R35, [R1+0x2208] ;  /* 0x0022080001237983 */ /* 0x000ea80000300800 */
[----:B------:R-:W2:Y:S01]  /*1180c0*/  LDL.LU R40, [R1+0x220c] ;  /* 0x00220c0001287983 */ /* 0x000ea20000300800 */
[----:B------:R-:W-:-:S03]  /*1180d0*/  IMAD.X R3, R6, 0x1, R58, P1 ;  /* 0x0000000106037824 */ /* 0x000fc600008e063a */
[----:B------:R-:W-:Y:S01]  /*1180e0*/  STL [R1+0x5ff8], R37 ;  /* 0x005ff82501007387 */ /* 0x000fe20000100800 */
[----:B------:R-:W-:-:S03]  /*1180f0*/  F2FP.SATFINITE.E5M2.F32.PACK_AB_MERGE_C R8, R17, R13, RZ ;  /* 0x0000000d1108723e */ /* 0x000fc600048060ff */
[----:B------:R-:W2:Y:S04]  /*118100*/  LDL.LU R13, [R1+0x17a0] ;  /* 0x0017a000010d7983 */ /* 0x000ea80000300800 */
[----:B------:R0:W-:Y:S04]  /*118110*/  STL.64 [R1+0x1570], R2 ;  /* 0x0015700201007387 */ /* 0x0001e80000100a00 */
[----:B------:R-:W2:Y:S01]  /*118120*/  LDL.LU R17, [R1+0x17a4] ;  /* 0x0017a40001117983 */ /* 0x000ea20000300800 */
[----:B------:R-:W-:-:S03]  /*118130*/  F2FP.SATFINITE.E5M2.F32.PACK_AB_MERGE_C R39, R0, R36, RZ ;  /* 0x000000240027723e */ /* 0x000fc600048060ff */
[----:B------:R-:W2:Y:S04]  /*118140*/  LDL.LU R36, [R1+0x17a8] ;  /* 0x0017a80001247983 */ /* 0x000ea80000300800 */
[----:B------:R-:W2:Y:S01]  /*118150*/  LDL.LU R0, [R1+0x17ac] ;  /* 0x0017ac0001007983 */ /* 0x000ea20000300800 */
[----:B0-----:R-:W-:-:S03]  /*118160*/  IADD3 R2, P1, R5, R61, RZ ;  /* 0x0000003d05027210 */ /* 0x001fc60007f3e0ff */
[----:B------:R-:W2:Y:S02]  /*118170*/  LDL.LU R15, [R1+0x21f0] ;  /* 0x0021f000010f7983 */ /* 0x000ea40000300800 */
[----:B------:R-:W-:-:S05]  /*118180*/  IMAD.X R3, R6, 0x1, R60, P1 ;  /* 0x0000000106037824 */ /* 0x000fca00008e063c */
[----:B------:R0:W-:Y:S04]  /*118190*/  STL.64 [R1+0x1568], R2 ;  /* 0x0015680201007387 */ /* 0x0001e80000100a00 */
[----:B------:R-:W2:Y:S04]  /*1181a0*/  LDL.LU R30, [R1+0x21f4] ;  /* 0x0021f400011e7983 */ /* 0x000ea80000300800 */
[----:B------:R-:W2:Y:S04]  /*1181b0*/  LDL.LU R43, [R1+0x21f8] ;  /* 0x0021f800012b7983 */ /* 0x000ea80000300800 */
[----:B------:R-:W2:Y:S01]  /*1181c0*/  LDL.LU R9, [R1+0x21fc] ;  /* 0x0021fc0001097983 */ /* 0x000ea20000300800 */
[----:B0-----:R-:W-:-:S02]  /*1181d0*/  IADD3 R2, P1, R5, R57, RZ ;  /* 0x0000003905027210 */ /* 0x001fc40007f3e0ff */
[----:B------:R-:W-:Y:S02]  /*1181e0*/  F2FP.SATFINITE.E5M2.F32.PACK_AB_MERGE_C R42, R29, R27, RZ ;  /* 0x0000001b1d2a723e */ /* 0x000fe400048060ff */
[----:B------:R-:W2:Y:S01]  /*1181f0*/  LDL.LU R27, [R1+0x17e0] ;  /* 0x0017e000011b7983 */ /* 0x000ea20000300800 */
[----:B------:R-:W-:Y:S01]  /*118200*/  IMAD.X R3, R6, 0x1, R56, P1 ;  /* 0x0000000106037824 */ /* 0x000fe200008e0638 */
[----:B------:R-:W-:Y:S02]  /*118210*/  F2FP.SATFINITE.E5M2.F32.PACK_AB_MERGE_C R45, R31, R11, RZ ;  /* 0x0000000b1f2d723e */ /* 0x000fe400048060ff */
[----:B------:R-:W2:Y:S04]  /*118220*/  LDL.LU R29, [R1+0x17e4] ;  /* 0x0017e400011d7983 */ /* 0x000ea80000300800 */
[----:B------:R-:W2:Y:S04]  /*118230*/  LDL.LU R11, [R1+0x17e8] ;  /* 0x0017e800010b7983 */ /* 0x000ea80000300800 */
[----:B------:R4:W-:Y:S04]  /*118240*/  STL.64 [R1+0x1558], R2 ;  /* 0x0015580201007387 */ /* 0x0009e80000100a00 */
[----:B------:R-:W2:Y:S01]  /*118250*/  LDL.LU R31, [R1+0x17ec] ;  /* 0x0017ec00011f7983 */ /* 0x000ea20000300800 */
[----:B------:R-:W-:-:S05]  /*118260*/  IADD3 R20, P1, R5, R55, RZ ;  /* 0x0000003705147210 */ /* 0x000fca0007f3e0ff */
[----:B------:R-:W-:Y:S01]  /*118270*/  IMAD.X R21, R6, 0x1, R54, P1 ;  /* 0x0000000106157824 */ /* 0x000fe200008e0636 */
[----:B---3--:R-:W-:-:S05]  /*118280*/  F2FP.SATFINITE.E5M2.F32.PACK_AB_MERGE_C R34, R34, R32, RZ ;  /* 0x000000202222723e */ /* 0x008fca00048060ff */
[----:B------:R-:W-:Y:S01]  /*118290*/  STL [R1+0x6118], R34 ;  /* 0x0061182201007387 */ /* 0x000fe20000100800 */
[----:B----4-:R-:W-:-:S03]  /*1182a0*/  F2FP.SATFINITE.E5M2.F32.PACK_AB_MERGE_C R2, R41, R10, RZ ;  /* 0x0000000a2902723e */ /* 0x010fc600048060ff */
[----:B------:R-:W3:Y:S04]  /*1182b0*/  LDL.LU R10, [R1+0x21e0] ;  /* 0x0021e000010a7983 */ /* 0x000ee80000300800 */
[----:B------:R-:W3:Y:S04]  /*1182c0*/  LDL.LU R41, [R1+0x21e4] ;  /* 0x0021e40001297983 */ /* 0x000ee80000300800 */
[----:B------:R0:W-:Y:S01]  /*1182d0*/  STL.64 [R1+0x1560], R20 ;  /* 0x0015601401007387 */ /* 0x0001e20000100a00 */
[----:B------:R-:W-:Y:S02]  /*1182e0*/  F2FP.SATFINITE.E5M2.F32.PACK_AB_MERGE_C R33, R38, R33, RZ ;  /* 0x000000212621723e */ /* 0x000fe400048060ff */
[----:B--2---:R-:W-:-:S02]  /*1182f0*/  F2FP.SATFINITE.E5M2.F32.PACK_AB_MERGE_C R32, R40, R35, RZ ;  /* 0x000000232820723e */ /* 0x004fc400048060ff */
[----:B------:R-:W2:Y:S04]  /*118300*/  LDL.LU R35, [R1+0x21e8] ;  /* 0x0021e80001237983 */ /* 0x000ea80000300800 */
[----:B------:R-:W2:Y:S01]  /*118310*/  LDL.LU R40, [R1+0x21ec] ;  /* 0x0021ec0001287983 */ /* 0x000ea20000300800 */
[----:B0-----:R-:W-:-:S03]  /*118320*/  IADD3 R20, P1, R5, R53, RZ ;  /* 0x0000003505147210 */ /* 0x001fc60007f3e0ff */
[----:B------:R-:W-:Y:S02]  /*118330*/  STL.64 [R1+0x6008], R32 ;  /* 0x0060082001007387 */ /* 0x000fe40000100a00 */
[----:B------:R-:W-:Y:S01]  /*118340*/  IMAD.X R21, R6, 0x1, R52, P1 ;  /* 0x0000000106157824 */ /* 0x000fe200008e0634 */
[----:B------:R-:W-:-:S05]  /*118350*/  F2FP.SATFINITE.E5M2.F32.PACK_AB_MERGE_C R3, R17, R13, RZ ;  /* 0x0000000d1103723e */ /* 0x000fca00048060ff */
[----:B------:R0:W-:Y:S04]  /*118360*/  STL.64 [R1+0x6010], R2 ;  /* 0x0060100201007387 */ /* 0x0001e80000100a00 */
[----:B------:R-:W-:Y:S04]  /*118370*/  STL.64 [R1+0x1550], R20 ;  /* 0x0015501401007387 */ /* 0x000fe80000100a00 */
[----:B------:R-:W4:Y:S01]  /*118380*/  LDL.LU R13, [R1+0x21d0] ;  /* 0x0021d000010d7983 */ /* 0x000f220000300800 */
[----:B0-----:R-:W-:-:S03]  /*118390*/  IADD3 R2, P1, R5, R51, RZ ;  /* 0x0000003305027210 */ /* 0x001fc60007f3e0ff */
[----:B------:R-:W4:Y:S01]  /*1183a0*/  LDL.LU R17, [R1+0x21d4] ;  /* 0x0021d40001117983 */ /* 0x000f220000300800 */
[----:B------:R-:W-:Y:S01]  /*1183b0*/  F2FP.SATFINITE.E5M2.F32.PACK_AB_MERGE_C R4, R0, R36, RZ ;  /* 0x000000240004723e */ /* 0x000fe200048060ff */
[----:B------:R-:W-:Y:S02]  /*1183c0*/  IMAD.X R3, R6, 0x1, R50, P1 ;  /* 0x0000000106037824 */ /* 0x000fe400008e0632 */
[----:B------:R-:W4:Y:S04]  /*1183d0*/  LDL.LU R36, [R1+0x21d8] ;  /* 0x0021d80001247983 */ /* 0x000f280000300800 */
[----:B------:R0:W-:Y:S04]  /*1183e0*/  STL.64 [R1+0x1548], R2 ;  /* 0x0015480201007387 */ /* 0x0001e80000100a00 */
[----:B------:R-:W4:Y:S01]  /*1183f0*/  LDL.LU R0, [R1+0x21dc] ;  /* 0x0021dc0001007983 */ /* 0x000f220000300800 */
[----:B------:R-:W-:-:S02]  /*118400*/  F2FP.SATFINITE.E5M2.F32.PACK_AB_MERGE_C R37, R30, R15, RZ ;  /* 0x0000000f1e25723e */ /* 0x000fc400048060ff */
[----:B------:R-:W-:Y:S02]  /*118410*/  F2FP.SATFINITE.E5M2.F32.PACK_AB_MERGE_C R44, R9, R43, RZ ;  /* 0x0000002b092c723e */ /* 0x000fe400048060ff */
[----:B0-----:R-:W-:Y:S01]  /*118420*/  IADD3 R2, P1, R5, R49, RZ ;  /* 0x0000003105027210 */ /* 0x001fe20007f3e0ff */
[----:B------:R-:W-:Y:S04]  /*118430*/  STL [R1+0x611c], R37 ;  /* 0x00611c2501007387 */ /* 0x000fe80000100800 */
[----:B------:R-:W-:Y:S01]  /*118440*/  IMAD.X R3, R6, 0x1, R47, P1 ;  /* 0x0000000106037824 */ /* 0x000fe200008e062f */
[----:B------:R-:W-:Y:S04]  /*118450*/  STL.64 [R1+0x6028], R44 ;  /* 0x0060282c01007387 */ /* 0x000fe80000100a00 */
[----:B------:R0:W-:Y:S01]  /*118460*/  STL.64 [R1+0x1538], R2 ;  /* 0x0015380201007387 */ /* 0x0001e20000100a00 */
[----:B------:R-:W-:-:S03]  /*118470*/  F2FP.SATFINITE.E5M2.F32.PACK_AB_MERGE_C R25, R29, R27, RZ ;  /* 0x0000001b1d19723e */ /* 0x000fc600048060ff */
[----:B------:R-:W4:Y:S01]  /*118480*/  LDL.LU R27, [R1+0x21c0] ;  /* 0x0021c000011b7983 */ /* 0x000f220000300800 */
[----:B------:R-:W-:-:S03]  /*118490*/  F2FP.SATFINITE.E5M2.F32.PACK_AB_MERGE_C R24, R31, R11, RZ ;  /* 0x0000000b1f18723e */ /* 0x000fc600048060ff */
[----:B------:R-:W4:Y:S01]  /*1184a0*/  LDL.LU R29, [R1+0x21c4] ;  /* 0x0021c400011d7983 */ /* 0x000f220000300800 */
[----:B0-----:R-:W-:-:S05]  /*1184b0*/  IADD3 R2, P1, R5, R48, RZ ;  /* 0x0000003005027210 */ /* 0x001fca0007f3e0ff */
[----:B------:R-:W-:-:S05]  /*1184c0*/  IMAD.X R3, R6, 0x1, R46, P1 ;  /* 0x0000000106037824 */ /* 0x000fca00008e062e */
[----:B------:R0:W-:Y:S04]  /*1184d0*/  STL.64 [R1+0x1540], R2 ;  /* 0x0015400201007387 */ /* 0x0001e80000100a00 */
[----:B------:R-:W4:Y:S04]  /*1184e0*/  LDL.LU R11, [R1+0x21c8] ;  /* 0x0021c800010b7983 */ /* 0x000f280000300800 */
[----:B------:R-:W4:Y:S04]  /*1184f0*/  LDL.LU R31, [R1+0x21cc] ;  /* 0x0021cc00011f7983 */ /* 0x000f280000300800 */
[----:B------:R4:W-:Y:S01]  /*118500*/  STL.64 [R1+0x6038], R24 ;  /* 0x0060381801007387 */ /* 0x0009e20000100a00 */
[----:B0-----:R-:W-:Y:S01]  /*118510*/  VIADD R2, R5, UR6 ;  /* 0x0000000605027c36 */ /* 0x001fe20008000000 */
[----:B------:R-:W-:-:S04]  /*118520*/  ULDC UR6, c[0x0][0x248] ;  /* 0x0000920000067ab9 */ /* 0x000fc80000000800 */
[----:B------:R-:W-:Y:S02]  /*118530*/  SHF.R.S32.HI R3, RZ, 0x1f, R2 ;  /* 0x0000001fff037819 */ /* 0x000fe40000011402 */
[----:B------:R-:W-:-:S05]  /*118540*/  IADD3 R6, P1, R2, R59, RZ ;  /* 0x0000003b02067210 */ /* 0x000fca0007f3e0ff */
[----:B------:R-:W-:Y:S01]  /*118550*/  IMAD.X R7, R3, 0x1, R58, P1 ;  /* 0x0000000103077824 */ /* 0x000fe200008e063a */
[----:B---3--:R-:W-:-:S05]  /*118560*/  F2FP.SATFINITE.E5M2.F32.PACK_AB_MERGE_C R44, R41, R10, RZ ;  /* 0x0000000a292c723e */ /* 0x008fca00048060ff */
[----:B------:R-:W-:Y:S04]  /*118570*/  STL [R1+0x6088], R44 ;  /* 0x0060882c01007387 */ /* 0x000fe80000100800 */
[----:B------:R-:W3:Y:S04]  /*118580*/  LDL.LU R10, [R1+0x2550] ;  /* 0x00255000010a7983 */ /* 0x000ee80000300800 */
[----:B------:R-:W3:Y:S01]  /*118590*/  LDL.LU R41, [R1+0x2554] ;  /* 0x0025540001297983 */ /* 0x000ee20000300800 */
[----:B--2---:R-:W-:-:S03]  /*1185a0*/  F2FP.SATFINITE.E5M2.F32.PACK_AB_MERGE_C R33, R40, R35, RZ ;  /* 0x000000232821723e */ /* 0x004fc600048060ff */
[----:B------:R-:W2:Y:S04]  /*1185b0*/  LDL.LU R35, [R1+0x2558] ;  /* 0x0025580001237983 */ /* 0x000ea80000300800 */
[----:B------:R-:W2:Y:S04]  /*1185c0*/  LDL.LU R40, [R1+0x255c] ;  /* 0x00255c0001287983 */ /* 0x000ea80000300800 */
[----:B------:R-:W-:Y:S01]  /*1185d0*/  STL [R1+0x6130], R33 ;  /* 0x0061302101007387 */ /* 0x000fe20000100800 */
[----:B----4-:R-:W-:-:S05]  /*1185e0*/  F2FP.SATFINITE.E5M2.F32.PACK_AB_MERGE_C R24, R17, R13, RZ ;  /* 0x0000000d1118723e */ /* 0x010fca00048060ff */
[----:B------:R-:W-:Y:S04]  /*1185f0*/  STL [R1+0x60b8], R24 ;  /* 0x0060b81801007387 */ /* 0x000fe80000100800 */
[----:B------:R0:W-:Y:S01]  /*118600*/  STL.64 [R1+0x1530], R6 ;  /* 0x0015300601007387 */ /* 0x0001e20000100a00 */
[----:B------:R-:W-:-:S03]  /*118610*/  F2FP.SATFINITE.E5M2.F32.PACK_AB_MERGE_C R18, R0, R36, RZ ;  /* 0x000000240012723e */ /* 0x000fc600048060ff */
[----:B------:R-:W4:Y:S04]  /*118620*/  LDL.LU R26, [R1+0x2570] ;  /* 0x00257000011a7983 */ /* 0x000f280000300800 */
[----:B------:R-:W4:Y:S04]  /*118630*/  LDL.LU R28, [R1+0x2574] ;  /* 0x00257400011c7983 */ /* 0x000f280000300800 */
[----:B------:R-:W4:Y:S01]  /*118640*/  LDL.LU R38, [R1+0x2578] ;  /* 0x0025780001267983 */ /* 0x000f220000300800 */
[----:B0-----:R-:W-:-:S03]  /*118650*/  IADD3 R6, P1, R2, R61, RZ ;  /* 0x0000003d02067210 */ /* 0x001fc60007f3e0ff */
[----:B------:R-:W4:Y:S04]  /*118660*/  LDL.LU R15, [R1+0x257c] ;  /* 0x00257c00010f7983 */ /* 0x000f280000300800 */
[----:B------:R0:W-:Y:S04]  /*118670*/  STL.64 [R1+0x6098], R18 ;  /* 0x0060981201007387 */ /* 0x0001e80000100a00 */
[----:B------:R-:W4:Y:S04]  /*118680*/  LDL.LU R5, [R1+0x2540] ;  /* 0x0025400001057983 */ /* 0x000f280000300800 */
[----:B------:R-:W4:Y:S01]  /*118690*/  LDL.LU R30, [R1+0x2544] ;  /* 0x00254400011e7983 */ /* 0x000f220000300800 */
[----:B------:R-:W-:-:S03]  /*1186a0*/  IMAD.X R7, R3, 0x1, R60, P1 ;  /* 0x0000000103077824 */ /* 0x000fc600008e063c */
[----:B------:R-:W4:Y:S04]  /*1186b0*/  LDL.LU R43, [R1+0x2548] ;  /* 0x00254800012b7983 */ /* 0x000f280000300800 */
[----:B------:R1:W-:Y:S04]  /*1186c0*/  STL.64 [R1+0x1528], R6 ;  /* 0x0015280601007387 */ /* 0x0003e80000100a00 */
[----:B------:R-:W4:Y:S04]  /*1186d0*/  LDL.LU R9, [R1+0x254c] ;  /* 0x00254c0001097983 */ /* 0x000f280000300800 */
[----:B------:R-:W4:Y:S04]  /*1186e0*/  LDL.LU R13, [R1+0x2530] ;  /* 0x00253000010d7983 */ /* 0x000f280000300800 */
[----:B------:R-:W4:Y:S04]  /*1186f0*/  LDL.LU R17, [R1+0x2534] ;  /* 0x0025340001117983 */ /* 0x000f280000300800 */
[----:B------:R-:W4:Y:S04]  /*118700*/  LDL.LU R36, [R1+0x2538] ;  /* 0x0025380001247983 */ /* 0x000f280000300800 */
[----:B------:R-:W4:Y:S01]  /*118710*/  LDL.LU R0, [R1+0x253c] ;  /* 0x00253c0001007983 */ /* 0x000f220000300800 */
[----:B0-----:R-:W-:-:S02]  /*118720*/  F2FP.SATFINITE.E5M2.F32.PACK_AB_MERGE_C R18, R29, R27, RZ ;  /* 0x0000001b1d12723e */ /* 0x001fc400048060ff */
[----:B------:R-:W-:Y:S02]  /*118730*/  F2FP.SATFINITE.E5M2.F32.PACK_AB_MERGE_C R19, R31, R11, RZ ;  /* 0x0000000b1f13723e */ /* 0x000fe400048060ff */
[----:B-1----:R-:W-:Y:S01]  /*118740*/  IADD3 R6, P1, R2, R57, RZ ;  /* 0x0000003902067210 */ /* 0x002fe20007f3e0ff */
[----:B------:R-:W-:Y:S04]  /*118750*/  STL [R1+0x60a4], R18 ;  /* 0x0060a41201007387 */ /* 0x000fe80000100800 */
[----:B------:R-:W-:Y:S01]  /*118760*/  STL [R1+0x60a8], R19 ;  /* 0x0060a81301007387 */ /* 0x000fe20000100800 */
[----:B------:R-:W-:-:S03]  /*118770*/  IMAD.X R7, R3, 0x1, R56, P1 ;  /* 0x0000000103077824 */ /* 0x000fc600008e0638 */
[----:B------:R-:W4:Y:S04]  /*118780*/  LDL.LU R27, [R1+0x2520] ;  /* 0x00252000011b7983 */ /* 0x000f280000300800 */
[----:B------:R-:W4:Y:S04]  /*118790*/  LDL.LU R29, [R1+0x2524] ;  /* 0x00252400011d7983 */ /* 0x000f280000300800 */
[----:B------:R-:W4:Y:S04]  /*1187a0*/  LDL.LU R11, [R1+0x2528] ;  /* 0x00252800010b7983 */ /* 0x000f280000300800 */
[----:B------:R0:W-:Y:S04]  /*1187b0*/  STL.64 [R1+0x1520], R6 ;  /* 0x0015200601007387 */ /* 0x0001e80000100a00 */
[----:B------:R-:W4:Y:S01]  /*1187c0*/  LDL.LU R31, [R1+0x252c] ;  /* 0x00252c00011f7983 */ /* 0x000f220000300800 */
[----:B0-----:R-:W-:-:S05]  /*1187d0*/  IADD3 R6, P1, R2, R55, RZ ;  /* 0x0000003702067210 */ /* 0x001fca0007f3e0ff */
[----:B------:R-:W-:Y:S01]  /*1187e0*/  IMAD.X R7, R3, 0x1, R54, P1 ;  /* 0x0000000103077824 */ /* 0x000fe200008e0636 */
[----:B---3--:R-:W-:Y:S02]  /*1187f0*/  F2FP.SATFINITE.E5M2.F32.PACK_AB_MERGE_C R19, R41, R10, RZ ;  /* 0x0000000a2913723e */ /* 0x008fe400048060ff */
[----:B------:R-:W3:Y:S04]  /*118800*/  LDL.LU R10, [R1+0x2510] ;  /* 0x00251000010a7983 */ /* 0x000ee80000300800 */
[----:B------:R-:W3:Y:S01]  /*118810*/  LDL.LU R41, [R1+0x2514] ;  /* 0x0025140001297983 */ /* 0x000ee20000300800 */
[----:B--2---:R-:W-:-:S05]  /*118820*/  F2FP.SATFINITE.E5M2.F32.PACK_AB_MERGE_C R18, R40, R35, RZ ;  /* 0x000000232812723e */ /* 0x004fca00048060ff */
[----:B------:R-:W-:Y:S04]  /*118830*/  STL.64 [R1+0x60d0], R18 ;  /* 0x0060d01201007387 */ /* 0x000fe80000100a00 */
[----:B------:R-:W2:Y:S04]  /*118840*/  LDL.LU R35, [R1+0x2518] ;  /* 0x0025180001237983 */ /* 0x000ea80000300800 */
[----:B------:R-:W2:Y:S04]  /*118850*/  LDL.LU R40, [R1+0x251c] ;  /* 0x00251c0001287983 */ /* 0x000ea80000300800 */
[----:B------:R0:W-:Y:S02]  /*118860*/  STL.64 [R1+0x1518], R6 ;  /* 0x0015180601007387 */ /* 0x0001e40000100a00 */
[----:B0-----:R-:W-:-:S05]  /*118870*/  IADD3 R6, P1, R2, R53, RZ ;  /* 0x0000003502067210 */ /* 0x001fca0007f3e0ff */
[----:B------:R-:W-:Y:S01]  /*118880*/  IMAD.X R7, R3, 0x1, R52, P1 ;  /* 0x0000000103077824 */ /* 0x000fe200008e0634 */
[----:B----4-:R-:W-:Y:S02]  /*118890*/  F2FP.SATFINITE.E5M2.F32.PACK_AB_MERGE_C R18, R28, R26, RZ ;  /* 0x0000001a1c12723e */ /* 0x010fe400048060ff */
[----:B------:R-:W-:-:S05]  /*1188a0*/  F2FP.SATFINITE.E5M2.F32.PACK_AB_MERGE_C R19, R15, R38, RZ ;  /* 0x000000260f13723e */ /* 0x000fca00048060ff */
[----:B------:R0:W-:Y:S01]  /*1188b0*/  STL.64 [R1+0x60e0], R18 ;  /* 0x0060e01201007387 */ /* 0x0001e20000100a00 */
[----:B------:R-:W-:-:S05]  /*1188c0*/  F2FP.SATFINITE.E5M2.F32.PACK_AB_MERGE_C R21, R30, R5, RZ ;  /* 0x000000051e15723e */ /* 0x000fca00048060ff */
[----:B------:R-:W-:Y:S04]  /*1188d0*/  STL [R1+0x6134], R21 ;  /* 0x0061341501007387 */ /* 0x000fe80000100800 */
[----:B------:R1:W-:Y:S01]  /*1188e0*/  STL.64 [R1+0x1510], R6 ;  /* 0x0015100601007387 */ /* 0x0003e20000100a00 */
[----:B0-----:R-:W-:Y:S02]  /*1188f0*/  F2FP.SATFINITE.E5M2.F32.PACK_AB_MERGE_C R19, R9, R43, RZ ;  /* 0x0000002b0913723e */ /* 0x001fe400048060ff */
[----:B-1----:R-:W-:Y:S02]  /*118900*/  IADD3 R6, P1, R2, R51, RZ ;  /* 0x0000003302067210 */ /* 0x002fe40007f3e0ff */
[----:B------:R-:W-:-:S03]  /*118910*/  F2FP.SATFINITE.E5M2.F32.PACK_AB_MERGE_C R5, R17, R13, RZ ;  /* 0x0000000d1105723e */ /* 0x000fc600048060ff */
[----:B------:R-:W-:Y:S01]  /*118920*/  IMAD.X R7, R3, 0x1, R50, P1 ;  /* 0x0000000103077824 */ /* 0x000fe200008e0632 */
[----:B------:R-:W-:Y:S01]  /*118930*/  STL [R1+0x6140], R19 ;  /* 0x0061401301007387 */ /* 0x000fe20000100800 */
[----:B------:R-:W-:-:S03]  /*118940*/  F2FP.SATFINITE.E5M2.F32.PACK_AB_MERGE_C R0, R0, R36, RZ ;  /* 0x000000240000723e */ /* 0x000fc600048060ff */
[----:B------:R-:W4:Y:S04]  /*118950*/  LDL.LU R13, [R1+0x2500] ;  /* 0x00250000010d7983 */ /* 0x000f280000300800 */
[----:B------:R-:W-:Y:S04]  /*118960*/  STL.64 [R1+0x1508], R6 ;  /* 0x0015080601007387 */ /* 0x000fe80000100a00 */
[----:B------:R-:W-:Y:S04]  /*118970*/  STL [R1+0x1a2c], R5 ;  /* 0x001a2c0501007387 */ /* 0x000fe80000100800 */
[----:B------:R-:W4:Y:S04]  /*118980*/  LDL.LU R17, [R1+0x2504] ;  /* 0x0025040001117983 */ /* 0x000f280000300800 */
[----:B------:R0:W-:Y:S04]  /*118990*/  STL [R1+0x1a6c], R0 ;  /* 0x001a6c0001007387 */ /* 0x0001e80000100800 */
[----:B------:R-:W4:Y:S04]  /*1189a0*/  LDL.LU R36, [R1+0x2508] ;  /* 0x0025080001247983 */ /* 0x000f280000300800 */
[----:B0-----:R-:W4:Y:S01]  /*1189b0*/  LDL.LU R0, [R1+0x250c] ;  /* 0x00250c0001007983 */ /* 0x001f220000300800 */
[----:B------:R-:W-:-:S05]  /*1189c0*/  IADD3 R6, P1, R2, R49, RZ ;  /* 0x0000003102067210 */ /* 0x000fca0007f3e0ff */
[----:B------:R-:W-:Y:S01]  /*1189d0*/  IMAD.X R7, R3, 0x1, R47, P1 ;  /* 0x0000000103077824 */ /* 0x000fe200008e062f */
[----:B------:R-:W-:-:S04]  /*1189e0*/  F2FP.SATFINITE.E5M2.F32.PACK_AB_MERGE_C R5, R29, R27, RZ ;  /* 0x0000001b1d05723e */ /* 0x000fc800048060ff */
        /* <DEDUP_REMOVED lines=11> */
[----:B---3--:R-:W-:-:S05]  /*118aa0*/  F2FP.SATFINITE.E5M2.F32.PACK_AB_MERGE_C R3, R41, R10, RZ ;  /* 0x0000000a2903723e */ /* 0x008fca00048060ff */
[----:B------:R2:W-:Y:S04]  /*118ab0*/  STL [R1+0x754], R3 ;  /* 0x0007540301007387 */ /* 0x0005e80000100800 */
        /* <DEDUP_REMOVED lines=14> */
[----:B------:R-:W2:Y:S04]  /*118ba0*/  LDL.LU R10, [R1+0x24c8] ;  /* 0x0024c800010a7983 */ /* 0x000ea80000300800 */
[----:B------:R-:W2:Y:S01]  /*118bb0*/  LDL.LU R41, [R1+0x24cc] ;  /* 0x0024cc0001297983 */ /* 0x000ea20000300800 */
[----:B0-----:R-:W-:-:S02]  /*118bc0*/  SHF.R.S32.HI R3, RZ, 0x1f, R2 ;  /* 0x0000001fff037819 */ /* 0x001fc40000011402 */
[----:B------:R-:W-:-:S05]  /*118bd0*/  IADD3 R6, P1, R2, R59, RZ ;  /* 0x0000003b02067210 */ /* 0x000fca0007f3e0ff */
[----:B------:R-:W-:-:S05]  /*118be0*/  IMAD.X R7, R3, 0x1, R58, P1 ;  /* 0x0000000103077824 */ /* 0x000fca00008e063a */
[----:B------:R4:W-:Y:S04]  /*118bf0*/  STL.64 [R1+0x14e8], R6 ;  /* 0x0014e80601007387 */ /* 0x0009e80000100a00 */
[----:B------:R-:W2:Y:S01]  /*118c00*/  LDL.LU R30, [R1+0x24b0] ;  /* 0x0024b000011e7983 */ /* 0x000ea20000300800 */
        /* <DEDUP_REMOVED lines=18> */
[----:B0-----:R-:W4:Y:S04]  /*118d30*/  LDL.LU R9, [R1+0x24a8] ;  /* 0x0024a80001097983 */ /* 0x001f280000300800 */
[----:B------:R-:W4:Y:S04]  /*118d40*/  LDL.LU R27, [R1+0x24ac] ;  /* 0x0024ac00011b7983 */ /* 0x000f280000300800 */
[----:B------:R-:W4:Y:S04]  /*118d50*/  LDL.LU R29, [R1+0x2490] ;  /* 0x00249000011d7983 */ /* 0x000f280000300800 */
[----:B------:R0:W-:Y:S04]  /*118d60*/  STL.64 [R1+0x14f0], R6 ;  /* 0x0014f00601007387 */ /* 0x0001e80000100a00 */
[----:B------:R-:W4:Y:S01]  /*118d70*/  LDL.LU R31, [R1+0x2494] ;  /* 0x00249400011f7983 */ /* 0x000f220000300800 */
[----:B0-----:R-:W-:-:S05]  /*118d80*/  IADD3 R6, P1, R2, R55, RZ ;  /* 0x0000003702067210 */ /* 0x001fca0007f3e0ff */
[----:B------:R-:W-:Y:S01]  /*118d90*/  IMAD.X R7, R3, 0x1, R54, P1 ;  /* 0x0000000103077824 */ /* 0x000fe200008e0636 */
[----:B---3--:R-:W-:-:S05]  /*118da0*/  F2FP.SATFINITE.E5M2.F32.PACK_AB_MERGE_C R16, R16, R20, RZ ;  /* 0x000000141010723e */ /* 0x008fca00048060ff */
[----:B------:R-:W-:Y:S01]  /*118db0*/  STL [R1+0x628], R16 ;  /* 0x0006281001007387 */ /* 0x000fe20000100800 */
        /* <DEDUP_REMOVED lines=9> */
[----:B------:R-:W-:Y:S02]  /*118e50*/  STL [R1+0x5e0], R12 ;  /* 0x0005e00c01007387 */ /* 0x000fe40000100800 */
[----:B------:R-:W-:-:S05]  /*118e60*/  IMAD.X R7, R3, 0x1, R52, P1 ;  /* 0x0000000103077824 */ /* 0x000fca00008e0634 */
[----:B------:R0:W-:Y:S02]  /*118e70*/  STL.64 [R1+0x14d0], R6 ;  /* 0x0014d00601007387 */ /* 0x0001e40000100a00 */
[----:B0-----:R-:W-:Y:S02]  /*118e80*/  F2FP.SATFINITE.E5M2.F32.PACK_AB_MERGE_C R7, R11, R5, RZ ;  /* 0x000000050b07723e */ /* 0x001fe400048060ff */
[----:B------:R-:W-:Y:S01]  /*118e90*/  F2FP.SATFINITE.E5M2.F32.PACK_AB_MERGE_C R6, R41, R10, RZ ;  /* 0x0000000a2906723e */ /* 0x000fe200048060ff */
[----:B------:R-:W3:Y:S04]  /*118ea0*/  LDL.LU R5, [R1+0x2480] ;  /* 0x0024800001057983 */ /* 0x000ee80000300800 */
[----:B------:R-:W-:Y:S04]  /*118eb0*/  STL [R1+0x374], R7 ;  /* 0x0003740701007387 */ /* 0x000fe80000100800 */
[----:B------:R-:W3:Y:S04]  /*118ec0*/  LDL.LU R11, [R1+0x2484] ;  /* 0x00248400010b7983 */ /* 0x000ee80000300800 */
[----:B------:R0:W-:Y:S04]  /*118ed0*/  STL [R1+0x378], R6 ;  /* 0x0003780601007387 */ /* 0x0001e80000100800 */
[----:B------:R-:W3:Y:S04]  /*118ee0*/  LDL.LU R10, [R1+0x2488] ;  /* 0x00248800010a7983 */ /* 0x000ee80000300800 */
[----:B------:R-:W3:Y:S01]  /*118ef0*/  LDL.LU R41, [R1+0x248c] ;  /* 0x00248c0001297983 */ /* 0x000ee20000300800 */
        /* <DEDUP_REMOVED lines=9> */
[----:B------:R-:W4:Y:S04]  /*118f90*/  LDL.LU R13, [R1+0x2470] ;  /* 0x00247000010d7983 */ /* 0x000f280000300800 */
[----:B------:R-:W4:Y:S01]  /*118fa0*/  LDL.LU R17, [R1+0x2474] ;  /* 0x0024740001117983 */ /* 0x000f220000300800 */
[----:B------:R-:W-:-:S03]  /*118fb0*/  F2FP.SATFINITE.E5M2.F32.PACK_AB_MERGE_C R0, R0, R36, RZ ;  /* 0x000000240000723e */ /* 0x000fc600048060ff */
[----:B------:R-:W-:Y:S04]  /*118fc0*/  STL.64 [R1+0x14c8], R6 ;  /* 0x0014c80601007387 */ /* 0x000fe80000100a00 */
[----:B------:R0:W-:Y:S04]  /*118fd0*/  STL [R1+0x2b8], R0 ;  /* 0x0002b80001007387 */ /* 0x0001e80000100800 */
[----:B------:R-:W4:Y:S04]  /*118fe0*/  LDL.LU R36, [R1+0x2478] ;  /* 0x0024780001247983 */ /* 0x000f280000300800 */
[----:B0-----:R-:W4:Y:S01]  /*118ff0*/  LDL.LU R0, [R1+0x247c] ;  /* 0x00247c0001007983 */ /* 0x001f220000300800 */
[----:B------:R-:W-:-:S05]  /*119000*/  IADD3 R6, P1, R2, R48, RZ ;  /* 0x0000003002067210 */ /* 0x000fca0007f3e0ff */
[----:B------:R-:W-:-:S05]  /*119010*/  IMAD.X R7, R3, 0x1, R46, P1 ;  /* 0x0000000103077824 */ /* 0x000fca00008e062e */
[----:B------:R0:W-:Y:S04]  /*119020*/  STL.64 [R1+0x14c0], R6 ;  /* 0x0014c00601007387 */ /* 0x0001e80000100a00 */
[----:B------:R-:W4:Y:S01]  /*119030*/  LDL.LU R30, [R1+0x2460] ;  /* 0x00246000011e7983 */ /* 0x000f220000300800 */
[----:B0-----:R-:W-:-:S05]  /*119040*/  F2FP.SATFINITE.E5M2.F32.PACK_AB_MERGE_C R6, R27, R9, RZ ;  /* 0x000000091b06723e */ /* 0x001fca00048060ff */
[----:B------:R0:W-:Y:S04]  /*119050*/  STL [R1+0x2c0], R6 ;  /* 0x0002c00601007387 */ /* 0x0001e80000100800 */
[----:B------:R-:W4:Y:S01]  /*119060*/  LDL.LU R43, [R1+0x2464] ;  /* 0x00246400012b7983 */ /* 0x000f220000300800 */
[----:B------:R-:W-:-:S05]  /*119070*/  F2FP.SATFINITE.E5M2.F32.PACK_AB_MERGE_C R3, R31, R29, RZ ;  /* 0x0000001d1f03723e */ /* 0x000fca00048060ff */
[----:B------:R2:W-:Y:S04]  /*119080*/  STL [R1+0x28c], R3 ;  /* 0x00028c0301007387 */ /* 0x0005e80000100800 */
[----:B------:R-:W4:Y:S04]  /*119090*/  LDL.LU R9, [R1+0x2468] ;  /* 0x0024680001097983 */ /* 0x000f280000300800 */
[----:B------:R-:W4:Y:S04]  /*1190a0*/  LDL.LU R27, [R1+0x246c] ;  /* 0x00246c00011b7983 */ /* 0x000f280000300800 */
[----:B------:R-:W4:Y:S04]  /*1190b0*/  LDL.LU R29, [R1+0x2450] ;  /* 0x00245000011d7983 */ /* 0x000f280000300800 */
[----:B------:R-:W4:Y:S01]  /*1190c0*/  LDL.LU R31, [R1+0x2454] ;  /* 0x00245400011f7983 */ /* 0x000f220000300800 */
[----:B------:R-:W-:Y:S01]  /*1190d0*/  VIADD R2, R2, UR6 ;  /* 0x0000000602027c36 */ /* 0x000fe20008000000 */
[----:B------:R-:W-:-:S04]  /*1190e0*/  ULDC UR6, c[0x0][0x248] ;  /* 0x0000920000067ab9 */ /* 0x000fc80000000800 */
[----:B0-----:R-:W-:Y:S02]  /*1190f0*/  IADD3 R6, P1, R2, R59, RZ ;  /* 0x0000003b02067210 */ /* 0x001fe40007f3e0ff */
[----:B--2---:R-:W-:-:S05]  /*119100*/  F2FP.SATFINITE.E5M2.F32.PACK_AB_MERGE_C R3, R40, R35, RZ ;  /* 0x000000232803723e */ /* 0x004fca00048060ff */
[----:B------:R0:W-:Y:S04]  /*119110*/  STL [R1+0x2a8], R3 ;  /* 0x0002a80301007387 */ /* 0x0001e80000100800 */
[----:B------:R-:W2:Y:S04]  /*119120*/  LDL.LU R35, [R1+0x2458] ;  /* 0x0024580001237983 */ /* 0x000ea80000300800 */
[----:B------:R-:W2:Y:S01]  /*119130*/  LDL.LU R40, [R1+0x245c] ;  /* 0x00245c0001287983 */ /* 0x000ea20000300800 */
[----:B0-----:R-:W-:-:S05]  /*119140*/  SHF.R.S32.HI R3, RZ, 0x1f, R2 ;  /* 0x0000001fff037819 */ /* 0x001fca0000011402 */
[----:B------:R-:W-:-:S05]  /*119150*/  IMAD.X R7, R3, 0x1, R58, P1 ;  /* 0x0000000103077824 */ /* 0x000fca00008e063a */
[----:B------:R0:W-:Y:S02]  /*119160*/  STL.64 [R1+0x14a8], R6 ;  /* 0x0014a80601007387 */ /* 0x0001e40000100a00 */
[----:B0-----:R-:W-:-:S05]  /*119170*/  IADD3 R6, P1, R2, R61, RZ ;  /* 0x0000003d02067210 */ /* 0x001fca0007f3e0ff */
[----:B------:R-:W-:Y:S01]  /*119180*/  IMAD.X R7, R3, 0x1, R60, P1 ;  /* 0x0000000103077824 */ /* 0x000fe200008e063c */
[----:B---3--:R-:W-:-:S05]  /*119190*/  F2FP.SATFINITE.E5M2.F32.PACK_AB_MERGE_C R11, R11, R5, RZ ;  /* 0x000000050b0b723e */ /* 0x008fca00048060ff */
[----:B------:R-:W-:Y:S01]  /*1191a0*/  STL [R1+0x26c], R11 ;  /* 0x00026c0b01007387 */ /* 0x000fe20000100800 */
[----:B------:R-:W-:-:S05]  /*1191b0*/  F2FP.SATFINITE.E5M2.F32.PACK_AB_MERGE_C R5, R41, R10, RZ ;  /* 0x0000000a2905723e */ /* 0x000fca00048060ff */
[----:B------:R0:W-:Y:S04]  /*1191c0*/  STL [R1+0x27c], R5 ;  /* 0x00027c0501007387 */ /* 0x0001e80000100800 */
[----:B------:R-:W3:Y:S04]  /*1191d0*/  LDL.LU R26, [R1+0x2440] ;  /* 0x00244000011a7983 */ /* 0x000ee80000300800 */
[----:B------:R-:W3:Y:S04]  /*1191e0*/  LDL.LU R28, [R1+0x2444] ;  /* 0x00244400011c7983 */ /* 0x000ee80000300800 */
[----:B------:R-:W3:Y:S04]  /*1191f0*/  LDL.LU R38, [R1+0x2448] ;  /* 0x0024480001267983 */ /* 0x000ee80000300800 */
[----:B------:R4:W-:Y:S04]  /*119200*/  STL.64 [R1+0x1488], R6 ;  /* 0x0014880601007387 */ /* 0x0009e80000100a00 */
[----:B------:R-:W3:Y:S04]  /*119210*/  LDL.LU R15, [R1+0x244c] ;  /* 0x00244c00010f7983 */ /* 0x000ee80000300800 */
[----:B0-----:R-:W3:Y:S04]  /*119220*/  LDL.LU R5, [R1+0x2430] ;  /* 0x0024300001057983 */ /* 0x001ee80000300800 */
[----:B------:R-:W3:Y:S04]  /*119230*/  LDL.LU R10, [R1+0x2434] ;  /* 0x00243400010a7983 */ /* 0x000ee80000300800 */
[----:B------:R-:W3:Y:S04]  /*119240*/  LDL.LU R11, [R1+0x2438] ;  /* 0x00243800010b7983 */ /* 0x000ee80000300800 */
[----:B------:R-:W3:Y:S01]  /*119250*/  LDL.LU R41, [R1+0x243c] ;  /* 0x00243c0001297983 */ /* 0x000ee20000300800 */
[----:B----4-:R-:W-:-:S03]  /*119260*/  F2FP.SATFINITE.E5M2.F32.PACK_AB_MERGE_C R6, R17, R13, RZ ;  /* 0x0000000d1106723e */ /* 0x010fc600048060ff */
        /* <DEDUP_REMOVED lines=10> */
[----:B0-----:R-:W-:Y:S02]  /*119310*/  F2FP.SATFINITE.E5M2.F32.PACK_AB_MERGE_C R7, R43, R30, RZ ;  /* 0x0000001e2b07723e */ /* 0x001fe400048060ff */
[----:B------:R-:W4:Y:S01]  /*119320*/  LDL.LU R30, [R1+0x2410] ;  /* 0x00241000011e7983 */ /* 0x000f220000300800 */
        /* <DEDUP_REMOVED lines=10> */
[----:B------:R0:W-:Y:S02]  /*1193d0*/  STL [R1+0x20c], R6 ;  /* 0x00020c0601007387 */ /* 0x0001e40000100800 */
        /* <DEDUP_REMOVED lines=9> */
[----:B0-----:R-:W-:-:S02]  /*119470*/  IADD3 R6, P1, R2, R51, RZ ;  /* 0x0000003302067210 */ /* 0x001fc40007f3e0ff */
[----:B---3--:R-:W-:-:S05]  /*119480*/  F2FP.SATFINITE.E5M2.F32.PACK_AB_MERGE_C R7, R28, R26, RZ ;  /* 0x0000001a1c07723e */ /* 0x008fca00048060ff */
[----:B------:R0:W-:Y:S01]  /*119490*/  STL [R1+0x6144], R7 ;  /* 0x0061440701007387 */ /* 0x0001e20000100800 */
[----:B------:R-:W-:Y:S01]  /*1194a0*/  F2FP.SATFINITE.E5M2.F32.PACK_AB_MERGE_C R12, R15, R38, RZ ;  /* 0x000000260f0c723e */ /* 0x000fe200048060ff */
[----:B0-----:R-:W-:Y:S01]  /*1194b0*/  IMAD.X R7, R3, 0x1, R50, P1 ;  /* 0x0000000103077824 */ /* 0x001fe200008e0632 */
[----:B------:R-:W-:-:S03]  /*1194c0*/  F2FP.SATFINITE.E5M2.F32.PACK_AB_MERGE_C R10, R10, R5, RZ ;  /* 0x000000050a0a723e */ /* 0x000fc600048060ff */
[----:B------:R-:W-:Y:S01]  /*1194d0*/  STL [R1+0x204], R12 ;  /* 0x0002040c01007387 */ /* 0x000fe20000100800 */
[----:B------:R-:W-:-:S05]  /*1194e0*/  F2FP.SATFINITE.E5M2.F32.PACK_AB_MERGE_C R11, R41, R11, RZ ;  /* 0x0000000b290b723e */ /* 0x000fca00048060ff */
[----:B------:R-:W-:Y:S04]  /*1194f0*/  STL.64 [R1+0x6040], R10 ;  /* 0x0060400a01007387 */ /* 0x000fe80000100a00 */
[----:B------:R0:W-:Y:S02]  /*119500*/  STL.64 [R1+0x1478], R6 ;  /* 0x0014780601007387 */ /* 0x0001e40000100a00 */
[----:B0-----:R-:W-:-:S05]  /*119510*/  IADD3 R6, P1, R2, R49, RZ ;  /* 0x0000003102067210 */ /* 0x001fca0007f3e0ff */
[----:B------:R-:W-:-:S05]  /*119520*/  IMAD.X R7, R3, 0x1, R47, P1 ;  /* 0x0000000103077824 */ /* 0x000fca00008e062f */
[----:B------:R0:W-:Y:S02]  /*119530*/  STL.64 [R1+0x1490], R6 ;  /* 0x0014900601007387 */ /* 0x0001e40000100a00 */
[----:B0-----:R-:W-:Y:S02]  /*119540*/  IADD3 R6, P1, R2, R48, RZ ;  /* 0x0000003002067210 */ /* 0x001fe40007f3e0ff */
[----:B----4-:R-:W-:Y:S02]  /*119550*/  F2FP.SATFINITE.E5M2.F32.PACK_AB_MERGE_C R41, R17, R13, RZ ;  /* 0x0000000d1129723e */ /* 0x010fe400048060ff */
[----:B------:R-:W3:Y:S04]  /*119560*/  LDL.LU R13, [R1+0x23f0] ;  /* 0x0023f000010d7983 */ /* 0x000ee80000300800 */
[----:B------:R-:W3:Y:S01]  /*119570*/  LDL.LU R17, [R1+0x23f4] ;  /* 0x0023f40001117983 */ /* 0x000ee20000300800 */
[----:B------:R-:W-:-:S05]  /*119580*/  IMAD.X R7, R3, 0x1, R46, P1 ;  /* 0x0000000103077824 */ /* 0x000fca00008e062e */
[----:B------:R-:W-:Y:S01]  /*119590*/  STL.64 [R1+0x1480], R6 ;  /* 0x0014800601007387 */ /* 0x000fe20000100a00 */
[----:B------:R-:W-:-:S03]  /*1195a0*/  F2FP.SATFINITE.E5M2.F32.PACK_AB_MERGE_C R15, R0, R36, RZ ;  /* 0x00000024000f723e */ /* 0x000fc600048060ff */
[----:B------:R-:W4:Y:S04]  /*1195b0*/  LDL.LU R36, [R1+0x23f8] ;  /* 0x0023f80001247983 */ /* 0x000f280000300800 */
[----:B------:R-:W4:Y:S01]  /*1195c0*/  LDL.LU R0, [R1+0x23fc] ;  /* 0x0023fc0001007983 */ /* 0x000f220000300800 */
[----:B------:R-:W-:Y:S01]  /*1195d0*/  VIADD R2, R2, UR6 ;  /* 0x0000000602027c36 */ /* 0x000fe20008000000 */
[----:B------:R-:W-:Y:S02]  /*1195e0*/  ULDC UR6, c[0x0][0x248] ;  /* 0x0000920000067ab9 */ /* 0x000fe40000000800 */
[----:B------:R-:W-:Y:S02]  /*1195f0*/  STL.64 [R1+0x60b0], R14 ;  /* 0x0060b00e01007387 */ /* 0x000fe40000100a00 */
[----:B------:R-:W-:-:S02]  /*119600*/  SHF.R.S32.HI R3, RZ, 0x1f, R2 ;  /* 0x0000001fff037819 */ /* 0x000fc40000011402 */
[----:B------:R-:W-:-:S05]  /*119610*/  F2FP.SATFINITE.E5M2.F32.PACK_AB_MERGE_C R5, R43, R30, RZ ;  /* 0x0000001e2b05723e */ /* 0x000fca00048060ff */
[----:B------:R0:W-:Y:S02]  /*119620*/  STL.64 [R1+0x6078], R4 ;  /* 0x0060780401007387 */ /* 0x0001e40000100a00 */
[----:B0-----:R-:W-:-:S05]  /*119630*/  IADD3 R4, P1, R2, R59, RZ ;  /* 0x0000003b02047210 */ /* 0x001fca0007f3e0ff */
[----:B------:R-:W-:Y:S01]  /*119640*/  IMAD.X R5, R3, 0x1, R58, P1 ;  /* 0x0000000103057824 */ /* 0x000fe200008e063a */
[----:B------:R-:W-:-:S05]  /*119650*/  F2FP.SATFINITE.E5M2.F32.PACK_AB_MERGE_C R9, R27, R9, RZ ;  /* 0x000000091b09723e */ /* 0x000fca00048060ff */
[----:B------:R-:W-:Y:S01]  /*119660*/  STL.64 [R1+0x6090], R8 ;  /* 0x0060900801007387 */ /* 0x000fe20000100a00 */
[----:B--2---:R-:W-:-:S05]  /*119670*/  F2FP.SATFINITE.E5M2.F32.PACK_AB_MERGE_C R43, R31, R29, RZ ;  /* 0x0000001d1f2b723e */ /* 0x004fca00048060ff */
[----:B------:R-:W-:Y:S04]  /*119680*/  STL.64 [R1+0x60e8], R42 ;  /* 0x0060e82a01007387 */ /* 0x000fe80000100a00 */
[----:B------:R0:W-:Y:S04]  /*119690*/  STL.64 [R1+0x1470], R4 ;  /* 0x0014700401007387 */ /* 0x0001e80000100a00 */
[----:B------:R-:W2:Y:S04]  /*1196a0*/  LDL.LU R24, [R1+0x23e0] ;  /* 0x0023e00001187983 */ /* 0x000ea80000300800 */
[----:B------:R-:W2:Y:S01]  /*1196b0*/  LDL.LU R23, [R1+0x23e4] ;  /* 0x0023e40001177983 */ /* 0x000ea20000300800 */
[----:B------:R-:W-:-:S03]  /*1196c0*/  F2FP.SATFINITE.E5M2.F32.PACK_AB_MERGE_C R40, R40, R35, RZ ;  /* 0x000000232828723e */ /* 0x000fc600048060ff */
[----:B------:R-:W2:Y:S04]  /*1196d0*/  LDL.LU R33, [R1+0x23e8] ;  /* 0x0023e80001217983 */ /* 0x000ea80000300800 */
[----:B------:R-:W2:Y:S01]  /*1196e0*/  LDL.LU R35, [R1+0x23ec] ;  /* 0x0023ec0001237983 */ /* 0x000ea20000300800 */
[----:B0-----:R-:W-:-:S03]  /*1196f0*/  IADD3 R4, P1, R2, R61, RZ ;  /* 0x0000003d02047210 */ /* 0x001fc60007f3e0ff */
[----:B------:R-:W2:Y:S04]  /*119700*/  LDL.LU R44, [R1+0x23d0] ;  /* 0x0023d000012c7983 */ /* 0x000ea80000300800 */
[----:B------:R-:W2:Y:S04]  /*119710*/  LDL.LU R30, [R1+0x23d4] ;  /* 0x0023d400011e7983 */ /* 0x000ea80000300800 */
[----:B------:R-:W2:Y:S04]  /*119720*/  LDL.LU R25, [R1+0x23d8] ;  /* 0x0023d80001197983 */ /* 0x000ea80000300800 */
[----:B------:R-:W2:Y:S01]  /*119730*/  LDL.LU R31, [R1+0x23dc] ;  /* 0x0023dc00011f7983 */ /* 0x000ea20000300800 */
[----:B------:R-:W-:-:S03]  /*119740*/  IMAD.X R5, R3, 0x1, R60, P1 ;  /* 0x0000000103057824 */ /* 0x000fc600008e063c */
[----:B------:R-:W-:Y:S04]  /*119750*/  STL.64 [R1+0x6100], R40 ;  /* 0x0061002801007387 */ /* 0x000fe80000100a00 */
[----:B------:R-:W2:Y:S04]  /*119760*/  LDL.LU R45, [R1+0x23c0] ;  /* 0x0023c000012d7983 */ /* 0x000ea80000300800 */
[----:B------:R-:W2:Y:S04]  /*119770*/  LDL.LU R28, [R1+0x23c4] ;  /* 0x0023c400011c7983 */ /* 0x000ea80000300800 */
[----:B------:R-:W2:Y:S04]  /*119780*/  LDL.LU R37, [R1+0x23c8] ;  /* 0x0023c80001257983 */ /* 0x000ea80000300800 */
[----:B------:R0:W-:Y:S04]  /*119790*/  STL.64 [R1+0x1468], R4 ;  /* 0x0014680401007387 */ /* 0x0001e80000100a00 */
[----:B------:R-:W2:Y:S04]  /*1197a0*/  LDL.LU R29, [R1+0x23cc] ;  /* 0x0023cc00011d7983 */ /* 0x000ea80000300800 */
[----:B------:R-:W2:Y:S04]  /*1197b0*/  LDL.LU R32, [R1+0x23b0] ;  /* 0x0023b00001207983 */ /* 0x000ea80000300800 */
[----:B------:R-:W2:Y:S04]  /*1197c0*/  LDL.LU R26, [R1+0x23b4] ;  /* 0x0023b400011a7983 */ /* 0x000ea80000300800 */
[----:B------:R-:W2:Y:S04]  /*1197d0*/  LDL.LU R34, [R1+0x23b8] ;  /* 0x0023b80001227983 */ /* 0x000ea80000300800 */
[----:B------:R-:W2:Y:S01]  /*1197e0*/  LDL.LU R27, [R1+0x23bc] ;  /* 0x0023bc00011b7983 */ /* 0x000ea20000300800 */
[----:B---3--:R-:W-:-:S05]  /*1197f0*/  F2FP.SATFINITE.E5M2.F32.PACK_AB_MERGE_C R38, R17, R13, RZ ;  /* 0x0000000d1126723e */ /* 0x008fca00048060ff */
[----:B------:R-:W-:Y:S04]  /*119800*/  STL.64 [R1+0x6110], R38 ;  /* 0x0061102601007387 */ /* 0x000fe80000100a00 */
[----:B------:R-:W3:Y:S04]  /*119810*/  LDL.LU R6, [R1+0x23a0] ;  /* 0x0023a00001067983 */ /* 0x000ee80000300800 */
[----:B------:R-:W3:Y:S04]  /*119820*/  LDL.LU R22, [R1+0x23a4] ;  /* 0x0023a40001167983 */ /* 0x000ee80000300800 */
[----:B------:R-:W3:Y:S04]  /*119830*/  LDL.LU R12, [R1+0x23a8] ;  /* 0x0023a800010c7983 */ /* 0x000ee80000300800 */
[----:B------:R-:W3:Y:S04]  /*119840*/  LDL.LU R20, [R1+0x23ac] ;  /* 0x0023ac0001147983 */ /* 0x000ee80000300800 */
[----:B------:R-:W3:Y:S04]  /*119850*/  LDL.LU R16, [R1+0x2390] ;  /* 0x0023900001107983 */ /* 0x000ee80000300800 */
[----:B------:R-:W3:Y:S01]  /*119860*/  LDL.LU R13, [R1+0x2394] ;  /* 0x00239400010d7983 */ /* 0x000ee20000300800 */
[----:B----4-:R-:W-:-:S03]  /*119870*/  F2FP.SATFINITE.E5M2.F32.PACK_AB_MERGE_C R36, R0, R36, RZ ;  /* 0x000000240024723e */ /* 0x010fc600048060ff */
[----:B------:R-:W4:Y:S04]  /*119880*/  LDL.LU R17, [R1+0x2398] ;  /* 0x0023980001117983 */ /* 0x000f280000300800 */
[----:B------:R-:W4:Y:S01]  /*119890*/  LDL.LU R0, [R1+0x239c] ;  /* 0x00239c0001007983 */ /* 0x000f220000300800 */
[----:B0-----:R-:W-:-:S05]  /*1198a0*/  IADD3 R4, P1, R2, R57, RZ ;  /* 0x0000003902047210 */ /* 0x001fca0007f3e0ff */
[----:B------:R-:W-:Y:S01]  /*1198b0*/  IMAD.X R5, R3, 0x1, R56, P1 ;  /* 0x0000000103057824 */ /* 0x000fe200008e0638 */
[----:B------:R-:W-:Y:S01]  /*1198c0*/  STL [R1+0x6148], R36 ;  /* 0x0061482401007387 */ /* 0x000fe20000100800 */
[----:B--2---:R-:W-:-:S05]  /*1198d0*/  F2FP.SATFINITE.E5M2.F32.PACK_AB_MERGE_C R23, R23, R24, RZ ;  /* 0x000000181717723e */ /* 0x004fca00048060ff */
[----:B------:R-:W-:Y:S04]  /*1198e0*/  STL [R1+0x6158], R23 ;  /* 0x0061581701007387 */ /* 0x000fe80000100800 */
[----:B------:R0:W-:Y:S01]  /*1198f0*/  STL.64 [R1+0x1458], R4 ;  /* 0x0014580401007387 */ /* 0x0001e20000100a00 */
[----:B------:R-:W-:Y:S02]  /*119900*/  F2FP.SATFINITE.E5M2.F32.PACK_AB_MERGE_C R35, R35, R33, RZ ;  /* 0x000000212323723e */ /* 0x000fe400048060ff */
[----:B------:R-:W-:Y:S02]  /*119910*/  F2FP.SATFINITE.E5M2.F32.PACK_AB_MERGE_C R30, R30, R44, RZ ;  /* 0x0000002c1e1e723e */ /* 0x000fe400048060ff */
[----:B0-----:R-:W-:Y:S02]  /*119920*/  IADD3 R4, P1, R2, R55, RZ ;  /* 0x0000003702047210 */ /* 0x001fe40007f3e0ff */
[----:B------:R-:W-:-:S03]  /*119930*/  F2FP.SATFINITE.E5M2.F32.PACK_AB_MERGE_C R31, R31, R25, RZ ;  /* 0x000000191f1f723e */ /* 0x000fc600048060ff */
[----:B------:R-:W-:Y:S01]  /*119940*/  IMAD.X R5, R3, 0x1, R54, P1 ;  /* 0x0000000103057824 */ /* 0x000fe200008e0636 */
[----:B------:R-:W-:Y:S04]  /*119950*/  STL [R1+0x615c], R35 ;  /* 0x00615c2301007387 */ /* 0x000fe80000100800 */
[----:B------:R-:W-:Y:S04]  /*119960*/  STL.64 [R1+0x6120], R30 ;  /* 0x0061201e01007387 */ /* 0x000fe80000100a00 */
[----:B------:R0:W-:Y:S01]  /*119970*/  STL.64 [R1+0x1460], R4 ;  /* 0x0014600401007387 */ /* 0x0001e20000100a00 */
[----:B------:R-:W-:-:S02]  /*119980*/  F2FP.SATFINITE.E5M2.F32.PACK_AB_MERGE_C R28, R28, R45, RZ ;  /* 0x0000002d1c1c723e */ /* 0x000fc400048060ff */
[----:B0-----:R-:W-:Y:S02]  /*119990*/  IADD3 R4, P1, R2, R53, RZ ;  /* 0x0000003502047210 */ /* 0x001fe40007f3e0ff */
[----:B------:R-:W-:-:S03]  /*1199a0*/  F2FP.SATFINITE.E5M2.F32.PACK_AB_MERGE_C R29, R29, R37, RZ ;  /* 0x000000251d1d723e */ /* 0x000fc600048060ff */
[----:B------:R-:W-:Y:S02]  /*1199b0*/  IMAD.X R5, R3, 0x1, R52, P1 ;  /* 0x0000000103057824 */ /* 0x000fe400008e0634 */
[----:B------:R-:W-:Y:S04]  /*1199c0*/  STL.64 [R1+0x6128], R28 ;  /* 0x0061281c01007387 */ /* 0x000fe80000100a00 */
[----:B------:R0:W-:Y:S01]  /*1199d0*/  STL.64 [R1+0x1450], R4 ;  /* 0x0014500401007387 */ /* 0x0001e20000100a00 */
[----:B------:R-:W-:Y:S02]  /*1199e0*/  F2FP.SATFINITE.E5M2.F32.PACK_AB_MERGE_C R26, R26, R32, RZ ;  /* 0x000000201a1a723e */ /* 0x000fe400048060ff */
[----:B------:R-:W-:Y:S02]  /*1199f0*/  F2FP.SATFINITE.E5M2.F32.PACK_AB_MERGE_C R27, R27, R34, RZ ;  /* 0x000000221b1b723e */ /* 0x000fe400048060ff */
[----:B0-----:R-:W-:-:S03]  /*119a00*/  IADD3 R4, P1, R2, R51, RZ ;  /* 0x0000003302047210 */ /* 0x001fc60007f3e0ff */
[----:B------:R-:W-:Y:S02]  /*119a10*/  STL.64 [R1+0x6138], R26 ;  /* 0x0061381a01007387 */ /* 0x000fe40000100a00 */
        /* <DEDUP_REMOVED lines=8> */
[----:B------:R-:W2:Y:S01]  /*119aa0*/  LDL.LU R11, [R1+0x2380] ;  /* 0x00238000010b7983 */ /* 0x000ea20000300800 */
[----:B---3--:R-:W-:Y:S02]  /*119ab0*/  F2FP.SATFINITE.E5M2.F32.PACK_AB_MERGE_C R32, R22, R6, RZ ;  /* 0x000000061620723e */ /* 0x008fe400048060ff */
[----:B------:R-:W-:Y:S02]  /*119ac0*/  F2FP.SATFINITE.E5M2.F32.PACK_AB_MERGE_C R10, R13, R16, RZ ;  /* 0x000000100d0a723e */ /* 0x000fe400048060ff */
[----:B------:R-:W2:Y:S01]  /*119ad0*/  LDL.LU R16, [R1+0x2384] ;  /* 0x0023840001107983 */ /* 0x000ea20000300800 */
[----:B----4-:R-:W-:-:S03]  /*119ae0*/  F2FP.SATFINITE.E5M2.F32.PACK_AB_MERGE_C R6, R0, R17, RZ ;  /* 0x000000110006723e */ /* 0x010fc600048060ff */
[----:B------:R-:W3:Y:S04]  /*119af0*/  LDL.LU R17, [R1+0x2388] ;  /* 0x0023880001117983 */ /* 0x000ee80000300800 */
[----:B------:R-:W3:Y:S01]  /*119b00*/  LDL.LU R0, [R1+0x238c] ;  /* 0x00238c0001007983 */ /* 0x000ee20000300800 */
[----:B------:R-:W-:Y:S01]  /*119b10*/  VIADD R2, R2, UR6 ;  /* 0x0000000602027c36 */ /* 0x000fe20008000000 */
[----:B------:R-:W-:Y:S01]  /*119b20*/  F2FP.SATFINITE.E5M2.F32.PACK_AB_MERGE_C R3, R20, R12, RZ ;  /* 0x0000000c1403723e */ /* 0x000fe200048060ff */
[----:B------:R-:W-:Y:S01]  /*119b30*/  ULDC UR6, c[0x0][0x248] ;  /* 0x0000920000067ab9 */ /* 0x000fe20000000800 */
[----:B------:R-:W4:Y:S02]  /*119b40*/  LDL.LU R38, [R1+0x2370] ;  /* 0x0023700001267983 */ /* 0x000f240000300800 */
[----:B------:R-:W-:-:S02]  /*119b50*/  SHF.R.S32.HI R7, RZ, 0x1f, R2 ;  /* 0x0000001fff077819 */ /* 0x000fc40000011402 */
[----:B0-----:R-:W-:-:S05]  /*119b60*/  IADD3 R4, P1, R2, R59, RZ ;  /* 0x0000003b02047210 */ /* 0x001fca0007f3e0ff */
[----:B------:R-:W-:-:S05]  /*119b70*/  IMAD.X R5, R7, 0x1, R58, P1 ;  /* 0x0000000107057824 */ /* 0x000fca00008e063a */
[----:B------:R0:W-:Y:S04]  /*119b80*/  STL.64 [R1+0x1430], R4 ;  /* 0x0014300401007387 */ /* 0x0001e80000100a00 */
        /* <DEDUP_REMOVED lines=26> */
[----:B------:R0:W-:Y:S04]  /*119d30*/  STL.64 [R1+0x6150], R10 ;  /* 0x0061500a01007387 */ /* 0x0001e80000100a00 */
[----:B------:R-:W2:Y:S01]  /*119d40*/  LDL.LU R16, [R1+0x2738] ;  /* 0x0027380001107983 */ /* 0x000ea20000300800 */
[----:B---3--:R-:W-:-:S03]  /*119d50*/  F2FP.SATFINITE.E5M2.F32.PACK_AB_MERGE_C R17, R0, R17, RZ ;  /* 0x000000110011723e */ /* 0x008fc600048060ff */
[----:B------:R-:W2:Y:S01]  /*119d60*/  LDL.LU R0, [R1+0x273c] ;  /* 0x00273c0001007983 */ /* 0x000ea20000300800 */
[----:B0-----:R-:W-:-:S05]  /*119d70*/  IADD3 R10, P1, R2, R61, RZ ;  /* 0x0000003d020a7210 */ /* 0x001fca0007f3e0ff */
[----:B------:R-:W-:Y:S01]  /*119d80*/  IMAD.X R11, R7, 0x1, R60, P1 ;  /* 0x00000001070b7824 */ /* 0x000fe200008e063c */
[----:B----4-:R-:W-:Y:S02]  /*119d90*/  F2FP.SATFINITE.E5M2.F32.PACK_AB_MERGE_C R4, R4, R38, RZ ;  /* 0x000000260404723e */ /* 0x010fe400048060ff */
[----:B------:R-:W-:-:S05]  /*119da0*/  F2FP.SATFINITE.E5M2.F32.PACK_AB_MERGE_C R5, R5, R39, RZ ;  /* 0x000000270505723e */ /* 0x000fca00048060ff */
[----:B------:R-:W-:Y:S04]  /*119db0*/  STL.64 [R1+0x6160], R4 ;  /* 0x0061600401007387 */ /* 0x000fe80000100a00 */
[----:B------:R0:W-:Y:S02]  /*119dc0*/  STL.64 [R1+0x1428], R10 ;  /* 0x0014280a01007387 */ /* 0x0001e40000100a00 */
[----:B0-----:R-:W-:-:S05]  /*119dd0*/  IADD3 R10, P1, R2, R57, RZ ;  /* 0x00000039020a7210 */ /* 0x001fca0007f3e0ff */
[----:B------:R-:W-:Y:S01]  /*119de0*/  IMAD.X R11, R7, 0x1, R56, P1 ;  /* 0x00000001070b7824 */ /* 0x000fe200008e0638 */
[----:B------:R-:W-:-:S05]  /*119df0*/  IADD3 R4, P1, R2, R55, RZ ;  /* 0x0000003702047210 */ /* 0x000fca0007f3e0ff */
[----:B------:R-:W-:Y:S01]  /*119e00*/  IMAD.X R5, R7, 0x1, R54, P1 ;  /* 0x0000000107057824 */ /* 0x000fe200008e0636 */
[----:B------:R-:W-:Y:S04]  /*119e10*/  STL.64 [R1+0x1420], R10 ;  /* 0x0014200a01007387 */ /* 0x000fe80000100a00 */
[----:B------:R0:W-:Y:S02]  /*119e20*/  STL.64 [R1+0x1418], R4 ;  /* 0x0014180401007387 */ /* 0x0001e40000100a00 */
[----:B0-----:R-:W-:-:S05]  /*119e30*/  IADD3 R4, P1, R2, R53, RZ ;  /* 0x0000003502047210 */ /* 0x001fca0007f3e0ff */
[----:B------:R-:W-:-:S05]  /*119e40*/  IMAD.X R5, R7, 0x1, R52, P1 ;  /* 0x0000000107057824 */ /* 0x000fca00008e0634 */
[----:B------:R0:W-:Y:S02]  /*119e50*/  STL.64 [R1+0x1410], R4 ;  /* 0x0014100401007387 */ /* 0x0001e40000100a00 */
        /* <DEDUP_REMOVED lines=11> */
[----:B-1----:R-:W-:-:S03]  /*119f10*/  IADD3 R4, P1, R2, R48, RZ ;  /* 0x0000003002047210 */ /* 0x002fc60007f3e0ff */
[----:B------:R-:W-:Y:S02]  /*119f20*/  STL [R1+0x1d24], R10 ;  /* 0x001d240a01007387 */ /* 0x000fe40000100800 */
[----:B------:R-:W-:-:S05]  /*119f30*/  IMAD.X R5, R7, 0x1, R46, P1 ;  /* 0x0000000107057824 */ /* 0x000fca00008e062e */
[----:B------:R0:W-:Y:S02]  /*119f40*/  STL.64 [R1+0x1400], R4 ;  /* 0x0014000401007387 */ /* 0x0001e40000100a00 */
[----:B0-----:R-:W-:Y:S02]  /*119f50*/  F2FP.SATFINITE.E5M2.F32.PACK_AB_MERGE_C R5, R22, R34, RZ ;  /* 0x000000221605723e */ /* 0x001fe400048060ff */
[----:B------:R-:W-:-:S03]  /*119f60*/  F2FP.SATFINITE.E5M2.F32.PACK_AB_MERGE_C R4, R20, R12, RZ ;  /* 0x0000000c1404723e */ /* 0x000fc600048060ff */
[----:B------:R-:W-:Y:S04]  /*119f70*/  STL [R1+0x1d20], R5 ;  /* 0x001d200501007387 */ /* 0x000fe80000100800 */
[----:B------:R2:W-:Y:S02]  /*119f80*/  STL [R1+0x1d38], R4 ;  /* 0x001d380401007387 */ /* 0x0005e40000100800 */
[----:B--2---:R-:W-:Y:S02]  /*119f90*/  F2FP.SATFINITE.E5M2.F32.PACK_AB_MERGE_C R4, R0, R16, RZ ;  /* 0x000000100004723e */ /* 0x004fe400048060ff */
[----:B------:R-:W2:Y:S04]  /*119fa0*/  LDL.LU R16, [R1+0x2720] ;  /* 0x0027200001107983 */ /* 0x000ea80000300800 */
[----:B------:R-:W2:Y:S04]  /*119fb0*/  LDL.LU R0, [R1+0x2724] ;  /* 0x0027240001007983 */ /* 0x000ea80000300800 */
[----:B------:R0:W-:Y:S04]  /*119fc0*/  STL [R1+0x1d34], R4 ;  /* 0x001d340401007387 */ /* 0x0001e80000100800 */
        /* <DEDUP_REMOVED lines=12> */
[----:B------:R-:W-:-:S03]  /*11a090*/  F2FP.SATFINITE.E5M2.F32.PACK_AB_MERGE_C R13, R13, R41, RZ ;  /* 0x000000290d0d723e */ /* 0x000fc600048060ff */
[----:B------:R-:W4:Y:S04]  /*11a0a0*/  LDL.LU R39, [R1+0x26f4] ;  /* 0x0026f40001277983 */ /* 0x000f280000300800 */
[----:B------:R-:W4:Y:S04]  /*11a0b0*/  LDL.LU R40, [R1+0x26f8] ;  /* 0x0026f80001287983 */ /* 0x000f280000300800 */
[----:B------:R-:W4:Y:S01]  /*11a0c0*/  LDL.LU R41, [R1+0x26fc] ;  /* 0x0026fc0001297983 */ /* 0x000f220000300800 */
[----:B------:R-:W-:Y:S02]  /*11a0d0*/  F2FP.SATFINITE.E5M2.F32.PACK_AB_MERGE_C R9, R9, R42, RZ ;  /* 0x0000002a0909723e */ /* 0x000fe400048060ff */
[----:B------:R-:W-:Y:S01]  /*11a0e0*/  F2FP.SATFINITE.E5M2.F32.PACK_AB_MERGE_C R14, R14, R43, RZ ;  /* 0x0000002b0e0e723e */ /* 0x000fe200048060ff */
[----:B------:R-:W4:Y:S01]  /*11a0f0*/  LDL.LU R42, [R1+0x26e0] ;  /* 0x0026e000012a7983 */ /* 0x000f220000300800 */
[----:B------:R-:W-:-:S02]  /*11a100*/  F2FP.SATFINITE.E5M2.F32.PACK_AB_MERGE_C R18, R18, R15, RZ ;  /* 0x0000000f1212723e */ /* 0x000fc400048060ff */
[----:B------:R-:W-:Y:S01]  /*11a110*/  F2FP.SATFINITE.E5M2.F32.PACK_AB_MERGE_C R15, R21, R19, RZ ;  /* 0x00000013150f723e */ /* 0x000fe200048060ff */
        /* <DEDUP_REMOVED lines=9> */
[----:B------:R-:W-:Y:S02]  /*11a1b0*/  SHF.R.S32.HI R7, RZ, 0x1f, R2 ;  /* 0x0000001fff077819 */ /* 0x000fe40000011402 */
[----:B0-----:R-:W-:Y:S01]  /*11a1c0*/  IADD3 R4, P1, R2, R59, RZ ;  /* 0x0000003b02047210 */ /* 0x001fe20007f3e0ff */
[----:B------:R-:W4:Y:S04]  /*11a1d0*/  LDL.LU R45, [R1+0x26c0] ;  /* 0x0026c000012d7983 */ /* 0x000f280000300800 */
[----:B------:R-:W-:Y:S01]  /*11a1e0*/  IMAD.X R5, R7, 0x1, R58, P1 ;  /* 0x0000000107057824 */ /* 0x000fe200008e063a */
[----:B------:R-:W4:Y:S04]  /*11a1f0*/  LDL.LU R37, [R1+0x26c4] ;  /* 0x0026c40001257983 */ /* 0x000f280000300800 */
[----:B------:R-:W4:Y:S04]  /*11a200*/  LDL.LU R34, [R1+0x26c8] ;  /* 0x0026c80001227983 */ /* 0x000f280000300800 */
[----:B------:R2:W-:Y:S04]  /*11a210*/  STL.64 [R1+0x13f0], R4 ;  /* 0x0013f00401007387 */ /* 0x0005e80000100a00 */
[----:B------:R-:W4:Y:S04]  /*11a220*/  LDL.LU R22, [R1+0x26cc] ;  /* 0x0026cc0001167983 */ /* 0x000f280000300800 */
[----:B------:R-:W4:Y:S04]  /*11a230*/  LDL.LU R12, [R1+0x26b0] ;  /* 0x0026b000010c7983 */ /* 0x000f280000300800 */
[----:B------:R-:W4:Y:S01]  /*11a240*/  LDL.LU R20, [R1+0x26b4] ;  /* 0x0026b40001147983 */ /* 0x000f220000300800 */
[----:B--2---:R-:W-:-:S03]  /*11a250*/  F2FP.SATFINITE.E5M2.F32.PACK_AB_MERGE_C R4, R0, R16, RZ ;  /* 0x000000100004723e */ /* 0x004fc600048060ff */
[----:B------:R-:W2:Y:S04]  /*11a260*/  LDL.LU R16, [R1+0x26b8] ;  /* 0x0026b80001107983 */ /* 0x000ea80000300800 */
[----:B------:R-:W2:Y:S04]  /*11a270*/  LDL.LU R0, [R1+0x26bc] ;  /* 0x0026bc0001007983 */ /* 0x000ea80000300800 */
[----:B------:R0:W-:Y:S01]  /*11a280*/  STL [R1+0x1d54], R4 ;  /* 0x001d540401007387 */ /* 0x0001e20000100800 */
[----:B---3--:R-:W-:Y:S02]  /*11a290*/  F2FP.SATFINITE.E5M2.F32.PACK_AB_MERGE_C R10, R26, R11, RZ ;  /* 0x0000000b1a0a723e */ /* 0x008fe400048060ff */
[----:B0-----:R-:W-:-:S03]  /*11a2a0*/  IADD3 R4, P1, R2, R61, RZ ;  /* 0x0000003d02047210 */ /* 0x001fc60007f3e0ff */
[----:B------:R0:W-:Y:S02]  /*11a2b0*/  STL [R1+0x1d50], R10 ;  /* 0x001d500a01007387 */ /* 0x0001e40000100800 */
[----:B------:R-:W-:Y:S01]  /*11a2c0*/  IMAD.X R5, R7, 0x1, R60, P1 ;  /* 0x0000000107057824 */ /* 0x000fe200008e063c */
[----:B----4-:R-:W-:-:S04]  /*11a2d0*/  F2FP.SATFINITE.E5M2.F32.PACK_AB_MERGE_C R11, R28, R27, RZ ;  /* 0x0000001b1c0b723e */ /* 0x010fc800048060ff */
        /* <DEDUP_REMOVED lines=160> */
[----:B------:R-:W-:Y:S02]  /*11ace0*/  SHF.R.S32.HI R7, RZ, 0x1f, R2 ;  /* 0x0000001fff077819 */ /* 0x000fe40000011402 */
[----:B------:R-:W4:Y:S01]  /*11acf0*/  LDL.LU R33, [R1+0x25d4] ;  /* 0x0025d40001217983 */ /* 0x000f220000300800 */
[----:B0-----:R-:W-:-:S03]  /*11ad00*/  IADD3 R4, P1, R2, R59, RZ ;  /* 0x0000003b02047210 */ /* 0x001fc60007f3e0ff */
[----:B------:R-:W4:Y:S04]  /*11ad10*/  LDL.LU R44, [R1+0x25d8] ;  /* 0x0025d800012c7983 */ /* 0x000f280000300800 */
[----:B------:R-:W4:Y:S01]  /*11ad20*/  LDL.LU R25, [R1+0x25dc] ;  /* 0x0025dc0001197983 */ /* 0x000f220000300800 */
[----:B------:R-:W-:-:S05]  /*11ad30*/  IMAD.X R5, R7, 0x1, R58, P1 ;  /* 0x0000000107057824 */ /* 0x000fca00008e063a */
[----:B------:R0:W-:Y:S04]  /*11ad40*/  STL.64 [R1+0x1350], R4 ;  /* 0x0013500401007387 */ /* 0x0001e80000100a00 */
[----:B0-----:R-:W4:Y:S04]  /*11ad50*/  LDL.LU.64 R4, [R1+0x6160] ;  /* 0x0061600001047983 */ /* 0x001f280000300a00 */
        /* <DEDUP_REMOVED lines=23> */
[----:B------:R-:W-:Y:S02]  /*11aed0*/  F2FP.SATFINITE.E5M2.F32.PACK_AB_MERGE_C R23, R36, R23, RZ ;  /* 0x000000172417723e */ /* 0x000fe400048060ff */
[----:B-1----:R-:W-:Y:S01]  /*11aee0*/  IADD3 R10, P1, R2, R55, RZ ;  /* 0x00000037020a7210 */ /* 0x002fe20007f3e0ff */
        /* <DEDUP_REMOVED lines=18> */
[----:B------:R-:W-:Y:S02]  /*11b010*/  F2FP.SATFINITE.E5M2.F32.PACK_AB_MERGE_C R21, R33, R24, RZ ;  /* 0x000000182115723e */ /* 0x000fe400048060ff */
[----:B0-----:R-:W-:-:S02]  /*11b020*/  F2FP.SATFINITE.E5M2.F32.PACK_AB_MERGE_C R19, R25, R44, RZ ;  /* 0x0000002c1913723e */ /* 0x001fc400048060ff */
[----:B-1----:R-:W-:Y:S01]  /*11b030*/  IADD3 R10, P1, R2, R49, RZ ;  /* 0x00000031020a7210 */ /* 0x002fe20007f3e0ff */
        /* <DEDUP_REMOVED lines=9> */
[----:B------:R0:W-:Y:S02]  /*11b0d0*/  STL.64 [R1+0x1320], R10 ;  /* 0x0013200a01007387 */ /* 0x0001e40000100a00 */
[----:B0-----:R-:W-:-:S05]  /*11b0e0*/  F2FP.SATFINITE.E5M2.F32.PACK_AB_MERGE_C R10, R22, R34, RZ ;  /* 0x00000022160a723e */ /* 0x001fca00048060ff */
[----:B------:R0:W-:Y:S04]  /*11b0f0*/  STL [R1+0x1ea4], R10 ;  /* 0x001ea40a01007387 */ /* 0x0001e80000100800 */
[----:B------:R-:W-:Y:S04]  /*11b100*/  STL [R1+0x1eb8], R7 ;  /* 0x001eb80701007387 */ /* 0x000fe80000100800 */
[----:B------:R-:W3:Y:S04]  /*11b110*/  LDL.LU R23, [R1+0x25a0] ;  /* 0x0025a00001177983 */ /* 0x000ee80000300800 */
[----:B0-----:R-:W3:Y:S01]  /*11b120*/  LDL.LU R10, [R1+0x25a4] ;  /* 0x0025a400010a7983 */ /* 0x001ee20000300800 */
[----:B--2---:R-:W-:-:S05]  /*11b130*/  F2FP.SATFINITE.E5M2.F32.PACK_AB_MERGE_C R0, R0, R16, RZ ;  /* 0x000000100000723e */ /* 0x004fca00048060ff */
[----:B------:R0:W-:Y:S04]  /*11b140*/  STL [R1+0x1eb4], R0 ;  /* 0x001eb40001007387 */ /* 0x0001e80000100800 */
[----:B------:R-:W2:Y:S04]  /*11b150*/  LDL.LU R11, [R1+0x25a8] ;  /* 0x0025a800010b7983 */ /* 0x000ea80000300800 */
[----:B------:R-:W2:Y:S04]  /*11b160*/  LDL.LU R26, [R1+0x25ac] ;  /* 0x0025ac00011a7983 */ /* 0x000ea80000300800 */
        /* <DEDUP_REMOVED lines=21> */
[----:B------:R-:W-:-:S03]  /*11b2c0*/  IADD3 R34, P1, R2, R59, RZ ;  /* 0x0000003b02227210 */ /* 0x000fc60007f3e0ff */
        /* <DEDUP_REMOVED lines=10> */
[----:B------:R-:W4:Y:S01]  /*11b370*/  LDL.LU R16, [R1+0x2564] ;  /* 0x0025640001107983 */ /* 0x000f220000300800 */
[----:B---3--:R-:W-:-:S03]  /*11b380*/  F2FP.SATFINITE.E5M2.F32.PACK_AB_MERGE_C R10, R10, R23, RZ ;  /* 0x000000170a0a723e */ /* 0x008fc600048060ff */
[----:B------:R-:W3:Y:S04]  /*11b390*/  LDL.LU R23, [R1+0x6158] ;  /* 0x0061580001177983 */ /* 0x000ee80000300800 */
[----:B------:R0:W-:Y:S02]  /*11b3a0*/  STL [R1+0x1ecc], R10 ;  /* 0x001ecc0a01007387 */ /* 0x0001e40000100800 */
[----:B0-----:R-:W-:Y:S02]  /*11b3b0*/  IADD3 R10, P1, R2, R61, RZ ;  /* 0x0000003d020a7210 */ /* 0x001fe40007f3e0ff */
[----:B--2---:R-:W-:-:S03]  /*11b3c0*/  F2FP.SATFINITE.E5M2.F32.PACK_AB_MERGE_C R26, R26, R11, RZ ;  /* 0x0000000b1a1a723e */ /* 0x004fc600048060ff */
[C---:B------:R-:W-:Y:S02]  /*11b3d0*/  IMAD.X R11, R7.reuse, 0x1, R60, P1 ;  /* 0x00000001070b7824 */ /* 0x040fe400008e063c */
[----:B------:R0:W-:Y:S04]  /*11b3e0*/  STL [R1+0x1ec8], R26 ;  /* 0x001ec81a01007387 */ /* 0x0001e80000100800 */
[----:B------:R1:W-:Y:S01]  /*11b3f0*/  STL.64 [R1+0x12f8], R10 ;  /* 0x0012f80a01007387 */ /* 0x0003e20000100a00 */
[----:B----4-:R-:W-:Y:S02]  /*11b400*/  F2FP.SATFINITE.E5M2.F32.PACK_AB_MERGE_C R27, R28, R27, RZ ;  /* 0x0000001b1c1b723e */ /* 0x010fe400048060ff */
[----:B0-----:R-:W-:Y:S02]  /*11b410*/  F2FP.SATFINITE.E5M2.F32.PACK_AB_MERGE_C R26, R30, R29, RZ ;  /* 0x0000001d1e1a723e */ /* 0x001fe400048060ff */
[----:B-1----:R-:W-:Y:S01]  /*11b420*/  IADD3 R10, P1, R2, R57, RZ ;  /* 0x00000039020a7210 */ /* 0x002fe20007f3e0ff */
[----:B------:R-:W-:Y:S04]  /*11b430*/  STL [R1+0x1edc], R27 ;  /* 0x001edc1b01007387 */ /* 0x000fe80000100800 */
[----:B------:R-:W-:Y:S01]  /*11b440*/  IMAD.X R11, R7, 0x1, R56, P1 ;  /* 0x00000001070b7824 */ /* 0x000fe200008e0638 */
[----:B------:R-:W-:Y:S04]  /*11b450*/  STL [R1+0x1ed4], R26 ;  /* 0x001ed41a01007387 */ /* 0x000fe80000100800 */
[----:B------:R0:W-:Y:S02]  /*11b460*/  STL.64 [R1+0x12f0], R10 ;  /* 0x0012f00a01007387 */ /* 0x0001e40000100a00 */
[----:B0-----:R-:W-:-:S02]  /*11b470*/  F2FP.SATFINITE.E5M2.F32.PACK_AB_MERGE_C R10, R0, R12, RZ ;  /* 0x0000000c000a723e */ /* 0x001fc400048060ff */
        /* <DEDUP_REMOVED lines=22> */
[----:B------:R-:W-:-:S02]  /*11b5e0*/  F2FP.SATFINITE.E5M2.F32.PACK_AB_MERGE_C R21, R33, R24, RZ ;  /* 0x000000182115723e */ /* 0x000fc400048060ff */
[----:B0-----:R-:W-:Y:S02]  /*11b5f0*/  F2FP.SATFINITE.E5M2.F32.PACK_AB_MERGE_C R19, R25, R44, RZ ;  /* 0x0000002c1913723e */ /* 0x001fe400048060ff */
        /* <DEDUP_REMOVED lines=8> */
[----:B------:R-:W-:-:S05]  /*11b680*/  IMAD.X R11, R7, 0x1, R46, P1 ;  /* 0x00000001070b7824 */ /* 0x000fca00008e062e */
[----:B------:R0:W-:Y:S01]  /*11b690*/  STL.64 [R1+0x12a8], R10 ;  /* 0x0012a80a01007387 */ /* 0x0001e20000100a00 */
[----:B------:R-:W-:Y:S02]  /*11b6a0*/  F2FP.SATFINITE.E5M2.F32.PACK_AB_MERGE_C R7, R16, R20, RZ ;  /* 0x000000141007723e */ /* 0x000fe400048060ff */
[----:B0-----:R-:W-:Y:S02]  /*11b6b0*/  F2FP.SATFINITE.E5M2.F32.PACK_AB_MERGE_C R10, R22, R34, RZ ;  /* 0x00000022160a723e */ /* 0x001fe400048060ff */
[----:B------:R-:W4:Y:S04]  /*11b6c0*/  LDL.LU R34, [R1+0x2360] ;  /* 0x0023600001227983 */ /* 0x000f280000300800 */
[----:B------:R-:W-:Y:S04]  /*11b6d0*/  STL [R1+0x1c9c], R10 ;  /* 0x001c9c0a01007387 */ /* 0x000fe80000100800 */
[----:B------:R-:W4:Y:S04]  /*11b6e0*/  LDL.LU R22, [R1+0x2364] ;  /* 0x0023640001167983 */ /* 0x000f280000300800 */
        /* <DEDUP_REMOVED lines=33> */
[----:B----4-:R-:W-:Y:S02]  /*11b900*/  F2FP.SATFINITE.E5M2.F32.PACK_AB_MERGE_C R10, R22, R34, RZ ;  /* 0x00000022160a723e */ /* 0x010fe400048060ff */
[----:B------:R-:W4:Y:S04]  /*11b910*/  LDL.LU R34, [R1+0x1bb8] ;  /* 0x001bb80001227983 */ /* 0x000f280000300800 */
[----:B------:R-:W4:Y:S04]  /*11b920*/  LDL.LU R22, [R1+0x1bbc] ;  /* 0x001bbc0001167983 */ /* 0x000f280000300800 */
[----:B------:R0:W-:Y:S01]  /*11b930*/  STL [R1+0x1ce0], R10 ;  /* 0x001ce00a01007387 */ /* 0x0001e20000100800 */
[----:B---3--:R-:W-:-:S02]  /*11b940*/  F2FP.SATFINITE.E5M2.F32.PACK_AB_MERGE_C R26, R28, R27, RZ ;  /* 0x0000001b1c1a723e */ /* 0x008fc400048060ff */
[----:B0-----:R-:W-:-:S03]  /*11b950*/  IADD3 R10, P1, R2, R61, RZ ;  /* 0x0000003d020a7210 */ /* 0x001fc60007f3e0ff */
[----:B------:R0:W-:Y:S02]  /*11b960*/  STL [R1+0x1cdc], R26 ;  /* 0x001cdc1a01007387 */ /* 0x0001e40000100800 */
[----:B------:R-:W-:Y:S01]  /*11b970*/  IMAD.X R11, R7, 0x1, R60, P1 ;  /* 0x00000001070b7824 */ /* 0x000fe200008e063c */
[----:B------:R-:W-:Y:S02]  /*11b980*/  F2FP.SATFINITE.E5M2.F32.PACK_AB_MERGE_C R16, R16, R20, RZ ;  /* 0x000000141010723e */ /* 0x000fe400048060ff */
[----:B0-----:R-:W-:Y:S02]  /*11b990*/  F2FP.SATFINITE.E5M2.F32.PACK_AB_MERGE_C R26, R30, R29, RZ ;  /* 0x0000001d1e1a723e */ /* 0x001fe400048060ff */
[----:B------:R0:W-:Y:S04]  /*11b9a0*/  STL.64 [R1+0x1290], R10 ;  /* 0x0012900a01007387 */ /* 0x0001e80000100a00 */
[----:B------:R-:W-:Y:S04]  /*11b9b0*/  STL [R1+0x1d10], R26 ;  /* 0x001d101a01007387 */ /* 0x000fe80000100800 */
[----:B------:R1:W-:Y:S04]  /*11b9c0*/  STL [R1+0x1cfc], R16 ;  /* 0x001cfc1001007387 */ /* 0x0003e80000100800 */
[----:B------:R-:W3:Y:S01]  /*11b9d0*/  LDL.LU R20, [R1+0x1b80] ;  /* 0x001b800001147983 */ /* 0x000ee20000300800 */
[----:B0-----:R-:W-:-:S03]  /*11b9e0*/  IADD3 R10, P1, R2, R57, RZ ;  /* 0x00000039020a7210 */ /* 0x001fc60007f3e0ff */
[----:B-1----:R-:W3:Y:S02]  /*11b9f0*/  LDL.LU R16, [R1+0x1b84] ;  /* 0x001b840001107983 */ /* 0x002ee40000300800 */
        /* <DEDUP_REMOVED lines=28> */
[----:B------:R-:W-:Y:S04]  /*11bbc0*/  STL [R1+0x1d70], R19 ;  /* 0x001d701301007387 */ /* 0x000fe80000100800 */
[----:B------:R0:W-:Y:S02]  /*11bbd0*/  STL.64 [R1+0x1278], R10 ;  /* 0x0012780a01007387 */ /* 0x0001e40000100a00 */
[----:B0-----:R-:W-:-:S02]  /*11bbe0*/  F2FP.SATFINITE.E5M2.F32.PACK_AB_MERGE_C R10, R0, R12, RZ ;  /* 0x0000000c000a723e */ /* 0x001fc400048060ff */
        /* <DEDUP_REMOVED lines=8> */
[----:B----4-:R-:W-:-:S05]  /*11bc70*/  F2FP.SATFINITE.E5M2.F32.PACK_AB_MERGE_C R7, R22, R34, RZ ;  /* 0x000000221607723e */ /* 0x010fca00048060ff */
[----:B------:R3:W-:Y:S04]  /*11bc80*/  STL [R1+0x1d84], R7 ;  /* 0x001d840701007387 */ /* 0x0007e80000100800 */
        /* <DEDUP_REMOVED lines=26> */
[----:B------:R-:W2:Y:S01]  /*11be30*/  LDL.LU R0, [R1+0x1a94] ;  /* 0x001a940001007983 */ /* 0x000ea20000300800 */
[----:B------:R-:W-:Y:S01]  /*11be40*/  VIADD R2, R2, UR6 ;  /* 0x0000000602027c36 */ /* 0x000fe20008000000 */
[----:B------:R-:W-:Y:S02]  /*11be50*/  ULDC UR6, c[0x0][0x248] ;  /* 0x0000920000067ab9 */ /* 0x000fe40000000800 */
[----:B------:R0:W-:Y:S02]  /*11be60*/  STL [R1+0x1da0], R7 ;  /* 0x001da00701007387 */ /* 0x0001e40000100800 */
[----:B------:R-:W-:-:S02]  /*11be70*/  IADD3 R10, P1, R2, R59, RZ ;  /* 0x0000003b020a7210 */ /* 0x000fc40007f3e0ff */
[----:B0-----:R-:W-:-:S05]  /*11be80*/  SHF.R.S32.HI R7, RZ, 0x1f, R2 ;  /* 0x0000001fff077819 */ /* 0x001fca0000011402 */
[----:B------:R-:W-:Y:S01]  /*11be90*/  IMAD.X R11, R7, 0x1, R58, P1 ;  /* 0x00000001070b7824 */ /* 0x000fe200008e063a */
[----:B------:R-:W-:-:S04]  /*11bea0*/  F2FP.SATFINITE.E5M2.F32.PACK_AB_MERGE_C R27, R28, R27, RZ ;  /* 0x0000001b1c1b723e */ /* 0x000fc800048060ff */
[----:B------:R0:W-:Y:S04]  /*11beb0*/  STL.64 [R1+0x1258], R10 ;  /* 0x0012580a01007387 */ /* 0x0001e80000100a00 */
[----:B------:R1:W-:Y:S01]  /*11bec0*/  STL [R1+0x1db4], R27 ;  /* 0x001db41b01007387 */ /* 0x0003e20000100800 */
[----:B0-----:R-:W-:Y:S02]  /*11bed0*/  IADD3 R10, P1, R2, R61, RZ ;  /* 0x0000003d020a7210 */ /* 0x001fe40007f3e0ff */
[----:B----4-:R-:W-:-:S03]  /*11bee0*/  F2FP.SATFINITE.E5M2.F32.PACK_AB_MERGE_C R26, R30, R29, RZ ;  /* 0x0000001d1e1a723e */ /* 0x010fc600048060ff */
[----:B------:R-:W-:Y:S02]  /*11bef0*/  IMAD.X R11, R7, 0x1, R60, P1 ;  /* 0x00000001070b7824 */ /* 0x000fe400008e063c */
        /* <DEDUP_REMOVED lines=9> */
[----:B---3--:R-:W-:-:S02]  /*11bf90*/  F2FP.SATFINITE.E5M2.F32.PACK_AB_MERGE_C R10, R16, R20, RZ ;  /* 0x00000014100a723e */ /* 0x008fc400048060ff */
[----:B------:R-:W3:Y:S04]  /*11bfa0*/  LDL.LU R20, [R1+0x1a98] ;  /* 0x001a980001147983 */ /* 0x000ee80000300800 */
[----:B------:R-:W3:Y:S04]  /*11bfb0*/  LDL.LU R16, [R1+0x1a9c] ;  /* 0x001a9c0001107983 */ /* 0x000ee80000300800 */
[----:B------:R0:W-:Y:S01]  /*11bfc0*/  STL [R1+0x1de0], R10 ;  /* 0x001de00a01007387 */ /* 0x0001e20000100800 */
[----:B------:R-:W-:Y:S02]  /*11bfd0*/  F2FP.SATFINITE.E5M2.F32.PACK_AB_MERGE_C R26, R41, R40, RZ ;  /* 0x00000028291a723e */ /* 0x000fe400048060ff */
[----:B0-----:R-:W-:-:S03]  /*11bfe0*/  IADD3 R10, P1, R2, R55, RZ ;  /* 0x00000037020a7210 */ /* 0x001fc60007f3e0ff */
        /* <DEDUP_REMOVED lines=13> */
[----:B------:R0:W-:Y:S04]  /*11c0c0*/  STL [R1+0x1e10], R21 ;  /* 0x001e101501007387 */ /* 0x0001e80000100800 */
[----:B------:R-:W-:Y:S01]  /*11c0d0*/  IMAD.X R11, R7, 0x1, R50, P1 ;  /* 0x00000001070b7824 */ /* 0x000fe200008e0632 */
[----:B------:R1:W-:Y:S04]  /*11c0e0*/  STL [R1+0x1e0c], R19 ;  /* 0x001e0c1301007387 */ /* 0x0003e80000100800 */
[----:B------:R4:W-:Y:S01]  /*11c0f0*/  STL.64 [R1+0x1228], R10 ;  /* 0x0012280a01007387 */ /* 0x0009e20000100a00 */
[----:B0-----:R-:W-:-:S02]  /*11c100*/  F2FP.SATFINITE.E5M2.F32.PACK_AB_MERGE_C R21, R37, R45, RZ ;  /* 0x0000002d2515723e */ /* 0x001fc400048060ff */
[----:B-1----:R-:W-:-:S03]  /*11c110*/  F2FP.SATFINITE.E5M2.F32.PACK_AB_MERGE_C R19, R22, R34, RZ ;  /* 0x000000221613723e */ /* 0x002fc600048060ff */
[----:B------:R-:W-:Y:S01]  /*11c120*/  STL [R1+0x1ad0], R21 ;  /* 0x001ad01501007387 */ /* 0x000fe20000100800 */
[----:B----4-:R-:W-:-:S03]  /*11c130*/  IADD3 R10, P1, R2, R49, RZ ;  /* 0x00000031020a7210 */ /* 0x010fc60007f3e0ff */
[----:B------:R-:W-:Y:S02]  /*11c140*/  STL [R1+0x1e18], R19 ;  /* 0x001e181301007387 */ /* 0x000fe40000100800 */
[----:B------:R-:W-:Y:S02]  /*11c150*/  IMAD.X R11, R7, 0x1, R47, P1 ;  /* 0x00000001070b7824 */ /* 0x000fe400008e062f */
[----:B------:R-:W4:Y:S04]  /*11c160*/  LDL.LU R26, [R1+0x1a50] ;  /* 0x001a5000011a7983 */ /* 0x000f280000300800 */
[----:B------:R-:W4:Y:S04]  /*11c170*/  LDL.LU R27, [R1+0x1a54] ;  /* 0x001a5400011b7983 */ /* 0x000f280000300800 */
[----:B------:R-:W-:Y:S04]  /*11c180*/  STL.64 [R1+0x1240], R10 ;  /* 0x0012400a01007387 */ /* 0x000fe80000100a00 */
        /* <DEDUP_REMOVED lines=12> */
[----:B------:R-:W-:-:S03]  /*11c250*/  IADD3 R10, P1, R2, R48, RZ ;  /* 0x00000030020a7210 */ /* 0x000fc60007f3e0ff */
[----:B------:R-:W2:Y:S02]  /*11c260*/  LDL.LU R40, [R1+0x1970] ;  /* 0x0019700001287983 */ /* 0x000ea40000300800 */
[----:B------:R-:W-:Y:S02]  /*11c270*/  IMAD.X R11, R7, 0x1, R46, P1 ;  /* 0x00000001070b7824 */ /* 0x000fe400008e062e */
[----:B------:R-:W2:Y:S04]  /*11c280*/  LDL.LU R41, [R1+0x1974] ;  /* 0x0019740001297983 */ /* 0x000ea80000300800 */
[----:B------:R-:W-:Y:S01]  /*11c290*/  STL.64 [R1+0x1230], R10 ;  /* 0x0012300a01007387 */ /* 0x000fe20000100a00 */
[----:B---3--:R-:W-:-:S05]  /*11c2a0*/  F2FP.SATFINITE.E5M2.F32.PACK_AB_MERGE_C R7, R16, R20, RZ ;  /* 0x000000141007723e */ /* 0x008fca00048060ff */
[----:B------:R0:W-:Y:S04]  /*11c2b0*/  STL [R1+0x1e24], R7 ;  /* 0x001e240701007387 */ /* 0x0001e80000100800 */
[----:B------:R-:W3:Y:S04]  /*11c2c0*/  LDL.LU R42, [R1+0x1978] ;  /* 0x00197800012a7983 */ /* 0x000ee80000300800 */
        /* <DEDUP_REMOVED lines=14> */
[----:B------:R-:W-:Y:S01]  /*11c3b0*/  ULDC UR6, c[0x0][0x248] ;  /* 0x0000920000067ab9 */ /* 0x000fe20000000800 */
[----:B----4-:R-:W-:-:S05]  /*11c3c0*/  F2FP.SATFINITE.E5M2.F32.PACK_AB_MERGE_C R10, R27, R26, RZ ;  /* 0x0000001a1b0a723e */ /* 0x010fca00048060ff */
[----:B------:R0:W-:Y:S01]  /*11c3d0*/  STL [R1+0x1a04], R10 ;  /* 0x001a040a01007387 */ /* 0x0001e20000100800 */
[----:B------:R-:W-:Y:S02]  /*11c3e0*/  F2FP.SATFINITE.E5M2.F32.PACK_AB_MERGE_C R26, R45, R28, RZ ;  /* 0x0000001c2d1a723e */ /* 0x000fe400048060ff */
[----:B------:R-:W-:Y:S02]  /*11c3f0*/  SHF.R.S32.HI R45, RZ, 0x1f, R2 ;  /* 0x0000001fff2d7819 */ /* 0x000fe40000011402 */
[----:B0-----:R-:W-:Y:S01]  /*11c400*/  IADD3 R10, P1, R2, R59, RZ ;  /* 0x0000003b020a7210 */ /* 0x001fe20007f3e0ff */
[----:B------:R-:W-:Y:S04]  /*11c410*/  STL [R1+0x1e2c], R26 ;  /* 0x001e2c1a01007387 */ /* 0x000fe80000100800 */
[----:B------:R-:W-:-:S05]  /*11c420*/  IMAD.X R11, R45, 0x1, R58, P1 ;  /* 0x000000012d0b7824 */ /* 0x000fca00008e063a */
[----:B------:R0:W-:Y:S02]  /*11c430*/  STL.64 [R1+0x1220], R10 ;  /* 0x0012200a01007387 */ /* 0x0001e40000100a00 */
[----:B0-----:R-:W-:-:S05]  /*11c440*/  IADD3 R10, P1, R2, R61, RZ ;  /* 0x0000003d020a7210 */ /* 0x001fca0007f3e0ff */
[----:B------:R-:W-:Y:S01]  /*11c450*/  IMAD.X R11, R45, 0x1, R60, P1 ;  /* 0x000000012d0b7824 */ /* 0x000fe200008e063c */
[----:B--2---:R-:W-:Y:S02]  /*11c460*/  F2FP.SATFINITE.E5M2.F32.PACK_AB_MERGE_C R27, R30, R29, RZ ;  /* 0x0000001d1e1b723e */ /* 0x004fe400048060ff */
[----:B------:R-:W-:-:S03]  /*11c470*/  F2FP.SATFINITE.E5M2.F32.PACK_AB_MERGE_C R26, R36, R31, RZ ;  /* 0x0000001f241a723e */ /* 0x000fc600048060ff */
[----:B------:R-:W-:Y:S04]  /*11c480*/  STL [R1+0x17e0], R27 ;  /* 0x0017e01b01007387 */ /* 0x000fe80000100800 */
[----:B------:R0:W-:Y:S04]  /*11c490*/  STL [R1+0x1e3c], R26 ;  /* 0x001e3c1a01007387 */ /* 0x0001e80000100800 */
[----:B------:R-:W-:Y:S01]  /*11c4a0*/  STL.64 [R1+0x1218], R10 ;  /* 0x0012180a01007387 */ /* 0x000fe20000100a00 */
[----:B0-----:R-:W-:Y:S02]  /*11c4b0*/  F2FP.SATFINITE.E5M2.F32.PACK_AB_MERGE_C R26, R39, R38, RZ ;  /* 0x00000026271a723e */ /* 0x001fe400048060ff */
[----:B------:R-:W-:-:S03]  /*11c4c0*/  F2FP.SATFINITE.E5M2.F32.PACK_AB_MERGE_C R0, R0, R12, RZ ;  /* 0x0000000c0000723e */ /* 0x000fc600048060ff */
[----:B------:R-:W-:Y:S04]  /*11c4d0*/  STL [R1+0x7ec], R26 ;  /* 0x0007ec1a01007387 */ /* 0x000fe80000100800 */
[----:B------:R0:W-:Y:S04]  /*11c4e0*/  STL [R1+0x1e40], R0 ;  /* 0x001e400001007387 */ /* 0x0001e80000100800 */
[----:B------:R-:W2:Y:S04]  /*11c4f0*/  LDL.LU R12, [R1+0x12b0] ;  /* 0x0012b000010c7983 */ /* 0x000ea80000300800 */
[----:B0-----:R-:W2:Y:S01]  /*11c500*/  LDL.LU R0, [R1+0x12b4] ;  /* 0x0012b40001007983 */ /* 0x001ea20000300800 */
[----:B------:R-:W-:-:S05]  /*11c510*/  IADD3 R10, P1, R2, R57, RZ ;  /* 0x00000039020a7210 */ /* 0x000fca0007f3e0ff */
        /* <DEDUP_REMOVED lines=8> */
[----:B------:R0:W-:Y:S01]  /*11c5a0*/  STL.64 [R1+0x1210], R10 ;  /* 0x0012100a01007387 */ /* 0x0001e20000100a00 */
[----:B------:R-:W-:Y:S02]  /*11c5b0*/  F2FP.SATFINITE.E5M2.F32.PACK_AB_MERGE_C R19, R19, R7, RZ ;  /* 0x000000071313723e */ /* 0x000fe400048060ff */
        /* <DEDUP_REMOVED lines=12> */
[----:B------:R1:W-:Y:S04]  /*11c680*/  STL.64 [R1+0x11a8], R10 ;  /* 0x0011a80a01007387 */ /* 0x0003e80000100a00 */
[----:B------:R-:W3:Y:S01]  /*11c690*/  LDL.LU R36, [R1+0x17d0] ;  /* 0x0017d00001247983 */ /* 0x000ee20000300800 */
[----:B0-----:R-:W-:-:S02]  /*11c6a0*/  F2FP.SATFINITE.E5M2.F32.PACK_AB_MERGE_C R7, R22, R34, RZ ;  /* 0x000000221607723e */ /* 0x001fc400048060ff */
[----:B-1----:R-:W-:-:S03]  /*11c6b0*/  F2FP.SATFINITE.E5M2.F32.PACK_AB_MERGE_C R10, R16, R20, RZ ;  /* 0x00000014100a723e */ /* 0x002fc600048060ff */
[----:B------:R0:W-:Y:S04]  /*11c6c0*/  STL [R1+0x1e6c], R7 ;  /* 0x001e6c0701007387 */ /* 0x0001e80000100800 */
[----:B0-----:R-:W3:Y:S04]  /*11c6d0*/  LDL.LU R7, [R1+0x17d4] ;  /* 0x0017d40001077983 */ /* 0x001ee80000300800 */
[----:B------:R0:W-:Y:S04]  /*11c6e0*/  STL [R1+0x1e68], R10 ;  /* 0x001e680a01007387 */ /* 0x0001e80000100800 */
[----:B------:R-:W4:Y:S04]  /*11c6f0*/  LDL.LU R19, [R1+0x17d8] ;  /* 0x0017d80001137983 */ /* 0x000f280000300800 */
[----:B------:R-:W4:Y:S01]  /*11c700*/  LDL.LU R26, [R1+0x17dc] ;  /* 0x0017dc00011a7983 */ /* 0x000f220000300800 */
[----:B0-----:R-:W-:-:S03]  /*11c710*/  IADD3 R10, P1, R2, R49, RZ ;  /* 0x00000031020a7210 */ /* 0x001fc60007f3e0ff */
[----:B------:R-:W4:Y:S04]  /*11c720*/  LDL.LU R27, [R1+0x1790] ;  /* 0x00179000011b7983 */ /* 0x000f280000300800 */
[----:B------:R-:W4:Y:S01]  /*11c730*/  LDL.LU R24, [R1+0x1794] ;  /* 0x0017940001187983 */ /* 0x000f220000300800 */
[----:B------:R-:W-:-:S03]  /*11c740*/  IMAD.X R11, R45, 0x1, R47, P1 ;  /* 0x000000012d0b7824 */ /* 0x000fc600008e062f */
[----:B------:R-:W4:Y:S04]  /*11c750*/  LDL.LU R21, [R1+0x1798] ;  /* 0x0017980001157983 */ /* 0x000f280000300800 */
[----:B------:R-:W4:Y:S04]  /*11c760*/  LDL.LU R33, [R1+0x179c] ;  /* 0x00179c0001217983 */ /* 0x000f280000300800 */
[----:B------:R-:W4:Y:S04]  /*11c770*/  LDL.LU R28, [R1+0x1710] ;  /* 0x00171000011c7983 */ /* 0x000f280000300800 */
[----:B------:R-:W-:Y:S04]  /*11c780*/  STL.64 [R1+0x11a0], R10 ;  /* 0x0011a00a01007387 */ /* 0x000fe80000100a00 */
        /* <DEDUP_REMOVED lines=17> */
[----:B------:R-:W-:-:S03]  /*11c8a0*/  IADD3 R10, P1, R2, R48, RZ ;  /* 0x00000030020a7210 */ /* 0x000fc60007f3e0ff */
[----:B------:R-:W2:Y:S02]  /*11c8b0*/  LDL.LU R43, [R1+0x12b8] ;  /* 0x0012b800012b7983 */ /* 0x000ea40000300800 */
[----:B------:R-:W-:Y:S02]  /*11c8c0*/  IMAD.X R11, R45, 0x1, R46, P1 ;  /* 0x000000012d0b7824 */ /* 0x000fe400008e062e */
[----:B------:R-:W2:Y:S04]  /*11c8d0*/  LDL.LU R44, [R1+0x12bc] ;  /* 0x0012bc00012c7983 */ /* 0x000ea80000300800 */
[----:B------:R-:W2:Y:S01]  /*11c8e0*/  LDL.LU R25, [R1+0x140] ;  /* 0x0001400001197983 */ /* 0x000ea20000300800 */
[----:B------:R-:W-:Y:S01]  /*11c8f0*/  VIADD R2, R2, UR6 ;  /* 0x0000000602027c36 */ /* 0x000fe20008000000 */
[----:B------:R-:W-:Y:S01]  /*11c900*/  LOP3.LUT R18, R18, 0xffff, RZ, 0xc0, !PT ;  /* 0x0000ffff12127812 */ /* 0x000fe200078ec0ff */
[----:B------:R-:W-:Y:S01]  /*11c910*/  ULDC UR6, c[0x0][0x248] ;  /* 0x0000920000067ab9 */ /* 0x000fe20000000800 */
[----:B------:R0:W-:Y:S04]  /*11c920*/  STL.64 [R1+0x1158], R10 ;  /* 0x0011580a01007387 */ /* 0x0001e80000100a00 */
[----:B0-----:R-:W2:Y:S04]  /*11c930*/  LDL.LU.64 R10, [R1+0x6150] ;  /* 0x00615000010a7983 */ /* 0x001ea80000300a00 */
[----:B------:R-:W2:Y:S01]  /*11c940*/  LDL.LU R45, [R1+0xdc] ;  /* 0x0000dc00012d7983 */ /* 0x000ea20000300800 */
[----:B---3--:R-:W-:-:S03]  /*11c950*/  F2FP.SATFINITE.E5M2.F32.PACK_AB_MERGE_C R7, R7, R36, RZ ;  /* 0x000000240707723e */ /* 0x008fc600048060ff */
[----:B------:R-:W3:Y:S04]  /*11c960*/  LDL.LU R36, [R1+0x6148] ;  /* 0x0061480001247983 */ /* 0x000ee80000300800 */
[----:B------:R0:W-:Y:S01]  /*11c970*/  STL [R1+0x1e74], R7 ;  /* 0x001e740701007387 */ /* 0x0001e20000100800 */
[----:B----4-:R-:W-:-:S03]  /*11c980*/  F2FP.SATFINITE.E5M2.F32.PACK_AB_MERGE_C R26, R26, R19, RZ ;  /* 0x000000131a1a723e */ /* 0x010fc600048060ff */
[----:B0-----:R-:W4:Y:S04]  /*11c990*/  LDL.LU R7, [R1+0x6144] ;  /* 0x0061440001077983 */ /* 0x001f280000300800 */
[----:B------:R-:W3:Y:S01]  /*11c9a0*/  LDL.LU R19, [R1+0x6140] ;  /* 0x0061400001137983 */ /* 0x000ee20000300800 */
[----:B------:R-:W-:Y:S02]  /*11c9b0*/  F2FP.SATFINITE.E5M2.F32.PACK_AB_MERGE_C R27, R24, R27, RZ ;  /* 0x0000001b181b723e */ /* 0x000fe400048060ff */
[----:B------:R-:W-:Y:S01]  /*11c9c0*/  SHF.R.S32.HI R24, RZ, 0x1f, R2 ;  /* 0x0000001fff187819 */ /* 0x000fe20000011402 */
[----:B------:R0:W-:Y:S04]  /*11c9d0*/  STL [R1+0x1e70], R26 ;  /* 0x001e701a01007387 */ /* 0x0001e80000100800 */
[----:B------:R1:W-:Y:S01]  /*11c9e0*/  STL [R1+0x1e80], R27 ;  /* 0x001e801b01007387 */ /* 0x0003e20000100800 */
[----:B0-----:R-:W-:-:S02]  /*11c9f0*/  IADD3 R26, P1, R2, R59, RZ ;  /* 0x0000003b021a7210 */ /* 0x001fc40007f3e0ff */
[----:B------:R-:W-:-:S03]  /*11ca00*/  F2FP.SATFINITE.E5M2.F32.PACK_AB_MERGE_C R33, R33, R21, RZ ;  /* 0x000000152121723e */ /* 0x000fc600048060ff */
[----:B-1----:R-:W-:Y:S01]  /*11ca10*/  IMAD.X R27, R24, 0x1, R58, P1 ;  /* 0x00000001181b7824 */ /* 0x002fe200008e063a */
[----:B------:R-:W-:Y:S02]  /*11ca20*/  F2FP.SATFINITE.E5M2.F32.PACK_AB_MERGE_C R29, R29, R28, RZ ;  /* 0x0000001c1d1d723e */ /* 0x000fe400048060ff */
[----:B------:R-:W-:Y:S02]  /*11ca30*/  IADD3 R28, P1, R2, R61, RZ ;  /* 0x0000003d021c7210 */ /* 0x000fe40007f3e0ff */
[----:B------:R0:W-:Y:S01]  /*11ca40*/  STL.64 [R1+0x1150], R26 ;  /* 0x0011501a01007387 */ /* 0x0001e20000100a00 */
[----:B------:R-:W-:-:S03]  /*11ca50*/  F2FP.SATFINITE.E5M2.F32.PACK_AB_MERGE_C R31, R31, R30, RZ ;  /* 0x0000001e1f1f723e */ /* 0x000fc600048060ff */
[----:B0-----:R-:W4:Y:S04]  /*11ca60*/  LDL.LU.64 R26, [R1+0x6138] ;  /* 0x00613800011a7983 */ /* 0x001f280000300a00 */
[----:B------:R-:W4:Y:S04]  /*11ca70*/  LDL.LU R21, [R1+0x6134] ;  /* 0x0061340001157983 */ /* 0x000f280000300800 */
[----:B------:R0:W-:Y:S01]  /*11ca80*/  STL [R1+0x1e7c], R33 ;  /* 0x001e7c2101007387 */ /* 0x0001e20000100800 */
[----:B------:R-:W-:-:S03]  /*11ca90*/  F2FP.SATFINITE.E5M2.F32.PACK_AB_MERGE_C R30, R16, R20, RZ ;  /* 0x00000014101e723e */ /* 0x000fc600048060ff */
[----:B0-----:R-:W4:Y:S04]  /*11caa0*/  LDL.LU R33, [R1+0x6130] ;  /* 0x0061300001217983 */ /* 0x001f280000300800 */
[----:B------:R0:W-:Y:S02]  /*11cab0*/  STL [R1+0x1e8c], R29 ;  /* 0x001e8c1d01007387 */ /* 0x0001e40000100800 */
[----:B0-----:R-:W-:-:S05]  /*11cac0*/  IMAD.X R29, R24, 0x1, R60, P1 ;  /* 0x00000001181d7824 */ /* 0x001fca00008e063c */
[----:B------:R0:W-:Y:S04]  /*11cad0*/  STL.64 [R1+0x1148], R28 ;  /* 0x0011481c01007387 */ /* 0x0001e80000100a00 */
[----:B0-----:R-:W4:Y:S04]  /*11cae0*/  LDL.LU.64 R28, [R1+0x6128] ;  /* 0x00612800011c7983 */ /* 0x001f280000300a00 */
        /* <DEDUP_REMOVED lines=8> */
[----:B0-----:R-:W4:Y:S04]  /*11cb70*/  LDL.LU.64 R30, [R1+0x6120] ;  /* 0x00612000011e7983 */ /* 0x001f280000300a00 */
[----:B------:R-:W4:Y:S04]  /*11cb80*/  LDL.LU R37, [R1+0x611c] ;  /* 0x00611c0001257983 */ /* 0x000f280000300800 */
[----:B------:R0:W-:Y:S04]  /*11cb90*/  STL [R1+0x1e98], R34 ;  /* 0x001e982201007387 */ /* 0x0001e80000100800 */
[----:B0-----:R-:W4:Y:S01]  /*11cba0*/  LDL.LU R34, [R1+0x6118] ;  /* 0x0061180001227983 */ /* 0x001f220000300800 */
[----:B--2---:R-:W-:-:S02]  /*11cbb0*/  F2FP.SATFINITE.E5M2.F32.PACK_AB_MERGE_C R39, R39, R38, RZ ;  /* 0x000000262727723e */ /* 0x004fc400048060ff */
[----:B------:R-:W-:-:S03]  /*11cbc0*/  IADD3 R38, P1, R2, R55, RZ ;  /* 0x0000003702267210 */ /* 0x000fc60007f3e0ff */
[----:B------:R0:W-:Y:S01]  /*11cbd0*/  STL [R1+0x1eb0], R39 ;  /* 0x001eb02701007387 */ /* 0x0001e20000100800 */
[----:B------:R-:W-:Y:S01]  /*11cbe0*/  F2FP.SATFINITE.E5M2.F32.PACK_AB_MERGE_C R12, R12, R22, RZ ;  /* 0x000000160c0c723e */ /* 0x000fe200048060ff */
[----:B0-----:R-:W-:Y:S01]  /*11cbf0*/  IMAD.X R39, R24, 0x1, R54, P1 ;  /* 0x0000000118277824 */ /* 0x001fe200008e0636 */
[----:B------:R-:W-:Y:S02]  /*11cc00*/  F2FP.SATFINITE.E5M2.F32.PACK_AB_MERGE_C R41, R41, R40, RZ ;  /* 0x000000282929723e */ /* 0x000fe400048060ff */
[----:B------:R-:W-:Y:S02]  /*11cc10*/  IADD3 R40, P1, R2, R53, RZ ;  /* 0x0000003502287210 */ /* 0x000fe40007f3e0ff */
[----:B------:R0:W-:Y:S04]  /*11cc20*/  STL.64 [R1+0x1138], R38 ;  /* 0x0011382601007387 */ /* 0x0001e80000100a00 */
[----:B0-----:R-:W2:Y:S04]  /*11cc30*/  LDL.LU.64 R38, [R1+0x6110] ;  /* 0x0061100001267983 */ /* 0x001ea80000300a00 */
[----:B------:R-:W2:Y:S04]  /*11cc40*/  LDL.LU R22, [R1+0x610c] ;  /* 0x00610c0001167983 */ /* 0x000ea80000300800 */
[----:B------:R0:W-:Y:S01]  /*11cc50*/  STL [R1+0x1eac], R12 ;  /* 0x001eac0c01007387 */ /* 0x0001e20000100800 */
[----:B------:R-:W-:-:S03]  /*11cc60*/  F2FP.SATFINITE.E5M2.F32.PACK_AB_MERGE_C R42, R42, R0, RZ ;  /* 0x000000002a2a723e */ /* 0x000fc600048060ff */
[----:B0-----:R-:W2:Y:S04]  /*11cc70*/  LDL.LU R12, [R1+0x6108] ;  /* 0x00610800010c7983 */ /* 0x001ea80000300800 */
[----:B------:R0:W-:Y:S02]  /*11cc80*/  STL [R1+0x1ec4], R41 ;  /* 0x001ec42901007387 */ /* 0x0001e40000100800 */
[----:B0-----:R-:W-:-:S05]  /*11cc90*/  IMAD.X R41, R24, 0x1, R52, P1 ;  /* 0x0000000118297824 */ /* 0x001fca00008e0634 */
[----:B------:R0:W-:Y:S04]  /*11cca0*/  STL.64 [R1+0x1130], R40 ;  /* 0x0011302801007387 */ /* 0x0001e80000100a00 */
[----:B0-----:R-:W2:Y:S04]  /*11ccb0*/  LDL.LU.64 R40, [R1+0x6100] ;  /* 0x0061000001287983 */ /* 0x001ea80000300a00 */
[----:B------:R-:W2:Y:S04]  /*11ccc0*/  LDL.LU R0, [R1+0x60f8] ;  /* 0x0060f80001007983 */ /* 0x000ea80000300800 */
[----:B------:R0:W-:Y:S01]  /*11ccd0*/  STL [R1+0x1ec0], R42 ;  /* 0x001ec02a01007387 */ /* 0x0001e20000100800 */
[----:B------:R-:W-:-:S02]  /*11cce0*/  LOP3.LUT R25, R25, 0xffff, RZ, 0xc0, !PT ;  /* 0x0000ffff19197812 */ /* 0x000fc400078ec0ff */
[----:B0-----:R-:W-:-:S05]  /*11ccf0*/  F2FP.SATFINITE.E5M2.F32.PACK_AB_MERGE_C R42, R44, R43, RZ ;  /* 0x0000002b2c2a723e */ /* 0x001fca00048060ff */
[----:B------:R0:W-:Y:S02]  /*11cd00*/  STL [R1+0x1ed0], R42 ;  /* 0x001ed02a01007387 */ /* 0x0001e40000100800 */
[----:B0-----:R-:W-:-:S04]  /*11cd10*/  LOP3.LUT R42, R45, 0xffff, RZ, 0xc0, !PT ;  /* 0x0000ffff2d2a7812 */ /* 0x001fc800078ec0ff */
[--C-:B------:R-:W-:Y:S02]  /*11cd20*/  PRMT R43, R25, 0x3340, R42.reuse ;  /* 0x00003340192b7816 */ /* 0x100fe4000000002a */
[----:B------:R-:W-:Y:S02]  /*11cd30*/  SHF.R.U32.HI R25, RZ, 0x8, R25 ;  /* 0x00000008ff197819 */ /* 0x000fe40000011619 */
[----:B------:R-:W-:Y:S02]  /*11cd40*/  SHF.R.U32.HI R42, RZ, 0x8, R42 ;  /* 0x00000008ff2a7819 */ /* 0x000fe4000001162a */
[----:B------:R-:W-:Y:S02]  /*11cd50*/  LOP3.LUT R25, R25, 0xffff, RZ, 0xc0, !PT ;  /* 0x0000ffff19197812 */ /* 0x000fe400078ec0ff */
[----:B------:R-:W-:-:S04]  /*11cd60*/  LOP3.LUT R42, R42, 0xffff, RZ, 0xc0, !PT ;  /* 0x0000ffff2a2a7812 */ /* 0x000fc800078ec0ff */
[----:B------:R-:W-:Y:S02]  /*11cd70*/  PRMT R25, R25, 0x3340, R42 ;  /* 0x0000334019197816 */ /* 0x000fe4000000002a */
[----:B---3--:R-:W-:Y:S02]  /*11cd80*/  LOP3.LUT R19, R19, 0xffff, RZ, 0xc0, !PT ;  /* 0x0000ffff13137812 */ /* 0x008fe400078ec0ff */
[----:B----4-:R-:W-:Y:S02]  /*11cd90*/  LOP3.LUT R21, R21, 0xffff, RZ, 0xc0, !PT ;  /* 0x0000ffff15157812 */ /* 0x010fe400078ec0ff */
[----:B------:R-:W-:Y:S02]  /*11cda0*/  LOP3.LUT R16, R16, 0xffff, RZ, 0xc0, !PT ;  /* 0x0000ffff10107812 */ /* 0x000fe400078ec0ff */
[----:B--2---:R-:W-:-:S04]  /*11cdb0*/  PRMT R44, R21, 0x3340, R0 ;  /* 0x00003340152c7816 */ /* 0x004fc80000000000 */
[----:B------:R-:W-:Y:S02]  /*11cdc0*/  PRMT R43, R43, 0x5410, R44 ;  /* 0x000054102b2b7816 */ /* 0x000fe4000000002c */
[----:B------:R-:W-:Y:S02]  /*11cdd0*/  IADD3 R44, P1, R2, R51, RZ ;  /* 0x00000033022c7210 */ /* 0x000fe40007f3e0ff */
[----:B------:R-:W-:-:S03]  /*11cde0*/  SHF.R.U32.HI R21, RZ, 0x8, R21 ;  /* 0x00000008ff157819 */ /* 0x000fc60000011615 */
[----:B------:R-:W-:Y:S01]  /*11cdf0*/  IMAD.X R45, R24, 0x1, R50, P1 ;  /* 0x00000001182d7824 */ /* 0x000fe200008e0632 */
[----:B------:R-:W-:Y:S01]  /*11ce00*/  STL [R1+0x2070], R43 ;  /* 0x0020702b01007387 */ /* 0x000fe20000100800 */
[----:B------:R-:W-:-:S03]  /*11ce10*/  LOP3.LUT R21, R21, 0xffff, RZ, 0xc0, !PT ;  /* 0x0000ffff15157812 */ /* 0x000fc600078ec0ff */
[----:B------:R0:W-:Y:S01]  /*11ce20*/  STL.64 [R1+0x1128], R44 ;  /* 0x0011282c01007387 */ /* 0x0001e20000100a00 */
[----:B------:R-:W-:-:S03]  /*11ce30*/  PRMT R21, R21, 0x3340, R0 ;  /* 0x0000334015157816 */ /* 0x000fc60000000000 */
[----:B0-----:R-:W2:Y:S04]  /*11ce40*/  LDL.LU R45, [R1+0x118] ;  /* 0x00011800012d7983 */ /* 0x001ea80000300800 */
[----:B------:R-:W-:Y:S04]  /*11ce50*/  STL [R1+0x174c], R25 ;  /* 0x00174c1901007387 */ /* 0x000fe80000100800 */
[----:B------:R0:W-:Y:S01]  /*11ce60*/  STL [R1+0x1ec], R21 ;  /* 0x0001ec1501007387 */ /* 0x0001e20000100800 */
[----:B------:R-:W-:Y:S02]  /*11ce70*/  PRMT R42, R19, 0x3340, R0 ;  /* 0x00003340132a7816 */ /* 0x000fe40000000000 */
[----:B0-----:R-:W-:-:S02]  /*11ce80*/  LOP3.LUT R21, R20, 0xffff, RZ, 0xc0, !PT ;  /* 0x0000ffff14157812 */ /* 0x001fc400078ec0ff */
[----:B------:R-:W3:Y:S02]  /*11ce90*/  LDL.LU R20, [R1+0x114] ;  /* 0x0001140001147983 */ /* 0x000ee40000300800 */
[--C-:B------:R-:W-:Y:S02]  /*11cea0*/  PRMT R25, R16, 0x3340, R21.reuse ;  /* 0x0000334010197816 */ /* 0x100fe40000000015 */
[----:B------:R-:W-:Y:S02]  /*11ceb0*/  SHF.R.U32.HI R16, RZ, 0x8, R16 ;  /* 0x00000008ff107819 */ /* 0x000fe40000011610 */
[----:B------:R-:W-:Y:S02]  /*11cec0*/  PRMT R25, R25, 0x5410, R42 ;  /* 0x0000541019197816 */ /* 0x000fe4000000002a */
[----:B------:R-:W-:Y:S02]  /*11ced0*/  IADD3 R42, P1, R2, R49, RZ ;  /* 0x00000031022a7210 */ /* 0x000fe40007f3e0ff */
[----:B------:R-:W-:-:S02]  /*11cee0*/  SHF.R.U32.HI R21, RZ, 0x8, R21 ;  /* 0x00000008ff157819 */ /* 0x000fc40000011615 */
[----:B------:R-:W-:Y:S01]  /*11cef0*/  LOP3.LUT R16, R16, 0xffff, RZ, 0xc0, !PT ;  /* 0x0000ffff10107812 */ /* 0x000fe200078ec0ff */
[----:B------:R-:W-:Y:S01]  /*11cf00*/  IMAD.X R43, R24, 0x1, R47, P1 ;  /* 0x00000001182b7824 */ /* 0x000fe200008e062f */
[----:B------:R-:W-:Y:S01]  /*11cf10*/  LOP3.LUT R21, R21, 0xffff, RZ, 0xc0, !PT ;  /* 0x0000ffff15157812 */ /* 0x000fe200078ec0ff */
[----:B------:R0:W-:Y:S03]  /*11cf20*/  STL [R1+0x206c], R25 ;  /* 0x00206c1901007387 */ /* 0x0001e60000100800 */
[----:B------:R-:W-:Y:S01]  /*11cf30*/  PRMT R16, R16, 0x3340, R21 ;  /* 0x0000334010107816 */ /* 0x000fe20000000015 */
[----:B------:R-:W-:Y:S04]  /*11cf40*/  STL.64 [R1+0x1118], R42 ;  /* 0x0011182a01007387 */ /* 0x000fe80000100a00 */
[----:B------:R-:W4:Y:S04]  /*11cf50*/  LDL.LU R21, [R1+0x180] ;  /* 0x0001800001157983 */ /* 0x000f280000300800 */
[----:B0-----:R-:W4:Y:S04]  /*11cf60*/  LDL.LU R25, [R1+0x1078] ;  /* 0x0010780001197983 */ /* 0x001f280000300800 */
[----:B------:R0:W-:Y:S04]  /*11cf70*/  STL [R1+0x1748], R16 ;  /* 0x0017481001007387 */ /* 0x0001e80000100800 */
[----:B0-----:R-:W4:Y:S01]  /*11cf80*/  LDL.LU R16, [R1+0x1a0] ;  /* 0x0001a00001107983 */ /* 0x001f220000300800 */
[----:B------:R-:W-:-:S02]  /*11cf90*/  SHF.R.U32.HI R19, RZ, 0x8, R19 ;  /* 0x00000008ff137819 */ /* 0x000fc40000011613 */
[----:B------:R-:W-:Y:S02]  /*11cfa0*/  IADD3 R42, P1, R2, R48, RZ ;  /* 0x00000030022a7210 */ /* 0x000fe40007f3e0ff */
[----:B------:R-:W-:-:S03]  /*11cfb0*/  LOP3.LUT R19, R19, 0xffff, RZ, 0xc0, !PT ;  /* 0x0000ffff13137812 */ /* 0x000fc600078ec0ff */
[----:B------:R-:W-:Y:S01]  /*11cfc0*/  IMAD.X R43, R24, 0x1, R46, P1 ;  /* 0x00000001182b7824 */ /* 0x000fe200008e062e */
[----:B------:R-:W-:-:S04]  /*11cfd0*/  PRMT R24, R19, 0x3340, R0 ;  /* 0x0000334013187816 */ /* 0x000fc80000000000 */
[----:B------:R-:W-:Y:S04]  /*11cfe0*/  STL.64 [R1+0x1120], R42 ;  /* 0x0011202a01007387 */ /* 0x000fe80000100a00 */
[----:B------:R0:W-:Y:S02]  /*11cff0*/  STL [R1+0x1dc], R24 ;  /* 0x0001dc1801007387 */ /* 0x0001e40000100800 */
[----:B0-----:R-:W-:Y:S02]  /*11d000*/  LOP3.LUT R24, R12, 0xffff, RZ, 0xc0, !PT ;  /* 0x0000ffff0c187812 */ /* 0x001fe400078ec0ff */
[----:B------:R-:W-:Y:S01]  /*11d010*/  PRMT R43, R18, 0x3340, R0 ;  /* 0x00003340122b7816 */ /* 0x000fe20000000000 */
[----:B------:R-:W4:Y:S01]  /*11d020*/  LDL.LU R12, [R1+0x60f4] ;  /* 0x0060f400010c7983 */ /* 0x000f220000300800 */
[----:B------:R-:W-:-:S04]  /*11d030*/  SHF.R.U32.HI R18, RZ, 0x8, R18 ;  /* 0x00000008ff127819 */ /* 0x000fc80000011612 */
[----:B------:R-:W-:-:S04]  /*11d040*/  LOP3.LUT R18, R18, 0xffff, RZ, 0xc0, !PT ;  /* 0x0000ffff12127812 */ /* 0x000fc800078ec0ff */
[----:B------:R-:W-:Y:S02]  /*11d050*/  PRMT R18, R18, 0x3340, R0 ;  /* 0x0000334012127816 */ /* 0x000fe40000000000 */
[----:B------:R-:W-:Y:S01]  /*11d060*/  LOP3.LUT R15, R15, 0xffff, RZ, 0xc0, !PT ;  /* 0x0000ffff0f0f7812 */ /* 0x000fe200078ec0ff */
[----:B------:R-:W-:Y:S01]  /*11d070*/  VIADD R2, R2, UR6 ;  /* 0x0000000602027c36 */ /* 0x000fe20008000000 */
[----:B------:R-:W-:Y:S01]  /*11d080*/  LOP3.LUT R9, R9, 0xffff, RZ, 0xc0, !PT ;  /* 0x0000ffff09097812 */ /* 0x000fe200078ec0ff */
[----:B------:R-:W-:Y:S01]  /*11d090*/  ULDC UR6, c[0x0][0x248] ;  /* 0x0000920000067ab9 */ /* 0x000fe20000000800 */
[----:B--2---:R-:W-:-:S04]  /*11d0a0*/  LOP3.LUT R19, R45, 0xffff, RZ, 0xc0, !PT ;  /* 0x0000ffff2d137812 */ /* 0x004fc800078ec0ff */
[--C-:B------:R-:W-:Y:S02]  /*11d0b0*/  PRMT R42, R19, 0x3340, R24.reuse ;  /* 0x00003340132a7816 */ /* 0x100fe40000000018 */
[----:B------:R-:W-:Y:S02]  /*11d0c0*/  SHF.R.U32.HI R19, RZ, 0x8, R19 ;  /* 0x00000008ff137819 */ /* 0x000fe40000011613 */
[----:B------:R-:W-:Y:S02]  /*11d0d0*/  SHF.R.U32.HI R24, RZ, 0x8, R24 ;  /* 0x00000008ff187819 */ /* 0x000fe40000011618 */
[----:B------:R-:W-:Y:S02]  /*11d0e0*/  LOP3.LUT R19, R19, 0xffff, RZ, 0xc0, !PT ;  /* 0x0000ffff13137812 */ /* 0x000fe400078ec0ff */
[----:B------:R-:W-:Y:S02]  /*11d0f0*/  LOP3.LUT R24, R24, 0xffff, RZ, 0xc0, !PT ;  /* 0x0000ffff18187812 */ /* 0x000fe400078ec0ff */
[----:B------:R-:W-:-:S02]  /*11d100*/  PRMT R42, R42, 0x5410, R43 ;  /* 0x000054102a2a7816 */ /* 0x000fc4000000002b */
[----:B------:R-:W-:-:S03]  /*11d110*/  PRMT R24, R19, 0x3340, R24 ;  /* 0x0000334013187816 */ /* 0x000fc60000000018 */
[----:B------:R-:W-:Y:S01]  /*11d120*/  STL [R1+0x2068], R42 ;  /* 0x0020682a01007387 */ /* 0x000fe20000100800 */
[----:B---3--:R-:W-:-:S03]  /*11d130*/  LOP3.LUT R19, R20, 0xffff, RZ, 0xc0, !PT ;  /* 0x0000ffff14137812 */ /* 0x008fc600078ec0ff */
[----:B------:R0:W-:Y:S04]  /*11d140*/  STL [R1+0x1744], R24 ;  /* 0x0017441801007387 */ /* 0x0001e80000100800 */
[----:B------:R1:W-:Y:S04]  /*11d150*/  STL [R1+0x1d4], R18 ;  /* 0x0001d41201007387 */ /* 0x0003e80000100800 */
[----:B------:R-:W2:Y:S01]  /*11d160*/  LDL.LU R44, [R1+0x1b4] ;  /* 0x0001b400012c7983 */ /* 0x000ea20000300800 */
[----:B0-----:R-:W-:-:S03]  /*11d170*/  PRMT R24, R15, 0x3340, R0 ;  /* 0x000033400f187816 */ /* 0x001fc60000000000 */
[----:B------:R-:W3:Y:S01]  /*11d180*/  LDL.LU R45, [R1+0x168] ;  /* 0x00016800012d7983 */ /* 0x000ee20000300800 */
[----:B-1----:R-:W-:-:S03]  /*11d190*/  LOP3.LUT R18, R22, 0xffff, RZ, 0xc0, !PT ;  /* 0x0000ffff16127812 */ /* 0x002fc600078ec0ff */
[----:B------:R-:W3:Y:S04]  /*11d1a0*/  LDL.LU R20, [R1+0x194] ;  /* 0x0001940001147983 */ /* 0x000ee80000300800 */
[----:B------:R0:W-:Y:S01]  /*11d1b0*/  STL [R1+0x2090], R15 ;  /* 0x0020900f01007387 */ /* 0x0001e20000100800 */
[----:B----4-:R-:W-:-:S03]  /*11d1c0*/  LOP3.LUT R21, R21, 0xffff, RZ, 0xc0, !PT ;  /* 0x0000ffff15157812 */ /* 0x010fc600078ec0ff */
[----:B------:R-:W4:Y:S01]  /*11d1d0*/  LDL.LU R22, [R1+0x60f0] ;  /* 0x0060f00001167983 */ /* 0x000f220000300800 */
[----:B0-----:R-:W-:-:S04]  /*11d1e0*/  PRMT R15, R19, 0x3340, R18 ;  /* 0x00003340130f7816 */ /* 0x001fc80000000012 */
[----:B------:R-:W-:Y:S02]  /*11d1f0*/  PRMT R24, R15, 0x5410, R24 ;  /* 0x000054100f187816 */ /* 0x000fe40000000018 */
[----:B------:R-:W-:-:S03]  /*11d200*/  LOP3.LUT R15, R25, 0xffff, RZ, 0xc0, !PT ;  /* 0x0000ffff190f7812 */ /* 0x000fc600078ec0ff */
[----:B------:R0:W-:Y:S01]  /*11d210*/  STL [R1+0x2064], R24 ;  /* 0x0020641801007387 */ /* 0x0001e20000100800 */
[----:B------:R-:W-:Y:S02]  /*11d220*/  PRMT R25, R21, 0x3340, R0 ;  /* 0x0000334015197816 */ /* 0x000fe40000000000 */
[----:B0-----:R-:W-:-:S04]  /*11d230*/  LOP3.LUT R24, R16, 0xffff, RZ, 0xc0, !PT ;  /* 0x0000ffff10187812 */ /* 0x001fc800078ec0ff */
[----:B------:R-:W-:Y:S02]  /*11d240*/  PRMT R16, R15, 0x3340, R24 ;  /* 0x000033400f107816 */ /* 0x000fe40000000018 */
[----:B------:R-:W-:Y:S02]  /*11d250*/  IADD3 R42, P1, R2, R59, RZ ;  /* 0x0000003b022a7210 */ /* 0x000fe40007f3e0ff */
[----:B------:R-:W-:Y:S02]  /*11d260*/  PRMT R25, R16, 0x5410, R25 ;  /* 0x0000541010197816 */ /* 0x000fe40000000019 */
[----:B------:R-:W-:-:S05]  /*11d270*/  SHF.R.S32.HI R16, RZ, 0x1f, R2 ;  /* 0x0000001fff107819 */ /* 0x000fca0000011402 */
[----:B------:R-:W-:Y:S01]  /*11d280*/  IMAD.X R43, R16, 0x1, R58, P1 ;  /* 0x00000001102b7824 */ /* 0x000fe200008e063a */
[----:B------:R-:W-:Y:S04]  /*11d290*/  STL [R1+0x2060], R25 ;  /* 0x0020601901007387 */ /* 0x000fe80000100800 */
[----:B------:R0:W-:Y:S02]  /*11d2a0*/  STL.64 [R1+0x10f0], R42 ;  /* 0x0010f02a01007387 */ /* 0x0001e40000100a00 */
[----:B0-----:R-:W-:Y:S02]  /*11d2b0*/  SHF.R.U32.HI R43, RZ, 0x8, R18 ;  /* 0x00000008ff2b7819 */ /* 0x001fe40000011612 */
[----:B------:R-:W-:Y:S01]  /*11d2c0*/  SHF.R.U32.HI R42, RZ, 0x8, R19 ;  /* 0x00000008ff2a7819 */ /* 0x000fe20000011613 */
[----:B------:R-:W4:Y:S04]  /*11d2d0*/  LDL.LU R18, [R1+0x2e50] ;  /* 0x002e500001127983 */ /* 0x000f280000300800 */
[----:B------:R-:W4:Y:S04]  /*11d2e0*/  LDL.LU R19, [R1+0x188] ;  /* 0x0001880001137983 */ /* 0x000f280000300800 */
[----:B------:R-:W4:Y:S01]  /*11d2f0*/  LDL.LU R25, [R1+0x1a8] ;  /* 0x0001a80001197983 */ /* 0x000f220000300800 */
[----:B------:R-:W-:-:S02]  /*11d300*/  SHF.R.U32.HI R15, RZ, 0x8, R15 ;  /* 0x00000008ff0f7819 */ /* 0x000fc4000001160f */
[----:B------:R-:W-:Y:S02]  /*11d310*/  SHF.R.U32.HI R24, RZ, 0x8, R24 ;  /* 0x00000008ff187819 */ /* 0x000fe40000011618 */
[----:B------:R-:W-:Y:S02]  /*11d320*/  LOP3.LUT R42, R42, 0xffff, RZ, 0xc0, !PT ;  /* 0x0000ffff2a2a7812 */ /* 0x000fe400078ec0ff */
[----:B------:R-:W-:Y:S02]  /*11d330*/  LOP3.LUT R43, R43, 0xffff, RZ, 0xc0, !PT ;  /* 0x0000ffff2b2b7812 */ /* 0x000fe400078ec0ff */
[----:B------:R-:W-:Y:S02]  /*11d340*/  LOP3.LUT R15, R15, 0xffff, RZ, 0xc0, !PT ;  /* 0x0000ffff0f0f7812 */ /* 0x000fe400078ec0ff */
[----:B------:R-:W-:Y:S02]  /*11d350*/  LOP3.LUT R24, R24, 0xffff, RZ, 0xc0, !PT ;  /* 0x0000ffff18187812 */ /* 0x000fe400078ec0ff */
[----:B------:R-:W-:-:S02]  /*11d360*/  PRMT R43, R42, 0x3340, R43 ;  /* 0x000033402a2b7816 */ /* 0x000fc4000000002b */
[----:B------:R-:W-:-:S03]  /*11d370*/  PRMT R42, R15, 0x3340, R24 ;  /* 0x000033400f2a7816 */ /* 0x000fc60000000018 */
[----:B------:R0:W-:Y:S04]  /*11d380*/  STL [R1+0x1f68], R43 ;  /* 0x001f682b01007387 */ /* 0x0001e80000100800 */
[----:B------:R1:W-:Y:S01]  /*11d390*/  STL [R1+0x1740], R42 ;  /* 0x0017402a01007387 */ /* 0x0003e20000100800 */
[----:B------:R-:W-:Y:S02]  /*11d3a0*/  SHF.R.U32.HI R21, RZ, 0x8, R21 ;  /* 0x00000008ff157819 */ /* 0x000fe40000011615 */
[----:B--2---:R-:W-:Y:S02]  /*11d3b0*/  LOP3.LUT R15, R44, 0xffff, RZ, 0xc0, !PT ;  /* 0x0000ffff2c0f7812 */ /* 0x004fe400078ec0ff */
[----:B---3--:R-:W-:Y:S02]  /*11d3c0*/  LOP3.LUT R24, R45, 0xffff, RZ, 0xc0, !PT ;  /* 0x0000ffff2d187812 */ /* 0x008fe400078ec0ff */
[----:B------:R-:W-:-:S02]  /*11d3d0*/  LOP3.LUT R20, R20, 0xffff, RZ, 0xc0, !PT ;  /* 0x0000ffff14147812 */ /* 0x000fc400078ec0ff */
[----:B0-----:R-:W-:Y:S02]  /*11d3e0*/  PRMT R43, R24, 0x3340, R0 ;  /* 0x00003340182b7816 */ /* 0x001fe40000000000 */
[----:B-1----:R-:W-:-:S04]  /*11d3f0*/  PRMT R42, R15, 0x3340, R20 ;  /* 0x000033400f2a7816 */ /* 0x002fc80000000014 */
[----:B------:R-:W-:Y:S02]  /*11d400*/  PRMT R44, R42, 0x5410, R43 ;  /* 0x000054102a2c7816 */ /* 0x000fe4000000002b */
[----:B------:R-:W-:-:S05]  /*11d410*/  IADD3 R42, P1, R2, R61, RZ ;  /* 0x0000003d022a7210 */ /* 0x000fca0007f3e0ff */
[----:B------:R-:W-:Y:S01]  /*11d420*/  IMAD.X R43, R16, 0x1, R60, P1 ;  /* 0x00000001102b7824 */ /* 0x000fe200008e063c */
[----:B------:R-:W-:Y:S01]  /*11d430*/  STL [R1+0x2058], R44 ;  /* 0x0020582c01007387 */ /* 0x000fe20000100800 */
[----:B------:R-:W-:-:S03]  /*11d440*/  SHF.R.U32.HI R15, RZ, 0x8, R15 ;  /* 0x00000008ff0f7819 */ /* 0x000fc6000001160f */
[----:B------:R0:W-:Y:S01]  /*11d450*/  STL.64 [R1+0x1110], R42 ;  /* 0x0011102a01007387 */ /* 0x0001e20000100a00 */
[----:B------:R-:W-:Y:S02]  /*11d460*/  LOP3.LUT R15, R15, 0xffff, RZ, 0xc0, !PT ;  /* 0x0000ffff0f0f7812 */ /* 0x000fe400078ec0ff */
[----:B0-----:R-:W-:Y:S02]  /*11d470*/  SHF.R.U32.HI R42, RZ, 0x8, R20 ;  /* 0x00000008ff2a7819 */ /* 0x001fe40000011614 */
[----:B------:R-:W-:Y:S01]  /*11d480*/  LOP3.LUT R43, R21, 0xffff, RZ, 0xc0, !PT ;  /* 0x0000ffff152b7812 */ /* 0x000fe200078ec0ff */
[----:B------:R-:W2:Y:S01]  /*11d490*/  LDL.LU R20, [R1+0x14c] ;  /* 0x00014c0001147983 */ /* 0x000ea20000300800 */
[----:B------:R-:W-:Y:S02]  /*11d4a0*/  LOP3.LUT R42, R42, 0xffff, RZ, 0xc0, !PT ;  /* 0x0000ffff2a2a7812 */ /* 0x000fe400078ec0ff */
[----:B------:R-:W-:Y:S01]  /*11d4b0*/  PRMT R43, R43, 0x3340, R0 ;  /* 0x000033402b2b7816 */ /* 0x000fe20000000000 */
[----:B------:R-:W3:Y:S01]  /*11d4c0*/  LDL.LU R45, [R1+0xec] ;  /* 0x0000ec00012d7983 */ /* 0x000ee20000300800 */
[----:B------:R-:W-:-:S03]  /*11d4d0*/  PRMT R42, R15, 0x3340, R42 ;  /* 0x000033400f2a7816 */ /* 0x000fc6000000002a */
[----:B------:R-:W3:Y:S04]  /*11d4e0*/  LDL.LU R21, [R1+0x1b8] ;  /* 0x0001b80001157983 */ /* 0x000ee80000300800 */
[----:B------:R-:W3:Y:S04]  /*11d4f0*/  LDL.LU R44, [R1+0x198] ;  /* 0x00019800012c7983 */ /* 0x000ee80000300800 */
[----:B------:R-:W-:Y:S04]  /*11d500*/  STL [R1+0x1cc], R43 ;  /* 0x0001cc2b01007387 */ /* 0x000fe80000100800 */
[----:B------:R0:W-:Y:S01]  /*11d510*/  STL [R1+0x171c], R42 ;  /* 0x00171c2a01007387 */ /* 0x0001e20000100800 */
[----:B------:R-:W-:-:S02]  /*11d520*/  SHF.R.U32.HI R24, RZ, 0x8, R24 ;  /* 0x00000008ff187819 */ /* 0x000fc40000011618 */
[----:B----4-:R-:W-:Y:S02]  /*11d530*/  LOP3.LUT R18, R18, 0xffff, RZ, 0xc0, !PT ;  /* 0x0000ffff12127812 */ /* 0x010fe400078ec0ff */
[----:B------:R-:W-:Y:S02]  /*11d540*/  LOP3.LUT R15, R19, 0xffff, RZ, 0xc0, !PT ;  /* 0x0000ffff130f7812 */ /* 0x000fe400078ec0ff */
[----:B------:R-:W-:Y:S02]  /*11d550*/  LOP3.LUT R19, R25, 0xffff, RZ, 0xc0, !PT ;  /* 0x0000ffff19137812 */ /* 0x000fe400078ec0ff */
[----:B0-----:R-:W-:Y:S02]  /*11d560*/  PRMT R42, R15, 0x3340, R0 ;  /* 0x000033400f2a7816 */ /* 0x001fe40000000000 */
[----:B------:R-:W-:-:S04]  /*11d570*/  PRMT R25, R18, 0x3340, R19 ;  /* 0x0000334012197816 */ /* 0x000fc80000000013 */
[----:B------:R-:W-:Y:S02]  /*11d580*/  PRMT R25, R25, 0x5410, R42 ;  /* 0x0000541019197816 */ /* 0x000fe4000000002a */
[----:B------:R-:W-:Y:S02]  /*11d590*/  IADD3 R42, P1, R2, R57, RZ ;  /* 0x00000039022a7210 */ /* 0x000fe40007f3e0ff */
[----:B------:R-:W-:Y:S02]  /*11d5a0*/  LOP3.LUT R24, R24, 0xffff, RZ, 0xc0, !PT ;  /* 0x0000ffff18187812 */ /* 0x000fe400078ec0ff */
[----:B------:R-:W-:Y:S01]  /*11d5b0*/  SHF.R.U32.HI R18, RZ, 0x8, R18 ;  /* 0x00000008ff127819 */ /* 0x000fe20000011612 */
[----:B------:R-:W-:Y:S01]  /*11d5c0*/  IMAD.X R43, R16, 0x1, R56, P1 ;  /* 0x00000001102b7824 */ /* 0x000fe200008e0638 */
[----:B------:R-:W-:Y:S01]  /*11d5d0*/  SHF.R.U32.HI R19, RZ, 0x8, R19 ;  /* 0x00000008ff137819 */ /* 0x000fe20000011613 */
[----:B------:R-:W-:Y:S01]  /*11d5e0*/  STL [R1+0x2054], R25 ;  /* 0x0020541901007387 */ /* 0x000fe20000100800 */
[----:B------:R-:W-:-:S02]  /*11d5f0*/  PRMT R24, R24, 0x3340, R0 ;  /* 0x0000334018187816 */ /* 0x000fc40000000000 */
[----:B------:R-:W-:Y:S01]  /*11d600*/  LOP3.LUT R18, R18, 0xffff, RZ, 0xc0, !PT ;  /* 0x0000ffff12127812 */ /* 0x000fe200078ec0ff */
[----:B------:R0:W-:Y:S01]  /*11d610*/  STL.64 [R1+0x10e8], R42 ;  /* 0x0010e82a01007387 */ /* 0x0001e20000100a00 */
[----:B------:R-:W-:-:S03]  /*11d620*/  LOP3.LUT R19, R19, 0xffff, RZ, 0xc0, !PT ;  /* 0x0000ffff13137812 */ /* 0x000fc600078ec0ff */
[----:B0-----:R-:W4:Y:S04]  /*11d630*/  LDL.LU.64 R42, [R1+0x60e8] ;  /* 0x0060e800012a7983 */ /* 0x001f280000300a00 */
[----:B------:R-:W4:Y:S04]  /*11d640*/  LDL.LU R25, [R1+0x124] ;  /* 0x0001240001197983 */ /* 0x000f280000300800 */
[----:B------:R0:W-:Y:S02]  /*11d650*/  STL [R1+0x1c4], R24 ;  /* 0x0001c41801007387 */ /* 0x0001e40000100800 */
[----:B0-----:R-:W-:-:S02]  /*11d660*/  PRMT R24, R18, 0x3340, R19 ;  /* 0x0000334012187816 */ /* 0x001fc40000000013 */
[----:B------:R-:W-:-:S05]  /*11d670*/  IADD3 R18, P1, R2, R55, RZ ;  /* 0x0000003702127210 */ /* 0x000fca0007f3e0ff */
[----:B------:R-:W-:Y:S01]  /*11d680*/  IMAD.X R19, R16, 0x1, R54, P1 ;  /* 0x0000000110137824 */ /* 0x000fe200008e0636 */
[----:B------:R-:W-:Y:S04]  /*11d690*/  STL [R1+0x1718], R24 ;  /* 0x0017181801007387 */ /* 0x000fe80000100800 */
[----:B------:R0:W-:Y:S04]  /*11d6a0*/  STL.64 [R1+0x10f8], R18 ;  /* 0x0010f81201007387 */ /* 0x0001e80000100a00 */
[----:B0-----:R-:W4:Y:S01]  /*11d6b0*/  LDL.LU.64 R18, [R1+0x60e0] ;  /* 0x0060e00001127983 */ /* 0x001f220000300a00 */
[----:B------:R-:W-:-:S04]  /*11d6c0*/  SHF.R.U32.HI R15, RZ, 0x8, R15 ;  /* 0x00000008ff0f7819 */ /* 0x000fc8000001160f */
[----:B------:R-:W-:-:S04]  /*11d6d0*/  LOP3.LUT R15, R15, 0xffff, RZ, 0xc0, !PT ;  /* 0x0000ffff0f0f7812 */ /* 0x000fc800078ec0ff */
[----:B------:R-:W-:-:S05]  /*11d6e0*/  PRMT R24, R15, 0x3340, R0 ;  /* 0x000033400f187816 */ /* 0x000fca0000000000 */
[----:B------:R0:W-:Y:S01]  /*11d6f0*/  STL [R1+0x1c8], R24 ;  /* 0x0001c81801007387 */ /* 0x0001e20000100800 */
[----:B--2---:R-:W-:Y:S02]  /*11d700*/  LOP3.LUT R15, R20, 0xffff, RZ, 0xc0, !PT ;  /* 0x0000ffff140f7812 */ /* 0x004fe400078ec0ff */
[----:B---3--:R-:W-:Y:S02]  /*11d710*/  LOP3.LUT R21, R21, 0xffff, RZ, 0xc0, !PT ;  /* 0x0000ffff15157812 */ /* 0x008fe400078ec0ff */
[----:B------:R-:W-:Y:S02]  /*11d720*/  LOP3.LUT R44, R44, 0xffff, RZ, 0xc0, !PT ;  /* 0x0000ffff2c2c7812 */ /* 0x000fe400078ec0ff */
[----:B----4-:R-:W-:Y:S02]  /*11d730*/  LOP3.LUT R20, R18, 0xffff, RZ, 0xc0, !PT ;  /* 0x0000ffff12147812 */ /* 0x010fe400078ec0ff */
[----:B------:R-:W-:Y:S02]  /*11d740*/  LOP3.LUT R18, R45, 0xffff, RZ, 0xc0, !PT ;  /* 0x0000ffff2d127812 */ /* 0x000fe400078ec0ff */
[----:B------:R-:W-:-:S02]  /*11d750*/  PRMT R45, R20, 0x3340, R0 ;  /* 0x00003340142d7816 */ /* 0x000fc40000000000 */
[----:B0-----:R-:W-:-:S04]  /*11d760*/  PRMT R24, R15, 0x3340, R18 ;  /* 0x000033400f187816 */ /* 0x001fc80000000012 */
[----:B------:R-:W-:Y:S02]  /*11d770*/  PRMT R24, R24, 0x5410, R45 ;  /* 0x0000541018187816 */ /* 0x000fe4000000002d */
[----:B------:R-:W2:Y:S04]  /*11d780*/  LDL.LU R45, [R1+0x150] ;  /* 0x00015000012d7983 */ /* 0x000ea80000300800 */
[----:B------:R0:W-:Y:S02]  /*11d790*/  STL [R1+0x2050], R24 ;  /* 0x0020501801007387 */ /* 0x0001e40000100800 */
[----:B0-----:R-:W-:Y:S02]  /*11d7a0*/  SHF.R.U32.HI R24, RZ, 0x8, R21 ;  /* 0x00000008ff187819 */ /* 0x001fe40000011615 */
[----:B------:R-:W-:-:S05]  /*11d7b0*/  PRMT R21, R21, 0x3340, R44 ;  /* 0x0000334015157816 */ /* 0x000fca000000002c */
[----:B------:R0:W-:Y:S01]  /*11d7c0*/  STL [R1+0x1764], R21 ;  /* 0x0017641501007387 */ /* 0x0001e20000100800 */
[----:B------:R-:W-:Y:S02]  /*11d7d0*/  SHF.R.U32.HI R44, RZ, 0x8, R44 ;  /* 0x00000008ff2c7819 */ /* 0x000fe4000001162c */
[----:B------:R-:W-:Y:S02]  /*11d7e0*/  SHF.R.U32.HI R15, RZ, 0x8, R15 ;  /* 0x00000008ff0f7819 */ /* 0x000fe4000001160f */
[----:B------:R-:W-:Y:S01]  /*11d7f0*/  SHF.R.U32.HI R18, RZ, 0x8, R18 ;  /* 0x00000008ff127819 */ /* 0x000fe20000011612 */
[----:B0-----:R-:W3:Y:S01]  /*11d800*/  LDL.LU R21, [R1+0xf0] ;  /* 0x0000f00001157983 */ /* 0x001ee20000300800 */
[----:B------:R-:W-:Y:S02]  /*11d810*/  LOP3.LUT R24, R24, 0xffff, RZ, 0xc0, !PT ;  /* 0x0000ffff18187812 */ /* 0x000fe400078ec0ff */
[----:B------:R-:W-:Y:S02]  /*11d820*/  LOP3.LUT R44, R44, 0xffff, RZ, 0xc0, !PT ;  /* 0x0000ffff2c2c7812 */ /* 0x000fe400078ec0ff */
[----:B------:R-:W-:-:S02]  /*11d830*/  LOP3.LUT R15, R15, 0xffff, RZ, 0xc0, !PT ;  /* 0x0000ffff0f0f7812 */ /* 0x000fc400078ec0ff */
[----:B------:R-:W-:Y:S02]  /*11d840*/  LOP3.LUT R18, R18, 0xffff, RZ, 0xc0, !PT ;  /* 0x0000ffff12127812 */ /* 0x000fe400078ec0ff */
[----:B------:R-:W-:Y:S02]  /*11d850*/  PRMT R24, R24, 0x3340, R44 ;  /* 0x0000334018187816 */ /* 0x000fe4000000002c */
[----:B------:R-:W-:-:S03]  /*11d860*/  PRMT R18, R15, 0x3340, R18 ;  /* 0x000033400f127816 */ /* 0x000fc60000000012 */
[----:B------:R0:W-:Y:S01]  /*11d870*/  STL [R1+0x1f54], R24 ;  /* 0x001f541801007387 */ /* 0x0001e20000100800 */
[----:B------:R-:W-:-:S03]  /*11d880*/  LOP3.LUT R15, R25, 0xffff, RZ, 0xc0, !PT ;  /* 0x0000ffff190f7812 */ /* 0x000fc600078ec0ff */
[----:B------:R1:W-:Y:S01]  /*11d890*/  STL [R1+0x1714], R18 ;  /* 0x0017141201007387 */ /* 0x0003e20000100800 */
[----:B0-----:R-:W-:Y:S02]  /*11d8a0*/  PRMT R24, R9, 0x3340, R0 ;  /* 0x0000334009187816 */ /* 0x001fe40000000000 */
[----:B-1----:R-:W-:-:S04]  /*11d8b0*/  LOP3.LUT R18, R22, 0xffff, RZ, 0xc0, !PT ;  /* 0x0000ffff16127812 */ /* 0x002fc800078ec0ff */
[----:B------:R-:W-:-:S04]  /*11d8c0*/  PRMT R22, R15, 0x3340, R18 ;  /* 0x000033400f167816 */ /* 0x000fc80000000012 */
[----:B------:R-:W-:-:S05]  /*11d8d0*/  PRMT R22, R22, 0x5410, R24 ;  /* 0x0000541016167816 */ /* 0x000fca0000000018 */
[----:B------:R0:W-:Y:S04]  /*11d8e0*/  STL [R1+0x204c], R22 ;  /* 0x00204c1601007387 */ /* 0x0001e80000100800 */
[----:B0-----:R-:W4:Y:S01]  /*11d8f0*/  LDL.LU R22, [R1+0x2e74] ;  /* 0x002e740001167983 */ /* 0x001f220000300800 */
[----:B------:R-:W-:Y:S02]  /*11d900*/  IADD3 R24, P1, R2, R53, RZ ;  /* 0x0000003502187210 */ /* 0x000fe40007f3e0ff */
[----:B------:R-:W-:-:S03]  /*11d910*/  SHF.R.U32.HI R20, RZ, 0x8, R20 ;  /* 0x00000008ff147819 */ /* 0x000fc60000011614 */
[----:B------:R-:W-:-:S05]  /*11d920*/  IMAD.X R25, R16, 0x1, R52, P1 ;  /* 0x0000000110197824 */ /* 0x000fca00008e0634 */
[----:B------:R0:W-:Y:S02]  /*11d930*/  STL.64 [R1+0x10e0], R24 ;  /* 0x0010e01801007387 */ /* 0x0001e40000100a00 */
[----:B0-----:R-:W-:Y:S02]  /*11d940*/  LOP3.LUT R24, R20, 0xffff, RZ, 0xc0, !PT ;  /* 0x0000ffff14187812 */ /* 0x001fe400078ec0ff */
[----:B------:R-:W4:Y:S04]  /*11d950*/  LDL.LU R25, [R1+0x18c] ;  /* 0x00018c0001197983 */ /* 0x000f280000300800 */
[----:B------:R-:W4:Y:S01]  /*11d960*/  LDL.LU R20, [R1+0x51c] ;  /* 0x00051c0001147983 */ /* 0x000f220000300800 */
[----:B------:R-:W-:Y:S02]  /*11d970*/  SHF.R.U32.HI R15, RZ, 0x8, R15 ;  /* 0x00000008ff0f7819 */ /* 0x000fe4000001160f */
[----:B------:R-:W-:-:S02]  /*11d980*/  SHF.R.U32.HI R18, RZ, 0x8, R18 ;  /* 0x00000008ff127819 */ /* 0x000fc40000011612 */
[----:B------:R-:W-:Y:S02]  /*11d990*/  LOP3.LUT R15, R15, 0xffff, RZ, 0xc0, !PT ;  /* 0x0000ffff0f0f7812 */ /* 0x000fe400078ec0ff */
[----:B------:R-:W-:Y:S02]  /*11d9a0*/  LOP3.LUT R18, R18, 0xffff, RZ, 0xc0, !PT ;  /* 0x0000ffff12127812 */ /* 0x000fe400078ec0ff */
[----:B------:R-:W-:Y:S02]  /*11d9b0*/  PRMT R44, R24, 0x3340, R0 ;  /* 0x00003340182c7816 */ /* 0x000fe40000000000 */
[----:B------:R-:W-:Y:S02]  /*11d9c0*/  PRMT R24, R15, 0x3340, R18 ;  /* 0x000033400f187816 */ /* 0x000fe40000000012 */
[----:B------:R-:W-:Y:S01]  /*11d9d0*/  LOP3.LUT R15, R19, 0xffff, RZ, 0xc0, !PT ;  /* 0x0000ffff130f7812 */ /* 0x000fe200078ec0ff */
[----:B------:R0:W-:Y:S04]  /*11d9e0*/  STL [R1+0x1c0], R44 ;  /* 0x0001c02c01007387 */ /* 0x0001e80000100800 */
[----:B------:R1:W-:Y:S01]  /*11d9f0*/  STL [R1+0x1710], R24 ;  /* 0x0017101801007387 */ /* 0x0003e20000100800 */
[----:B0-----:R-:W-:-:S02]  /*11da00*/  IADD3 R44, P1, R2, R51, RZ ;  /* 0x00000033022c7210 */ /* 0x001fc40007f3e0ff */
[--C-:B-1----:R-:W-:Y:S02]  /*11da10*/  PRMT R24, R15, 0x3340, R0.reuse ;  /* 0x000033400f187816 */ /* 0x102fe40000000000 */
[----:B------:R-:W-:Y:S02]  /*11da20*/  SHF.R.U32.HI R15, RZ, 0x8, R15 ;  /* 0x00000008ff0f7819 */ /* 0x000fe4000001160f */
[----:B------:R-:W-:Y:S02]  /*11da30*/  SHF.R.U32.HI R9, RZ, 0x8, R9 ;  /* 0x00000008ff097819 */ /* 0x000fe40000011609 */
[----:B------:R-:W-:Y:S02]  /*11da40*/  LOP3.LUT R15, R15, 0xffff, RZ, 0xc0, !PT ;  /* 0x0000ffff0f0f7812 */ /* 0x000fe400078ec0ff */
[----:B------:R-:W-:Y:S02]  /*11da50*/  LOP3.LUT R9, R9, 0xffff, RZ, 0xc0, !PT ;  /* 0x0000ffff09097812 */ /* 0x000fe400078ec0ff */
[----:B------:R-:W-:-:S02]  /*11da60*/  PRMT R15, R15, 0x3340, R0 ;  /* 0x000033400f0f7816 */ /* 0x000fc40000000000 */
[----:B--2---:R-:W-:Y:S01]  /*11da70*/  LOP3.LUT R18, R45, 0xffff, RZ, 0xc0, !PT ;  /* 0x0000ffff2d127812 */ /* 0x004fe200078ec0ff */
[----:B------:R-:W-:Y:S01]  /*11da80*/  IMAD.X R45, R16, 0x1, R50, P1 ;  /* 0x00000001102d7824 */ /* 0x000fe200008e0632 */
[----:B---3--:R-:W-:-:S04]  /*11da90*/  LOP3.LUT R19, R21, 0xffff, RZ, 0xc0, !PT ;  /* 0x0000ffff15137812 */ /* 0x008fc800078ec0ff */
[--C-:B------:R-:W-:Y:S02]  /*11daa0*/  PRMT R21, R18, 0x3340, R19.reuse ;  /* 0x0000334012157816 */ /* 0x100fe40000000013 */
[----:B------:R-:W-:Y:S02]  /*11dab0*/  SHF.R.U32.HI R18, RZ, 0x8, R18 ;  /* 0x00000008ff127819 */ /* 0x000fe40000011612 */
[----:B------:R-:W-:Y:S02]  /*11dac0*/  PRMT R21, R21, 0x5410, R24 ;  /* 0x0000541015157816 */ /* 0x000fe40000000018 */
[----:B------:R-:W-:Y:S02]  /*11dad0*/  SHF.R.U32.HI R19, RZ, 0x8, R19 ;  /* 0x00000008ff137819 */ /* 0x000fe40000011613 */
[----:B------:R-:W-:Y:S01]  /*11dae0*/  LOP3.LUT R18, R18, 0xffff, RZ, 0xc0, !PT ;  /* 0x0000ffff12127812 */ /* 0x000fe200078ec0ff */
[----:B------:R0:W-:Y:S01]  /*11daf0*/  STL [R1+0x2048], R21 ;  /* 0x0020481501007387 */ /* 0x0001e20000100800 */
[----:B------:R-:W-:-:S03]  /*11db00*/  LOP3.LUT R19, R19, 0xffff, RZ, 0xc0, !PT ;  /* 0x0000ffff13137812 */ /* 0x000fc600078ec0ff */
[----:B------:R1:W-:Y:S01]  /*11db10*/  STL.64 [R1+0x1068], R44 ;  /* 0x0010682c01007387 */ /* 0x0003e20000100a00 */
[----:B0-----:R-:W-:Y:S02]  /*11db20*/  PRMT R21, R18, 0x3340, R19 ;  /* 0x0000334012157816 */ /* 0x001fe40000000013 */
[----:B------:R-:W-:Y:S01]  /*11db30*/  IADD3 R18, P1, R2, R49, RZ ;  /* 0x0000003102127210 */ /* 0x000fe20007f3e0ff */
[----:B-1----:R-:W2:Y:S04]  /*11db40*/  LDL.LU R44, [R1+0x128] ;  /* 0x00012800012c7983 */ /* 0x002ea80000300800 */
[----:B------:R-:W-:Y:S01]  /*11db50*/  IMAD.X R19, R16, 0x1, R47, P1 ;  /* 0x0000000110137824 */ /* 0x000fe200008e062f */
[----:B------:R0:W-:Y:S04]  /*11db60*/  STL [R1+0x16fc], R21 ;  /* 0x0016fc1501007387 */ /* 0x0001e80000100800 */
[----:B------:R1:W-:Y:S04]  /*11db70*/  STL [R1+0x1b4], R15 ;  /* 0x0001b40f01007387 */ /* 0x0003e80000100800 */
[----:B------:R-:W-:Y:S04]  /*11db80*/  STL.64 [R1+0x1060], R18 ;  /* 0x0010601201007387 */ /* 0x000fe80000100a00 */
[----:B0-----:R-:W3:Y:S01]  /*11db90*/  LDL.LU R21, [R1+0x56a0] ;  /* 0x0056a00001157983 */ /* 0x001ee20000300800 */
[----:B-1----:R-:W-:-:S02]  /*11dba0*/  PRMT R15, R9, 0x3340, R0 ;  /* 0x00003340090f7816 */ /* 0x002fc40000000000 */
[----:B----4-:R-:W-:-:S03]  /*11dbb0*/  LOP3.LUT R9, R22, 0xffff, RZ, 0xc0, !PT ;  /* 0x0000ffff16097812 */ /* 0x010fc600078ec0ff */
[----:B------:R0:W-:Y:S04]  /*11dbc0*/  STL [R1+0x1b8], R15 ;  /* 0x0001b80f01007387 */ /* 0x0001e80000100800 */
[----:B------:R-:W4:Y:S04]  /*11dbd0*/  LDL.LU R45, [R1+0x190] ;  /* 0x00019000012d7983 */ /* 0x000f280000300800 */
[----:B------:R-:W3:Y:S01]  /*11dbe0*/  LDL.LU R22, [R1+0x524] ;  /* 0x0005240001167983 */ /* 0x000ee20000300800 */
[----:B0-----:R-:W-:-:S03]  /*11dbf0*/  LOP3.LUT R15, R25, 0xffff, RZ, 0xc0, !PT ;  /* 0x0000ffff190f7812 */ /* 0x001fc600078ec0ff */
[----:B------:R-:W3:Y:S01]  /*11dc00*/  LDL.LU R25, [R1+0x590] ;  /* 0x0005900001197983 */ /* 0x000ee20000300800 */
[----:B------:R-:W-:Y:S02]  /*11dc10*/  LOP3.LUT R24, R20, 0xffff, RZ, 0xc0, !PT ;  /* 0x0000ffff14187812 */ /* 0x000fe400078ec0ff */
[----:B------:R-:W-:Y:S01]  /*11dc20*/  PRMT R19, R15, 0x3340, R0 ;  /* 0x000033400f137816 */ /* 0x000fe20000000000 */
[----:B------:R-:W3:Y:S01]  /*11dc30*/  LDL.LU R20, [R1+0x19c] ;  /* 0x00019c0001147983 */ /* 0x000ee20000300800 */
[----:B------:R-:W-:-:S04]  /*11dc40*/  PRMT R18, R9, 0x3340, R24 ;  /* 0x0000334009127816 */ /* 0x000fc80000000018 */
[----:B------:R-:W-:Y:S02]  /*11dc50*/  PRMT R18, R18, 0x5410, R19 ;  /* 0x0000541012127816 */ /* 0x000fe40000000013 */
[----:B------:R-:W-:Y:S02]  /*11dc60*/  SHF.R.U32.HI R9, RZ, 0x8, R9 ;  /* 0x00000008ff097819 */ /* 0x000fe40000011609 */
[----:B------:R-:W-:Y:S01]  /*11dc70*/  SHF.R.U32.HI R24, RZ, 0x8, R24 ;  /* 0x00000008ff187819 */ /* 0x000fe20000011618 */
[----:B------:R0:W-:Y:S01]  /*11dc80*/  STL [R1+0x2040], R18 ;  /* 0x0020401201007387 */ /* 0x0001e20000100800 */
[----:B------:R-:W-:Y:S02]  /*11dc90*/  LOP3.LUT R9, R9, 0xffff, RZ, 0xc0, !PT ;  /* 0x0000ffff09097812 */ /* 0x000fe400078ec0ff */
[----:B------:R-:W-:Y:S02]  /*11dca0*/  LOP3.LUT R24, R24, 0xffff, RZ, 0xc0, !PT ;  /* 0x0000ffff18187812 */ /* 0x000fe400078ec0ff */
[----:B0-----:R-:W-:-:S02]  /*11dcb0*/  IADD3 R18, P1, R2, R48, RZ ;  /* 0x0000003002127210 */ /* 0x001fc40007f3e0ff */
[----:B------:R-:W-:-:S03]  /*11dcc0*/  PRMT R24, R9, 0x3340, R24 ;  /* 0x0000334009187816 */ /* 0x000fc60000000018 */
[----:B------:R-:W-:Y:S02]  /*11dcd0*/  IMAD.X R19, R16, 0x1, R46, P1 ;  /* 0x0000000110137824 */ /* 0x000fe400008e062e */
[----:B------:R-:W3:Y:S04]  /*11dce0*/  LDL.LU R16, [R1+0x60d8] ;  /* 0x0060d80001107983 */ /* 0x000ee80000300800 */
[----:B------:R0:W-:Y:S04]  /*11dcf0*/  STL.64 [R1+0x1058], R18 ;  /* 0x0010581201007387 */ /* 0x0001e80000100a00 */
[----:B0-----:R-:W3:Y:S04]  /*11dd00*/  LDL.LU.64 R18, [R1+0x60d0] ;  /* 0x0060d00001127983 */ /* 0x001ee80000300a00 */
[----:B------:R0:W-:Y:S02]  /*11dd10*/  STL [R1+0x16f8], R24 ;  /* 0x0016f81801007387 */ /* 0x0001e40000100800 */
[----:B0-----:R-:W-:-:S02]  /*11dd20*/  LOP3.LUT R24, R14, 0xffff, RZ, 0xc0, !PT ;  /* 0x0000ffff0e187812 */ /* 0x001fc400078ec0ff */
[----:B------:R-:W-:Y:S02]  /*11dd30*/  LOP3.LUT R14, R12, 0xffff, RZ, 0xc0, !PT ;  /* 0x0000ffff0c0e7812 */ /* 0x000fe400078ec0ff */
[----:B------:R-:W3:Y:S01]  /*11dd40*/  LDL.LU R12, [R1+0x60c8] ;  /* 0x0060c800010c7983 */ /* 0x000ee20000300800 */
[----:B------:R-:W-:-:S03]  /*11dd50*/  SHF.R.U32.HI R15, RZ, 0x8, R15 ;  /* 0x00000008ff0f7819 */ /* 0x000fc6000001160f */
[----:B------:R0:W-:Y:S01]  /*11dd60*/  STL [R1+0x208c], R24 ;  /* 0x00208c1801007387 */ /* 0x0001e20000100800 */
[----:B------:R-:W-:-:S04]  /*11dd70*/  LOP3.LUT R15, R15, 0xffff, RZ, 0xc0, !PT ;  /* 0x0000ffff0f0f7812 */ /* 0x000fc800078ec0ff */
[--C-:B------:R-:W-:Y:S02]  /*11dd80*/  PRMT R15, R15, 0x3340, R0.reuse ;  /* 0x000033400f0f7816 */ /* 0x100fe40000000000 */
[----:B--2---:R-:W-:Y:S02]  /*11dd90*/  LOP3.LUT R9, R44, 0xffff, RZ, 0xc0, !PT ;  /* 0x0000ffff2c097812 */ /* 0x004fe400078ec0ff */
[----:B------:R-:W-:Y:S02]  /*11dda0*/  PRMT R44, R24, 0x3340, R0 ;  /* 0x00003340182c7816 */ /* 0x000fe40000000000 */
[--C-:B0-----:R-:W-:Y:S02]  /*11ddb0*/  PRMT R24, R9, 0x3340, R14.reuse ;  /* 0x0000334009187816 */ /* 0x101fe4000000000e */
[----:B------:R-:W-:Y:S02]  /*11ddc0*/  SHF.R.U32.HI R9, RZ, 0x8, R9 ;  /* 0x00000008ff097819 */ /* 0x000fe40000011609 */
[----:B------:R-:W-:-:S02]  /*11ddd0*/  SHF.R.U32.HI R14, RZ, 0x8, R14 ;  /* 0x00000008ff0e7819 */ /* 0x000fc4000001160e */
[----:B------:R-:W-:Y:S02]  /*11dde0*/  LOP3.LUT R9, R9, 0xffff, RZ, 0xc0, !PT ;  /* 0x0000ffff09097812 */ /* 0x000fe400078ec0ff */
[----:B------:R-:W-:Y:S02]  /*11ddf0*/  LOP3.LUT R14, R14, 0xffff, RZ, 0xc0, !PT ;  /* 0x0000ffff0e0e7812 */ /* 0x000fe400078ec0ff */
[----:B------:R-:W-:Y:S02]  /*11de00*/  PRMT R24, R24, 0x5410, R44 ;  /* 0x0000541018187816 */ /* 0x000fe4000000002c */
[----:B------:R-:W-:-:S03]  /*11de10*/  PRMT R14, R9, 0x3340, R14 ;  /* 0x00003340090e7816 */ /* 0x000fc6000000000e */
[----:B------:R-:W-:Y:S04]  /*11de20*/  STL [R1+0x2044], R24 ;  /* 0x0020441801007387 */ /* 0x000fe80000100800 */
[----:B------:R0:W-:Y:S01]  /*11de30*/  STL [R1+0x1a8], R15 ;  /* 0x0001a80f01007387 */ /* 0x0001e20000100800 */
[----:B----4-:R-:W-:-:S03]  /*11de40*/  LOP3.LUT R9, R45, 0xffff, RZ, 0xc0, !PT ;  /* 0x0000ffff2d097812 */ /* 0x010fc600078ec0ff */
[----:B------:R1:W-:Y:S01]  /*11de50*/  STL [R1+0x1f48], R14 ;  /* 0x001f480e01007387 */ /* 0x0003e20000100800 */
[----:B---3--:R-:W-:-:S03]  /*11de60*/  LOP3.LUT R45, R22, 0xffff, RZ, 0xc0, !PT ;  /* 0x0000ffff162d7812 */ /* 0x008fc600078ec0ff */
[----:B------:R-:W2:Y:S01]  /*11de70*/  LDL.LU R22, [R1+0x598] ;  /* 0x0005980001167983 */ /* 0x000ea20000300800 */
[----:B------:R-:W-:Y:S02]  /*11de80*/  LOP3.LUT R21, R21, 0xffff, RZ, 0xc0, !PT ;  /* 0x0000ffff15157812 */ /* 0x000fe400078ec0ff */
[----:B0-----:R-:W-:Y:S02]  /*11de90*/  PRMT R15, R9, 0x3340, R0 ;  /* 0x00003340090f7816 */ /* 0x001fe40000000000 */
[----:B-1----:R-:W-:-:S04]  /*11dea0*/  PRMT R14, R21, 0x3340, R45 ;  /* 0x00003340150e7816 */ /* 0x002fc8000000002d */
[----:B------:R-:W-:Y:S01]  /*11deb0*/  PRMT R15, R14, 0x5410, R15 ;  /* 0x000054100e0f7816 */ /* 0x000fe2000000000f */
[----:B------:R-:W-:Y:S01]  /*11dec0*/  VIADD R2, R2, UR6 ;  /* 0x0000000602027c36 */ /* 0x000fe20008000000 */
[----:B------:R-:W-:Y:S01]  /*11ded0*/  LOP3.LUT R20, R20, 0xffff, RZ, 0xc0, !PT ;  /* 0x0000ffff14147812 */ /* 0x000fe200078ec0ff */
[----:B------:R-:W-:-:S03]  /*11dee0*/  ULDC UR6, c[0x0][0x248] ;  /* 0x0000920000067ab9 */ /* 0x000fc60000000800 */
[----:B------:R-:W-:Y:S02]  /*11def0*/  SHF.R.S32.HI R44, RZ, 0x1f, R2 ;  /* 0x0000001fff2c7819 */ /* 0x000fe40000011402 */
[----:B------:R-:W-:Y:S02]  /*11df00*/  SHF.R.U32.HI R21, RZ, 0x8, R21 ;  /* 0x00000008ff157819 */ /* 0x000fe40000011615 */
[----:B------:R-:W-:Y:S02]  /*11df10*/  SHF.R.U32.HI R45, RZ, 0x8, R45 ;  /* 0x00000008ff2d7819 */ /* 0x000fe4000001162d */
[----:B------:R-:W-:Y:S02]  /*11df20*/  LOP3.LUT R21, R21, 0xffff, RZ, 0xc0, !PT ;  /* 0x0000ffff15157812 */ /* 0x000fe400078ec0ff */
[----:B------:R-:W-:-:S04]  /*11df30*/  LOP3.LUT R45, R45, 0xffff, RZ, 0xc0, !PT ;  /* 0x0000ffff2d2d7812 */ /* 0x000fc800078ec0ff */
[----:B------:R-:W-:Y:S02]  /*11df40*/  PRMT R45, R21, 0x3340, R45 ;  /* 0x00003340152d7816 */ /* 0x000fe4000000002d */
[----:B------:R-:W-:Y:S02]  /*11df50*/  LOP3.LUT R14, R12, 0xffff, RZ, 0xc0, !PT ;  /* 0x0000ffff0c0e7812 */ /* 0x000fe400078ec0ff */
[----:B------:R-:W3:Y:S04]  /*11df60*/  LDL.LU R12, [R1+0x60c4] ;  /* 0x0060c400010c7983 */ /* 0x000ee80000300800 */
[----:B------:R0:W-:Y:S02]  /*11df70*/  STL [R1+0x2038], R15 ;  /* 0x0020380f01007387 */ /* 0x0001e40000100800 */
[----:B0-----:R-:W-:-:S02]  /*11df80*/  LOP3.LUT R15, R25, 0xffff, RZ, 0xc0, !PT ;  /* 0x0000ffff190f7812 */ /* 0x001fc400078ec0ff */
[----:B------:R-:W-:Y:S02]  /*11df90*/  PRMT R25, R14, 0x3340, R0 ;  /* 0x000033400e197816 */ /* 0x000fe40000000000 */
[----:B------:R-:W-:-:S04]  /*11dfa0*/  PRMT R24, R15, 0x3340, R20 ;  /* 0x000033400f187816 */ /* 0x000fc80000000014 */
[----:B------:R-:W-:Y:S02]  /*11dfb0*/  PRMT R25, R24, 0x5410, R25 ;  /* 0x0000541018197816 */ /* 0x000fe40000000019 */
[----:B------:R-:W-:-:S03]  /*11dfc0*/  IADD3 R24, P1, R2, R59, RZ ;  /* 0x0000003b02187210 */ /* 0x000fc60007f3e0ff */
[----:B------:R0:W-:Y:S02]  /*11dfd0*/  STL [R1+0x2034], R25 ;  /* 0x0020341901007387 */ /* 0x0001e40000100800 */
[----:B0-----:R-:W-:-:S05]  /*11dfe0*/  IMAD.X R25, R44, 0x1, R58, P1 ;  /* 0x000000012c197824 */ /* 0x001fca00008e063a */
[----:B------:R0:W-:Y:S01]  /*11dff0*/  STL.64 [R1+0xfc8], R24 ;  /* 0x000fc81801007387 */ /* 0x0001e20000100a00 */
[----:B------:R-:W-:Y:S02]  /*11e000*/  SHF.R.U32.HI R15, RZ, 0x8, R15 ;  /* 0x00000008ff0f7819 */ /* 0x000fe4000001160f */
[----:B------:R-:W-:Y:S01]  /*11e010*/  SHF.R.U32.HI R20, RZ, 0x8, R20 ;  /* 0x00000008ff147819 */ /* 0x000fe20000011614 */
[----:B0-----:R-:W4:Y:S04]  /*11e020*/  LDL.LU R24, [R1+0x158] ;  /* 0x0001580001187983 */ /* 0x001f280000300800 */
[----:B------:R-:W4:Y:S01]  /*11e030*/  LDL.LU R25, [R1+0xf4] ;  /* 0x0000f40001197983 */ /* 0x000f220000300800 */
[----:B------:R-:W-:Y:S02]  /*11e040*/  LOP3.LUT R15, R15, 0xffff, RZ, 0xc0, !PT ;  /* 0x0000ffff0f0f7812 */ /* 0x000fe400078ec0ff */
[----:B------:R-:W-:-:S02]  /*11e050*/  LOP3.LUT R20, R20, 0xffff, RZ, 0xc0, !PT ;  /* 0x0000ffff14147812 */ /* 0x000fc400078ec0ff */
[----:B------:R-:W-:Y:S02]  /*11e060*/  SHF.R.U32.HI R14, RZ, 0x8, R14 ;  /* 0x00000008ff0e7819 */ /* 0x000fe4000001160e */
[----:B------:R-:W-:Y:S02]  /*11e070*/  PRMT R15, R15, 0x3340, R20 ;  /* 0x000033400f0f7816 */ /* 0x000fe40000000014 */
[----:B------:R-:W-:Y:S02]  /*11e080*/  IADD3 R20, P1, R2, R61, RZ ;  /* 0x0000003d02147210 */ /* 0x000fe40007f3e0ff */
[----:B------:R-:W-:-:S03]  /*11e090*/  LOP3.LUT R14, R14, 0xffff, RZ, 0xc0, !PT ;  /* 0x0000ffff0e0e7812 */ /* 0x000fc600078ec0ff */
[----:B------:R-:W-:Y:S01]  /*11e0a0*/  IMAD.X R21, R44, 0x1, R60, P1 ;  /* 0x000000012c157824 */ /* 0x000fe200008e063c */
[----:B------:R-:W-:Y:S01]  /*11e0b0*/  STL [R1+0x16f4], R45 ;  /* 0x0016f42d01007387 */ /* 0x000fe20000100800 */
[----:B------:R-:W-:-:S03]  /*11e0c0*/  PRMT R14, R14, 0x3340, R0 ;  /* 0x000033400e0e7816 */ /* 0x000fc60000000000 */
[----:B------:R-:W-:Y:S04]  /*11e0d0*/  STL [R1+0x16f0], R15 ;  /* 0x0016f00f01007387 */ /* 0x000fe80000100800 */
[----:B------:R0:W-:Y:S04]  /*11e0e0*/  STL.64 [R1+0x1050], R20 ;  /* 0x0010501401007387 */ /* 0x0001e80000100a00 */
[----:B0-----:R-:W4:Y:S04]  /*11e0f0*/  LDL.LU R21, [R1+0x60c0] ;  /* 0x0060c00001157983 */ /* 0x001f280000300800 */
[----:B------:R-:W4:Y:S04]  /*11e100*/  LDL.LU R45, [R1+0x15c] ;  /* 0x00015c00012d7983 */ /* 0x000f280000300800 */
[----:B------:R0:W-:Y:S04]  /*11e110*/  STL [R1+0x1a0], R14 ;  /* 0x0001a00e01007387 */ /* 0x0001e80000100800 */
[----:B------:R-:W4:Y:S01]  /*11e120*/  LDL.LU R20, [R1+0xf8] ;  /* 0x0000f80001147983 */ /* 0x000f220000300800 */
[----:B--2---:R-:W-:-:S03]  /*11e130*/  LOP3.LUT R15, R22, 0xffff, RZ, 0xc0, !PT ;  /* 0x0000ffff160f7812 */ /* 0x004fc600078ec0ff */
[----:B------:R-:W2:Y:S01]  /*11e140*/  LDL.LU R22, [R1+0x12c] ;  /* 0x00012c0001167983 */ /* 0x000ea20000300800 */
[----:B0-----:R-:W-:Y:S02]  /*11e150*/  SHF.R.U32.HI R14, RZ, 0x8, R9 ;  /* 0x00000008ff0e7819 */ /* 0x001fe40000011609 */
[----:B------:R-:W-:Y:S02]  /*11e160*/  SHF.R.U32.HI R9, RZ, 0x8, R15 ;  /* 0x00000008ff097819 */ /* 0x000fe4000001160f */
[----:B------:R-:W-:Y:S02]  /*11e170*/  LOP3.LUT R14, R14, 0xffff, RZ, 0xc0, !PT ;  /* 0x0000ffff0e0e7812 */ /* 0x000fe400078ec0ff */
[----:B------:R-:W-:Y:S02]  /*11e180*/  LOP3.LUT R9, R9, 0xffff, RZ, 0xc0, !PT ;  /* 0x0000ffff09097812 */ /* 0x000fe400078ec0ff */
[----:B------:R-:W-:Y:S02]  /*11e190*/  PRMT R14, R14, 0x3340, R0 ;  /* 0x000033400e0e7816 */ /* 0x000fe40000000000 */
[----:B---3--:R-:W-:-:S04]  /*11e1a0*/  LOP3.LUT R12, R12, 0xffff, RZ, 0xc0, !PT ;  /* 0x0000ffff0c0c7812 */ /* 0x008fc800078ec0ff */
[--C-:B------:R-:W-:Y:S02]  /*11e1b0*/  PRMT R15, R15, 0x3340, R12.reuse ;  /* 0x000033400f0f7816 */ /* 0x100fe4000000000c */
[----:B------:R-:W-:-:S04]  /*11e1c0*/  SHF.R.U32.HI R12, RZ, 0x8, R12 ;  /* 0x00000008ff0c7819 */ /* 0x000fc8000001160c */
[----:B------:R-:W-:-:S04]  /*11e1d0*/  LOP3.LUT R12, R12, 0xffff, RZ, 0xc0, !PT ;  /* 0x0000ffff0c0c7812 */ /* 0x000fc800078ec0ff */
[----:B------:R-:W-:Y:S01]  /*11e1e0*/  PRMT R12, R9, 0x3340, R12 ;  /* 0x00003340090c7816 */ /* 0x000fe2000000000c */
[----:B------:R4:W-:Y:S01]  /*11e1f0*/  STL [R1+0x1760], R15 ;  /* 0x0017600f01007387 */ /* 0x0009e20000100800 */
[----:B------:R-:W-:-:S03]  /*11e200*/  LOP3.LUT R9, R19, 0xffff, RZ, 0xc0, !PT ;  /* 0x0000ffff13097812 */ /* 0x000fc600078ec0ff */
[----:B------:R-:W-:Y:S04]  /*11e210*/  STL [R1+0x5c68], R12 ;  /* 0x005c680c01007387 */ /* 0x000fe80000100800 */
[----:B------:R0:W-:Y:S01]  /*11e220*/  STL [R1+0x19c], R14 ;  /* 0x00019c0e01007387 */ /* 0x0001e20000100800 */
[----:B------:R-:W-:Y:S02]  /*11e230*/  PRMT R19, R9, 0x3340, R0 ;  /* 0x0000334009137816 */ /* 0x000fe40000000000 */
[----:B------:R-:W-:-:S04]  /*11e240*/  SHF.R.U32.HI R9, RZ, 0x8, R9 ;  /* 0x00000008ff097819 */ /* 0x000fc80000011609 */
[----:B------:R-:W-:Y:S02]  /*11e250*/  LOP3.LUT R9, R9, 0xffff, RZ, 0xc0, !PT ;  /* 0x0000ffff09097812 */ /* 0x000fe400078ec0ff */
[----:B----4-:R-:W-:Y:S02]  /*11e260*/  LOP3.LUT R15, R24, 0xffff, RZ, 0xc0, !PT ;  /* 0x0000ffff180f7812 */ /* 0x010fe400078ec0ff */
[----:B0-----:R-:W-:-:S04]  /*11e270*/  LOP3.LUT R14, R25, 0xffff, RZ, 0xc0, !PT ;  /* 0x0000ffff190e7812 */ /* 0x001fc800078ec0ff */
[----:B------:R-:W-:-:S04]  /*11e280*/  PRMT R12, R15, 0x3340, R14 ;  /* 0x000033400f0c7816 */ /* 0x000fc8000000000e */
[----:B------:R-:W-:Y:S02]  /*11e290*/  PRMT R12, R12, 0x5410, R19 ;  /* 0x000054100c0c7816 */ /* 0x000fe40000000013 */
[----:B------:R-:W-:-:S03]  /*11e2a0*/  SHF.R.U32.HI R14, RZ, 0x8, R14 ;  /* 0x00000008ff0e7819 */ /* 0x000fc6000001160e */
[----:B------:R0:W-:Y:S01]  /*11e2b0*/  STL [R1+0x2030], R12 ;  /* 0x0020300c01007387 */ /* 0x0001e20000100800 */
[----:B------:R-:W-:Y:S02]  /*11e2c0*/  IADD3 R24, P1, R2, R57, RZ ;  /* 0x0000003902187210 */ /* 0x000fe40007f3e0ff */
[----:B------:R-:W-:Y:S02]  /*11e2d0*/  LOP3.LUT R14, R14, 0xffff, RZ, 0xc0, !PT ;  /* 0x0000ffff0e0e7812 */ /* 0x000fe400078ec0ff */
[----:B0-----:R-:W-:Y:S01]  /*11e2e0*/  SHF.R.U32.HI R12, RZ, 0x8, R15 ;  /* 0x00000008ff0c7819 */ /* 0x001fe2000001160f */
[----:B------:R-:W-:-:S03]  /*11e2f0*/  IMAD.X R25, R44, 0x1, R56, P1 ;  /* 0x000000012c197824 */ /* 0x000fc600008e0638 */
[----:B------:R-:W-:-:S04]  /*11e300*/  LOP3.LUT R12, R12, 0xffff, RZ, 0xc0, !PT ;  /* 0x0000ffff0c0c7812 */ /* 0x000fc800078ec0ff */
[----:B------:R-:W-:Y:S02]  /*11e310*/  PRMT R15, R12, 0x3340, R14 ;  /* 0x000033400c0f7816 */ /* 0x000fe4000000000e */
[----:B------:R-:W-:Y:S01]  /*11e320*/  PRMT R14, R9, 0x3340, R0 ;  /* 0x00003340090e7816 */ /* 0x000fe20000000000 */
[----:B------:R0:W-:Y:S04]  /*11e330*/  STL.64 [R1+0xfc0], R24 ;  /* 0x000fc01801007387 */ /* 0x0001e80000100a00 */
[----:B------:R2:W-:Y:S01]  /*11e340*/  STL [R1+0x16cc], R15 ;  /* 0x0016cc0f01007387 */ /* 0x0005e20000100800 */
[----:B------:R-:W-:-:S03]  /*11e350*/  LOP3.LUT R12, R45, 0xffff, RZ, 0xc0, !PT ;  /* 0x0000ffff2d0c7812 */ /* 0x000fc600078ec0ff */
[----:B------:R1:W-:Y:S04]  /*11e360*/  STL [R1+0x198], R14 ;  /* 0x0001980e01007387 */ /* 0x0003e80000100800 */
[----:B0-----:R-:W3:Y:S04]  /*11e370*/  LDL.LU R25, [R1+0x56a4] ;  /* 0x0056a40001197983 */ /* 0x001ee80000300800 */
[----:B------:R-:W4:Y:S01]  /*11e380*/  LDL.LU R45, [R1+0x4a0] ;  /* 0x0004a000012d7983 */ /* 0x000f220000300800 */
[----:B--2---:R-:W-:-:S03]  /*11e390*/  LOP3.LUT R15, R22, 0xffff, RZ, 0xc0, !PT ;  /* 0x0000ffff160f7812 */ /* 0x004fc600078ec0ff */
[----:B------:R-:W2:Y:S01]  /*11e3a0*/  LDL.LU R22, [R1+0x540] ;  /* 0x0005400001167983 */ /* 0x000ea20000300800 */
[----:B------:R-:W-:Y:S02]  /*11e3b0*/  LOP3.LUT R9, R18, 0xffff, RZ, 0xc0, !PT ;  /* 0x0000ffff12097812 */ /* 0x000fe400078ec0ff */
[----:B-1----:R-:W-:Y:S02]  /*11e3c0*/  LOP3.LUT R14, R20, 0xffff, RZ, 0xc0, !PT ;  /* 0x0000ffff140e7812 */ /* 0x002fe400078ec0ff */
[----:B------:R-:W-:Y:S02]  /*11e3d0*/  PRMT R20, R9, 0x3340, R0 ;  /* 0x0000334009147816 */ /* 0x000fe40000000000 */
[----:B------:R-:W-:Y:S02]  /*11e3e0*/  PRMT R19, R12, 0x3340, R14 ;  /* 0x000033400c137816 */ /* 0x000fe4000000000e */
[----:B------:R-:W-:Y:S02]  /*11e3f0*/  LOP3.LUT R8, R8, 0xffff, RZ, 0xc0, !PT ;  /* 0x0000ffff08087812 */ /* 0x000fe400078ec0ff */
[----:B------:R-:W-:-:S02]  /*11e400*/  LOP3.LUT R18, R21, 0xffff, RZ, 0xc0, !PT ;  /* 0x0000ffff15127812 */ /* 0x000fc400078ec0ff */
[----:B------:R-:W-:Y:S02]  /*11e410*/  PRMT R21, R19, 0x5410, R20 ;  /* 0x0000541013157816 */ /* 0x000fe40000000014 */
[----:B------:R-:W-:Y:S02]  /*11e420*/  PRMT R20, R8, 0x3340, R0 ;  /* 0x0000334008147816 */ /* 0x000fe40000000000 */
[----:B------:R-:W-:Y:S02]  /*11e430*/  PRMT R19, R15, 0x3340, R18 ;  /* 0x000033400f137816 */ /* 0x000fe40000000012 */
[----:B------:R-:W-:Y:S02]  /*11e440*/  SHF.R.U32.HI R12, RZ, 0x8, R12 ;  /* 0x00000008ff0c7819 */ /* 0x000fe4000001160c */
[----:B------:R-:W-:Y:S02]  /*11e450*/  SHF.R.U32.HI R14, RZ, 0x8, R14 ;  /* 0x00000008ff0e7819 */ /* 0x000fe4000001160e */
[----:B------:R-:W-:-:S02]  /*11e460*/  PRMT R19, R19, 0x5410, R20 ;  /* 0x0000541013137816 */ /* 0x000fc40000000014 */
[----:B------:R-:W-:Y:S02]  /*11e470*/  IADD3 R20, P1, R2, R55, RZ ;  /* 0x0000003702147210 */ /* 0x000fe40007f3e0ff */
[----:B------:R-:W-:Y:S02]  /*11e480*/  SHF.R.U32.HI R15, RZ, 0x8, R15 ;  /* 0x00000008ff0f7819 */ /* 0x000fe4000001160f */
[----:B------:R-:W-:Y:S02]  /*11e490*/  SHF.R.U32.HI R18, RZ, 0x8, R18 ;  /* 0x00000008ff127819 */ /* 0x000fe40000011612 */
[----:B------:R-:W-:Y:S02]  /*11e4a0*/  LOP3.LUT R12, R12, 0xffff, RZ, 0xc0, !PT ;  /* 0x0000ffff0c0c7812 */ /* 0x000fe400078ec0ff */
[----:B------:R-:W-:Y:S01]  /*11e4b0*/  LOP3.LUT R14, R14, 0xffff, RZ, 0xc0, !PT ;  /* 0x0000ffff0e0e7812 */ /* 0x000fe200078ec0ff */
[----:B------:R0:W-:Y:S01]  /*11e4c0*/  STL [R1+0x202c], R21 ;  /* 0x00202c1501007387 */ /* 0x0001e20000100800 */
[----:B------:R-:W-:-:S02]  /*11e4d0*/  LOP3.LUT R15, R15, 0xffff, RZ, 0xc0, !PT ;  /* 0x0000ffff0f0f7812 */ /* 0x000fc400078ec0ff */
[----:B------:R-:W-:Y:S02]  /*11e4e0*/  LOP3.LUT R18, R18, 0xffff, RZ, 0xc0, !PT ;  /* 0x0000ffff12127812 */ /* 0x000fe400078ec0ff */
[----:B------:R-:W-:Y:S01]  /*11e4f0*/  PRMT R12, R12, 0x3340, R14 ;  /* 0x000033400c0c7816 */ /* 0x000fe2000000000e */
[----:B0-----:R-:W-:Y:S01]  /*11e500*/  IMAD.X R21, R44, 0x1, R54, P1 ;  /* 0x000000012c157824 */ /* 0x001fe200008e0636 */
[----:B------:R-:W-:Y:S01]  /*11e510*/  IADD3 R14, P1, R2, R53, RZ ;  /* 0x00000035020e7210 */ /* 0x000fe20007f3e0ff */
[----:B------:R-:W-:Y:S01]  /*11e520*/  STL [R1+0x2028], R19 ;  /* 0x0020281301007387 */ /* 0x000fe20000100800 */
[----:B------:R-:W-:Y:S02]  /*11e530*/  PRMT R18, R15, 0x3340, R18 ;  /* 0x000033400f127816 */ /* 0x000fe40000000012 */
[----:B------:R-:W-:Y:S01]  /*11e540*/  SHF.R.U32.HI R9, RZ, 0x8, R9 ;  /* 0x00000008ff097819 */ /* 0x000fe20000011609 */
[----:B------:R0:W-:Y:S01]  /*11e550*/  STL.64 [R1+0xfa8], R20 ;  /* 0x000fa81401007387 */ /* 0x0001e20000100a00 */
[----:B------:R-:W-:Y:S01]  /*11e560*/  IMAD.X R15, R44, 0x1, R52, P1 ;  /* 0x000000012c0f7824 */ /* 0x000fe200008e0634 */
[----:B------:R-:W-:-:S02]  /*11e570*/  SHF.R.U32.HI R8, RZ, 0x8, R8 ;  /* 0x00000008ff087819 */ /* 0x000fc40000011608 */
[----:B------:R-:W-:Y:S02]  /*11e580*/  LOP3.LUT R9, R9, 0xffff, RZ, 0xc0, !PT ;  /* 0x0000ffff09097812 */ /* 0x000fe400078ec0ff */
[----:B------:R-:W-:Y:S01]  /*11e590*/  LOP3.LUT R8, R8, 0xffff, RZ, 0xc0, !PT ;  /* 0x0000ffff08087812 */ /* 0x000fe200078ec0ff */
[----:B0-----:R-:W2:Y:S04]  /*11e5a0*/  LDL.LU R20, [R1+0x60bc] ;  /* 0x0060bc0001147983 */ /* 0x001ea80000300800 */
[----:B------:R-:W2:Y:S04]  /*11e5b0*/  LDL.LU R21, [R1+0x130] ;  /* 0x0001300001157983 */ /* 0x000ea80000300800 */
[----:B------:R-:W-:Y:S04]  /*11e5c0*/  STL [R1+0x16c8], R18 ;  /* 0x0016c81201007387 */ /* 0x000fe80000100800 */
[----:B------:R-:W-:Y:S04]  /*11e5d0*/  STL [R1+0x16c4], R12 ;  /* 0x0016c40c01007387 */ /* 0x000fe80000100800 */
[----:B------:R0:W-:Y:S02]  /*11e5e0*/  STL.64 [R1+0xfa0], R14 ;  /* 0x000fa00e01007387 */ /* 0x0001e40000100a00 */
[----:B0-----:R-:W-:-:S02]  /*11e5f0*/  PRMT R14, R9, 0x3340, R0 ;  /* 0x00003340090e7816 */ /* 0x001fc40000000000 */
[----:B------:R-:W-:-:S03]  /*11e600*/  PRMT R9, R8, 0x3340, R0 ;  /* 0x0000334008097816 */ /* 0x000fc60000000000 */
[----:B------:R2:W-:Y:S04]  /*11e610*/  STL [R1+0x190], R14 ;  /* 0x0001900e01007387 */ /* 0x0005e80000100800 */
[----:B------:R0:W-:Y:S01]  /*11e620*/  STL [R1+0x194], R9 ;  /* 0x0001940901007387 */ /* 0x0001e20000100800 */
[----:B---3--:R-:W-:Y:S02]  /*11e630*/  LOP3.LUT R12, R25, 0xffff, RZ, 0xc0, !PT ;  /* 0x0000ffff190c7812 */ /* 0x008fe400078ec0ff */
[----:B----4-:R-:W-:-:S04]  /*11e640*/  LOP3.LUT R8, R45, 0xffff, RZ, 0xc0, !PT ;  /* 0x0000ffff2d087812 */ /* 0x010fc800078ec0ff */
[----:B------:R-:W-:Y:S02]  /*11e650*/  PRMT R15, R8, 0x3340, R0 ;  /* 0x00003340080f7816 */ /* 0x000fe40000000000 */
[----:B--2---:R-:W-:-:S04]  /*11e660*/  LOP3.LUT R14, R22, 0xffff, RZ, 0xc0, !PT ;  /* 0x0000ffff160e7812 */ /* 0x004fc800078ec0ff */
[----:B0-----:R-:W-:-:S04]  /*11e670*/  PRMT R9, R12, 0x3340, R14 ;  /* 0x000033400c097816 */ /* 0x001fc8000000000e */
[----:B------:R-:W-:Y:S02]  /*11e680*/  PRMT R15, R9, 0x5410, R15 ;  /* 0x00005410090f7816 */ /* 0x000fe4000000000f */
[----:B------:R-:W2:Y:S04]  /*11e690*/  LDL.LU R9, [R1+0x5a8] ;  /* 0x0005a80001097983 */ /* 0x000ea80000300800 */
[----:B------:R-:W3:Y:S04]  /*11e6a0*/  LDL.LU R19, [R1+0x178] ;  /* 0x0001780001137983 */ /* 0x000ee80000300800 */
[----:B------:R-:W-:Y:S04]  /*11e6b0*/  STL [R1+0x2020], R15 ;  /* 0x0020200f01007387 */ /* 0x000fe80000100800 */
[----:B------:R-:W4:Y:S01]  /*11e6c0*/  LDL.LU R18, [R1+0x4ec] ;  /* 0x0004ec0001127983 */ /* 0x000f220000300800 */
[----:B------:R-:W-:-:S02]  /*11e6d0*/  SHF.R.U32.HI R12, RZ, 0x8, R12 ;  /* 0x00000008ff0c7819 */ /* 0x000fc4000001160c */
[----:B------:R-:W-:Y:S02]  /*11e6e0*/  SHF.R.U32.HI R14, RZ, 0x8, R14 ;  /* 0x00000008ff0e7819 */ /* 0x000fe4000001160e */
[----:B------:R-:W-:Y:S02]  /*11e6f0*/  IADD3 R24, P1, R2, R51, RZ ;  /* 0x0000003302187210 */ /* 0x000fe40007f3e0ff */
[----:B------:R-:W-:Y:S02]  /*11e700*/  SHF.R.U32.HI R8, RZ, 0x8, R8 ;  /* 0x00000008ff087819 */ /* 0x000fe40000011608 */
[----:B------:R-:W-:Y:S02]  /*11e710*/  LOP3.LUT R12, R12, 0xffff, RZ, 0xc0, !PT ;  /* 0x0000ffff0c0c7812 */ /* 0x000fe400078ec0ff */
[----:B------:R-:W-:Y:S01]  /*11e720*/  LOP3.LUT R14, R14, 0xffff, RZ, 0xc0, !PT ;  /* 0x0000ffff0e0e7812 */ /* 0x000fe200078ec0ff */
[----:B------:R-:W-:Y:S01]  /*11e730*/  IMAD.X R25, R44, 0x1, R50, P1 ;  /* 0x000000012c197824 */ /* 0x000fe200008e0632 */
[----:B------:R-:W-:-:S02]  /*11e740*/  LOP3.LUT R8, R8, 0xffff, RZ, 0xc0, !PT ;  /* 0x0000ffff08087812 */ /* 0x000fc400078ec0ff */
[----:B------:R-:W-:Y:S02]  /*11e750*/  PRMT R14, R12, 0x3340, R14 ;  /* 0x000033400c0e7816 */ /* 0x000fe4000000000e */
[----:B------:R-:W-:Y:S01]  /*11e760*/  PRMT R12, R8, 0x3340, R0 ;  /* 0x00003340080c7816 */ /* 0x000fe20000000000 */
[----:B------:R0:W-:Y:S01]  /*11e770*/  STL.64 [R1+0xf98], R24 ;  /* 0x000f981801007387 */ /* 0x0001e20000100a00 */
[----:B------:R-:W-:-:S03]  /*11e780*/  LOP3.LUT R13, R13, 0xffff, RZ, 0xc0, !PT ;  /* 0x0000ffff0d0d7812 */ /* 0x000fc600078ec0ff */
[----:B0-----:R-:W4:Y:S04]  /*11e790*/  LDL.LU R24, [R1+0x60b8] ;  /* 0x0060b80001187983 */ /* 0x001f280000300800 */
[----:B------:R0:W-:Y:S04]  /*11e7a0*/  STL [R1+0x16c0], R14 ;  /* 0x0016c00e01007387 */ /* 0x0001e80000100800 */
[----:B------:R-:W4:Y:S04]  /*11e7b0*/  LDL.LU R25, [R1+0x56a8] ;  /* 0x0056a80001197983 */ /* 0x000f280000300800 */
[----:B------:R1:W-:Y:S01]  /*11e7c0*/  STL [R1+0x18c], R12 ;  /* 0x00018c0c01007387 */ /* 0x0003e20000100800 */
[----:B------:R-:W-:-:S03]  /*11e7d0*/  LOP3.LUT R8, R21, 0xffff, RZ, 0xc0, !PT ;  /* 0x0000ffff15087812 */ /* 0x000fc600078ec0ff */
[----:B------:R-:W4:Y:S01]  /*11e7e0*/  LDL.LU R45, [R1+0x4a4] ;  /* 0x0004a400012d7983 */ /* 0x000f220000300800 */
[----:B0-----:R-:W-:-:S03]  /*11e7f0*/  PRMT R14, R13, 0x3340, R0 ;  /* 0x000033400d0e7816 */ /* 0x001fc60000000000 */
[----:B------:R-:W4:Y:S01]  /*11e800*/  LDL.LU R21, [R1+0x548] ;  /* 0x0005480001157983 */ /* 0x000f220000300800 */
[----:B-1----:R-:W-:-:S03]  /*11e810*/  LOP3.LUT R12, R20, 0xffff, RZ, 0xc0, !PT ;  /* 0x0000ffff140c7812 */ /* 0x002fc600078ec0ff */
[----:B------:R0:W-:Y:S02]  /*11e820*/  STL [R1+0x2088], R13 ;  /* 0x0020880d01007387 */ /* 0x0001e40000100800 */
[----:B0-----:R-:W-:Y:S02]  /*11e830*/  PRMT R13, R8, 0x3340, R12 ;  /* 0x00003340080d7816 */ /* 0x001fe4000000000c */
[----:B------:R-:W-:Y:S02]  /*11e840*/  SHF.R.U32.HI R8, RZ, 0x8, R8 ;  /* 0x00000008ff087819 */ /* 0x000fe40000011608 */
[----:B------:R-:W-:Y:S02]  /*11e850*/  PRMT R13, R13, 0x5410, R14 ;  /* 0x000054100d0d7816 */ /* 0x000fe4000000000e */
[----:B------:R-:W-:Y:S02]  /*11e860*/  IADD3 R14, P1, R2, R49, RZ ;  /* 0x00000031020e7210 */ /* 0x000fe40007f3e0ff */
[----:B------:R-:W-:-:S02]  /*11e870*/  SHF.R.U32.HI R12, RZ, 0x8, R12 ;  /* 0x00000008ff0c7819 */ /* 0x000fc4000001160c */
[----:B------:R-:W-:Y:S01]  /*11e880*/  LOP3.LUT R8, R8, 0xffff, RZ, 0xc0, !PT ;  /* 0x0000ffff08087812 */ /* 0x000fe200078ec0ff */
[----:B------:R-:W-:Y:S01]  /*11e890*/  IMAD.X R15, R44, 0x1, R47, P1 ;  /* 0x000000012c0f7824 */ /* 0x000fe200008e062f */
[----:B------:R-:W-:Y:S01]  /*11e8a0*/  LOP3.LUT R12, R12, 0xffff, RZ, 0xc0, !PT ;  /* 0x0000ffff0c0c7812 */ /* 0x000fe200078ec0ff */
[----:B------:R0:W-:Y:S04]  /*11e8b0*/  STL [R1+0x201c], R13 ;  /* 0x00201c0d01007387 */ /* 0x0001e80000100800 */
[----:B------:R1:W-:Y:S01]  /*11e8c0*/  STL.64 [R1+0xf88], R14 ;  /* 0x000f880e01007387 */ /* 0x0003e20000100a00 */
[----:B0-----:R-:W-:-:S03]  /*11e8d0*/  PRMT R13, R8, 0x3340, R12 ;  /* 0x00003340080d7816 */ /* 0x001fc6000000000c */
[----:B-1----:R-:W4:Y:S04]  /*11e8e0*/  LDL.LU.64 R14, [R1+0x60b0] ;  /* 0x0060b000010e7983 */ /* 0x002f280000300a00 */
[----:B------:R-:W4:Y:S04]  /*11e8f0*/  LDL.LU R20, [R1+0x160] ;  /* 0x0001600001147983 */ /* 0x000f280000300800 */
[----:B------:R-:W4:Y:S04]  /*11e900*/  LDL.LU R22, [R1+0x104] ;  /* 0x0001040001167983 */ /* 0x000f280000300800 */
[----:B------:R0:W-:Y:S01]  /*11e910*/  STL [R1+0x5c6c], R13 ;  /* 0x005c6c0d01007387 */ /* 0x0001e20000100800 */
[----:B--2---:R-:W-:-:S02]  /*11e920*/  LOP3.LUT R8, R9, 0xffff, RZ, 0xc0, !PT ;  /* 0x0000ffff09087812 */ /* 0x004fc400078ec0ff */
[----:B---3--:R-:W-:Y:S02]  /*11e930*/  LOP3.LUT R12, R19, 0xffff, RZ, 0xc0, !PT ;  /* 0x0000ffff130c7812 */ /* 0x008fe400078ec0ff */
[----:B----4-:R-:W-:Y:S02]  /*11e940*/  LOP3.LUT R9, R18, 0xffff, RZ, 0xc0, !PT ;  /* 0x0000ffff12097812 */ /* 0x010fe400078ec0ff */
[----:B------:R-:W-:Y:S02]  /*11e950*/  PRMT R18, R12, 0x3340, R0 ;  /* 0x000033400c127816 */ /* 0x000fe40000000000 */
[----:B0-----:R-:W-:-:S04]  /*11e960*/  PRMT R13, R8, 0x3340, R9 ;  /* 0x00003340080d7816 */ /* 0x001fc80000000009 */
[----:B------:R-:W-:Y:S02]  /*11e970*/  PRMT R13, R13, 0x5410, R18 ;  /* 0x000054100d0d7816 */ /* 0x000fe40000000012 */
[----:B------:R-:W-:-:S05]  /*11e980*/  IADD3 R18, P1, R2, R48, RZ ;  /* 0x0000003002127210 */ /* 0x000fca0007f3e0ff */
[----:B------:R-:W-:Y:S01]  /*11e990*/  IMAD.X R19, R44, 0x1, R46, P1 ;  /* 0x000000012c137824 */ /* 0x000fe200008e062e */
[----:B------:R-:W-:Y:S04]  /*11e9a0*/  STL [R1+0x2018], R13 ;  /* 0x0020180d01007387 */ /* 0x000fe80000100800 */
[----:B------:R0:W-:Y:S04]  /*11e9b0*/  STL.64 [R1+0xf90], R18 ;  /* 0x000f901201007387 */ /* 0x0001e80000100a00 */
[----:B0-----:R-:W2:Y:S01]  /*11e9c0*/  LDL.LU R19, [R1+0x60a8] ;  /* 0x0060a80001137983 */ /* 0x001ea20000300800 */
[----:B------:R-:W-:-:S02]  /*11e9d0*/  SHF.R.U32.HI R8, RZ, 0x8, R8 ;  /* 0x00000008ff087819 */ /* 0x000fc40000011608 */
[----:B------:R-:W-:Y:S02]  /*11e9e0*/  SHF.R.U32.HI R9, RZ, 0x8, R9 ;  /* 0x00000008ff097819 */ /* 0x000fe40000011609 */
[----:B------:R-:W-:Y:S02]  /*11e9f0*/  LOP3.LUT R8, R8, 0xffff, RZ, 0xc0, !PT ;  /* 0x0000ffff08087812 */ /* 0x000fe400078ec0ff */
[----:B------:R-:W-:-:S04]  /*11ea00*/  LOP3.LUT R9, R9, 0xffff, RZ, 0xc0, !PT ;  /* 0x0000ffff09097812 */ /* 0x000fc800078ec0ff */
[----:B------:R-:W-:Y:S02]  /*11ea10*/  PRMT R13, R8, 0x3340, R9 ;  /* 0x00003340080d7816 */ /* 0x000fe40000000009 */
[----:B------:R-:W-:Y:S02]  /*11ea20*/  LOP3.LUT R9, R25, 0xffff, RZ, 0xc0, !PT ;  /* 0x0000ffff19097812 */ /* 0x000fe400078ec0ff */
[----:B------:R-:W-:Y:S01]  /*11ea30*/  LOP3.LUT R8, R45, 0xffff, RZ, 0xc0, !PT ;  /* 0x0000ffff2d087812 */ /* 0x000fe200078ec0ff */
[----:B------:R0:W-:Y:S02]  /*11ea40*/  STL [R1+0x16bc], R13 ;  /* 0x0016bc0d01007387 */ /* 0x0001e40000100800 */
[----:B0-----:R-:W-:Y:S02]  /*11ea50*/  LOP3.LUT R13, R21, 0xffff, RZ, 0xc0, !PT ;  /* 0x0000ffff150d7812 */ /* 0x001fe400078ec0ff */
[----:B------:R-:W-:Y:S02]  /*11ea60*/  PRMT R21, R8, 0x3340, R0 ;  /* 0x0000334008157816 */ /* 0x000fe40000000000 */
[----:B------:R-:W-:-:S02]  /*11ea70*/  PRMT R18, R9, 0x3340, R13 ;  /* 0x0000334009127816 */ /* 0x000fc4000000000d */
[----:B------:R-:W-:Y:S02]  /*11ea80*/  SHF.R.U32.HI R9, RZ, 0x8, R9 ;  /* 0x00000008ff097819 */ /* 0x000fe40000011609 */
[----:B------:R-:W-:Y:S02]  /*11ea90*/  SHF.R.U32.HI R13, RZ, 0x8, R13 ;  /* 0x00000008ff0d7819 */ /* 0x000fe4000001160d */
[----:B------:R-:W-:Y:S02]  /*11eaa0*/  SHF.R.U32.HI R8, RZ, 0x8, R8 ;  /* 0x00000008ff087819 */ /* 0x000fe40000011608 */
[----:B------:R-:W-:Y:S02]  /*11eab0*/  PRMT R18, R18, 0x5410, R21 ;  /* 0x0000541012127816 */ /* 0x000fe40000000015 */
[----:B------:R-:W-:Y:S01]  /*11eac0*/  LOP3.LUT R9, R9, 0xffff, RZ, 0xc0, !PT ;  /* 0x0000ffff09097812 */ /* 0x000fe200078ec0ff */
[----:B------:R-:W3:Y:S01]  /*11ead0*/  LDL.LU R21, [R1+0x164] ;  /* 0x0001640001157983 */ /* 0x000ee20000300800 */
[----:B------:R-:W-:-:S02]  /*11eae0*/  LOP3.LUT R13, R13, 0xffff, RZ, 0xc0, !PT ;  /* 0x0000ffff0d0d7812 */ /* 0x000fc400078ec0ff */
[----:B------:R-:W-:Y:S01]  /*11eaf0*/  LOP3.LUT R8, R8, 0xffff, RZ, 0xc0, !PT ;  /* 0x0000ffff08087812 */ /* 0x000fe200078ec0ff */
[----:B------:R0:W-:Y:S02]  /*11eb00*/  STL [R1+0x2010], R18 ;  /* 0x0020101201007387 */ /* 0x0001e40000100800 */
[----:B0-----:R-:W-:Y:S02]  /*11eb10*/  PRMT R18, R9, 0x3340, R13 ;  /* 0x0000334009127816 */ /* 0x001fe4000000000d */
[----:B------:R-:W-:-:S03]  /*11eb20*/  PRMT R9, R8, 0x3340, R0 ;  /* 0x0000334008097816 */ /* 0x000fc60000000000 */
[----:B------:R-:W-:Y:S04]  /*11eb30*/  STL [R1+0x16b4], R18 ;  /* 0x0016b41201007387 */ /* 0x000fe80000100800 */
[----:B------:R0:W-:Y:S01]  /*11eb40*/  STL [R1+0x188], R9 ;  /* 0x0001880901007387 */ /* 0x0001e20000100800 */
[----:B------:R-:W-:Y:S01]  /*11eb50*/  LOP3.LUT R8, R20, 0xffff, RZ, 0xc0, !PT ;  /* 0x0000ffff14087812 */ /* 0x000fe200078ec0ff */
[----:B------:R-:W-:Y:S01]  /*11eb60*/  VIADD R2, R2, UR6 ;  /* 0x0000000602027c36 */ /* 0x000fe20008000000 */
[----:B------:R-:W-:Y:S01]  /*11eb70*/  SHF.R.U32.HI R12, RZ, 0x8, R12 ;  /* 0x00000008ff0c7819 */ /* 0x000fe2000001160c */
[----:B------:R-:W4:Y:S01]  /*11eb80*/  LDL.LU R25, [R1+0x56ac] ;  /* 0x0056ac0001197983 */ /* 0x000f220000300800 */
[----:B------:R-:W-:Y:S01]  /*11eb90*/  LOP3.LUT R4, R4, 0xffff, RZ, 0xc0, !PT ;  /* 0x0000ffff04047812 */ /* 0x000fe200078ec0ff */
[----:B------:R-:W-:-:S02]  /*11eba0*/  ULDC UR6, c[0x0][0x248] ;  /* 0x0000920000067ab9 */ /* 0x000fc40000000800 */
[----:B------:R-:W4:Y:S01]  /*11ebb0*/  LDL.LU R45, [R1+0x4b0] ;  /* 0x0004b000012d7983 */ /* 0x000f220000300800 */
[----:B0-----:R-:W-:-:S04]  /*11ebc0*/  LOP3.LUT R9, R22, 0xffff, RZ, 0xc0, !PT ;  /* 0x0000ffff16097812 */ /* 0x001fc800078ec0ff */
[----:B------:R-:W-:Y:S02]  /*11ebd0*/  PRMT R18, R8, 0x3340, R9 ;  /* 0x0000334008127816 */ /* 0x000fe40000000009 */
[----:B------:R-:W-:Y:S02]  /*11ebe0*/  SHF.R.S32.HI R22, RZ, 0x1f, R2 ;  /* 0x0000001fff167819 */ /* 0x000fe40000011402 */
[----:B--2---:R-:W-:-:S04]  /*11ebf0*/  LOP3.LUT R13, R19, 0xffff, RZ, 0xc0, !PT ;  /* 0x0000ffff130d7812 */ /* 0x004fc800078ec0ff */
[----:B------:R-:W-:-:S04]  /*11ec00*/  PRMT R19, R13, 0x3340, R0 ;  /* 0x000033400d137816 */ /* 0x000fc80000000000 */
[----:B------:R-:W-:-:S05]  /*11ec10*/  PRMT R18, R18, 0x5410, R19 ;  /* 0x0000541012127816 */ /* 0x000fca0000000013 */
[----:B------:R0:W-:Y:S04]  /*11ec20*/  STL [R1+0x200c], R18 ;  /* 0x00200c1201007387 */ /* 0x0001e80000100800 */
[----:B------:R-:W2:Y:S01]  /*11ec30*/  LDL.LU R20, [R1+0x558] ;  /* 0x0005580001147983 */ /* 0x000ea20000300800 */
[----:B0-----:R-:W-:-:S05]  /*11ec40*/  IADD3 R18, P1, R2, R59, RZ ;  /* 0x0000003b02127210 */ /* 0x001fca0007f3e0ff */
[----:B------:R-:W-:-:S05]  /*11ec50*/  IMAD.X R19, R22, 0x1, R58, P1 ;  /* 0x0000000116137824 */ /* 0x000fca00008e063a */
[----:B------:R0:W-:Y:S04]  /*11ec60*/  STL.64 [R1+0xf80], R18 ;  /* 0x000f801201007387 */ /* 0x0001e80000100a00 */
[----:B0-----:R-:W4:Y:S01]  /*11ec70*/  LDL.LU R18, [R1+0x60a4] ;  /* 0x0060a40001127983 */ /* 0x001f220000300800 */
[----:B------:R-:W-:Y:S02]  /*11ec80*/  SHF.R.U32.HI R8, RZ, 0x8, R8 ;  /* 0x00000008ff087819 */ /* 0x000fe40000011608 */
[----:B------:R-:W-:Y:S02]  /*11ec90*/  SHF.R.U32.HI R9, RZ, 0x8, R9 ;  /* 0x00000008ff097819 */ /* 0x000fe40000011609 */
[----:B------:R-:W-:Y:S02]  /*11eca0*/  LOP3.LUT R12, R12, 0xffff, RZ, 0xc0, !PT ;  /* 0x0000ffff0c0c7812 */ /* 0x000fe400078ec0ff */
[----:B------:R-:W-:-:S02]  /*11ecb0*/  LOP3.LUT R8, R8, 0xffff, RZ, 0xc0, !PT ;  /* 0x0000ffff08087812 */ /* 0x000fc400078ec0ff */
[----:B------:R-:W-:Y:S02]  /*11ecc0*/  LOP3.LUT R9, R9, 0xffff, RZ, 0xc0, !PT ;  /* 0x0000ffff09097812 */ /* 0x000fe400078ec0ff */
[----:B------:R-:W-:Y:S02]  /*11ecd0*/  PRMT R19, R12, 0x3340, R0 ;  /* 0x000033400c137816 */ /* 0x000fe40000000000 */
[----:B------:R-:W-:-:S03]  /*11ece0*/  PRMT R12, R8, 0x3340, R9 ;  /* 0x00003340080c7816 */ /* 0x000fc60000000009 */
[----:B------:R-:W-:Y:S01]  /*11ecf0*/  STL [R1+0x180], R19 ;  /* 0x0001801301007387 */ /* 0x000fe20000100800 */
[----:B---3--:R-:W-:-:S03]  /*11ed00*/  LOP3.LUT R9, R21, 0xffff, RZ, 0xc0, !PT ;  /* 0x0000ffff15097812 */ /* 0x008fc600078ec0ff */
[----:B------:R0:W-:Y:S04]  /*11ed10*/  STL [R1+0x16b8], R12 ;  /* 0x0016b80c01007387 */ /* 0x0001e80000100800 */
[----:B------:R-:W3:Y:S01]  /*11ed20*/  LDL.LU R21, [R1+0x134] ;  /* 0x0001340001157983 */ /* 0x000ee20000300800 */
[----:B0-----:R-:W-:-:S03]  /*11ed30*/  LOP3.LUT R12, R14, 0xffff, RZ, 0xc0, !PT ;  /* 0x0000ffff0e0c7812 */ /* 0x001fc600078ec0ff */
[----:B------:R-:W3:Y:S01]  /*11ed40*/  LDL.LU R14, [R1+0x60a0] ;  /* 0x0060a000010e7983 */ /* 0x000ee20000300800 */
[----:B----4-:R-:W-:Y:S02]  /*11ed50*/  LOP3.LUT R8, R18, 0xffff, RZ, 0xc0, !PT ;  /* 0x0000ffff12087812 */ /* 0x010fe400078ec0ff */
[----:B------:R-:W-:Y:S02]  /*11ed60*/  PRMT R18, R9, 0x3340, R12 ;  /* 0x0000334009127816 */ /* 0x000fe4000000000c */
[----:B------:R-:W-:-:S04]  /*11ed70*/  PRMT R19, R8, 0x3340, R0 ;  /* 0x0000334008137816 */ /* 0x000fc80000000000 */
[----:B------:R-:W-:Y:S02]  /*11ed80*/  PRMT R44, R18, 0x5410, R19 ;  /* 0x00005410122c7816 */ /* 0x000fe40000000013 */
[----:B------:R-:W-:-:S05]  /*11ed90*/  IADD3 R18, P1, R2, R61, RZ ;  /* 0x0000003d02127210 */ /* 0x000fca0007f3e0ff */
[----:B------:R-:W-:Y:S01]  /*11eda0*/  IMAD.X R19, R22, 0x1, R60, P1 ;  /* 0x0000000116137824 */ /* 0x000fe200008e063c */
[----:B------:R-:W-:Y:S04]  /*11edb0*/  STL [R1+0x2008], R44 ;  /* 0x0020082c01007387 */ /* 0x000fe80000100800 */
[----:B------:R0:W-:Y:S04]  /*11edc0*/  STL.64 [R1+0xeb8], R18 ;  /* 0x000eb81201007387 */ /* 0x0001e80000100a00 */
[----:B0-----:R-:W4:Y:S01]  /*11edd0*/  LDL.LU.64 R18, [R1+0x6098] ;  /* 0x0060980001127983 */ /* 0x001f220000300a00 */
[----:B------:R-:W-:-:S02]  /*11ede0*/  SHF.R.U32.HI R9, RZ, 0x8, R9 ;  /* 0x00000008ff097819 */ /* 0x000fc40000011609 */
[----:B------:R-:W-:Y:S02]  /*11edf0*/  SHF.R.U32.HI R12, RZ, 0x8, R12 ;  /* 0x00000008ff0c7819 */ /* 0x000fe4000001160c */
[----:B------:R-:W-:Y:S02]  /*11ee00*/  SHF.R.U32.HI R8, RZ, 0x8, R8 ;  /* 0x00000008ff087819 */ /* 0x000fe40000011608 */
[----:B------:R-:W-:Y:S02]  /*11ee10*/  LOP3.LUT R9, R9, 0xffff, RZ, 0xc0, !PT ;  /* 0x0000ffff09097812 */ /* 0x000fe400078ec0ff */
[----:B------:R-:W-:Y:S02]  /*11ee20*/  LOP3.LUT R12, R12, 0xffff, RZ, 0xc0, !PT ;  /* 0x0000ffff0c0c7812 */ /* 0x000fe400078ec0ff */
[----:B------:R-:W-:Y:S02]  /*11ee30*/  LOP3.LUT R8, R8, 0xffff, RZ, 0xc0, !PT ;  /* 0x0000ffff08087812 */ /* 0x000fe400078ec0ff */
[----:B------:R-:W-:-:S02]  /*11ee40*/  PRMT R12, R9, 0x3340, R12 ;  /* 0x00003340090c7816 */ /* 0x000fc4000000000c */
[----:B------:R-:W-:-:S03]  /*11ee50*/  PRMT R9, R8, 0x3340, R0 ;  /* 0x0000334008097816 */ /* 0x000fc60000000000 */
[----:B------:R0:W-:Y:S01]  /*11ee60*/  STL [R1+0x16b0], R12 ;  /* 0x0016b00c01007387 */ /* 0x0001e20000100800 */
[----:B------:R-:W-:-:S03]  /*11ee70*/  LOP3.LUT R8, R25, 0xffff, RZ, 0xc0, !PT ;  /* 0x0000ffff19087812 */ /* 0x000fc600078ec0ff */
[----:B------:R2:W-:Y:S01]  /*11ee80*/  STL [R1+0x178], R9 ;  /* 0x0001780901007387 */ /* 0x0005e20000100800 */
[----:B------:R-:W-:Y:S02]  /*11ee90*/  SHF.R.U32.HI R13, RZ, 0x8, R13 ;  /* 0x00000008ff0d7819 */ /* 0x000fe4000001160d */
[----:B0-----:R-:W-:Y:S02]  /*11eea0*/  LOP3.LUT R12, R45, 0xffff, RZ, 0xc0, !PT ;  /* 0x0000ffff2d0c7812 */ /* 0x001fe400078ec0ff */
[----:B--2---:R-:W-:Y:S02]  /*11eeb0*/  LOP3.LUT R9, R20, 0xffff, RZ, 0xc0, !PT ;  /* 0x0000ffff14097812 */ /* 0x004fe400078ec0ff */
[----:B------:R-:W-:Y:S02]  /*11eec0*/  PRMT R25, R12, 0x3340, R0 ;  /* 0x000033400c197816 */ /* 0x000fe40000000000 */
[----:B------:R-:W-:Y:S02]  /*11eed0*/  PRMT R20, R8, 0x3340, R9 ;  /* 0x0000334008147816 */ /* 0x000fe40000000009 */
[----:B------:R-:W-:-:S02]  /*11eee0*/  SHF.R.U32.HI R8, RZ, 0x8, R8 ;  /* 0x00000008ff087819 */ /* 0x000fc40000011608 */
[----:B------:R-:W-:Y:S02]  /*11eef0*/  SHF.R.U32.HI R9, RZ, 0x8, R9 ;  /* 0x00000008ff097819 */ /* 0x000fe40000011609 */
[----:B------:R-:W-:Y:S02]  /*11ef00*/  IADD3 R44, P1, R2, R57, RZ ;  /* 0x00000039022c7210 */ /* 0x000fe40007f3e0ff */
[----:B------:R-:W-:Y:S02]  /*11ef10*/  LOP3.LUT R13, R13, 0xffff, RZ, 0xc0, !PT ;  /* 0x0000ffff0d0d7812 */ /* 0x000fe400078ec0ff */
[----:B------:R-:W-:Y:S02]  /*11ef20*/  LOP3.LUT R8, R8, 0xffff, RZ, 0xc0, !PT ;  /* 0x0000ffff08087812 */ /* 0x000fe400078ec0ff */
[----:B------:R-:W-:Y:S01]  /*11ef30*/  LOP3.LUT R9, R9, 0xffff, RZ, 0xc0, !PT ;  /* 0x0000ffff09097812 */ /* 0x000fe200078ec0ff */
[----:B------:R-:W-:Y:S01]  /*11ef40*/  IMAD.X R45, R22, 0x1, R56, P1 ;  /* 0x00000001162d7824 */ /* 0x000fe200008e0638 */
[----:B------:R-:W-:-:S02]  /*11ef50*/  PRMT R20, R20, 0x5410, R25 ;  /* 0x0000541014147816 */ /* 0x000fc40000000019 */
[----:B------:R-:W-:Y:S02]  /*11ef60*/  PRMT R13, R13, 0x3340, R0 ;  /* 0x000033400d0d7816 */ /* 0x000fe40000000000 */
[----:B------:R-:W-:Y:S01]  /*11ef70*/  PRMT R9, R8, 0x3340, R9 ;  /* 0x0000334008097816 */ /* 0x000fe20000000009 */
[----:B------:R0:W-:Y:S01]  /*11ef80*/  STL [R1+0x2004], R20 ;  /* 0x0020041401007387 */ /* 0x0001e20000100800 */
[----:B---3--:R-:W-:-:S03]  /*11ef90*/  LOP3.LUT R8, R21, 0xffff, RZ, 0xc0, !PT ;  /* 0x0000ffff15087812 */ /* 0x008fc600078ec0ff */
[----:B------:R-:W-:Y:S04]  /*11efa0*/  STL.64 [R1+0xea8], R44 ;  /* 0x000ea82c01007387 */ /* 0x000fe80000100a00 */
[----:B------:R-:W-:Y:S04]  /*11efb0*/  STL [R1+0x16c], R13 ;  /* 0x00016c0d01007387 */ /* 0x000fe80000100800 */
[----:B------:R4:W-:Y:S01]  /*11efc0*/  STL [R1+0x168c], R9 ;  /* 0x00168c0901007387 */ /* 0x0009e20000100800 */
[----:B0-----:R-:W-:-:S05]  /*11efd0*/  IADD3 R20, P1, R2, R55, RZ ;  /* 0x0000003702147210 */ /* 0x001fca0007f3e0ff */
[----:B------:R-:W-:Y:S01]  /*11efe0*/  IMAD.X R21, R22, 0x1, R54, P1 ;  /* 0x0000000116157824 */ /* 0x000fe200008e0636 */
[----:B----4-:R-:W-:Y:S02]  /*11eff0*/  LOP3.LUT R9, R19, 0xffff, RZ, 0xc0, !PT ;  /* 0x0000ffff13097812 */ /* 0x010fe400078ec0ff */
[----:B------:R-:W-:Y:S02]  /*11f000*/  PRMT R19, R4, 0x3340, R0 ;  /* 0x0000334004137816 */ /* 0x000fe40000000000 */
[----:B------:R-:W-:-:S04]  /*11f010*/  PRMT R13, R8, 0x3340, R9 ;  /* 0x00003340080d7816 */ /* 0x000fc80000000009 */
[----:B------:R-:W-:-:S05]  /*11f020*/  PRMT R13, R13, 0x5410, R19 ;  /* 0x000054100d0d7816 */ /* 0x000fca0000000013 */
[----:B------:R-:W-:Y:S04]  /*11f030*/  STL [R1+0x2000], R13 ;  /* 0x0020000d01007387 */ /* 0x000fe80000100800 */
[----:B------:R-:W2:Y:S04]  /*11f040*/  LDL.LU R44, [R1+0x56b0] ;  /* 0x0056b000012c7983 */ /* 0x000ea80000300800 */
[----:B------:R-:W3:Y:S04]  /*11f050*/  LDL.LU R25, [R1+0x4b4] ;  /* 0x0004b40001197983 */ /* 0x000ee80000300800 */
[----:B------:R-:W-:Y:S04]  /*11f060*/  STL.64 [R1+0xeb0], R20 ;  /* 0x000eb01401007387 */ /* 0x000fe80000100a00 */
[----:B------:R-:W4:Y:S01]  /*11f070*/  LDL.LU R45, [R1+0x560] ;  /* 0x00056000012d7983 */ /* 0x000f220000300800 */
[----:B------:R-:W-:-:S02]  /*11f080*/  SHF.R.U32.HI R8, RZ, 0x8, R8 ;  /* 0x00000008ff087819 */ /* 0x000fc40000011608 */
[----:B------:R-:W-:Y:S02]  /*11f090*/  SHF.R.U32.HI R9, RZ, 0x8, R9 ;  /* 0x00000008ff097819 */ /* 0x000fe40000011609 */
[----:B------:R-:W-:Y:S02]  /*11f0a0*/  SHF.R.U32.HI R4, RZ, 0x8, R4 ;  /* 0x00000008ff047819 */ /* 0x000fe40000011604 */
[----:B------:R-:W-:Y:S02]  /*11f0b0*/  LOP3.LUT R8, R8, 0xffff, RZ, 0xc0, !PT ;  /* 0x0000ffff08087812 */ /* 0x000fe400078ec0ff */
[----:B------:R-:W-:Y:S02]  /*11f0c0*/  LOP3.LUT R9, R9, 0xffff, RZ, 0xc0, !PT ;  /* 0x0000ffff09097812 */ /* 0x000fe400078ec0ff */
[----:B------:R-:W-:Y:S02]  /*11f0d0*/  LOP3.LUT R4, R4, 0xffff, RZ, 0xc0, !PT ;  /* 0x0000ffff04047812 */ /* 0x000fe400078ec0ff */
[----:B------:R-:W-:-:S02]  /*11f0e0*/  PRMT R9, R8, 0x3340, R9 ;  /* 0x0000334008097816 */ /* 0x000fc40000000009 */
[----:B------:R-:W-:Y:S02]  /*11f0f0*/  PRMT R8, R4, 0x3340, R0 ;  /* 0x0000334004087816 */ /* 0x000fe40000000000 */
[----:B------:R-:W-:Y:S02]  /*11f100*/  LOP3.LUT R4, R14, 0xffff, RZ, 0xc0, !PT ;  /* 0x0000ffff0e047812 */ /* 0x000fe400078ec0ff */
[----:B------:R-:W-:Y:S01]  /*11f110*/  LOP3.LUT R14, R5, 0xffff, RZ, 0xc0, !PT ;  /* 0x0000ffff050e7812 */ /* 0x000fe200078ec0ff */
[----:B------:R0:W-:Y:S04]  /*11f120*/  STL [R1+0x1688], R9 ;  /* 0x0016880901007387 */ /* 0x0001e80000100800 */
[----:B------:R1:W-:Y:S04]  /*11f130*/  STL [R1+0x168], R8 ;  /* 0x0001680801007387 */ /* 0x0003e80000100800 */
[----:B------:R-:W-:Y:S04]  /*11f140*/  STL [R1+0x5e14], R14 ;  /* 0x005e140e01007387 */ /* 0x000fe80000100800 */
[----:B------:R-:W4:Y:S01]  /*11f150*/  LDL.LU R19, [R1+0x860] ;  /* 0x0008600001137983 */ /* 0x000f220000300800 */
[----:B------:R-:W-:-:S02]  /*11f160*/  LOP3.LUT R5, R16, 0xffff, RZ, 0xc0, !PT ;  /* 0x0000ffff10057812 */ /* 0x000fc400078ec0ff */
[----:B0-----:R-:W-:Y:S01]  /*11f170*/  PRMT R9, R14, 0x3340, R0 ;  /* 0x000033400e097816 */ /* 0x001fe20000000000 */
[----:B------:R-:W4:Y:S01]  /*11f180*/  LDL.LU R20, [R1+0x470] ;  /* 0x0004700001147983 */ /* 0x000f220000300800 */
[----:B-1----:R-:W-:-:S04]  /*11f190*/  PRMT R8, R4, 0x3340, R5 ;  /* 0x0000334004087816 */ /* 0x002fc80000000005 */
[----:B------:R-:W-:Y:S02]  /*11f1a0*/  PRMT R8, R8, 0x5410, R9 ;  /* 0x0000541008087816 */ /* 0x000fe40000000009 */
[----:B------:R-:W-:Y:S02]  /*11f1b0*/  SHF.R.U32.HI R4, RZ, 0x8, R4 ;  /* 0x00000008ff047819 */ /* 0x000fe40000011604 */
[----:B------:R-:W-:Y:S01]  /*11f1c0*/  SHF.R.U32.HI R5, RZ, 0x8, R5 ;  /* 0x00000008ff057819 */ /* 0x000fe20000011605 */
[----:B------:R0:W-:Y:S01]  /*11f1d0*/  STL [R1+0x1ff8], R8 ;  /* 0x001ff80801007387 */ /* 0x0001e20000100800 */
[----:B------:R-:W-:-:S03]  /*11f1e0*/  SHF.R.U32.HI R12, RZ, 0x8, R12 ;  /* 0x00000008ff0c7819 */ /* 0x000fc6000001160c */
[----:B------:R-:W4:Y:S01]  /*11f1f0*/  LDL.LU R21, [R1+0x4fc] ;  /* 0x0004fc0001157983 */ /* 0x000f220000300800 */
[----:B------:R-:W-:Y:S02]  /*11f200*/  LOP3.LUT R4, R4, 0xffff, RZ, 0xc0, !PT ;  /* 0x0000ffff04047812 */ /* 0x000fe400078ec0ff */
[----:B------:R-:W-:Y:S02]  /*11f210*/  LOP3.LUT R5, R5, 0xffff, RZ, 0xc0, !PT ;  /* 0x0000ffff05057812 */ /* 0x000fe400078ec0ff */
[----:B0-----:R-:W-:Y:S02]  /*11f220*/  IADD3 R8, P1, R2, R53, RZ ;  /* 0x0000003502087210 */ /* 0x001fe40007f3e0ff */
[----:B------:R-:W-:-:S03]  /*11f230*/  LOP3.LUT R12, R12, 0xffff, RZ, 0xc0, !PT ;  /* 0x0000ffff0c0c7812 */ /* 0x000fc600078ec0ff */
[----:B------:R-:W-:Y:S01]  /*11f240*/  IMAD.X R9, R22, 0x1, R52, P1 ;  /* 0x0000000116097824 */ /* 0x000fe200008e0634 */
[----:B------:R-:W-:Y:S02]  /*11f250*/  PRMT R16, R4, 0x3340, R5 ;  /* 0x0000334004107816 */ /* 0x000fe40000000005 */
[----:B------:R-:W-:Y:S02]  /*11f260*/  PRMT R12, R12, 0x3340, R0 ;  /* 0x000033400c0c7816 */ /* 0x000fe40000000000 */
[----:B------:R0:W-:Y:S04]  /*11f270*/  STL.64 [R1+0xea0], R8 ;  /* 0x000ea00801007387 */ /* 0x0001e80000100a00 */
[----:B0-----:R-:W4:Y:S04]  /*11f280*/  LDL.LU.64 R8, [R1+0x6090] ;  /* 0x0060900001087983 */ /* 0x001f280000300a00 */
[----:B------:R-:W-:Y:S04]  /*11f290*/  STL [R1+0x5c70], R16 ;  /* 0x005c701001007387 */ /* 0x000fe80000100800 */
[----:B------:R2:W-:Y:S02]  /*11f2a0*/  STL [R1+0x164], R12 ;  /* 0x0001640c01007387 */ /* 0x0005e40000100800 */
[----:B--2---:R-:W-:-:S02]  /*11f2b0*/  LOP3.LUT R12, R44, 0xffff, RZ, 0xc0, !PT ;  /* 0x0000ffff2c0c7812 */ /* 0x004fc400078ec0ff */
[----:B---3--:R-:W-:Y:S02]  /*11f2c0*/  LOP3.LUT R4, R25, 0xffff, RZ, 0xc0, !PT ;  /* 0x0000ffff19047812 */ /* 0x008fe400078ec0ff */
[----:B------:R-:W-:Y:S02]  /*11f2d0*/  IADD3 R44, P1, R2, R51, RZ ;  /* 0x00000033022c7210 */ /* 0x000fe40007f3e0ff */
[----:B------:R-:W-:Y:S02]  /*11f2e0*/  PRMT R14, R4, 0x3340, R0 ;  /* 0x00003340040e7816 */ /* 0x000fe40000000000 */
[----:B----4-:R-:W-:-:S04]  /*11f2f0*/  LOP3.LUT R13, R45, 0xffff, RZ, 0xc0, !PT ;  /* 0x0000ffff2d0d7812 */ /* 0x010fc800078ec0ff */
[----:B------:R-:W-:Y:S01]  /*11f300*/  PRMT R5, R12, 0x3340, R13 ;  /* 0x000033400c057816 */ /* 0x000fe2000000000d */
[----:B------:R-:W-:-:S03]  /*11f310*/  IMAD.X R45, R22, 0x1, R50, P1 ;  /* 0x00000001162d7824 */ /* 0x000fc600008e0632 */
[----:B------:R-:W-:-:S05]  /*11f320*/  PRMT R5, R5, 0x5410, R14 ;  /* 0x0000541005057816 */ /* 0x000fca000000000e */
[----:B------:R-:W-:Y:S04]  /*11f330*/  STL [R1+0x1ff4], R5 ;  /* 0x001ff40501007387 */ /* 0x000fe80000100800 */
[----:B------:R0:W-:Y:S01]  /*11f340*/  STL.64 [R1+0xe98], R44 ;  /* 0x000e982c01007387 */ /* 0x0001e20000100a00 */
[----:B------:R-:W-:Y:S02]  /*11f350*/  SHF.R.U32.HI R12, RZ, 0x8, R12 ;  /* 0x00000008ff0c7819 */ /* 0x000fe4000001160c */
[----:B------:R-:W-:Y:S02]  /*11f360*/  SHF.R.U32.HI R13, RZ, 0x8, R13 ;  /* 0x00000008ff0d7819 */ /* 0x000fe4000001160d */
[----:B------:R-:W-:Y:S01]  /*11f370*/  SHF.R.U32.HI R4, RZ, 0x8, R4 ;  /* 0x00000008ff047819 */ /* 0x000fe20000011604 */
[----:B0-----:R-:W2:Y:S04]  /*11f380*/  LDL.LU R44, [R1+0x6088] ;  /* 0x00608800012c7983 */ /* 0x001ea80000300800 */
[----:B------:R-:W3:Y:S04]  /*11f390*/  LDL.LU R5, [R1+0x304] ;  /* 0x0003040001057983 */ /* 0x000ee80000300800 */
[----:B------:R-:W4:Y:S01]  /*11f3a0*/  LDL.LU R25, [R1+0x110] ;  /* 0x0001100001197983 */ /* 0x000f220000300800 */
[----:B------:R-:W-:-:S02]  /*11f3b0*/  LOP3.LUT R12, R12, 0xffff, RZ, 0xc0, !PT ;  /* 0x0000ffff0c0c7812 */ /* 0x000fc400078ec0ff */
[----:B------:R-:W-:Y:S02]  /*11f3c0*/  LOP3.LUT R13, R13, 0xffff, RZ, 0xc0, !PT ;  /* 0x0000ffff0d0d7812 */ /* 0x000fe400078ec0ff */
[----:B------:R-:W-:Y:S02]  /*11f3d0*/  LOP3.LUT R4, R4, 0xffff, RZ, 0xc0, !PT ;  /* 0x0000ffff04047812 */ /* 0x000fe400078ec0ff */
[----:B------:R-:W-:Y:S02]  /*11f3e0*/  PRMT R14, R12, 0x3340, R13 ;  /* 0x000033400c0e7816 */ /* 0x000fe4000000000d */
[----:B------:R-:W-:-:S03]  /*11f3f0*/  PRMT R13, R4, 0x3340, R0 ;  /* 0x00003340040d7816 */ /* 0x000fc60000000000 */
[----:B------:R-:W-:Y:S01]  /*11f400*/  STL [R1+0x560], R14 ;  /* 0x0005600e01007387 */ /* 0x000fe20000100800 */
[----:B------:R-:W-:-:S03]  /*11f410*/  LOP3.LUT R12, R19, 0xffff, RZ, 0xc0, !PT ;  /* 0x0000ffff130c7812 */ /* 0x000fc600078ec0ff */
[----:B------:R0:W-:Y:S04]  /*11f420*/  STL [R1+0x160], R13 ;  /* 0x0001600d01007387 */ /* 0x0001e80000100800 */
[----:B------:R-:W2:Y:S04]  /*11f430*/  LDL.LU R45, [R1+0x300] ;  /* 0x00030000012d7983 */ /* 0x000ea80000300800 */
[----:B------:R-:W2:Y:S01]  /*11f440*/  LDL.LU R19, [R1+0x10c] ;  /* 0x00010c0001137983 */ /* 0x000ea20000300800 */
[----:B------:R-:W-:Y:S02]  /*11f450*/  LOP3.LUT R4, R20, 0xffff, RZ, 0xc0, !PT ;  /* 0x0000ffff14047812 */ /* 0x000fe400078ec0ff */
[----:B0-----:R-:W-:-:S02]  /*11f460*/  LOP3.LUT R13, R21, 0xffff, RZ, 0xc0, !PT ;  /* 0x0000ffff150d7812 */ /* 0x001fc400078ec0ff */
[----:B------:R-:W-:Y:S02]  /*11f470*/  PRMT R16, R4, 0x3340, R0 ;  /* 0x0000334004107816 */ /* 0x000fe40000000000 */
[--C-:B------:R-:W-:Y:S02]  /*11f480*/  PRMT R14, R12, 0x3340, R13.reuse ;  /* 0x000033400c0e7816 */ /* 0x100fe4000000000d */
[----:B------:R-:W-:Y:S02]  /*11f490*/  SHF.R.U32.HI R12, RZ, 0x8, R12 ;  /* 0x00000008ff0c7819 */ /* 0x000fe4000001160c */
[----:B------:R-:W-:Y:S02]  /*11f4a0*/  SHF.R.U32.HI R13, RZ, 0x8, R13 ;  /* 0x00000008ff0d7819 */ /* 0x000fe4000001160d */
[----:B------:R-:W-:Y:S02]  /*11f4b0*/  PRMT R14, R14, 0x5410, R16 ;  /* 0x000054100e0e7816 */ /* 0x000fe40000000010 */
[----:B------:R-:W-:-:S02]  /*11f4c0*/  IADD3 R20, P1, R2, R49, RZ ;  /* 0x0000003102147210 */ /* 0x000fc40007f3e0ff */
[----:B------:R-:W-:Y:S02]  /*11f4d0*/  LOP3.LUT R12, R12, 0xffff, RZ, 0xc0, !PT ;  /* 0x0000ffff0c0c7812 */ /* 0x000fe400078ec0ff */
[----:B------:R-:W-:Y:S01]  /*11f4e0*/  LOP3.LUT R13, R13, 0xffff, RZ, 0xc0, !PT ;  /* 0x0000ffff0d0d7812 */ /* 0x000fe200078ec0ff */
[----:B------:R0:W-:Y:S01]  /*11f4f0*/  STL [R1+0x1ff0], R14 ;  /* 0x001ff00e01007387 */ /* 0x0001e20000100800 */
[----:B------:R-:W-:Y:S01]  /*11f500*/  IMAD.X R21, R22, 0x1, R47, P1 ;  /* 0x0000000116157824 */ /* 0x000fe200008e062f */
[----:B------:R-:W-:Y:S02]  /*11f510*/  SHF.R.U32.HI R4, RZ, 0x8, R4 ;  /* 0x00000008ff047819 */ /* 0x000fe40000011604 */
[----:B0-----:R-:W-:Y:S02]  /*11f520*/  PRMT R14, R12, 0x3340, R13 ;  /* 0x000033400c0e7816 */ /* 0x001fe4000000000d */
[----:B------:R-:W-:Y:S01]  /*11f530*/  IADD3 R12, P1, R2, R48, RZ ;  /* 0x00000030020c7210 */ /* 0x000fe20007f3e0ff */
[----:B------:R0:W-:Y:S01]  /*11f540*/  STL.64 [R1+0xe88], R20 ;  /* 0x000e881401007387 */ /* 0x0001e20000100a00 */
[----:B------:R-:W-:-:S03]  /*11f550*/  LOP3.LUT R4, R4, 0xffff, RZ, 0xc0, !PT ;  /* 0x0000ffff04047812 */ /* 0x000fc600078ec0ff */
[----:B------:R-:W-:Y:S01]  /*11f560*/  IMAD.X R13, R22, 0x1, R46, P1 ;  /* 0x00000001160d7824 */ /* 0x000fe200008e062e */
[----:B0-----:R-:W2:Y:S04]  /*11f570*/  LDL.LU R20, [R1+0x6084] ;  /* 0x0060840001147983 */ /* 0x001ea80000300800 */
[----:B------:R-:W2:Y:S04]  /*11f580*/  LDL.LU R21, [R1+0x13c] ;  /* 0x00013c0001157983 */ /* 0x000ea80000300800 */
[----:B------:R-:W-:Y:S04]  /*11f590*/  STL [R1+0x1684], R14 ;  /* 0x0016840e01007387 */ /* 0x000fe80000100800 */
[----:B------:R-:W2:Y:S04]  /*11f5a0*/  LDL.LU R22, [R1+0x6080] ;  /* 0x0060800001167983 */ /* 0x000ea80000300800 */
[----:B------:R0:W-:Y:S02]  /*11f5b0*/  STL.64 [R1+0xe90], R12 ;  /* 0x000e900c01007387 */ /* 0x0001e40000100a00 */
[----:B0-----:R-:W-:-:S02]  /*11f5c0*/  PRMT R12, R4, 0x3340, R0 ;  /* 0x00003340040c7816 */ /* 0x001fc40000000000 */
[----:B------:R-:W-:-:S03]  /*11f5d0*/  LOP3.LUT R4, R24, 0xffff, RZ, 0xc0, !PT ;  /* 0x0000ffff18047812 */ /* 0x000fc600078ec0ff */
[----:B------:R4:W-:Y:S01]  /*11f5e0*/  STL [R1+0x15c], R12 ;  /* 0x00015c0c01007387 */ /* 0x0009e20000100800 */
[----:B------:R-:W-:Y:S02]  /*11f5f0*/  PRMT R14, R4, 0x3340, R0 ;  /* 0x00003340040e7816 */ /* 0x000fe40000000000 */
[----:B------:R-:W-:-:S04]  /*11f600*/  SHF.R.U32.HI R4, RZ, 0x8, R4 ;  /* 0x00000008ff047819 */ /* 0x000fc80000011604 */
[----:B------:R-:W-:Y:S02]  /*11f610*/  LOP3.LUT R4, R4, 0xffff, RZ, 0xc0, !PT ;  /* 0x0000ffff04047812 */ /* 0x000fe400078ec0ff */
[----:B---3--:R-:W-:Y:S02]  /*11f620*/  LOP3.LUT R5, R5, 0xffff, RZ, 0xc0, !PT ;  /* 0x0000ffff05057812 */ /* 0x008fe400078ec0ff */
[----:B----4-:R-:W-:-:S04]  /*11f630*/  LOP3.LUT R12, R25, 0xffff, RZ, 0xc0, !PT ;  /* 0x0000ffff190c7812 */ /* 0x010fc800078ec0ff */
[--C-:B------:R-:W-:Y:S02]  /*11f640*/  PRMT R13, R5, 0x3340, R12.reuse ;  /* 0x00003340050d7816 */ /* 0x100fe4000000000c */
[----:B------:R-:W-:Y:S02]  /*11f650*/  SHF.R.U32.HI R5, RZ, 0x8, R5 ;  /* 0x00000008ff057819 */ /* 0x000fe40000011605 */
[----:B------:R-:W-:Y:S02]  /*11f660*/  SHF.R.U32.HI R12, RZ, 0x8, R12 ;  /* 0x00000008ff0c7819 */ /* 0x000fe4000001160c */
[----:B------:R-:W-:Y:S02]  /*11f670*/  LOP3.LUT R5, R5, 0xffff, RZ, 0xc0, !PT ;  /* 0x0000ffff05057812 */ /* 0x000fe400078ec0ff */
[----:B------:R-:W-:Y:S02]  /*11f680*/  LOP3.LUT R12, R12, 0xffff, RZ, 0xc0, !PT ;  /* 0x0000ffff0c0c7812 */ /* 0x000fe400078ec0ff */
[----:B------:R-:W-:-:S02]  /*11f690*/  PRMT R13, R13, 0x5410, R14 ;  /* 0x000054100d0d7816 */ /* 0x000fc4000000000e */
[----:B------:R-:W-:Y:S02]  /*11f6a0*/  PRMT R12, R5, 0x3340, R12 ;  /* 0x00003340050c7816 */ /* 0x000fe4000000000c */
[----:B------:R-:W-:Y:S01]  /*11f6b0*/  PRMT R5, R4, 0x3340, R0 ;  /* 0x0000334004057816 */ /* 0x000fe20000000000 */
[----:B------:R-:W-:Y:S01]  /*11f6c0*/  STL [R1+0x1fec], R13 ;  /* 0x001fec0d01007387 */ /* 0x000fe20000100800 */
[----:B--2---:R-:W-:-:S03]  /*11f6d0*/  LOP3.LUT R4, R45, 0xffff, RZ, 0xc0, !PT ;  /* 0x0000ffff2d047812 */ /* 0x004fc600078ec0ff */
[----:B------:R0:W-:Y:S04]  /*11f6e0*/  STL [R1+0x1680], R12 ;  /* 0x0016800c01007387 */ /* 0x0001e80000100800 */
[----:B------:R1:W-:Y:S01]  /*11f6f0*/  STL [R1+0x158], R5 ;  /* 0x0001580501007387 */ /* 0x0003e20000100800 */
[----:B0-----:R-:W-:Y:S02]  /*11f700*/  LOP3.LUT R12, R18, 0xffff, RZ, 0xc0, !PT ;  /* 0x0000ffff120c7812 */ /* 0x001fe400078ec0ff */
[----:B-1----:R-:W-:Y:S02]  /*11f710*/  LOP3.LUT R5, R19, 0xffff, RZ, 0xc0, !PT ;  /* 0x0000ffff13057812 */ /* 0x002fe400078ec0ff */
[----:B------:R-:W-:Y:S02]  /*11f720*/  PRMT R14, R12, 0x3340, R0 ;  /* 0x000033400c0e7816 */ /* 0x000fe40000000000 */
[----:B------:R-:W-:-:S04]  /*11f730*/  PRMT R13, R4, 0x3340, R5 ;  /* 0x00003340040d7816 */ /* 0x000fc80000000005 */
[----:B------:R-:W-:-:S05]  /*11f740*/  PRMT R14, R13, 0x5410, R14 ;  /* 0x000054100d0e7816 */ /* 0x000fca000000000e */
[----:B------:R0:W-:Y:S04]  /*11f750*/  STL [R1+0x1fe8], R14 ;  /* 0x001fe80e01007387 */ /* 0x0001e80000100800 */
[----:B------:R-:W2:Y:S04]  /*11f760*/  LDL.LU R45, [R1+0x56b4] ;  /* 0x0056b400012d7983 */ /* 0x000ea80000300800 */
[----:B------:R-:W3:Y:S04]  /*11f770*/  LDL.LU R18, [R1+0x4c0] ;  /* 0x0004c00001127983 */ /* 0x000ee80000300800 */
[----:B------:R-:W4:Y:S01]  /*11f780*/  LDL.LU R19, [R1+0x574] ;  /* 0x0005740001137983 */ /* 0x000f220000300800 */
[----:B------:R-:W-:Y:S01]  /*11f790*/  LOP3.LUT R11, R11, 0xffff, RZ, 0xc0, !PT ;  /* 0x0000ffff0b0b7812 */ /* 0x000fe200078ec0ff */
[----:B------:R-:W-:Y:S01]  /*11f7a0*/  VIADD R2, R2, UR6 ;  /* 0x0000000602027c36 */ /* 0x000fe20008000000 */
[----:B------:R-:W-:Y:S01]  /*11f7b0*/  SHF.R.U32.HI R4, RZ, 0x8, R4 ;  /* 0x00000008ff047819 */ /* 0x000fe20000011604 */
[----:B------:R-:W-:Y:S01]  /*11f7c0*/  ULDC UR6, c[0x0][0x248] ;  /* 0x0000920000067ab9 */ /* 0x000fe20000000800 */
[----:B0-----:R-:W-:-:S02]  /*11f7d0*/  LOP3.LUT R14, R20, 0xffff, RZ, 0xc0, !PT ;  /* 0x0000ffff140e7812 */ /* 0x001fc400078ec0ff */
[----:B------:R-:W-:Y:S02]  /*11f7e0*/  LOP3.LUT R13, R21, 0xffff, RZ, 0xc0, !PT ;  /* 0x0000ffff150d7812 */ /* 0x000fe400078ec0ff */
[----:B------:R-:W-:Y:S02]  /*11f7f0*/  PRMT R20, R11, 0x3340, R0 ;  /* 0x000033400b147816 */ /* 0x000fe40000000000 */
[----:B------:R-:W-:Y:S02]  /*11f800*/  PRMT R16, R13, 0x3340, R14 ;  /* 0x000033400d107816 */ /* 0x000fe4000000000e */
[----:B------:R-:W-:Y:S02]  /*11f810*/  SHF.R.U32.HI R13, RZ, 0x8, R13 ;  /* 0x00000008ff0d7819 */ /* 0x000fe4000001160d */
[----:B------:R-:W-:Y:S02]  /*11f820*/  PRMT R16, R16, 0x5410, R20 ;  /* 0x0000541010107816 */ /* 0x000fe40000000014 */
[----:B------:R-:W-:-:S02]  /*11f830*/  SHF.R.U32.HI R14, RZ, 0x8, R14 ;  /* 0x00000008ff0e7819 */ /* 0x000fc4000001160e */
[----:B------:R-:W-:Y:S02]  /*11f840*/  SHF.R.S32.HI R24, RZ, 0x1f, R2 ;  /* 0x0000001fff187819 */ /* 0x000fe40000011402 */
[----:B------:R-:W-:Y:S02]  /*11f850*/  IADD3 R20, P1, R2, R59, RZ ;  /* 0x0000003b02147210 */ /* 0x000fe40007f3e0ff */
[----:B------:R-:W-:Y:S02]  /*11f860*/  SHF.R.U32.HI R5, RZ, 0x8, R5 ;  /* 0x00000008ff057819 */ /* 0x000fe40000011605 */
[----:B------:R-:W-:Y:S02]  /*11f870*/  LOP3.LUT R13, R13, 0xffff, RZ, 0xc0, !PT ;  /* 0x0000ffff0d0d7812 */ /* 0x000fe400078ec0ff */
[----:B------:R-:W-:Y:S01]  /*11f880*/  LOP3.LUT R14, R14, 0xffff, RZ, 0xc0, !PT ;  /* 0x0000ffff0e0e7812 */ /* 0x000fe200078ec0ff */
[----:B------:R-:W-:Y:S01]  /*11f890*/  IMAD.X R21, R24, 0x1, R58, P1 ;  /* 0x0000000118157824 */ /* 0x000fe200008e063a */
[----:B------:R-:W-:-:S02]  /*11f8a0*/  LOP3.LUT R4, R4, 0xffff, RZ, 0xc0, !PT ;  /* 0x0000ffff04047812 */ /* 0x000fc400078ec0ff */
[----:B------:R-:W-:Y:S02]  /*11f8b0*/  LOP3.LUT R5, R5, 0xffff, RZ, 0xc0, !PT ;  /* 0x0000ffff05057812 */ /* 0x000fe400078ec0ff */
[----:B------:R-:W-:Y:S01]  /*11f8c0*/  PRMT R13, R13, 0x3340, R14 ;  /* 0x000033400d0d7816 */ /* 0x000fe2000000000e */
[----:B------:R-:W-:Y:S01]  /*11f8d0*/  STL [R1+0x1fe4], R16 ;  /* 0x001fe41001007387 */ /* 0x000fe20000100800 */
[----:B------:R-:W-:-:S03]  /*11f8e0*/  PRMT R4, R4, 0x3340, R5 ;  /* 0x0000334004047816 */ /* 0x000fc60000000005 */
[----:B------:R0:W-:Y:S01]  /*11f8f0*/  STL.64 [R1+0xe80], R20 ;  /* 0x000e801401007387 */ /* 0x0001e20000100a00 */
[----:B------:R-:W-:Y:S02]  /*11f900*/  SHF.R.U32.HI R12, RZ, 0x8, R12 ;  /* 0x00000008ff0c7819 */ /* 0x000fe4000001160c */
[----:B------:R-:W-:Y:S01]  /*11f910*/  SHF.R.U32.HI R11, RZ, 0x8, R11 ;  /* 0x00000008ff0b7819 */ /* 0x000fe2000001160b */
[----:B0-----:R-:W4:Y:S04]  /*11f920*/  LDL.LU R20, [R1+0x56b8] ;  /* 0x0056b80001147983 */ /* 0x001f280000300800 */
[----:B------:R-:W-:Y:S04]  /*11f930*/  STL [R1+0x139c], R13 ;  /* 0x00139c0d01007387 */ /* 0x000fe80000100800 */
[----:B------:R-:W4:Y:S04]  /*11f940*/  LDL.LU R21, [R1+0x4c4] ;  /* 0x0004c40001157983 */ /* 0x000f280000300800 */
[----:B------:R0:W-:Y:S01]  /*11f950*/  STL [R1+0x558], R4 ;  /* 0x0005580401007387 */ /* 0x0001e20000100800 */
[----:B------:R-:W-:-:S02]  /*11f960*/  LOP3.LUT R12, R12, 0xffff, RZ, 0xc0, !PT ;  /* 0x0000ffff0c0c7812 */ /* 0x000fc400078ec0ff */
[----:B------:R-:W-:Y:S02]  /*11f970*/  LOP3.LUT R11, R11, 0xffff, RZ, 0xc0, !PT ;  /* 0x0000ffff0b0b7812 */ /* 0x000fe400078ec0ff */
[----:B0-----:R-:W-:Y:S02]  /*11f980*/  IADD3 R4, P1, R2, R61, RZ ;  /* 0x0000003d02047210 */ /* 0x001fe40007f3e0ff */
[----:B------:R-:W-:-:S03]  /*11f990*/  PRMT R14, R12, 0x3340, R0 ;  /* 0x000033400c0e7816 */ /* 0x000fc60000000000 */
[----:B------:R-:W-:Y:S01]  /*11f9a0*/  IMAD.X R5, R24, 0x1, R60, P1 ;  /* 0x0000000118057824 */ /* 0x000fe200008e063c */
[----:B------:R-:W-:-:S04]  /*11f9b0*/  PRMT R12, R11, 0x3340, R0 ;  /* 0x000033400b0c7816 */ /* 0x000fc80000000000 */
[----:B------:R0:W-:Y:S04]  /*11f9c0*/  STL.64 [R1+0xe28], R4 ;  /* 0x000e280401007387 */ /* 0x0001e80000100a00 */
[----:B0-----:R-:W4:Y:S04]  /*11f9d0*/  LDL.LU.64 R4, [R1+0x6078] ;  /* 0x0060780001047983 */ /* 0x001f280000300a00 */
[----:B------:R-:W4:Y:S04]  /*11f9e0*/  LDL.LU R25, [R1+0x578] ;  /* 0x0005780001197983 */ /* 0x000f280000300800 */
[----:B------:R-:W-:Y:S04]  /*11f9f0*/  STL [R1+0x14c], R14 ;  /* 0x00014c0e01007387 */ /* 0x000fe80000100800 */
[----:B------:R4:W-:Y:S01]  /*11fa00*/  STL [R1+0x150], R12 ;  /* 0x0001500c01007387 */ /* 0x0009e20000100800 */
[----:B--2---:R-:W-:-:S02]  /*11fa10*/  LOP3.LUT R13, R45, 0xffff, RZ, 0xc0, !PT ;  /* 0x0000ffff2d0d7812 */ /* 0x004fc400078ec0ff */
[----:B---3--:R-:W-:Y:S02]  /*11fa20*/  LOP3.LUT R11, R18, 0xffff, RZ, 0xc0, !PT ;  /* 0x0000ffff120b7812 */ /* 0x008fe400078ec0ff */
[----:B----4-:R-:W-:Y:S02]  /*11fa30*/  LOP3.LUT R12, R19, 0xffff, RZ, 0xc0, !PT ;  /* 0x0000ffff130c7812 */ /* 0x010fe400078ec0ff */
[----:B------:R-:W-:Y:S02]  /*11fa40*/  PRMT R16, R11, 0x3340, R0 ;  /* 0x000033400b107816 */ /* 0x000fe40000000000 */
[----:B------:R-:W-:Y:S02]  /*11fa50*/  PRMT R14, R13, 0x3340, R12 ;  /* 0x000033400d0e7816 */ /* 0x000fe4000000000c */
[----:B------:R-:W-:Y:S02]  /*11fa60*/  IADD3 R18, P1, R2, R57, RZ ;  /* 0x0000003902127210 */ /* 0x000fe40007f3e0ff */
[----:B------:R-:W-:-:S03]  /*11fa70*/  PRMT R14, R14, 0x5410, R16 ;  /* 0x000054100e0e7816 */ /* 0x000fc60000000010 */
[----:B------:R-:W-:Y:S02]  /*11fa80*/  IMAD.X R19, R24, 0x1, R56, P1 ;  /* 0x0000000118137824 */ /* 0x000fe400008e0638 */
[----:B------:R-:W-:Y:S04]  /*11fa90*/  STL [R1+0x1fdc], R14 ;  /* 0x001fdc0e01007387 */ /* 0x000fe80000100800 */
[----:B------:R0:W-:Y:S04]  /*11faa0*/  STL.64 [R1+0xe20], R18 ;  /* 0x000e201201007387 */ /* 0x0001e80000100a00 */
[----:B0-----:R-:W2:Y:S01]  /*11fab0*/  LDL.LU.64 R18, [R1+0x6070] ;  /* 0x0060700001127983 */ /* 0x001ea20000300a00 */
[----:B------:R-:W-:-:S02]  /*11fac0*/  SHF.R.U32.HI R13, RZ, 0x8, R13 ;  /* 0x00000008ff0d7819 */ /* 0x000fc4000001160d */
[----:B------:R-:W-:Y:S02]  /*11fad0*/  SHF.R.U32.HI R12, RZ, 0x8, R12 ;  /* 0x00000008ff0c7819 */ /* 0x000fe4000001160c */
[----:B------:R-:W-:Y:S02]  /*11fae0*/  SHF.R.U32.HI R11, RZ, 0x8, R11 ;  /* 0x00000008ff0b7819 */ /* 0x000fe4000001160b */
[----:B------:R-:W-:Y:S02]  /*11faf0*/  LOP3.LUT R13, R13, 0xffff, RZ, 0xc0, !PT ;  /* 0x0000ffff0d0d7812 */ /* 0x000fe400078ec0ff */
[----:B------:R-:W-:Y:S02]  /*11fb00*/  LOP3.LUT R14, R12, 0xffff, RZ, 0xc0, !PT ;  /* 0x0000ffff0c0e7812 */ /* 0x000fe400078ec0ff */
[----:B------:R-:W-:Y:S02]  /*11fb10*/  LOP3.LUT R12, R11, 0xffff, RZ, 0xc0, !PT ;  /* 0x0000ffff0b0c7812 */ /* 0x000fe400078ec0ff */
[----:B------:R-:W-:Y:S01]  /*11fb20*/  PRMT R13, R13, 0x3340, R14 ;  /* 0x000033400d0d7816 */ /* 0x000fe2000000000e */
[----:B------:R-:W3:Y:S01]  /*11fb30*/  LDL.LU R11, [R1+0x870] ;  /* 0x00087000010b7983 */ /* 0x000ee20000300800 */
[----:B------:R-:W-:-:S02]  /*11fb40*/  PRMT R12, R12, 0x3340, R0 ;  /* 0x000033400c0c7816 */ /* 0x000fc40000000000 */
[----:B------:R-:W-:Y:S01]  /*11fb50*/  LOP3.LUT R17, R17, 0xffff, RZ, 0xc0, !PT ;  /* 0x0000ffff11117812 */ /* 0x000fe200078ec0ff */
[----:B------:R-:W4:Y:S04]  /*11fb60*/  LDL.LU R45, [R1+0x508] ;  /* 0x00050800012d7983 */ /* 0x000f280000300800 */
[----:B------:R0:W-:Y:S02]  /*11fb70*/  STL [R1+0x1398], R13 ;  /* 0x0013980d01007387 */ /* 0x0001e40000100800 */
[----:B0-----:R-:W-:Y:S02]  /*11fb80*/  LOP3.LUT R13, R21, 0xffff, RZ, 0xc0, !PT ;  /* 0x0000ffff150d7812 */ /* 0x001fe400078ec0ff */
[----:B------:R-:W-:Y:S02]  /*11fb90*/  PRMT R21, R17, 0x3340, R0 ;  /* 0x0000334011157816 */ /* 0x000fe40000000000 */
[----:B------:R-:W-:-:S02]  /*11fba0*/  LOP3.LUT R14, R25, 0xffff, RZ, 0xc0, !PT ;  /* 0x0000ffff190e7812 */ /* 0x000fc400078ec0ff */
[----:B--2---:R-:W-:Y:S02]  /*11fbb0*/  LOP3.LUT R16, R19, 0xffff, RZ, 0xc0, !PT ;  /* 0x0000ffff13107812 */ /* 0x004fe400078ec0ff */
[----:B------:R-:W-:Y:S01]  /*11fbc0*/  LOP3.LUT R18, R18, 0xffff, RZ, 0xc0, !PT ;  /* 0x0000ffff12127812 */ /* 0x000fe200078ec0ff */
[----:B------:R-:W2:Y:S04]  /*11fbd0*/  LDL.LU R19, [R1+0x6068] ;  /* 0x0060680001137983 */ /* 0x000ea80000300800 */
[----:B------:R0:W-:Y:S04]  /*11fbe0*/  STL [R1+0x148], R12 ;  /* 0x0001480c01007387 */ /* 0x0001e80000100800 */
[----:B------:R1:W-:Y:S01]  /*11fbf0*/  STL [R1+0x5e1c], R17 ;  /* 0x005e1c1101007387 */ /* 0x0003e20000100800 */
[----:B0-----:R-:W-:-:S02]  /*11fc00*/  LOP3.LUT R12, R20, 0xffff, RZ, 0xc0, !PT ;  /* 0x0000ffff140c7812 */ /* 0x001fc400078ec0ff */
[----:B------:R-:W-:Y:S02]  /*11fc10*/  PRMT R20, R16, 0x3340, R18 ;  /* 0x0000334010147816 */ /* 0x000fe40000000012 */
[----:B-1----:R-:W-:Y:S02]  /*11fc20*/  PRMT R17, R12, 0x3340, R14 ;  /* 0x000033400c117816 */ /* 0x002fe4000000000e */
[----:B------:R-:W-:Y:S02]  /*11fc30*/  PRMT R21, R20, 0x5410, R21 ;  /* 0x0000541014157816 */ /* 0x000fe40000000015 */
[----:B------:R-:W-:-:S04]  /*11fc40*/  PRMT R20, R13, 0x3340, R0 ;  /* 0x000033400d147816 */ /* 0x000fc80000000000 */
[----:B------:R-:W-:Y:S02]  /*11fc50*/  PRMT R17, R17, 0x5410, R20 ;  /* 0x0000541011117816 */ /* 0x000fe40000000014 */
[----:B------:R-:W-:Y:S01]  /*11fc60*/  IADD3 R20, P1, R2, R55, RZ ;  /* 0x0000003702147210 */ /* 0x000fe20007f3e0ff */
[----:B------:R0:W-:Y:S04]  /*11fc70*/  STL [R1+0x1fd8], R21 ;  /* 0x001fd81501007387 */ /* 0x0001e80000100800 */
[----:B------:R-:W2:Y:S01]  /*11fc80*/  LDL.LU R25, [R1+0x874] ;  /* 0x0008740001197983 */ /* 0x000ea20000300800 */
[----:B0-----:R-:W-:-:S03]  /*11fc90*/  IMAD.X R21, R24, 0x1, R54, P1 ;  /* 0x0000000118157824 */ /* 0x001fc600008e0636 */
[----:B------:R-:W-:Y:S04]  /*11fca0*/  STL [R1+0x1fd4], R17 ;  /* 0x001fd41101007387 */ /* 0x000fe80000100800 */
[----:B------:R0:W-:Y:S04]  /*11fcb0*/  STL.64 [R1+0xe10], R20 ;  /* 0x000e101401007387 */ /* 0x0001e80000100a00 */
[----:B0-----:R-:W4:Y:S01]  /*11fcc0*/  LDL.LU.64 R20, [R1+0x6060] ;  /* 0x0060600001147983 */ /* 0x001f220000300a00 */
[----:B------:R-:W-:Y:S02]  /*11fcd0*/  SHF.R.U32.HI R16, RZ, 0x8, R16 ;  /* 0x00000008ff107819 */ /* 0x000fe40000011610 */
[----:B------:R-:W-:-:S02]  /*11fce0*/  SHF.R.U32.HI R17, RZ, 0x8, R18 ;  /* 0x00000008ff117819 */ /* 0x000fc40000011612 */
[----:B------:R-:W-:Y:S02]  /*11fcf0*/  SHF.R.U32.HI R12, RZ, 0x8, R12 ;  /* 0x00000008ff0c7819 */ /* 0x000fe4000001160c */
[----:B------:R-:W-:Y:S02]  /*11fd00*/  SHF.R.U32.HI R14, RZ, 0x8, R14 ;  /* 0x00000008ff0e7819 */ /* 0x000fe4000001160e */
[----:B------:R-:W-:Y:S02]  /*11fd10*/  LOP3.LUT R16, R16, 0xffff, RZ, 0xc0, !PT ;  /* 0x0000ffff10107812 */ /* 0x000fe400078ec0ff */
[----:B------:R-:W-:Y:S02]  /*11fd20*/  LOP3.LUT R17, R17, 0xffff, RZ, 0xc0, !PT ;  /* 0x0000ffff11117812 */ /* 0x000fe400078ec0ff */
[----:B------:R-:W-:Y:S02]  /*11fd30*/  LOP3.LUT R12, R12, 0xffff, RZ, 0xc0, !PT ;  /* 0x0000ffff0c0c7812 */ /* 0x000fe400078ec0ff */
[----:B------:R-:W-:-:S02]  /*11fd40*/  LOP3.LUT R14, R14, 0xffff, RZ, 0xc0, !PT ;  /* 0x0000ffff0e0e7812 */ /* 0x000fc400078ec0ff */
[----:B------:R-:W-:Y:S02]  /*11fd50*/  PRMT R18, R16, 0x3340, R17 ;  /* 0x0000334010127816 */ /* 0x000fe40000000011 */
[----:B------:R-:W-:Y:S02]  /*11fd60*/  PRMT R14, R12, 0x3340, R14 ;  /* 0x000033400c0e7816 */ /* 0x000fe4000000000e */
[----:B---3--:R-:W-:Y:S01]  /*11fd70*/  LOP3.LUT R12, R11, 0xffff, RZ, 0xc0, !PT ;  /* 0x0000ffff0b0c7812 */ /* 0x008fe200078ec0ff */
[----:B------:R-:W-:Y:S04]  /*11fd80*/  STL [R1+0x5c74], R18 ;  /* 0x005c741201007387 */ /* 0x000fe80000100800 */
[----:B------:R0:W-:Y:S01]  /*11fd90*/  STL [R1+0x1394], R14 ;  /* 0x0013940e01007387 */ /* 0x0001e20000100800 */
[----:B----4-:R-:W-:-:S03]  /*11fda0*/  LOP3.LUT R11, R20, 0xffff, RZ, 0xc0, !PT ;  /* 0x0000ffff140b7812 */ /* 0x010fc600078ec0ff */
[----:B------:R-:W3:Y:S01]  /*11fdb0*/  LDL.LU R20, [R1+0x6058] ;  /* 0x0060580001147983 */ /* 0x000ee20000300800 */
[----:B0-----:R-:W-:Y:S02]  /*11fdc0*/  LOP3.LUT R14, R45, 0xffff, RZ, 0xc0, !PT ;  /* 0x0000ffff2d0e7812 */ /* 0x001fe400078ec0ff */
[----:B------:R-:W-:Y:S01]  /*11fdd0*/  PRMT R17, R11, 0x3340, R0 ;  /* 0x000033400b117816 */ /* 0x000fe20000000000 */
[----:B------:R-:W4:Y:S01]  /*11fde0*/  LDL.LU R45, [R1+0x320] ;  /* 0x00032000012d7983 */ /* 0x000f220000300800 */
[----:B------:R-:W-:Y:S02]  /*11fdf0*/  PRMT R16, R12, 0x3340, R14 ;  /* 0x000033400c107816 */ /* 0x000fe4000000000e */
[----:B------:R-:W-:Y:S02]  /*11fe00*/  SHF.R.U32.HI R12, RZ, 0x8, R12 ;  /* 0x00000008ff0c7819 */ /* 0x000fe4000001160c */
[----:B------:R-:W-:Y:S02]  /*11fe10*/  SHF.R.U32.HI R14, RZ, 0x8, R14 ;  /* 0x00000008ff0e7819 */ /* 0x000fe4000001160e */
[----:B------:R-:W-:-:S02]  /*11fe20*/  PRMT R18, R16, 0x5410, R17 ;  /* 0x0000541010127816 */ /* 0x000fc40000000011 */
[----:B------:R-:W-:Y:S02]  /*11fe30*/  SHF.R.U32.HI R11, RZ, 0x8, R11 ;  /* 0x00000008ff0b7819 */ /* 0x000fe4000001160b */
[----:B------:R-:W-:Y:S02]  /*11fe40*/  IADD3 R16, P1, R2, R53, RZ ;  /* 0x0000003502107210 */ /* 0x000fe40007f3e0ff */
[----:B------:R-:W-:Y:S02]  /*11fe50*/  LOP3.LUT R12, R12, 0xffff, RZ, 0xc0, !PT ;  /* 0x0000ffff0c0c7812 */ /* 0x000fe400078ec0ff */
[----:B------:R-:W-:Y:S02]  /*11fe60*/  LOP3.LUT R14, R14, 0xffff, RZ, 0xc0, !PT ;  /* 0x0000ffff0e0e7812 */ /* 0x000fe400078ec0ff */
[----:B------:R-:W-:Y:S01]  /*11fe70*/  LOP3.LUT R11, R11, 0xffff, RZ, 0xc0, !PT ;  /* 0x0000ffff0b0b7812 */ /* 0x000fe200078ec0ff */
[----:B------:R-:W-:Y:S01]  /*11fe80*/  IMAD.X R17, R24, 0x1, R52, P1 ;  /* 0x0000000118117824 */ /* 0x000fe200008e0634 */
[----:B------:R-:W-:-:S02]  /*11fe90*/  PRMT R14, R12, 0x3340, R14 ;  /* 0x000033400c0e7816 */ /* 0x000fc4000000000e */
[----:B------:R-:W-:Y:S01]  /*11fea0*/  PRMT R12, R11, 0x3340, R0 ;  /* 0x000033400b0c7816 */ /* 0x000fe20000000000 */
[----:B------:R-:W-:Y:S01]  /*11feb0*/  STL [R1+0x1fd0], R18 ;  /* 0x001fd01201007387 */ /* 0x000fe20000100800 */
[----:B--2---:R-:W-:-:S03]  /*11fec0*/  LOP3.LUT R11, R25, 0xffff, RZ, 0xc0, !PT ;  /* 0x0000ffff190b7812 */ /* 0x004fc600078ec0ff */
[----:B------:R0:W-:Y:S01]  /*11fed0*/  STL.64 [R1+0xe18], R16 ;  /* 0x000e181001007387 */ /* 0x0001e20000100a00 */
[----:B------:R-:W-:-:S03]  /*11fee0*/  LOP3.LUT R19, R19, 0xffff, RZ, 0xc0, !PT ;  /* 0x0000ffff13137812 */ /* 0x000fc600078ec0ff */
[----:B------:R-:W-:Y:S04]  /*11fef0*/  STL [R1+0x1390], R14 ;  /* 0x0013900e01007387 */ /* 0x000fe80000100800 */
[----:B------:R3:W-:Y:S01]  /*11ff00*/  STL [R1+0x140], R12 ;  /* 0x0001400c01007387 */ /* 0x0007e20000100800 */
[----:B0-----:R-:W-:-:S03]  /*11ff10*/  PRMT R16, R19, 0x3340, R0 ;  /* 0x0000334013107816 */ /* 0x001fc60000000000 */
[----:B------:R-:W2:Y:S01]  /*11ff20*/  LDL.LU R25, [R1+0x324] ;  /* 0x0003240001197983 */ /* 0x000ea20000300800 */
[----:B------:R-:W-:-:S04]  /*11ff30*/  SHF.R.U32.HI R13, RZ, 0x8, R13 ;  /* 0x00000008ff0d7819 */ /* 0x000fc8000001160d */
[----:B------:R-:W-:Y:S01]  /*11ff40*/  LOP3.LUT R13, R13, 0xffff, RZ, 0xc0, !PT ;  /* 0x0000ffff0d0d7812 */ /* 0x000fe200078ec0ff */
[----:B------:R-:W-:Y:S03]  /*11ff50*/  STL [R1+0x5e20], R19 ;  /* 0x005e201301007387 */ /* 0x000fe60000100800 */
[----:B------:R-:W-:Y:S02]  /*11ff60*/  PRMT R13, R13, 0x3340, R0 ;  /* 0x000033400d0d7816 */ /* 0x000fe40000000000 */
[----:B---3--:R-:W-:-:S04]  /*11ff70*/  LOP3.LUT R12, R20, 0xffff, RZ, 0xc0, !PT ;  /* 0x0000ffff140c7812 */ /* 0x008fc800078ec0ff */
[--C-:B------:R-:W-:Y:S02]  /*11ff80*/  PRMT R14, R11, 0x3340, R12.reuse ;  /* 0x000033400b0e7816 */ /* 0x100fe4000000000c */
[----:B------:R-:W-:Y:S02]  /*11ff90*/  SHF.R.U32.HI R11, RZ, 0x8, R11 ;  /* 0x00000008ff0b7819 */ /* 0x000fe4000001160b */
[----:B------:R-:W-:Y:S02]  /*11ffa0*/  SHF.R.U32.HI R12, RZ, 0x8, R12 ;  /* 0x00000008ff0c7819 */ /* 0x000fe4000001160c */
[----:B------:R-:W-:Y:S02]  /*11ffb0*/  PRMT R14, R14, 0x5410, R16 ;  /* 0x000054100e0e7816 */ /* 0x000fe40000000010 */
[----:B------:R-:W-:Y:S02]  /*11ffc0*/  IADD3 R16, P1, R2, R51, RZ ;  /* 0x0000003302107210 */ /* 0x000fe40007f3e0ff */
[----:B------:R-:W-:-:S02]  /*11ffd0*/  LOP3.LUT R11, R11, 0xffff, RZ, 0xc0, !PT ;  /* 0x0000ffff0b0b7812 */ /* 0x000fc400078ec0ff */
[----:B------:R-:W-:Y:S01]  /*11ffe0*/  LOP3.LUT R12, R12, 0xffff, RZ, 0xc0, !PT ;  /* 0x0000ffff0c0c7812 */ /* 0x000fe200078ec0ff */
[----:B------:R-:W-:-:S03]  /*11fff0*/  IMAD.X R17, R24, 0x1, R50, P1 ;  /* 0x0000000118117824 */ /* 0x000fc600008e0632 */
[----:B------:R-:W-:Y:S01]  /*120000*/  PRMT R20, R11, 0x3340, R12 ;  /* 0x000033400b147816 */ /* 0x000fe2000000000c */
[----:B------:R-:W-:Y:S04]  /*120010*/  STL [R1+0x1fcc], R14 ;  /* 0x001fcc0e01007387 */ /* 0x000fe80000100800 */
[----:B------:R-:W-:Y:S04]  /*120020*/  STL.64 [R1+0xd98], R16 ;  /* 0x000d981001007387 */ /* 0x000fe80000100a00 */
[----:B------:R-:W-:Y:S04]  /*120030*/  STL [R1+0x5c78], R20 ;  /* 0x005c781401007387 */ /* 0x000fe80000100800 */
[----:B------:R0:W-:Y:S02]  /*120040*/  STL [R1+0x13c], R13 ;  /* 0x00013c0d01007387 */ /* 0x0001e40000100800 */
[----:B0-----:R-:W-:-:S02]  /*120050*/  LOP3.LUT R13, R21, 0xffff, RZ, 0xc0, !PT ;  /* 0x0000ffff150d7812 */ /* 0x001fc400078ec0ff */
[----:B------:R-:W3:Y:S01]  /*120060*/  LDL.LU R21, [R1+0x6054] ;  /* 0x0060540001157983 */ /* 0x000ee20000300800 */
[----:B----4-:R-:W-:Y:S02]  /*120070*/  LOP3.LUT R12, R45, 0xffff, RZ, 0xc0, !PT ;  /* 0x0000ffff2d0c7812 */ /* 0x010fe400078ec0ff */
[----:B------:R-:W-:Y:S01]  /*120080*/  LOP3.LUT R11, R33, 0xffff, RZ, 0xc0, !PT ;  /* 0x0000ffff210b7812 */ /* 0x000fe200078ec0ff */
[----:B------:R-:W4:Y:S01]  /*120090*/  LDL.LU R45, [R1+0x298] ;  /* 0x00029800012d7983 */ /* 0x000f220000300800 */
[--C-:B------:R-:W-:Y:S02]  /*1200a0*/  PRMT R14, R12, 0x3340, R13.reuse ;  /* 0x000033400c0e7816 */ /* 0x100fe4000000000d */
[----:B------:R-:W-:Y:S01]  /*1200b0*/  PRMT R16, R11, 0x3340, R0 ;  /* 0x000033400b107816 */ /* 0x000fe20000000000 */
[----:B------:R-:W4:Y:S01]  /*1200c0*/  LDL.LU R33, [R1+0xe8] ;  /* 0x0000e80001217983 */ /* 0x000f220000300800 */
[----:B------:R-:W-:Y:S02]  /*1200d0*/  SHF.R.U32.HI R12, RZ, 0x8, R12 ;  /* 0x00000008ff0c7819 */ /* 0x000fe4000001160c */
[----:B------:R-:W-:-:S02]  /*1200e0*/  SHF.R.U32.HI R13, RZ, 0x8, R13 ;  /* 0x00000008ff0d7819 */ /* 0x000fc4000001160d */
[----:B------:R-:W-:Y:S02]  /*1200f0*/  PRMT R14, R14, 0x5410, R16 ;  /* 0x000054100e0e7816 */ /* 0x000fe40000000010 */
[----:B------:R-:W-:Y:S02]  /*120100*/  IADD3 R16, P1, R2, R49, RZ ;  /* 0x0000003102107210 */ /* 0x000fe40007f3e0ff */
[----:B------:R-:W-:Y:S02]  /*120110*/  LOP3.LUT R12, R12, 0xffff, RZ, 0xc0, !PT ;  /* 0x0000ffff0c0c7812 */ /* 0x000fe400078ec0ff */
[----:B------:R-:W-:Y:S01]  /*120120*/  LOP3.LUT R13, R13, 0xffff, RZ, 0xc0, !PT ;  /* 0x0000ffff0d0d7812 */ /* 0x000fe200078ec0ff */
[----:B------:R-:W-:Y:S01]  /*120130*/  IMAD.X R17, R24, 0x1, R47, P1 ;  /* 0x0000000118117824 */ /* 0x000fe200008e062f */
[----:B------:R0:W-:Y:S04]  /*120140*/  STL [R1+0x1fc8], R14 ;  /* 0x001fc80e01007387 */ /* 0x0001e80000100800 */
[----:B------:R-:W-:Y:S01]  /*120150*/  STL.64 [R1+0xd90], R16 ;  /* 0x000d901001007387 */ /* 0x000fe20000100a00 */
[----:B0-----:R-:W-:-:S05]  /*120160*/  PRMT R14, R12, 0x3340, R13 ;  /* 0x000033400c0e7816 */ /* 0x001fca000000000d */
[----:B------:R3:W-:Y:S02]  /*120170*/  STL [R1+0x12ec], R14 ;  /* 0x0012ec0e01007387 */ /* 0x0007e40000100800 */
[----:B---3--:R-:W-:Y:S02]  /*120180*/  LOP3.LUT R14, R21, 0xffff, RZ, 0xc0, !PT ;  /* 0x0000ffff150e7812 */ /* 0x008fe400078ec0ff */
[----:B------:R-:W3:Y:S01]  /*120190*/  LDL.LU R21, [R1+0x6050] ;  /* 0x0060500001157983 */ /* 0x000ee20000300800 */
[----:B--2---:R-:W-:Y:S02]  /*1201a0*/  LOP3.LUT R13, R25, 0xffff, RZ, 0xc0, !PT ;  /* 0x0000ffff190d7812 */ /* 0x004fe400078ec0ff */
[----:B------:R-:W-:Y:S02]  /*1201b0*/  LOP3.LUT R12, R44, 0xffff, RZ, 0xc0, !PT ;  /* 0x0000ffff2c0c7812 */ /* 0x000fe400078ec0ff */
[----:B------:R-:W-:Y:S02]  /*1201c0*/  PRMT R16, R13, 0x3340, R14 ;  /* 0x000033400d107816 */ /* 0x000fe4000000000e */
[----:B------:R-:W-:-:S02]  /*1201d0*/  PRMT R17, R12, 0x3340, R0 ;  /* 0x000033400c117816 */ /* 0x000fc40000000000 */
[----:B------:R-:W-:Y:S02]  /*1201e0*/  SHF.R.U32.HI R13, RZ, 0x8, R13 ;  /* 0x00000008ff0d7819 */ /* 0x000fe4000001160d */
[----:B------:R-:W-:Y:S02]  /*1201f0*/  SHF.R.U32.HI R14, RZ, 0x8, R14 ;  /* 0x00000008ff0e7819 */ /* 0x000fe4000001160e */
[----:B------:R-:W-:Y:S02]  /*120200*/  PRMT R18, R16, 0x5410, R17 ;  /* 0x0000541010127816 */ /* 0x000fe40000000011 */
[----:B------:R-:W-:Y:S02]  /*120210*/  SHF.R.U32.HI R12, RZ, 0x8, R12 ;  /* 0x00000008ff0c7819 */ /* 0x000fe4000001160c */
[----:B------:R-:W-:Y:S02]  /*120220*/  IADD3 R16, P1, R2, R48, RZ ;  /* 0x0000003002107210 */ /* 0x000fe40007f3e0ff */
[----:B------:R-:W-:-:S02]  /*120230*/  LOP3.LUT R13, R13, 0xffff, RZ, 0xc0, !PT ;  /* 0x0000ffff0d0d7812 */ /* 0x000fc400078ec0ff */
[----:B------:R-:W-:Y:S02]  /*120240*/  LOP3.LUT R14, R14, 0xffff, RZ, 0xc0, !PT ;  /* 0x0000ffff0e0e7812 */ /* 0x000fe400078ec0ff */
[----:B------:R-:W-:Y:S02]  /*120250*/  SHF.R.U32.HI R11, RZ, 0x8, R11 ;  /* 0x00000008ff0b7819 */ /* 0x000fe4000001160b */
[----:B------:R-:W-:Y:S01]  /*120260*/  LOP3.LUT R12, R12, 0xffff, RZ, 0xc0, !PT ;  /* 0x0000ffff0c0c7812 */ /* 0x000fe200078ec0ff */
[----:B------:R-:W-:Y:S01]  /*120270*/  IMAD.X R17, R24, 0x1, R46, P1 ;  /* 0x0000000118117824 */ /* 0x000fe200008e062e */
[----:B------:R-:W-:Y:S02]  /*120280*/  PRMT R13, R13, 0x3340, R14 ;  /* 0x000033400d0d7816 */ /* 0x000fe4000000000e */
[----:B------:R-:W-:Y:S02]  /*120290*/  LOP3.LUT R11, R11, 0xffff, RZ, 0xc0, !PT ;  /* 0x0000ffff0b0b7812 */ /* 0x000fe400078ec0ff */
[--C-:B------:R-:W-:Y:S01]  /*1202a0*/  PRMT R12, R12, 0x3340, R0.reuse ;  /* 0x000033400c0c7816 */ /* 0x100fe20000000000 */
[----:B------:R0:W-:Y:S01]  /*1202b0*/  STL [R1+0x1fc4], R18 ;  /* 0x001fc41201007387 */ /* 0x0001e20000100800 */
[----:B------:R-:W-:-:S03]  /*1202c0*/  PRMT R11, R11, 0x3340, R0 ;  /* 0x000033400b0b7816 */ /* 0x000fc60000000000 */
[----:B------:R-:W-:Y:S01]  /*1202d0*/  STL.64 [R1+0xd88], R16 ;  /* 0x000d881001007387 */ /* 0x000fe20000100a00 */
[----:B----4-:R-:W-:-:S03]  /*1202e0*/  LOP3.LUT R19, R33, 0xffff, RZ, 0xc0, !PT ;  /* 0x0000ffff21137812 */ /* 0x010fc600078ec0ff */
[----:B------:R-:W-:Y:S01]  /*1202f0*/  STL [R1+0x12e8], R13 ;  /* 0x0012e80d01007387 */ /* 0x000fe20000100800 */
[----:B0-----:R-:W-:-:S03]  /*120300*/  LOP3.LUT R18, R45, 0xffff, RZ, 0xc0, !PT ;  /* 0x0000ffff2d127812 */ /* 0x001fc600078ec0ff */
[----:B------:R0:W-:Y:S04]  /*120310*/  STL [R1+0x138], R12 ;  /* 0x0001380c01007387 */ /* 0x0001e80000100800 */
[----:B------:R1:W-:Y:S01]  /*120320*/  STL [R1+0x134], R11 ;  /* 0x0001340b01007387 */ /* 0x0003e20000100800 */
[----:B0-----:R-:W-:Y:S02]  /*120330*/  LOP3.LUT R12, R10, 0xffff, RZ, 0xc0, !PT ;  /* 0x0000ffff0a0c7812 */ /* 0x001fe400078ec0ff */
[----:B------:R-:W-:Y:S02]  /*120340*/  PRMT R10, R18, 0x3340, R19 ;  /* 0x00003340120a7816 */ /* 0x000fe40000000013 */
[----:B-1----:R-:W-:-:S04]  /*120350*/  PRMT R11, R12, 0x3340, R0 ;  /* 0x000033400c0b7816 */ /* 0x002fc80000000000 */
[----:B------:R-:W-:Y:S02]  /*120360*/  PRMT R10, R10, 0x5410, R11 ;  /* 0x000054100a0a7816 */ /* 0x000fe4000000000b */
[----:B------:R-:W-:-:S03]  /*120370*/  LOP3.LUT R17, R22, 0xffff, RZ, 0xc0, !PT ;  /* 0x0000ffff16117812 */ /* 0x000fc600078ec0ff */
[----:B------:R0:W-:Y:S01]  /*120380*/  STL [R1+0x1fc0], R10 ;  /* 0x001fc00a01007387 */ /* 0x0001e20000100800 */
[----:B------:R-:W-:Y:S02]  /*120390*/  LOP3.LUT R13, R6, 0xffff, RZ, 0xc0, !PT ;  /* 0x0000ffff060d7812 */ /* 0x000fe400078ec0ff */
[----:B---3--:R-:W-:Y:S02]  /*1203a0*/  LOP3.LUT R16, R21, 0xffff, RZ, 0xc0, !PT ;  /* 0x0000ffff15107812 */ /* 0x008fe400078ec0ff */
[----:B------:R-:W2:Y:S04]  /*1203b0*/  LDL.LU R21, [R1+0x604c] ;  /* 0x00604c0001157983 */ /* 0x000ea80000300800 */
[----:B------:R-:W3:Y:S04]  /*1203c0*/  LDL.LU R22, [R1+0x6048] ;  /* 0x0060480001167983 */ /* 0x000ee80000300800 */
[----:B------:R-:W4:Y:S04]  /*1203d0*/  LDL.LU R24, [R1+0x56c0] ;  /* 0x0056c00001187983 */ /* 0x000f280000300800 */
[----:B------:R-:W2:Y:S04]  /*1203e0*/  LDL.LU R25, [R1+0x4d4] ;  /* 0x0004d40001197983 */ /* 0x000ea80000300800 */
[----:B------:R-:W3:Y:S04]  /*1203f0*/  LDL.LU R45, [R1+0x58c] ;  /* 0x00058c00012d7983 */ /* 0x000ee80000300800 */
[----:B------:R-:W2:Y:S04]  /*120400*/  LDL.LU R6, [R1+0x56bc] ;  /* 0x0056bc0001067983 */ /* 0x000ea80000300800 */
[----:B------:R-:W4:Y:S04]  /*120410*/  LDL.LU R33, [R1+0x4d0] ;  /* 0x0004d00001217983 */ /* 0x000f280000300800 */
[----:B------:R-:W2:Y:S01]  /*120420*/  LDL.LU R44, [R1+0x588] ;  /* 0x00058800012c7983 */ /* 0x000ea20000300800 */
[----:B------:R-:W-:-:S02]  /*120430*/  PRMT R11, R13, 0x3340, R0 ;  /* 0x000033400d0b7816 */ /* 0x000fc40000000000 */
[----:B0-----:R-:W-:Y:S01]  /*120440*/  PRMT R10, R16, 0x3340, R17 ;  /* 0x00003340100a7816 */ /* 0x001fe20000000011 */
[----:B------:R-:W-:Y:S01]  /*120450*/  VIADD R2, R2, UR6 ;  /* 0x0000000602027c36 */ /* 0x000fe20008000000 */
[----:B------:R-:W-:Y:S01]  /*120460*/  SHF.R.U32.HI R18, RZ, 0x8, R18 ;  /* 0x00000008ff127819 */ /* 0x000fe20000011612 */
[----:B------:R-:W-:Y:S01]  /*120470*/  ULDC UR6, c[0x0][0x248] ;  /* 0x0000920000067ab9 */ /* 0x000fe20000000800 */
[----:B------:R-:W-:Y:S02]  /*120480*/  PRMT R10, R10, 0x5410, R11 ;  /* 0x000054100a0a7816 */ /* 0x000fe4000000000b */
[----:B------:R-:W-:Y:S02]  /*120490*/  SHF.R.U32.HI R19, RZ, 0x8, R19 ;  /* 0x00000008ff137819 */ /* 0x000fe40000011613 */
[----:B------:R-:W-:Y:S02]  /*1204a0*/  SHF.R.U32.HI R16, RZ, 0x8, R16 ;  /* 0x00000008ff107819 */ /* 0x000fe40000011610 */
[----:B------:R-:W-:Y:S01]  /*1204b0*/  SHF.R.U32.HI R17, RZ, 0x8, R17 ;  /* 0x00000008ff117819 */ /* 0x000fe20000011611 */
[----:B------:R0:W-:Y:S01]  /*1204c0*/  STL [R1+0x1fbc], R10 ;  /* 0x001fbc0a01007387 */ /* 0x0001e20000100800 */
[----:B------:R-:W-:-:S02]  /*1204d0*/  SHF.R.S32.HI R14, RZ, 0x1f, R2 ;  /* 0x0000001fff0e7819 */ /* 0x000fc40000011402 */
[----:B------:R-:W-:Y:S02]  /*1204e0*/  LOP3.LUT R18, R18, 0xffff, RZ, 0xc0, !PT ;  /* 0x0000ffff12127812 */ /* 0x000fe400078ec0ff */
[----:B------:R-:W-:Y:S02]  /*1204f0*/  LOP3.LUT R19, R19, 0xffff, RZ, 0xc0, !PT ;  /* 0x0000ffff13137812 */ /* 0x000fe400078ec0ff */
[----:B------:R-:W-:Y:S02]  /*120500*/  LOP3.LUT R16, R16, 0xffff, RZ, 0xc0, !PT ;  /* 0x0000ffff10107812 */ /* 0x000fe400078ec0ff */
[----:B------:R-:W-:Y:S02]  /*120510*/  LOP3.LUT R17, R17, 0xffff, RZ, 0xc0, !PT ;  /* 0x0000ffff11117812 */ /* 0x000fe400078ec0ff */
[----:B0-----:R-:W-:Y:S02]  /*120520*/  IADD3 R10, P1, R2, R59, RZ ;  /* 0x0000003b020a7210 */ /* 0x001fe40007f3e0ff */
[----:B------:R-:W-:-:S02]  /*120530*/  PRMT R19, R18, 0x3340, R19 ;  /* 0x0000334012137816 */ /* 0x000fc40000000013 */
[----:B------:R-:W-:Y:S01]  /*120540*/  SHF.R.U32.HI R13, RZ, 0x8, R13 ;  /* 0x00000008ff0d7819 */ /* 0x000fe2000001160d */
[----:B------:R-:W-:Y:S01]  /*120550*/  IMAD.X R11, R14, 0x1, R58, P1 ;  /* 0x000000010e0b7824 */ /* 0x000fe200008e063a */
[----:B------:R-:W-:Y:S02]  /*120560*/  PRMT R18, R16, 0x3340, R17 ;  /* 0x0000334010127816 */ /* 0x000fe40000000011 */
[----:B------:R-:W-:Y:S02]  /*120570*/  SHF.R.U32.HI R12, RZ, 0x8, R12 ;  /* 0x00000008ff0c7819 */ /* 0x000fe4000001160c */
[----:B------:R-:W-:Y:S02]  /*120580*/  IADD3 R16, P1, R2, R61, RZ ;  /* 0x0000003d02107210 */ /* 0x000fe40007f3e0ff */
[----:B------:R-:W-:Y:S02]  /*120590*/  LOP3.LUT R13, R13, 0xffff, RZ, 0xc0, !PT ;  /* 0x0000ffff0d0d7812 */ /* 0x000fe400078ec0ff */
[----:B------:R-:W-:Y:S01]  /*1205a0*/  LOP3.LUT R12, R12, 0xffff, RZ, 0xc0, !PT ;  /* 0x0000ffff0c0c7812 */ /* 0x000fe200078ec0ff */
[----:B------:R-:W-:Y:S01]  /*1205b0*/  IMAD.X R17, R14, 0x1, R60, P1 ;  /* 0x000000010e117824 */ /* 0x000fe200008e063c */
[----:B------:R0:W-:Y:S01]  /*1205c0*/  STL.64 [R1+0xd68], R10 ;  /* 0x000d680a01007387 */ /* 0x0001e20000100a00 */
[----:B------:R-:W-:-:S02]  /*1205d0*/  PRMT R13, R13, 0x3340, R0 ;  /* 0x000033400d0d7816 */ /* 0x000fc40000000000 */
[----:B------:R-:W-:Y:S01]  /*1205e0*/  PRMT R12, R12, 0x3340, R0 ;  /* 0x000033400c0c7816 */ /* 0x000fe20000000000 */
[----:B0-----:R-:W2:Y:S04]  /*1205f0*/  LDL.LU.64 R10, [R1+0x6040] ;  /* 0x00604000010a7983 */ /* 0x001ea80000300a00 */
[----:B------:R-:W-:Y:S04]  /*120600*/  STL [R1+0x12e4], R19 ;  /* 0x0012e41301007387 */ /* 0x000fe80000100800 */
[----:B------:R-:W-:Y:S04]  /*120610*/  STL [R1+0x12e0], R18 ;  /* 0x0012e01201007387 */ /* 0x000fe80000100800 */
[----:B------:R-:W-:Y:S04]  /*120620*/  STL.64 [R1+0xd80], R16 ;  /* 0x000d801001007387 */ /* 0x000fe80000100a00 */
[----:B------:R-:W-:Y:S04]  /*120630*/  STL [R1+0x12c], R13 ;  /* 0x00012c0d01007387 */ /* 0x000fe80000100800 */
[----:B------:R3:W-:Y:S02]  /*120640*/  STL [R1+0x130], R12 ;  /* 0x0001300c01007387 */ /* 0x0007e40000100800 */
[----:B---3--:R-:W-:-:S02]  /*120650*/  LOP3.LUT R12, R45, 0xffff, RZ, 0xc0, !PT ;  /* 0x0000ffff2d0c7812 */ /* 0x008fc400078ec0ff */
[----:B------:R-:W3:Y:S01]  /*120660*/  LDL.LU R45, [R1+0x880] ;  /* 0x00088000012d7983 */ /* 0x000ee20000300800 */
[----:B----4-:R-:W-:-:S03]  /*120670*/  LOP3.LUT R13, R33, 0xffff, RZ, 0xc0, !PT ;  /* 0x0000ffff210d7812 */ /* 0x010fc600078ec0ff */
[----:B------:R-:W4:Y:S01]  /*120680*/  LDL.LU R33, [R1+0x530] ;  /* 0x0005300001217983 */ /* 0x000f220000300800 */
[----:B------:R-:W-:Y:S02]  /*120690*/  LOP3.LUT R18, R24, 0xffff, RZ, 0xc0, !PT ;  /* 0x0000ffff18127812 */ /* 0x000fe400078ec0ff */
[----:B--2---:R-:W-:Y:S02]  /*1206a0*/  LOP3.LUT R16, R25, 0xffff, RZ, 0xc0, !PT ;  /* 0x0000ffff19107812 */ /* 0x004fe400078ec0ff */
[----:B------:R-:W-:Y:S02]  /*1206b0*/  PRMT R19, R18, 0x3340, R12 ;  /* 0x0000334012137816 */ /* 0x000fe4000000000c */
[----:B------:R-:W-:Y:S02]  /*1206c0*/  PRMT R20, R16, 0x3340, R0 ;  /* 0x0000334010147816 */ /* 0x000fe40000000000 */
[----:B------:R-:W-:Y:S02]  /*1206d0*/  LOP3.LUT R6, R6, 0xffff, RZ, 0xc0, !PT ;  /* 0x0000ffff06067812 */ /* 0x000fe400078ec0ff */
[----:B------:R-:W-:-:S02]  /*1206e0*/  PRMT R24, R19, 0x5410, R20 ;  /* 0x0000541013187816 */ /* 0x000fc40000000014 */
[----:B------:R-:W-:Y:S02]  /*1206f0*/  LOP3.LUT R17, R44, 0xffff, RZ, 0xc0, !PT ;  /* 0x0000ffff2c117812 */ /* 0x000fe400078ec0ff */
[----:B------:R-:W-:Y:S01]  /*120700*/  PRMT R20, R13, 0x3340, R0 ;  /* 0x000033400d147816 */ /* 0x000fe20000000000 */
[----:B------:R0:W-:Y:S01]  /*120710*/  STL [R1+0x1fb4], R24 ;  /* 0x001fb41801007387 */ /* 0x0001e20000100800 */
[--C-:B------:R-:W-:Y:S02]  /*120720*/  PRMT R19, R6, 0x3340, R17.reuse ;  /* 0x0000334006137816 */ /* 0x100fe40000000011 */
[----:B------:R-:W-:Y:S02]  /*120730*/  SHF.R.U32.HI R6, RZ, 0x8, R6 ;  /* 0x00000008ff067819 */ /* 0x000fe40000011606 */
[----:B------:R-:W-:Y:S02]  /*120740*/  SHF.R.U32.HI R17, RZ, 0x8, R17 ;  /* 0x00000008ff117819 */ /* 0x000fe40000011611 */
[----:B0-----:R-:W-:-:S02]  /*120750*/  IADD3 R24, P1, R2, R57, RZ ;  /* 0x0000003902187210 */ /* 0x001fc40007f3e0ff */
[----:B------:R-:W-:Y:S02]  /*120760*/  PRMT R19, R19, 0x5410, R20 ;  /* 0x0000541013137816 */ /* 0x000fe40000000014 */
[----:B------:R-:W-:Y:S01]  /*120770*/  SHF.R.U32.HI R12, RZ, 0x8, R12 ;  /* 0x00000008ff0c7819 */ /* 0x000fe2000001160c */
[----:B------:R-:W-:Y:S01]  /*120780*/  IMAD.X R25, R14, 0x1, R56, P1 ;  /* 0x000000010e197824 */ /* 0x000fe200008e0638 */
[----:B------:R-:W-:Y:S02]  /*120790*/  LOP3.LUT R6, R6, 0xffff, RZ, 0xc0, !PT ;  /* 0x0000ffff06067812 */ /* 0x000fe400078ec0ff */
[----:B------:R-:W-:Y:S01]  /*1207a0*/  LOP3.LUT R17, R17, 0xffff, RZ, 0xc0, !PT ;  /* 0x0000ffff11117812 */ /* 0x000fe200078ec0ff */
[----:B------:R0:W-:Y:S01]  /*1207b0*/  STL [R1+0x1fb0], R19 ;  /* 0x001fb01301007387 */ /* 0x0001e20000100800 */
[----:B------:R-:W-:Y:S02]  /*1207c0*/  SHF.R.U32.HI R18, RZ, 0x8, R18 ;  /* 0x00000008ff127819 */ /* 0x000fe40000011612 */
[----:B------:R-:W-:Y:S01]  /*1207d0*/  PRMT R20, R6, 0x3340, R17 ;  /* 0x0000334006147816 */ /* 0x000fe20000000011 */
[----:B------:R1:W-:Y:S01]  /*1207e0*/  STL.64 [R1+0xd78], R24 ;  /* 0x000d781801007387 */ /* 0x0003e20000100a00 */
[----:B------:R-:W-:-:S02]  /*1207f0*/  LOP3.LUT R18, R18, 0xffff, RZ, 0xc0, !PT ;  /* 0x0000ffff12127812 */ /* 0x000fc400078ec0ff */
[----:B0-----:R-:W-:Y:S01]  /*120800*/  LOP3.LUT R19, R12, 0xffff, RZ, 0xc0, !PT ;  /* 0x0000ffff0c137812 */ /* 0x001fe200078ec0ff */
[----:B-1----:R-:W2:Y:S04]  /*120810*/  LDL.LU.64 R24, [R1+0x6038] ;  /* 0x0060380001187983 */ /* 0x002ea80000300a00 */
[----:B------:R-:W2:Y:S04]  /*120820*/  LDL.LU R12, [R1+0x340] ;  /* 0x00034000010c7983 */ /* 0x000ea80000300800 */
[----:B------:R-:W2:Y:S04]  /*120830*/  LDL.LU R17, [R1+0x224] ;  /* 0x0002240001117983 */ /* 0x000ea80000300800 */
[----:B------:R-:W2:Y:S04]  /*120840*/  LDL.LU R6, [R1+0x884] ;  /* 0x0008840001067983 */ /* 0x000ea80000300800 */
[----:B------:R0:W-:Y:S01]  /*120850*/  STL [R1+0x12bc], R20 ;  /* 0x0012bc1401007387 */ /* 0x0001e20000100800 */
[----:B------:R-:W-:-:S02]  /*120860*/  SHF.R.U32.HI R16, RZ, 0x8, R16 ;  /* 0x00000008ff107819 */ /* 0x000fc40000011610 */
[----:B------:R-:W-:Y:S02]  /*120870*/  SHF.R.U32.HI R13, RZ, 0x8, R13 ;  /* 0x00000008ff0d7819 */ /* 0x000fe4000001160d */
[----:B0-----:R-:W-:Y:S02]  /*120880*/  PRMT R20, R18, 0x3340, R19 ;  /* 0x0000334012147816 */ /* 0x001fe40000000013 */
[----:B------:R-:W-:Y:S02]  /*120890*/  IADD3 R18, P1, R2, R55, RZ ;  /* 0x0000003702127210 */ /* 0x000fe40007f3e0ff */
[----:B------:R-:W-:-:S03]  /*1208a0*/  LOP3.LUT R16, R16, 0xffff, RZ, 0xc0, !PT ;  /* 0x0000ffff10107812 */ /* 0x000fc600078ec0ff */
[----:B------:R-:W-:Y:S01]  /*1208b0*/  IMAD.X R19, R14, 0x1, R54, P1 ;  /* 0x000000010e137824 */ /* 0x000fe200008e0636 */
[----:B------:R-:W-:Y:S01]  /*1208c0*/  LOP3.LUT R13, R13, 0xffff, RZ, 0xc0, !PT ;  /* 0x0000ffff0d0d7812 */ /* 0x000fe200078ec0ff */
[----:B------:R-:W-:Y:S04]  /*1208d0*/  STL [R1+0x12b8], R20 ;  /* 0x0012b81401007387 */ /* 0x000fe80000100800 */
[----:B------:R0:W-:Y:S02]  /*1208e0*/  STL.64 [R1+0xd70], R18 ;  /* 0x000d701201007387 */ /* 0x0001e40000100a00 */
[--C-:B0-----:R-:W-:Y:S02]  /*1208f0*/  PRMT R19, R16, 0x3340, R0.reuse ;  /* 0x0000334010137816 */ /* 0x101fe40000000000 */
[----:B------:R-:W-:-:S02]  /*120900*/  PRMT R16, R13, 0x3340, R0 ;  /* 0x000033400d107816 */ /* 0x000fc40000000000 */
[----:B------:R-:W-:Y:S01]  /*120910*/  LOP3.LUT R13, R22, 0xffff, RZ, 0xc0, !PT ;  /* 0x0000ffff160d7812 */ /* 0x000fe200078ec0ff */
[----:B------:R-:W-:Y:S04]  /*120920*/  STL [R1+0x128], R19 ;  /* 0x0001281301007387 */ /* 0x000fe80000100800 */
[----:B------:R4:W-:Y:S04]  /*120930*/  STL [R1+0x124], R16 ;  /* 0x0001241001007387 */ /* 0x0009e80000100800 */
[----:B------:R-:W2:Y:S01]  /*120940*/  LDL.LU R22, [R1+0x6030] ;  /* 0x0060300001167983 */ /* 0x000ea20000300800 */
[----:B------:R-:W-:-:S02]  /*120950*/  PRMT R20, R13, 0x3340, R0 ;  /* 0x000033400d147816 */ /* 0x000fc40000000000 */
[----:B------:R-:W-:Y:S02]  /*120960*/  IADD3 R44, P1, R2, R53, RZ ;  /* 0x00000035022c7210 */ /* 0x000fe40007f3e0ff */
[----:B------:R-:W-:Y:S02]  /*120970*/  SHF.R.U32.HI R13, RZ, 0x8, R13 ;  /* 0x00000008ff0d7819 */ /* 0x000fe4000001160d */
[----:B---3--:R-:W-:Y:S02]  /*120980*/  LOP3.LUT R18, R45, 0xffff, RZ, 0xc0, !PT ;  /* 0x0000ffff2d127812 */ /* 0x008fe400078ec0ff */
[----:B----4-:R-:W-:-:S04]  /*120990*/  LOP3.LUT R16, R33, 0xffff, RZ, 0xc0, !PT ;  /* 0x0000ffff21107812 */ /* 0x010fc800078ec0ff */
[----:B------:R-:W-:Y:S01]  /*1209a0*/  PRMT R19, R18, 0x3340, R16 ;  /* 0x0000334012137816 */ /* 0x000fe20000000010 */
[----:B------:R-:W-:Y:S01]  /*1209b0*/  IMAD.X R45, R14, 0x1, R52, P1 ;  /* 0x000000010e2d7824 */ /* 0x000fe200008e0634 */
[----:B------:R-:W-:Y:S02]  /*1209c0*/  SHF.R.U32.HI R16, RZ, 0x8, R16 ;  /* 0x00000008ff107819 */ /* 0x000fe40000011610 */
[----:B------:R-:W-:-:S05]  /*1209d0*/  PRMT R19, R19, 0x5410, R20 ;  /* 0x0000541013137816 */ /* 0x000fca0000000014 */
[----:B------:R0:W-:Y:S04]  /*1209e0*/  STL [R1+0x1fac], R19 ;  /* 0x001fac1301007387 */ /* 0x0001e80000100800 */
[----:B------:R1:W-:Y:S01]  /*1209f0*/  STL.64 [R1+0xd58], R44 ;  /* 0x000d582c01007387 */ /* 0x0003e20000100a00 */
[----:B0-----:R-:W-:Y:S02]  /*120a00*/  LOP3.LUT R19, R16, 0xffff, RZ, 0xc0, !PT ;  /* 0x0000ffff10137812 */ /* 0x001fe400078ec0ff */
[----:B------:R-:W-:Y:S01]  /*120a10*/  LOP3.LUT R16, R13, 0xffff, RZ, 0xc0, !PT ;  /* 0x0000ffff0d107812 */ /* 0x000fe200078ec0ff */
[----:B-1----:R-:W3:Y:S04]  /*120a20*/  LDL.LU.64 R44, [R1+0x6028] ;  /* 0x00602800012c7983 */ /* 0x002ee80000300a00 */
[----:B------:R-:W4:Y:S01]  /*120a30*/  LDL.LU R13, [R1+0x348] ;  /* 0x00034800010d7983 */ /* 0x000f220000300800 */
[----:B------:R-:W-:-:S03]  /*120a40*/  SHF.R.U32.HI R18, RZ, 0x8, R18 ;  /* 0x00000008ff127819 */ /* 0x000fc60000011612 */
[----:B------:R-:W3:Y:S01]  /*120a50*/  LDL.LU R33, [R1+0x22c] ;  /* 0x00022c0001217983 */ /* 0x000ee20000300800 */
[----:B------:R-:W-:-:S04]  /*120a60*/  LOP3.LUT R18, R18, 0xffff, RZ, 0xc0, !PT ;  /* 0x0000ffff12127812 */ /* 0x000fc800078ec0ff */
[----:B------:R-:W-:Y:S02]  /*120a70*/  PRMT R19, R18, 0x3340, R19 ;  /* 0x0000334012137816 */ /* 0x000fe40000000013 */
[----:B------:R-:W-:-:S03]  /*120a80*/  PRMT R18, R16, 0x3340, R0 ;  /* 0x0000334010127816 */ /* 0x000fc60000000000 */
[----:B------:R-:W-:Y:S04]  /*120a90*/  STL [R1+0x12b4], R19 ;  /* 0x0012b41301007387 */ /* 0x000fe80000100800 */
[----:B------:R0:W-:Y:S01]  /*120aa0*/  STL [R1+0x120], R18 ;  /* 0x0001201201007387 */ /* 0x0001e20000100800 */
[----:B--2---:R-:W-:Y:S02]  /*120ab0*/  LOP3.LUT R16, R12, 0xffff, RZ, 0xc0, !PT ;  /* 0x0000ffff0c107812 */ /* 0x004fe400078ec0ff */
[----:B------:R-:W-:Y:S02]  /*120ac0*/  LOP3.LUT R12, R24, 0xffff, RZ, 0xc0, !PT ;  /* 0x0000ffff180c7812 */ /* 0x000fe400078ec0ff */
[----:B------:R-:W-:Y:S01]  /*120ad0*/  LOP3.LUT R17, R17, 0xffff, RZ, 0xc0, !PT ;  /* 0x0000ffff11117812 */ /* 0x000fe200078ec0ff */
[----:B------:R-:W2:Y:S01]  /*120ae0*/  LDL.LU R24, [R1+0x6020] ;  /* 0x0060200001187983 */ /* 0x000ea20000300800 */
[----:B------:R-:W-:-:S02]  /*120af0*/  PRMT R20, R12, 0x3340, R0 ;  /* 0x000033400c147816 */ /* 0x000fc40000000000 */
[----:B0-----:R-:W-:Y:S02]  /*120b00*/  LOP3.LUT R18, R6, 0xffff, RZ, 0xc0, !PT ;  /* 0x0000ffff06127812 */ /* 0x001fe400078ec0ff */
[----:B------:R-:W-:Y:S02]  /*120b10*/  PRMT R6, R16, 0x3340, R17 ;  /* 0x0000334010067816 */ /* 0x000fe40000000011 */
[----:B------:R-:W-:Y:S02]  /*120b20*/  LOP3.LUT R21, R21, 0xffff, RZ, 0xc0, !PT ;  /* 0x0000ffff15157812 */ /* 0x000fe400078ec0ff */
[----:B------:R-:W-:-:S03]  /*120b30*/  PRMT R6, R6, 0x5410, R20 ;  /* 0x0000541006067816 */ /* 0x000fc60000000014 */
[----:B------:R-:W-:Y:S01]  /*120b40*/  STL [R1+0x5e24], R21 ;  /* 0x005e241501007387 */ /* 0x000fe20000100800 */
[----:B------:R-:W-:-:S03]  /*120b50*/  PRMT R20, R21, 0x3340, R0 ;  /* 0x0000334015147816 */ /* 0x000fc60000000000 */
[----:B------:R0:W-:Y:S01]  /*120b60*/  STL [R1+0x1fa0], R6 ;  /* 0x001fa00601007387 */ /* 0x0001e20000100800 */
[----:B------:R-:W-:Y:S02]  /*120b70*/  SHF.R.U32.HI R16, RZ, 0x8, R16 ;  /* 0x00000008ff107819 */ /* 0x000fe40000011610 */
[----:B------:R-:W-:Y:S02]  /*120b80*/  SHF.R.U32.HI R17, RZ, 0x8, R17 ;  /* 0x00000008ff117819 */ /* 0x000fe40000011611 */
[----:B------:R-:W-:Y:S02]  /*120b90*/  LOP3.LUT R16, R16, 0xffff, RZ, 0xc0, !PT ;  /* 0x0000ffff10107812 */ /* 0x000fe400078ec0ff */
[----:B------:R-:W-:-:S04]  /*120ba0*/  LOP3.LUT R17, R17, 0xffff, RZ, 0xc0, !PT ;  /* 0x0000ffff11117812 */ /* 0x000fc800078ec0ff */
[----:B------:R-:W-:Y:S02]  /*120bb0*/  PRMT R17, R16, 0x3340, R17 ;  /* 0x0000334010117816 */ /* 0x000fe40000000011 */
[----:B------:R-:W-:-:S04]  /*120bc0*/  LOP3.LUT R19, R22, 0xffff, RZ, 0xc0, !PT ;  /* 0x0000ffff16137812 */ /* 0x000fc800078ec0ff */
[--C-:B0-----:R-:W-:Y:S02]  /*120bd0*/  PRMT R6, R18, 0x3340, R19.reuse ;  /* 0x0000334012067816 */ /* 0x101fe40000000013 */
[----:B------:R-:W-:Y:S02]  /*120be0*/  SHF.R.U32.HI R18, RZ, 0x8, R18 ;  /* 0x00000008ff127819 */ /* 0x000fe40000011612 */
[----:B------:R-:W-:Y:S02]  /*120bf0*/  SHF.R.U32.HI R19, RZ, 0x8, R19 ;  /* 0x00000008ff137819 */ /* 0x000fe40000011613 */
[----:B------:R-:W-:Y:S02]  /*120c00*/  PRMT R22, R6, 0x5410, R20 ;  /* 0x0000541006167816 */ /* 0x000fe40000000014 */
[----:B------:R-:W-:Y:S01]  /*120c10*/  IADD3 R20, P1, R2, R51, RZ ;  /* 0x0000003302147210 */ /* 0x000fe20007f3e0ff */
[----:B------:R-:W2:Y:S01]  /*120c20*/  LDL.LU R6, [R1+0x2d0] ;  /* 0x0002d00001067983 */ /* 0x000ea20000300800 */
[----:B------:R-:W-:-:S02]  /*120c30*/  LOP3.LUT R18, R18, 0xffff, RZ, 0xc0, !PT ;  /* 0x0000ffff12127812 */ /* 0x000fc400078ec0ff */
[----:B------:R-:W-:Y:S01]  /*120c40*/  LOP3.LUT R19, R19, 0xffff, RZ, 0xc0, !PT ;  /* 0x0000ffff13137812 */ /* 0x000fe200078ec0ff */
[----:B------:R0:W-:Y:S01]  /*120c50*/  STL [R1+0x1fa8], R22 ;  /* 0x001fa81601007387 */ /* 0x0001e20000100800 */
[----:B------:R-:W-:-:S05]  /*120c60*/  IMAD.X R21, R14, 0x1, R50, P1 ;  /* 0x000000010e157824 */ /* 0x000fca00008e0632 */
[----:B------:R-:W-:Y:S01]  /*120c70*/  STL.64 [R1+0xd48], R20 ;  /* 0x000d481401007387 */ /* 0x000fe20000100a00 */
[----:B0-----:R-:W-:-:S05]  /*120c80*/  PRMT R22, R18, 0x3340, R19 ;  /* 0x0000334012167816 */ /* 0x001fca0000000013 */
[----:B------:R-:W-:Y:S04]  /*120c90*/  STL [R1+0x5c7c], R22 ;  /* 0x005c7c1601007387 */ /* 0x000fe80000100800 */
[----:B------:R3:W-:Y:S01]  /*120ca0*/  STL [R1+0x12b0], R17 ;  /* 0x0012b01101007387 */ /* 0x0007e20000100800 */
[----:B----4-:R-:W-:Y:S02]  /*120cb0*/  LOP3.LUT R16, R13, 0xffff, RZ, 0xc0, !PT ;  /* 0x0000ffff0d107812 */ /* 0x010fe400078ec0ff */
[----:B------:R-:W-:Y:S02]  /*120cc0*/  LOP3.LUT R13, R25, 0xffff, RZ, 0xc0, !PT ;  /* 0x0000ffff190d7812 */ /* 0x000fe400078ec0ff */
[----:B------:R-:W4:Y:S01]  /*120cd0*/  LDL.LU R25, [R1+0x601c] ;  /* 0x00601c0001197983 */ /* 0x000f220000300800 */
[----:B---3--:R-:W-:-:S02]  /*120ce0*/  LOP3.LUT R17, R33, 0xffff, RZ, 0xc0, !PT ;  /* 0x0000ffff21117812 */ /* 0x008fc400078ec0ff */
[----:B------:R-:W-:Y:S02]  /*120cf0*/  PRMT R19, R13, 0x3340, R0 ;  /* 0x000033400d137816 */ /* 0x000fe40000000000 */
[----:B------:R-:W-:-:S04]  /*120d00*/  PRMT R18, R16, 0x3340, R17 ;  /* 0x0000334010127816 */ /* 0x000fc80000000011 */
[----:B------:R-:W-:Y:S02]  /*120d10*/  PRMT R20, R18, 0x5410, R19 ;  /* 0x0000541012147816 */ /* 0x000fe40000000013 */
[----:B------:R-:W-:Y:S02]  /*120d20*/  IADD3 R18, P1, R2, R49, RZ ;  /* 0x0000003102127210 */ /* 0x000fe40007f3e0ff */
[----:B------:R-:W-:Y:S02]  /*120d30*/  SHF.R.U32.HI R16, RZ, 0x8, R16 ;  /* 0x00000008ff107819 */ /* 0x000fe40000011610 */
[----:B------:R-:W-:Y:S01]  /*120d40*/  SHF.R.U32.HI R17, RZ, 0x8, R17 ;  /* 0x00000008ff117819 */ /* 0x000fe20000011611 */
[----:B------:R-:W-:Y:S01]  /*120d50*/  IMAD.X R19, R14, 0x1, R47, P1 ;  /* 0x000000010e137824 */ /* 0x000fe200008e062f */
[----:B------:R-:W-:Y:S02]  /*120d60*/  LOP3.LUT R16, R16, 0xffff, RZ, 0xc0, !PT ;  /* 0x0000ffff10107812 */ /* 0x000fe400078ec0ff */
[----:B------:R-:W-:Y:S01]  /*120d70*/  LOP3.LUT R17, R17, 0xffff, RZ, 0xc0, !PT ;  /* 0x0000ffff11117812 */ /* 0x000fe200078ec0ff */
[----:B------:R-:W-:Y:S01]  /*120d80*/  STL [R1+0x1f9c], R20 ;  /* 0x001f9c1401007387 */ /* 0x000fe20000100800 */
[----:B------:R-:W-:-:S03]  /*120d90*/  SHF.R.U32.HI R13, RZ, 0x8, R13 ;  /* 0x00000008ff0d7819 */ /* 0x000fc6000001160d */
[----:B------:R0:W-:Y:S01]  /*120da0*/  STL.64 [R1+0xd50], R18 ;  /* 0x000d501201007387 */ /* 0x0001e20000100a00 */
[----:B------:R-:W-:-:S04]  /*120db0*/  LOP3.LUT R13, R13, 0xffff, RZ, 0xc0, !PT ;  /* 0x0000ffff0d0d7812 */ /* 0x000fc800078ec0ff */
[----:B------:R-:W-:Y:S02]  /*120dc0*/  PRMT R13, R13, 0x3340, R0 ;  /* 0x000033400d0d7816 */ /* 0x000fe40000000000 */
[----:B0-----:R-:W-:Y:S02]  /*120dd0*/  PRMT R18, R16, 0x3340, R17 ;  /* 0x0000334010127816 */ /* 0x001fe40000000011 */
[----:B------:R-:W-:-:S05]  /*120de0*/  IADD3 R16, P1, R2, R48, RZ ;  /* 0x0000003002107210 */ /* 0x000fca0007f3e0ff */
[----:B------:R-:W-:Y:S01]  /*120df0*/  IMAD.X R17, R14, 0x1, R46, P1 ;  /* 0x000000010e117824 */ /* 0x000fe200008e062e */
[----:B------:R-:W-:Y:S04]  /*120e00*/  STL [R1+0x548], R18 ;  /* 0x0005481201007387 */ /* 0x000fe80000100800 */
[----:B------:R-:W-:Y:S04]  /*120e10*/  STL.64 [R1+0xd60], R16 ;  /* 0x000d601001007387 */ /* 0x000fe80000100a00 */
[----:B------:R4:W-:Y:S02]  /*120e20*/  STL [R1+0x11c], R13 ;  /* 0x00011c0d01007387 */ /* 0x0009e40000100800 */
[----:B----4-:R-:W-:-:S02]  /*120e30*/  LOP3.LUT R13, R25, 0xffff, RZ, 0xc0, !PT ;  /* 0x0000ffff190d7812 */ /* 0x010fc400078ec0ff */
[----:B------:R-:W3:Y:S01]  /*120e40*/  LDL.LU R25, [R1+0x6018] ;  /* 0x0060180001197983 */ /* 0x000ee20000300800 */
[----:B--2---:R-:W-:Y:S02]  /*120e50*/  LOP3.LUT R6, R6, 0xffff, RZ, 0xc0, !PT ;  /* 0x0000ffff06067812 */ /* 0x004fe400078ec0ff */
[----:B------:R-:W-:Y:S02]  /*120e60*/  LOP3.LUT R20, R32, 0xffff, RZ, 0xc0, !PT ;  /* 0x0000ffff20147812 */ /* 0x000fe400078ec0ff */
[----:B------:R-:W-:Y:S02]  /*120e70*/  PRMT R14, R6, 0x3340, R13 ;  /* 0x00003340060e7816 */ /* 0x000fe4000000000d */
[----:B------:R-:W-:-:S04]  /*120e80*/  PRMT R16, R20, 0x3340, R0 ;  /* 0x0000334014107816 */ /* 0x000fc80000000000 */
[----:B------:R-:W-:Y:S02]  /*120e90*/  PRMT R16, R14, 0x5410, R16 ;  /* 0x000054100e107816 */ /* 0x000fe40000000010 */
[----:B------:R-:W-:Y:S02]  /*120ea0*/  SHF.R.U32.HI R14, RZ, 0x8, R12 ;  /* 0x00000008ff0e7819 */ /* 0x000fe4000001160c */
[----:B------:R-:W-:Y:S01]  /*120eb0*/  SHF.R.U32.HI R6, RZ, 0x8, R6 ;  /* 0x00000008ff067819 */ /* 0x000fe20000011606 */
[----:B------:R0:W-:Y:S01]  /*120ec0*/  STL [R1+0x1f98], R16 ;  /* 0x001f981001007387 */ /* 0x0001e20000100800 */
[----:B------:R-:W-:Y:S02]  /*120ed0*/  SHF.R.U32.HI R13, RZ, 0x8, R13 ;  /* 0x00000008ff0d7819 */ /* 0x000fe4000001160d */
[----:B------:R-:W-:Y:S01]  /*120ee0*/  LOP3.LUT R14, R14, 0xffff, RZ, 0xc0, !PT ;  /* 0x0000ffff0e0e7812 */ /* 0x000fe200078ec0ff */
[----:B------:R-:W2:Y:S01]  /*120ef0*/  LDL.LU R12, [R1+0x56c4] ;  /* 0x0056c400010c7983 */ /* 0x000ea20000300800 */
[----:B------:R-:W-:-:S02]  /*120f00*/  LOP3.LUT R6, R6, 0xffff, RZ, 0xc0, !PT ;  /* 0x0000ffff06067812 */ /* 0x000fc400078ec0ff */
[----:B------:R-:W-:Y:S01]  /*120f10*/  LOP3.LUT R13, R13, 0xffff, RZ, 0xc0, !PT ;  /* 0x0000ffff0d0d7812 */ /* 0x000fe200078ec0ff */
[----:B------:R-:W4:Y:S01]  /*120f20*/  LDL.LU R32, [R1+0x4e4] ;  /* 0x0004e40001207983 */ /* 0x000f220000300800 */
[----:B0-----:R-:W-:-:S03]  /*120f30*/  PRMT R16, R14, 0x3340, R0 ;  /* 0x000033400e107816 */ /* 0x001fc60000000000 */
[----:B------:R-:W4:Y:S01]  /*120f40*/  LDL.LU R33, [R1+0x5a0] ;  /* 0x0005a00001217983 */ /* 0x000f220000300800 */
[----:B------:R-:W-:Y:S02]  /*120f50*/  PRMT R6, R6, 0x3340, R13 ;  /* 0x0000334006067816 */ /* 0x000fe4000000000d */
[----:B------:R-:W-:Y:S01]  /*120f60*/  LOP3.LUT R14, R3, 0xffff, RZ, 0xc0, !PT ;  /* 0x0000ffff030e7812 */ /* 0x000fe200078ec0ff */
[----:B------:R-:W-:Y:S01]  /*120f70*/  STL [R1+0x118], R16 ;  /* 0x0001181001007387 */ /* 0x000fe20000100800 */
[----:B------:R-:W-:-:S03]  /*120f80*/  LOP3.LUT R18, R24, 0xffff, RZ, 0xc0, !PT ;  /* 0x0000ffff18127812 */ /* 0x000fc600078ec0ff */
[----:B------:R0:W-:Y:S01]  /*120f90*/  STL [R1+0x1c34], R6 ;  /* 0x001c340601007387 */ /* 0x0001e20000100800 */
[----:B------:R-:W-:-:S03]  /*120fa0*/  PRMT R3, R14, 0x3340, R0 ;  /* 0x000033400e037816 */ /* 0x000fc60000000000 */
[----:B------:R-:W4:Y:S04]  /*120fb0*/  LDL.LU R13, [R1+0x56c8] ;  /* 0x0056c800010d7983 */ /* 0x000f280000300800 */
[----:B------:R-:W4:Y:S01]  /*120fc0*/  LDL.LU R24, [R1+0x4e8] ;  /* 0x0004e80001187983 */ /* 0x000f220000300800 */
[----:B0-----:R-:W-:Y:S01]  /*120fd0*/  VIADD R6, R2, UR6 ;  /* 0x0000000602067c36 */ /* 0x001fe20008000000 */
[----:B---3--:R-:W-:Y:S01]  /*120fe0*/  LOP3.LUT R16, R25, 0xffff, RZ, 0xc0, !PT ;  /* 0x0000ffff19107812 */ /* 0x008fe200078ec0ff */
[----:B------:R-:W-:-:S03]  /*120ff0*/  ULDC UR6, c[0x0][0x248] ;  /* 0x0000920000067ab9 */ /* 0x000fc60000000800 */
[----:B------:R-:W-:-:S04]  /*121000*/  PRMT R2, R16, 0x3340, R18 ;  /* 0x0000334010027816 */ /* 0x000fc80000000012 */
[----:B------:R-:W-:-:S05]  /*121010*/  PRMT R2, R2, 0x5410, R3 ;  /* 0x0000541002027816 */ /* 0x000fca0000000003 */
[----:B------:R0:W-:Y:S04]  /*121020*/  STL [R1+0x1f94], R2 ;  /* 0x001f940201007387 */ /* 0x0001e80000100800 */
[----:B------:R-:W3:Y:S01]  /*121030*/  LDL.LU R25, [R1+0x5a4] ;  /* 0x0005a40001197983 */ /* 0x000ee20000300800 */
[----:B------:R-:W-:Y:S02]  /*121040*/  SHF.R.U32.HI R16, RZ, 0x8, R16 ;  /* 0x00000008ff107819 */ /* 0x000fe40000011610 */
[----:B------:R-:W-:Y:S02]  /*121050*/  SHF.R.U32.HI R18, RZ, 0x8, R18 ;  /* 0x00000008ff127819 */ /* 0x000fe40000011612 */
[----:B------:R-:W-:Y:S02]  /*121060*/  SHF.R.S32.HI R17, RZ, 0x1f, R6 ;  /* 0x0000001fff117819 */ /* 0x000fe40000011406 */
[----:B0-----:R-:W-:-:S02]  /*121070*/  IADD3 R2, P1, R6, R59, RZ ;  /* 0x0000003b06027210 */ /* 0x001fc40007f3e0ff */
[----:B------:R-:W-:Y:S02]  /*121080*/  LOP3.LUT R16, R16, 0xffff, RZ, 0xc0, !PT ;  /* 0x0000ffff10107812 */ /* 0x000fe400078ec0ff */
[----:B------:R-:W-:Y:S01]  /*121090*/  LOP3.LUT R18, R18, 0xffff, RZ, 0xc0, !PT ;  /* 0x0000ffff12127812 */ /* 0x000fe200078ec0ff */
[----:B------:R-:W-:-:S03]  /*1210a0*/  IMAD.X R3, R17, 0x1, R58, P1 ;  /* 0x0000000111037824 */ /* 0x000fc600008e063a */
[----:B------:R-:W-:Y:S02]  /*1210b0*/  PRMT R18, R16, 0x3340, R18 ;  /* 0x0000334010127816 */ /* 0x000fe40000000012 */
[----:B------:R0:W-:Y:S01]  /*1210c0*/  STL.64 [R1+0xd38], R2 ;  /* 0x000d380201007387 */ /* 0x0001e20000100a00 */
[----:B------:R-:W-:Y:S02]  /*1210d0*/  SHF.R.U32.HI R14, RZ, 0x8, R14 ;  /* 0x00000008ff0e7819 */ /* 0x000fe4000001160e */
[----:B--2---:R-:W-:Y:S02]  /*1210e0*/  LOP3.LUT R16, R12, 0xffff, RZ, 0xc0, !PT ;  /* 0x0000ffff0c107812 */ /* 0x004fe400078ec0ff */
[----:B----4-:R-:W-:Y:S02]  /*1210f0*/  LOP3.LUT R19, R33, 0xffff, RZ, 0xc0, !PT ;  /* 0x0000ffff21137812 */ /* 0x010fe400078ec0ff */
[----:B------:R-:W-:Y:S01]  /*121100*/  LOP3.LUT R14, R14, 0xffff, RZ, 0xc0, !PT ;  /* 0x0000ffff0e0e7812 */ /* 0x000fe200078ec0ff */
[----:B0-----:R-:W2:Y:S04]  /*121110*/  LDL.LU.64 R2, [R1+0x6010] ;  /* 0x0060100001027983 */ /* 0x001ea80000300a00 */
[----:B------:R0:W-:Y:S01]  /*121120*/  STL [R1+0x1078], R18 ;  /* 0x0010781201007387 */ /* 0x0001e20000100800 */
[----:B------:R-:W-:-:S02]  /*121130*/  PRMT R21, R16, 0x3340, R19 ;  /* 0x0000334010157816 */ /* 0x000fc40000000013 */
[----:B------:R-:W-:Y:S02]  /*121140*/  PRMT R14, R14, 0x3340, R0 ;  /* 0x000033400e0e7816 */ /* 0x000fe40000000000 */
[----:B0-----:R-:W-:Y:S02]  /*121150*/  LOP3.LUT R18, R32, 0xffff, RZ, 0xc0, !PT ;  /* 0x0000ffff20127812 */ /* 0x001fe400078ec0ff */
[----:B------:R-:W-:Y:S02]  /*121160*/  SHF.R.U32.HI R20, RZ, 0x8, R20 ;  /* 0x00000008ff147819 */ /* 0x000fe40000011614 */
[----:B------:R-:W-:Y:S02]  /*121170*/  PRMT R22, R18, 0x3340, R0 ;  /* 0x0000334012167816 */ /* 0x000fe40000000000 */
[----:B------:R-:W-:Y:S02]  /*121180*/  IADD3 R32, P1, R6, R61, RZ ;  /* 0x0000003d06207210 */ /* 0x000fe40007f3e0ff */
[----:B------:R-:W-:-:S02]  /*121190*/  SHF.R.U32.HI R16, RZ, 0x8, R16 ;  /* 0x00000008ff107819 */ /* 0x000fc40000011610 */
[----:B------:R-:W-:Y:S02]  /*1211a0*/  SHF.R.U32.HI R19, RZ, 0x8, R19 ;  /* 0x00000008ff137819 */ /* 0x000fe40000011613 */
[----:B------:R-:W-:Y:S01]  /*1211b0*/  PRMT R21, R21, 0x5410, R22 ;  /* 0x0000541015157816 */ /* 0x000fe20000000016 */
[----:B------:R0:W-:Y:S01]  /*1211c0*/  STL [R1+0x114], R14 ;  /* 0x0001140e01007387 */ /* 0x0001e20000100800 */
[----:B------:R-:W-:Y:S01]  /*1211d0*/  LOP3.LUT R20, R20, 0xffff, RZ, 0xc0, !PT ;  /* 0x0000ffff14147812 */ /* 0x000fe200078ec0ff */
[----:B------:R-:W-:Y:S01]  /*1211e0*/  IMAD.X R33, R17, 0x1, R60, P1 ;  /* 0x0000000111217824 */ /* 0x000fe200008e063c */
[----:B------:R-:W-:Y:S02]  /*1211f0*/  LOP3.LUT R16, R16, 0xffff, RZ, 0xc0, !PT ;  /* 0x0000ffff10107812 */ /* 0x000fe400078ec0ff */
[----:B------:R-:W-:Y:S01]  /*121200*/  LOP3.LUT R19, R19, 0xffff, RZ, 0xc0, !PT ;  /* 0x0000ffff13137812 */ /* 0x000fe200078ec0ff */
[----:B0-----:R-:W4:Y:S04]  /*121210*/  LDL.LU R14, [R1+0x890] ;  /* 0x00089000010e7983 */ /* 0x001f280000300800 */
[----:B------:R-:W2:Y:S04]  /*121220*/  LDL.LU R12, [R1+0x550] ;  /* 0x00055000010c7983 */ /* 0x000ea80000300800 */
[----:B------:R0:W-:Y:S04]  /*121230*/  STL [R1+0x1f8c], R21 ;  /* 0x001f8c1501007387 */ /* 0x0001e80000100800 */
[----:B------:R1:W-:Y:S01]  /*121240*/  STL.64 [R1+0xd18], R32 ;  /* 0x000d182001007387 */ /* 0x0003e20000100a00 */
[----:B0-----:R-:W-:-:S02]  /*121250*/  PRMT R21, R20, 0x3340, R0 ;  /* 0x0000334014157816 */ /* 0x001fc40000000000 */
[----:B------:R-:W-:Y:S01]  /*121260*/  PRMT R20, R16, 0x3340, R19 ;  /* 0x0000334010147816 */ /* 0x000fe20000000013 */
[----:B-1----:R-:W2:Y:S01]  /*121270*/  LDL.LU.64 R32, [R1+0x6008] ;  /* 0x0060080001207983 */ /* 0x002ea20000300a00 */
[----:B------:R-:W-:-:S03]  /*121280*/  LOP3.LUT R19, R13, 0xffff, RZ, 0xc0, !PT ;  /* 0x0000ffff0d137812 */ /* 0x000fc600078ec0ff */
[----:B------:R-:W-:Y:S01]  /*121290*/  STL [R1+0x110], R21 ;  /* 0x0001101501007387 */ /* 0x000fe20000100800 */
[----:B------:R-:W-:-:S03]  /*1212a0*/  LOP3.LUT R16, R24, 0xffff, RZ, 0xc0, !PT ;  /* 0x0000ffff18107812 */ /* 0x000fc600078ec0ff */
[----:B------:R3:W-:Y:S01]  /*1212b0*/  STL [R1+0x1c00], R20 ;  /* 0x001c001401007387 */ /* 0x0007e20000100800 */
[----:B------:R-:W-:Y:S02]  /*1212c0*/  PRMT R22, R16, 0x3340, R0 ;  /* 0x0000334010167816 */ /* 0x000fe40000000000 */
[----:B------:R-:W-:Y:S01]  /*1212d0*/  IADD3 R24, P1, R6, R57, RZ ;  /* 0x0000003906187210 */ /* 0x000fe20007f3e0ff */
[----:B------:R-:W2:Y:S01]  /*1212e0*/  LDL.LU R13, [R1+0x894] ;  /* 0x00089400010d7983 */ /* 0x000ea20000300800 */
[----:B---3--:R-:W-:-:S04]  /*1212f0*/  LOP3.LUT R20, R25, 0xffff, RZ, 0xc0, !PT ;  /* 0x0000ffff19147812 */ /* 0x008fc800078ec0ff */
[----:B------:R-:W-:Y:S01]  /*121300*/  PRMT R21, R19, 0x3340, R20 ;  /* 0x0000334013157816 */ /* 0x000fe20000000014 */
[----:B------:R-:W-:-:S03]  /*121310*/  IMAD.X R25, R17, 0x1, R56, P1 ;  /* 0x0000000111197824 */ /* 0x000fc600008e0638 */
[----:B------:R-:W-:-:S05]  /*121320*/  PRMT R21, R21, 0x5410, R22 ;  /* 0x0000541015157816 */ /* 0x000fca0000000016 */
[----:B------:R-:W-:Y:S04]  /*121330*/  STL [R1+0x1f88], R21 ;  /* 0x001f881501007387 */ /* 0x000fe80000100800 */
[----:B------:R0:W-:Y:S04]  /*121340*/  STL.64 [R1+0xd30], R24 ;  /* 0x000d301801007387 */ /* 0x0001e80000100a00 */
[----:B0-----:R-:W3:Y:S01]  /*121350*/  LDL.LU.64 R24, [R1+0x6000] ;  /* 0x0060000001187983 */ /* 0x001ee20000300a00 */
[----:B------:R-:W-:Y:S02]  /*121360*/  SHF.R.U32.HI R19, RZ, 0x8, R19 ;  /* 0x00000008ff137819 */ /* 0x000fe40000011613 */
[----:B------:R-:W-:-:S02]  /*121370*/  SHF.R.U32.HI R20, RZ, 0x8, R20 ;  /* 0x00000008ff147819 */ /* 0x000fc40000011614 */
[----:B------:R-:W-:Y:S02]  /*121380*/  SHF.R.U32.HI R16, RZ, 0x8, R16 ;  /* 0x00000008ff107819 */ /* 0x000fe40000011610 */
[----:B------:R-:W-:Y:S02]  /*121390*/  LOP3.LUT R19, R19, 0xffff, RZ, 0xc0, !PT ;  /* 0x0000ffff13137812 */ /* 0x000fe400078ec0ff */
[----:B------:R-:W-:Y:S02]  /*1213a0*/  LOP3.LUT R20, R20, 0xffff, RZ, 0xc0, !PT ;  /* 0x0000ffff14147812 */ /* 0x000fe400078ec0ff */
[----:B------:R-:W-:Y:S02]  /*1213b0*/  LOP3.LUT R16, R16, 0xffff, RZ, 0xc0, !PT ;  /* 0x0000ffff10107812 */ /* 0x000fe400078ec0ff */
[----:B------:R-:W-:Y:S02]  /*1213c0*/  PRMT R19, R19, 0x3340, R20 ;  /* 0x0000334013137816 */ /* 0x000fe40000000014 */
[----:B------:R-:W-:-:S03]  /*1213d0*/  PRMT R16, R16, 0x3340, R0 ;  /* 0x0000334010107816 */ /* 0x000fc60000000000 */
[----:B------:R-:W-:Y:S04]  /*1213e0*/  STL [R1+0x540], R19 ;  /* 0x0005401301007387 */ /* 0x000fe80000100800 */
[----:B------:R2:W-:Y:S01]  /*1213f0*/  STL [R1+0x10c], R16 ;  /* 0x00010c1001007387 */ /* 0x0005e20000100800 */
[----:B----4-:R-:W-:Y:S02]  /*121400*/  LOP3.LUT R14, R14, 0xffff, RZ, 0xc0, !PT ;  /* 0x0000ffff0e0e7812 */ /* 0x010fe400078ec0ff */
[----:B--2---:R-:W-:-:S04]  /*121410*/  LOP3.LUT R16, R12, 0xffff, RZ, 0xc0, !PT ;  /* 0x0000ffff0c107812 */ /* 0x004fc800078ec0ff */
[----:B------:R-:W-:Y:S02]  /*121420*/  PRMT R12, R14, 0x3340, R16 ;  /* 0x000033400e0c7816 */ /* 0x000fe40000000010 */
[----:B---3--:R-:W-:Y:S02]  /*121430*/  LOP3.LUT R19, R24, 0xffff, RZ, 0xc0, !PT ;  /* 0x0000ffff18137812 */ /* 0x008fe400078ec0ff */
[----:B------:R-:W2:Y:S02]  /*121440*/  LDL.LU R24, [R1+0x5ffc] ;  /* 0x005ffc0001187983 */ /* 0x000ea40000300800 */
[----:B------:R-:W-:-:S04]  /*121450*/  PRMT R20, R19, 0x3340, R0 ;  /* 0x0000334013147816 */ /* 0x000fc80000000000 */
[----:B------:R-:W-:Y:S02]  /*121460*/  PRMT R22, R12, 0x5410, R20 ;  /* 0x000054100c167816 */ /* 0x000fe40000000014 */
[----:B------:R-:W3:Y:S01]  /*121470*/  LDL.LU R12, [R1+0x35c] ;  /* 0x00035c00010c7983 */ /* 0x000ee20000300800 */
[----:B------:R-:W-:Y:S02]  /*121480*/  IADD3 R20, P1, R6, R55, RZ ;  /* 0x0000003706147210 */ /* 0x000fe40007f3e0ff */
[----:B------:R-:W-:-:S03]  /*121490*/  SHF.R.U32.HI R18, RZ, 0x8, R18 ;  /* 0x00000008ff127819 */ /* 0x000fc60000011612 */
[----:B------:R-:W-:Y:S01]  /*1214a0*/  IMAD.X R21, R17, 0x1, R54, P1 ;  /* 0x0000000111157824 */ /* 0x000fe200008e0636 */
[----:B------:R-:W-:Y:S01]  /*1214b0*/  STL [R1+0x1f84], R22 ;  /* 0x001f841601007387 */ /* 0x000fe20000100800 */
[----:B------:R-:W-:Y:S02]  /*1214c0*/  LOP3.LUT R18, R18, 0xffff, RZ, 0xc0, !PT ;  /* 0x0000ffff12127812 */ /* 0x000fe400078ec0ff */
[----:B------:R-:W-:Y:S01]  /*1214d0*/  SHF.R.U32.HI R14, RZ, 0x8, R14 ;  /* 0x00000008ff0e7819 */ /* 0x000fe2000001160e */
[----:B------:R0:W-:Y:S01]  /*1214e0*/  STL.64 [R1+0xd40], R20 ;  /* 0x000d401401007387 */ /* 0x0001e20000100a00 */
[----:B------:R-:W-:Y:S02]  /*1214f0*/  SHF.R.U32.HI R16, RZ, 0x8, R16 ;  /* 0x00000008ff107819 */ /* 0x000fe40000011610 */
[----:B------:R-:W-:Y:S02]  /*121500*/  PRMT R18, R18, 0x3340, R0 ;  /* 0x0000334012127816 */ /* 0x000fe40000000000 */
[----:B------:R-:W-:-:S02]  /*121510*/  LOP3.LUT R14, R14, 0xffff, RZ, 0xc0, !PT ;  /* 0x0000ffff0e0e7812 */ /* 0x000fc400078ec0ff */
[----:B------:R-:W-:Y:S01]  /*121520*/  LOP3.LUT R16, R16, 0xffff, RZ, 0xc0, !PT ;  /* 0x0000ffff10107812 */ /* 0x000fe200078ec0ff */
[----:B0-----:R-:W4:Y:S03]  /*121530*/  LDL.LU R20, [R1+0x248] ;  /* 0x0002480001147983 */ /* 0x001f260000300800 */
[----:B------:R-:W-:Y:S02]  /*121540*/  PRMT R16, R14, 0x3340, R16 ;  /* 0x000033400e107816 */ /* 0x000fe40000000010 */
[----:B------:R-:W-:Y:S01]  /*121550*/  LOP3.LUT R14, R13, 0xffff, RZ, 0xc0, !PT ;  /* 0x0000ffff0d0e7812 */ /* 0x000fe200078ec0ff */
[----:B------:R-:W-:Y:S01]  /*121560*/  STL [R1+0x108], R18 ;  /* 0x0001081201007387 */ /* 0x000fe20000100800 */
[----:B------:R-:W-:-:S03]  /*121570*/  LOP3.LUT R25, R25, 0xffff, RZ, 0xc0, !PT ;  /* 0x0000ffff19197812 */ /* 0x000fc600078ec0ff */
[----:B------:R0:W-:Y:S04]  /*121580*/  STL [R1+0x1bf0], R16 ;  /* 0x001bf01001007387 */ /* 0x0001e80000100800 */
[----:B------:R1:W-:Y:S01]  /*121590*/  STL [R1+0x5e2c], R25 ;  /* 0x005e2c1901007387 */ /* 0x0003e20000100800 */
[----:B0-----:R-:W-:Y:S02]  /*1215a0*/  PRMT R16, R25, 0x3340, R0 ;  /* 0x0000334019107816 */ /* 0x001fe40000000000 */
[----:B------:R-:W-:-:S04]  /*1215b0*/  SHF.R.U32.HI R19, RZ, 0x8, R19 ;  /* 0x00000008ff137819 */ /* 0x000fc80000011613 */
[----:B------:R-:W-:-:S04]  /*1215c0*/  LOP3.LUT R19, R19, 0xffff, RZ, 0xc0, !PT ;  /* 0x0000ffff13137812 */ /* 0x000fc800078ec0ff */
[----:B------:R-:W-:Y:S02]  /*1215d0*/  PRMT R19, R19, 0x3340, R0 ;  /* 0x0000334013137816 */ /* 0x000fe40000000000 */
[----:B--2---:R-:W-:-:S04]  /*1215e0*/  LOP3.LUT R18, R24, 0xffff, RZ, 0xc0, !PT ;  /* 0x0000ffff18127812 */ /* 0x004fc800078ec0ff */
[----:B------:R-:W-:-:S04]  /*1215f0*/  PRMT R13, R14, 0x3340, R18 ;  /* 0x000033400e0d7816 */ /* 0x000fc80000000012 */
[----:B------:R-:W-:Y:S02]  /*121600*/  PRMT R21, R13, 0x5410, R16 ;  /* 0x000054100d157816 */ /* 0x000fe40000000010 */
[----:B------:R-:W2:Y:S01]  /*121610*/  LDL.LU R13, [R1+0x364] ;  /* 0x00036400010d7983 */ /* 0x000ea20000300800 */
[----:B------:R-:W-:-:S03]  /*121620*/  IADD3 R24, P1, R6, R53, RZ ;  /* 0x0000003506187210 */ /* 0x000fc60007f3e0ff */
[----:B------:R-:W2:Y:S01]  /*121630*/  LDL.LU R16, [R1+0x250] ;  /* 0x0002500001107983 */ /* 0x000ea20000300800 */
[----:B------:R-:W-:Y:S02]  /*121640*/  SHF.R.U32.HI R14, RZ, 0x8, R14 ;  /* 0x00000008ff0e7819 */ /* 0x000fe4000001160e */
[----:B------:R-:W-:Y:S01]  /*121650*/  SHF.R.U32.HI R18, RZ, 0x8, R18 ;  /* 0x00000008ff127819 */ /* 0x000fe20000011612 */
[----:B-1----:R-:W-:Y:S01]  /*121660*/  IMAD.X R25, R17, 0x1, R52, P1 ;  /* 0x0000000111197824 */ /* 0x002fe200008e0634 */
[----:B------:R-:W-:Y:S02]  /*121670*/  LOP3.LUT R14, R14, 0xffff, RZ, 0xc0, !PT ;  /* 0x0000ffff0e0e7812 */ /* 0x000fe400078ec0ff */
[----:B------:R-:W-:Y:S01]  /*121680*/  LOP3.LUT R18, R18, 0xffff, RZ, 0xc0, !PT ;  /* 0x0000ffff12127812 */ /* 0x000fe200078ec0ff */
[----:B------:R-:W-:Y:S04]  /*121690*/  STL [R1+0x1f80], R21 ;  /* 0x001f801501007387 */ /* 0x000fe80000100800 */
[----:B------:R0:W-:Y:S02]  /*1216a0*/  STL.64 [R1+0xd28], R24 ;  /* 0x000d281801007387 */ /* 0x0001e40000100a00 */
[----:B0-----:R-:W-:-:S02]  /*1216b0*/  PRMT R24, R14, 0x3340, R18 ;  /* 0x000033400e187816 */ /* 0x001fc40000000012 */
[----:B------:R-:W-:-:S03]  /*1216c0*/  LOP3.LUT R18, R37, 0xffff, RZ, 0xc0, !PT ;  /* 0x0000ffff25127812 */ /* 0x000fc600078ec0ff */
[----:B------:R-:W-:Y:S04]  /*1216d0*/  STL [R1+0x5c80], R24 ;  /* 0x005c801801007387 */ /* 0x000fe80000100800 */
[----:B------:R3:W-:Y:S02]  /*1216e0*/  STL [R1+0x104], R19 ;  /* 0x0001041301007387 */ /* 0x0007e40000100800 */
[----:B---3--:R-:W-:Y:S02]  /*1216f0*/  LOP3.LUT R19, R12, 0xffff, RZ, 0xc0, !PT ;  /* 0x0000ffff0c137812 */ /* 0x008fe400078ec0ff */
[----:B------:R-:W3:Y:S04]  /*121700*/  LDL.LU R12, [R1+0x2e8] ;  /* 0x0002e800010c7983 */ /* 0x000ee80000300800 */
[----:B------:R-:W3:Y:S04]  /*121710*/  LDL.LU R37, [R1+0x5ff8] ;  /* 0x005ff80001257983 */ /* 0x000ee80000300800 */
[----:B------:R-:W3:Y:S01]  /*121720*/  LDL.LU R14, [R1+0x1e0] ;  /* 0x0001e000010e7983 */ /* 0x000ee20000300800 */
[----:B----4-:R-:W-:-:S02]  /*121730*/  LOP3.LUT R20, R20, 0xffff, RZ, 0xc0, !PT ;  /* 0x0000ffff14147812 */ /* 0x010fc400078ec0ff */
[----:B------:R-:W-:Y:S02]  /*121740*/  PRMT R22, R18, 0x3340, R0 ;  /* 0x0000334012167816 */ /* 0x000fe40000000000 */
[--C-:B------:R-:W-:Y:S02]  /*121750*/  PRMT R21, R19, 0x3340, R20.reuse ;  /* 0x0000334013157816 */ /* 0x100fe40000000014 */
[----:B------:R-:W-:Y:S02]  /*121760*/  SHF.R.U32.HI R19, RZ, 0x8, R19 ;  /* 0x00000008ff137819 */ /* 0x000fe40000011613 */
[----:B------:R-:W-:Y:S02]  /*121770*/  SHF.R.U32.HI R20, RZ, 0x8, R20 ;  /* 0x00000008ff147819 */ /* 0x000fe40000011614 */
[----:B------:R-:W-:Y:S02]  /*121780*/  SHF.R.U32.HI R18, RZ, 0x8, R18 ;  /* 0x00000008ff127819 */ /* 0x000fe40000011612 */
[----:B------:R-:W-:-:S02]  /*121790*/  IADD3 R24, P1, R6, R51, RZ ;  /* 0x0000003306187210 */ /* 0x000fc40007f3e0ff */
[----:B------:R-:W-:Y:S02]  /*1217a0*/  LOP3.LUT R19, R19, 0xffff, RZ, 0xc0, !PT ;  /* 0x0000ffff13137812 */ /* 0x000fe400078ec0ff */
[----:B------:R-:W-:Y:S02]  /*1217b0*/  LOP3.LUT R20, R20, 0xffff, RZ, 0xc0, !PT ;  /* 0x0000ffff14147812 */ /* 0x000fe400078ec0ff */
[----:B------:R-:W-:Y:S01]  /*1217c0*/  LOP3.LUT R18, R18, 0xffff, RZ, 0xc0, !PT ;  /* 0x0000ffff12127812 */ /* 0x000fe200078ec0ff */
[----:B------:R-:W-:Y:S01]  /*1217d0*/  IMAD.X R25, R17, 0x1, R50, P1 ;  /* 0x0000000111197824 */ /* 0x000fe200008e0632 */
[----:B------:R-:W-:Y:S02]  /*1217e0*/  PRMT R21, R21, 0x5410, R22 ;  /* 0x0000541015157816 */ /* 0x000fe40000000016 */
[----:B------:R-:W-:Y:S02]  /*1217f0*/  PRMT R20, R19, 0x3340, R20 ;  /* 0x0000334013147816 */ /* 0x000fe40000000014 */
[----:B------:R-:W-:Y:S01]  /*121800*/  PRMT R19, R18, 0x3340, R0 ;  /* 0x0000334012137816 */ /* 0x000fe20000000000 */
[----:B------:R-:W-:Y:S04]  /*121810*/  STL [R1+0x1f78], R21 ;  /* 0x001f781501007387 */ /* 0x000fe80000100800 */
[----:B------:R-:W-:Y:S04]  /*121820*/  STL.64 [R1+0xd08], R24 ;  /* 0x000d081801007387 */ /* 0x000fe80000100a00 */
[----:B------:R-:W-:Y:S04]  /*121830*/  STL [R1+0x1bd4], R20 ;  /* 0x001bd41401007387 */ /* 0x000fe80000100800 */
[----:B------:R0:W-:Y:S01]  /*121840*/  STL [R1+0x100], R19 ;  /* 0x0001001301007387 */ /* 0x0001e20000100800 */
[----:B--2---:R-:W-:-:S02]  /*121850*/  LOP3.LUT R18, R13, 0xffff, RZ, 0xc0, !PT ;  /* 0x0000ffff0d127812 */ /* 0x004fc400078ec0ff */
[----:B------:R-:W-:Y:S02]  /*121860*/  LOP3.LUT R13, R44, 0xffff, RZ, 0xc0, !PT ;  /* 0x0000ffff2c0d7812 */ /* 0x000fe400078ec0ff */
[----:B0-----:R-:W-:Y:S01]  /*121870*/  LOP3.LUT R19, R16, 0xffff, RZ, 0xc0, !PT ;  /* 0x0000ffff10137812 */ /* 0x001fe200078ec0ff */
[----:B------:R-:W2:Y:S01]  /*121880*/  LDL.LU R44, [R1+0x5ff4] ;  /* 0x005ff400012c7983 */ /* 0x000ea20000300800 */
[----:B------:R-:W-:Y:S02]  /*121890*/  PRMT R21, R13, 0x3340, R0 ;  /* 0x000033400d157816 */ /* 0x000fe40000000000 */
[--C-:B------:R-:W-:Y:S01]  /*1218a0*/  PRMT R20, R18, 0x3340, R19.reuse ;  /* 0x0000334012147816 */ /* 0x100fe20000000013 */
[----:B------:R-:W4:Y:S01]  /*1218b0*/  LDL.LU R16, [R1+0x2ec] ;  /* 0x0002ec0001107983 */ /* 0x000f220000300800 */
[----:B------:R-:W-:Y:S02]  /*1218c0*/  SHF.R.U32.HI R18, RZ, 0x8, R18 ;  /* 0x00000008ff127819 */ /* 0x000fe40000011612 */
[----:B------:R-:W-:-:S02]  /*1218d0*/  SHF.R.U32.HI R19, RZ, 0x8, R19 ;  /* 0x00000008ff137819 */ /* 0x000fc40000011613 */
[----:B------:R-:W-:Y:S02]  /*1218e0*/  PRMT R22, R20, 0x5410, R21 ;  /* 0x0000541014167816 */ /* 0x000fe40000000015 */
[----:B------:R-:W-:Y:S02]  /*1218f0*/  IADD3 R20, P1, R6, R49, RZ ;  /* 0x0000003106147210 */ /* 0x000fe40007f3e0ff */
[----:B------:R-:W-:Y:S02]  /*121900*/  LOP3.LUT R18, R18, 0xffff, RZ, 0xc0, !PT ;  /* 0x0000ffff12127812 */ /* 0x000fe400078ec0ff */
[----:B------:R-:W-:Y:S01]  /*121910*/  LOP3.LUT R19, R19, 0xffff, RZ, 0xc0, !PT ;  /* 0x0000ffff13137812 */ /* 0x000fe200078ec0ff */
[----:B------:R-:W-:-:S03]  /*121920*/  IMAD.X R21, R17, 0x1, R47, P1 ;  /* 0x0000000111157824 */ /* 0x000fc600008e062f */
[----:B------:R-:W-:Y:S01]  /*121930*/  PRMT R18, R18, 0x3340, R19 ;  /* 0x0000334012127816 */ /* 0x000fe20000000013 */
[----:B------:R-:W-:Y:S04]  /*121940*/  STL [R1+0x1f74], R22 ;  /* 0x001f741601007387 */ /* 0x000fe80000100800 */
[----:B------:R0:W-:Y:S04]  /*121950*/  STL.64 [R1+0xd20], R20 ;  /* 0x000d201401007387 */ /* 0x0001e80000100a00 */
[----:B------:R1:W-:Y:S01]  /*121960*/  STL [R1+0x1bbc], R18 ;  /* 0x001bbc1201007387 */ /* 0x0003e20000100800 */
[----:B0-----:R-:W-:-:S03]  /*121970*/  LOP3.LUT R20, R26, 0xffff, RZ, 0xc0, !PT ;  /* 0x0000ffff1a147812 */ /* 0x001fc600078ec0ff */
[----:B------:R-:W2:Y:S01]  /*121980*/  LDL.LU R26, [R1+0x5ff0] ;  /* 0x005ff000011a7983 */ /* 0x000ea20000300800 */
[----:B------:R-:W-:Y:S02]  /*121990*/  PRMT R19, R20, 0x3340, R0 ;  /* 0x0000334014137816 */ /* 0x000fe40000000000 */
[----:B---3--:R-:W-:Y:S02]  /*1219a0*/  LOP3.LUT R12, R12, 0xffff, RZ, 0xc0, !PT ;  /* 0x0000ffff0c0c7812 */ /* 0x008fe400078ec0ff */
[----:B------:R-:W-:-:S04]  /*1219b0*/  LOP3.LUT R14, R14, 0xffff, RZ, 0xc0, !PT ;  /* 0x0000ffff0e0e7812 */ /* 0x000fc800078ec0ff */
[----:B-1----:R-:W-:-:S04]  /*1219c0*/  PRMT R18, R12, 0x3340, R14 ;  /* 0x000033400c127816 */ /* 0x002fc8000000000e */
[----:B------:R-:W-:Y:S02]  /*1219d0*/  PRMT R21, R18, 0x5410, R19 ;  /* 0x0000541012157816 */ /* 0x000fe40000000013 */
[----:B------:R-:W-:Y:S02]  /*1219e0*/  IADD3 R18, P1, R6, R48, RZ ;  /* 0x0000003006127210 */ /* 0x000fe40007f3e0ff */
[----:B------:R-:W-:-:S03]  /*1219f0*/  SHF.R.U32.HI R13, RZ, 0x8, R13 ;  /* 0x00000008ff0d7819 */ /* 0x000fc6000001160d */
[----:B------:R-:W-:Y:S01]  /*121a00*/  IMAD.X R19, R17, 0x1, R46, P1 ;  /* 0x0000000111137824 */ /* 0x000fe200008e062e */
[----:B------:R0:W-:Y:S01]  /*121a10*/  STL [R1+0x1f70], R21 ;  /* 0x001f701501007387 */ /* 0x0001e20000100800 */
[----:B------:R-:W-:Y:S02]  /*121a20*/  SHF.R.U32.HI R12, RZ, 0x8, R12 ;  /* 0x00000008ff0c7819 */ /* 0x000fe4000001160c */
[----:B------:R-:W-:Y:S01]  /*121a30*/  LOP3.LUT R22, R13, 0xffff, RZ, 0xc0, !PT ;  /* 0x0000ffff0d167812 */ /* 0x000fe200078ec0ff */
[----:B------:R1:W-:Y:S04]  /*121a40*/  STL.64 [R1+0xd10], R18 ;  /* 0x000d101201007387 */ /* 0x0003e80000100a00 */
[----:B------:R-:W3:Y:S01]  /*121a50*/  LDL.LU R13, [R1+0x56cc] ;  /* 0x0056cc00010d7983 */ /* 0x000ee20000300800 */
[----:B0-----:R-:W-:-:S03]  /*121a60*/  SHF.R.U32.HI R21, RZ, 0x8, R14 ;  /* 0x00000008ff157819 */ /* 0x001fc6000001160e */
[----:B------:R-:W3:Y:S04]  /*121a70*/  LDL.LU R14, [R1+0x4f8] ;  /* 0x0004f800010e7983 */ /* 0x000ee80000300800 */
[----:B------:R-:W3:Y:S01]  /*121a80*/  LDL.LU R17, [R1+0x6c4] ;  /* 0x0006c40001117983 */ /* 0x000ee20000300800 */
[----:B-1----:R-:W-:-:S03]  /*121a90*/  LOP3.LUT R19, R12, 0xffff, RZ, 0xc0, !PT ;  /* 0x0000ffff0c137812 */ /* 0x002fc600078ec0ff */
[----:B------:R-:W3:Y:S04]  /*121aa0*/  LDL.LU R18, [R1+0x56d0] ;  /* 0x0056d00001127983 */ /* 0x000ee80000300800 */
[----:B------:R-:W3:Y:S01]  /*121ab0*/  LDL.LU R12, [R1+0x4f4] ;  /* 0x0004f400010c7983 */ /* 0x000ee20000300800 */
[----:B------:R-:W-:Y:S02]  /*121ac0*/  LOP3.LUT R21, R21, 0xffff, RZ, 0xc0, !PT ;  /* 0x0000ffff15157812 */ /* 0x000fe400078ec0ff */
[----:B------:R-:W-:Y:S02]  /*121ad0*/  PRMT R22, R22, 0x3340, R0 ;  /* 0x0000334016167816 */ /* 0x000fe40000000000 */
[----:B------:R-:W-:-:S03]  /*121ae0*/  PRMT R21, R19, 0x3340, R21 ;  /* 0x0000334013157816 */ /* 0x000fc60000000015 */
[----:B------:R-:W-:Y:S01]  /*121af0*/  STL [R1+0xfc], R22 ;  /* 0x0000fc1601007387 */ /* 0x000fe20000100800 */
[----:B------:R-:W-:Y:S01]  /*121b00*/  VIADD R6, R6, UR6 ;  /* 0x0000000606067c36 */ /* 0x000fe20008000000 */
[----:B------:R-:W-:Y:S01]  /*121b10*/  SHF.R.U32.HI R20, RZ, 0x8, R20 ;  /* 0x00000008ff147819 */ /* 0x000fe20000011614 */
[----:B------:R-:W-:-:S03]  /*121b20*/  ULDC UR6, c[0x0][0x248] ;  /* 0x0000920000067ab9 */ /* 0x000fc60000000800 */
[----:B------:R-:W-:-:S04]  /*121b30*/  LOP3.LUT R20, R20, 0xffff, RZ, 0xc0, !PT ;  /* 0x0000ffff14147812 */ /* 0x000fc800078ec0ff */
[----:B------:R-:W-:Y:S02]  /*121b40*/  PRMT R20, R20, 0x3340, R0 ;  /* 0x0000334014147816 */ /* 0x000fe40000000000 */
[----:B----4-:R-:W-:Y:S02]  /*121b50*/  LOP3.LUT R19, R16, 0xffff, RZ, 0xc0, !PT ;  /* 0x0000ffff10137812 */ /* 0x010fe400078ec0ff */
[----:B------:R-:W4:Y:S04]  /*121b60*/  LDL.LU R16, [R1+0x6c0] ;  /* 0x0006c00001107983 */ /* 0x000f280000300800 */
[----:B------:R0:W-:Y:S02]  /*121b70*/  STL [R1+0x1ba8], R21 ;  /* 0x001ba81501007387 */ /* 0x0001e40000100800 */
[----:B0-----:R-:W-:-:S02]  /*121b80*/  LOP3.LUT R21, R27, 0xffff, RZ, 0xc0, !PT ;  /* 0x0000ffff1b157812 */ /* 0x001fc400078ec0ff */
[----:B------:R-:W4:Y:S02]  /*121b90*/  LDL.LU R27, [R1+0x5fec] ;  /* 0x005fec00011b7983 */ /* 0x000f240000300800 */
[----:B------:R-:W-:Y:S02]  /*121ba0*/  PRMT R25, R21, 0x3340, R0 ;  /* 0x0000334015197816 */ /* 0x000fe40000000000 */
[----:B------:R-:W-:Y:S02]  /*121bb0*/  SHF.R.U32.HI R21, RZ, 0x8, R21 ;  /* 0x00000008ff157819 */ /* 0x000fe40000011615 */
[----:B--2---:R-:W-:Y:S02]  /*121bc0*/  LOP3.LUT R22, R26, 0xffff, RZ, 0xc0, !PT ;  /* 0x0000ffff1a167812 */ /* 0x004fe400078ec0ff */
[----:B------:R-:W2:Y:S02]  /*121bd0*/  LDL.LU R26, [R1+0x5fe8] ;  /* 0x005fe800011a7983 */ /* 0x000ea40000300800 */
[----:B------:R-:W-:-:S02]  /*121be0*/  PRMT R24, R19, 0x3340, R22 ;  /* 0x0000334013187816 */ /* 0x000fc40000000016 */
[----:B------:R-:W-:Y:S02]  /*121bf0*/  SHF.R.U32.HI R19, RZ, 0x8, R19 ;  /* 0x00000008ff137819 */ /* 0x000fe40000011613 */
[----:B------:R-:W-:Y:S02]  /*121c00*/  SHF.R.U32.HI R22, RZ, 0x8, R22 ;  /* 0x00000008ff167819 */ /* 0x000fe40000011616 */
[----:B------:R-:W-:Y:S02]  /*121c10*/  PRMT R24, R24, 0x5410, R25 ;  /* 0x0000541018187816 */ /* 0x000fe40000000019 */
[----:B------:R-:W-:Y:S02]  /*121c20*/  LOP3.LUT R19, R19, 0xffff, RZ, 0xc0, !PT ;  /* 0x0000ffff13137812 */ /* 0x000fe400078ec0ff */
[----:B------:R-:W-:Y:S01]  /*121c30*/  LOP3.LUT R22, R22, 0xffff, RZ, 0xc0, !PT ;  /* 0x0000ffff16167812 */ /* 0x000fe200078ec0ff */
[----:B------:R0:W-:Y:S03]  /*121c40*/  STL [R1+0x1f6c], R24 ;  /* 0x001f6c1801007387 */ /* 0x0001e60000100800 */
[----:B------:R-:W-:-:S02]  /*121c50*/  PRMT R22, R19, 0x3340, R22 ;  /* 0x0000334013167816 */ /* 0x000fc40000000016 */
[----:B------:R-:W-:Y:S02]  /*121c60*/  SHF.R.S32.HI R19, RZ, 0x1f, R6 ;  /* 0x0000001fff137819 */ /* 0x000fe40000011406 */
[----:B------:R-:W-:Y:S02]  /*121c70*/  LOP3.LUT R21, R21, 0xffff, RZ, 0xc0, !PT ;  /* 0x0000ffff15157812 */ /* 0x000fe400078ec0ff */
[----:B0-----:R-:W-:Y:S02]  /*121c80*/  IADD3 R24, P1, R6, R59, RZ ;  /* 0x0000003b06187210 */ /* 0x001fe40007f3e0ff */
[----:B------:R-:W-:-:S03]  /*121c90*/  PRMT R21, R21, 0x3340, R0 ;  /* 0x0000334015157816 */ /* 0x000fc60000000000 */
[----:B------:R-:W-:Y:S01]  /*121ca0*/  IMAD.X R25, R19, 0x1, R58, P1 ;  /* 0x0000000113197824 */ /* 0x000fe200008e063a */
[----:B------:R-:W-:Y:S04]  /*121cb0*/  STL [R1+0x530], R22 ;  /* 0x0005301601007387 */ /* 0x000fe80000100800 */
[----:B------:R-:W-:Y:S04]  /*121cc0*/  STL.64 [R1+0xd00], R24 ;  /* 0x000d001801007387 */ /* 0x000fe80000100a00 */
[----:B------:R-:W-:Y:S04]  /*121cd0*/  STL [R1+0xf8], R21 ;  /* 0x0000f81501007387 */ /* 0x000fe80000100800 */
[----:B------:R3:W-:Y:S02]  /*121ce0*/  STL [R1+0xf4], R20 ;  /* 0x0000f41401007387 */ /* 0x0007e40000100800 */
[----:B---3--:R-:W-:-:S02]  /*121cf0*/  LOP3.LUT R20, R12, 0xffff, RZ, 0xc0, !PT ;  /* 0x0000ffff0c147812 */ /* 0x008fc400078ec0ff */
[----:B------:R-:W3:Y:S01]  /*121d00*/  LDL.LU R12, [R1+0x8a0] ;  /* 0x0008a000010c7983 */ /* 0x000ee20000300800 */
[----:B------:R-:W-:-:S03]  /*121d10*/  LOP3.LUT R21, R18, 0xffff, RZ, 0xc0, !PT ;  /* 0x0000ffff12157812 */ /* 0x000fc600078ec0ff */
[----:B------:R-:W2:Y:S01]  /*121d20*/  LDL.LU R18, [R1+0x568] ;  /* 0x0005680001127983 */ /* 0x000ea20000300800 */
[----:B------:R-:W-:Y:S02]  /*121d30*/  LOP3.LUT R13, R13, 0xffff, RZ, 0xc0, !PT ;  /* 0x0000ffff0d0d7812 */ /* 0x000fe400078ec0ff */
[----:B------:R-:W-:Y:S02]  /*121d40*/  LOP3.LUT R14, R14, 0xffff, RZ, 0xc0, !PT ;  /* 0x0000ffff0e0e7812 */ /* 0x000fe400078ec0ff */
[----:B------:R-:W-:Y:S02]  /*121d50*/  LOP3.LUT R17, R17, 0xffff, RZ, 0xc0, !PT ;  /* 0x0000ffff11117812 */ /* 0x000fe400078ec0ff */
[----:B------:R-:W-:Y:S02]  /*121d60*/  PRMT R24, R14, 0x3340, R0 ;  /* 0x000033400e187816 */ /* 0x000fe40000000000 */
[----:B------:R-:W-:-:S04]  /*121d70*/  PRMT R22, R13, 0x3340, R17 ;  /* 0x000033400d167816 */ /* 0x000fc80000000011 */
[----:B------:R-:W-:Y:S02]  /*121d80*/  PRMT R25, R22, 0x5410, R24 ;  /* 0x0000541016197816 */ /* 0x000fe40000000018 */
[----:B------:R-:W-:Y:S02]  /*121d90*/  PRMT R24, R20, 0x3340, R0 ;  /* 0x0000334014187816 */ /* 0x000fe40000000000 */
[----:B------:R-:W-:Y:S01]  /*121da0*/  SHF.R.U32.HI R13, RZ, 0x8, R13 ;  /* 0x00000008ff0d7819 */ /* 0x000fe2000001160d */
[----:B------:R0:W-:Y:S01]  /*121db0*/  STL [R1+0x1f60], R25 ;  /* 0x001f601901007387 */ /* 0x0001e20000100800 */
[----:B------:R-:W-:Y:S02]  /*121dc0*/  SHF.R.U32.HI R17, RZ, 0x8, R17 ;  /* 0x00000008ff117819 */ /* 0x000fe40000011611 */
[----:B------:R-:W-:Y:S02]  /*121dd0*/  LOP3.LUT R13, R13, 0xffff, RZ, 0xc0, !PT ;  /* 0x0000ffff0d0d7812 */ /* 0x000fe400078ec0ff */
[----:B------:R-:W-:-:S02]  /*121de0*/  LOP3.LUT R17, R17, 0xffff, RZ, 0xc0, !PT ;  /* 0x0000ffff11117812 */ /* 0x000fc400078ec0ff */
[----:B------:R-:W-:Y:S02]  /*121df0*/  SHF.R.U32.HI R20, RZ, 0x8, R20 ;  /* 0x00000008ff147819 */ /* 0x000fe40000011614 */
[----:B------:R-:W-:Y:S02]  /*121e00*/  SHF.R.U32.HI R14, RZ, 0x8, R14 ;  /* 0x00000008ff0e7819 */ /* 0x000fe4000001160e */
[----:B------:R-:W-:Y:S02]  /*121e10*/  LOP3.LUT R20, R20, 0xffff, RZ, 0xc0, !PT ;  /* 0x0000ffff14147812 */ /* 0x000fe400078ec0ff */
[----:B------:R-:W-:Y:S02]  /*121e20*/  LOP3.LUT R14, R14, 0xffff, RZ, 0xc0, !PT ;  /* 0x0000ffff0e0e7812 */ /* 0x000fe400078ec0ff */
[----:B----4-:R-:W-:-:S04]  /*121e30*/  LOP3.LUT R16, R16, 0xffff, RZ, 0xc0, !PT ;  /* 0x0000ffff10107812 */ /* 0x010fc800078ec0ff */
[----:B------:R-:W-:-:S04]  /*121e40*/  PRMT R22, R21, 0x3340, R16 ;  /* 0x0000334015167816 */ /* 0x000fc80000000010 */
[----:B------:R-:W-:Y:S02]  /*121e50*/  PRMT R22, R22, 0x5410, R24 ;  /* 0x0000541016167816 */ /* 0x000fe40000000018 */
[----:B------:R-:W-:Y:S02]  /*121e60*/  IADD3 R24, P1, R6, R61, RZ ;  /* 0x0000003d06187210 */ /* 0x000fe40007f3e0ff */
[----:B------:R-:W-:-:S03]  /*121e70*/  SHF.R.U32.HI R16, RZ, 0x8, R16 ;  /* 0x00000008ff107819 */ /* 0x000fc60000011610 */
[----:B0-----:R-:W-:Y:S01]  /*121e80*/  IMAD.X R25, R19, 0x1, R60, P1 ;  /* 0x0000000113197824 */ /* 0x001fe200008e063c */
[----:B------:R0:W-:Y:S01]  /*121e90*/  STL [R1+0x1f5c], R22 ;  /* 0x001f5c1601007387 */ /* 0x0001e20000100800 */
[----:B------:R-:W-:-:S03]  /*121ea0*/  SHF.R.U32.HI R21, RZ, 0x8, R21 ;  /* 0x00000008ff157819 */ /* 0x000fc60000011615 */
[----:B------:R1:W-:Y:S01]  /*121eb0*/  STL.64 [R1+0xcf0], R24 ;  /* 0x000cf01801007387 */ /* 0x0003e20000100a00 */
[----:B------:R-:W-:Y:S02]  /*121ec0*/  LOP3.LUT R21, R21, 0xffff, RZ, 0xc0, !PT ;  /* 0x0000ffff15157812 */ /* 0x000fe400078ec0ff */
[----:B0-----:R-:W-:Y:S02]  /*121ed0*/  LOP3.LUT R22, R16, 0xffff, RZ, 0xc0, !PT ;  /* 0x0000ffff10167812 */ /* 0x001fe400078ec0ff */
[----:B------:R-:W4:Y:S01]  /*121ee0*/  LDL.LU R16, [R1+0x3ac] ;  /* 0x0003ac0001107983 */ /* 0x000f220000300800 */
[----:B-1----:R-:W-:-:S03]  /*121ef0*/  PRMT R24, R13, 0x3340, R17 ;  /* 0x000033400d187816 */ /* 0x002fc60000000011 */
[----:B------:R-:W4:Y:S01]  /*121f00*/  LDL.LU R13, [R1+0x268] ;  /* 0x00026800010d7983 */ /* 0x000f220000300800 */
[----:B------:R-:W-:-:S03]  /*121f10*/  PRMT R21, R21, 0x3340, R22 ;  /* 0x0000334015157816 */ /* 0x000fc60000000016 */
[----:B------:R-:W4:Y:S04]  /*121f20*/  LDL.LU R17, [R1+0x8a4] ;  /* 0x0008a40001117983 */ /* 0x000f280000300800 */
[----:B------:R0:W-:Y:S04]  /*121f30*/  STL [R1+0x1b84], R24 ;  /* 0x001b841801007387 */ /* 0x0001e80000100800 */
[----:B------:R1:W-:Y:S01]  /*121f40*/  STL [R1+0x1b80], R21 ;  /* 0x001b801501007387 */ /* 0x0003e20000100800 */
[----:B0-----:R-:W-:Y:S02]  /*121f50*/  IADD3 R24, P1, R6, R57, RZ ;  /* 0x0000003906187210 */ /* 0x001fe40007f3e0ff */
[----:B-1----:R-:W-:-:S03]  /*121f60*/  PRMT R21, R20, 0x3340, R0 ;  /* 0x0000334014157816 */ /* 0x002fc60000000000 */
[----:B------:R-:W-:Y:S01]  /*121f70*/  IMAD.X R25, R19, 0x1, R56, P1 ;  /* 0x0000000113197824 */ /* 0x000fe200008e0638 */
[----:B------:R-:W-:-:S04]  /*121f80*/  PRMT R20, R14, 0x3340, R0 ;  /* 0x000033400e147816 */ /* 0x000fc80000000000 */
[----:B------:R-:W-:Y:S04]  /*121f90*/  STL.64 [R1+0xce8], R24 ;  /* 0x000ce81801007387 */ /* 0x000fe80000100a00 */
[----:B------:R0:W-:Y:S04]  /*121fa0*/  STL [R1+0xf0], R21 ;  /* 0x0000f01501007387 */ /* 0x0001e80000100800 */
[----:B------:R1:W-:Y:S01]  /*121fb0*/  STL [R1+0xec], R20 ;  /* 0x0000ec1401007387 */ /* 0x0003e20000100800 */
[----:B---3--:R-:W-:Y:S02]  /*121fc0*/  LOP3.LUT R14, R12, 0xffff, RZ, 0xc0, !PT ;  /* 0x0000ffff0c0e7812 */ /* 0x008fe400078ec0ff */
[----:B--2---:R-:W-:-:S02]  /*121fd0*/  LOP3.LUT R12, R26, 0xffff, RZ, 0xc0, !PT ;  /* 0x0000ffff1a0c7812 */ /* 0x004fc400078ec0ff */
[----:B------:R-:W2:Y:S01]  /*121fe0*/  LDL.LU R26, [R1+0x5fe4] ;  /* 0x005fe400011a7983 */ /* 0x000ea20000300800 */
[----:B------:R-:W-:Y:S02]  /*121ff0*/  LOP3.LUT R18, R18, 0xffff, RZ, 0xc0, !PT ;  /* 0x0000ffff12127812 */ /* 0x000fe400078ec0ff */
[----:B0-----:R-:W-:Y:S02]  /*122000*/  PRMT R21, R12, 0x3340, R0 ;  /* 0x000033400c157816 */ /* 0x001fe40000000000 */
[----:B-1----:R-:W-:-:S04]  /*122010*/  PRMT R20, R14, 0x3340, R18 ;  /* 0x000033400e147816 */ /* 0x002fc80000000012 */
[----:B------:R-:W-:Y:S02]  /*122020*/  PRMT R22, R20, 0x5410, R21 ;  /* 0x0000541014167816 */ /* 0x000fe40000000015 */
[----:B------:R-:W-:Y:S02]  /*122030*/  IADD3 R20, P1, R6, R55, RZ ;  /* 0x0000003706147210 */ /* 0x000fe40007f3e0ff */
[----:B------:R-:W-:Y:S02]  /*122040*/  SHF.R.U32.HI R14, RZ, 0x8, R14 ;  /* 0x00000008ff0e7819 */ /* 0x000fe4000001160e */
[----:B------:R-:W-:Y:S01]  /*122050*/  SHF.R.U32.HI R18, RZ, 0x8, R18 ;  /* 0x00000008ff127819 */ /* 0x000fe20000011612 */
[----:B------:R-:W-:Y:S01]  /*122060*/  IMAD.X R21, R19, 0x1, R54, P1 ;  /* 0x0000000113157824 */ /* 0x000fe200008e0636 */
[----:B------:R-:W-:Y:S02]  /*122070*/  SHF.R.U32.HI R12, RZ, 0x8, R12 ;  /* 0x00000008ff0c7819 */ /* 0x000fe4000001160c */
[----:B------:R-:W-:-:S02]  /*122080*/  LOP3.LUT R14, R14, 0xffff, RZ, 0xc0, !PT ;  /* 0x0000ffff0e0e7812 */ /* 0x000fc400078ec0ff */
[----:B------:R-:W-:Y:S01]  /*122090*/  LOP3.LUT R18, R18, 0xffff, RZ, 0xc0, !PT ;  /* 0x0000ffff12127812 */ /* 0x000fe200078ec0ff */
[----:B------:R-:W-:Y:S01]  /*1220a0*/  STL [R1+0x1f58], R22 ;  /* 0x001f581601007387 */ /* 0x000fe20000100800 */
[----:B------:R-:W-:-:S03]  /*1220b0*/  LOP3.LUT R12, R12, 0xffff, RZ, 0xc0, !PT ;  /* 0x0000ffff0c0c7812 */ /* 0x000fc600078ec0ff */
[----:B------:R0:W-:Y:S02]  /*1220c0*/  STL.64 [R1+0xcf8], R20 ;  /* 0x000cf81401007387 */ /* 0x0001e40000100a00 */
[----:B0-----:R-:W-:Y:S02]  /*1220d0*/  PRMT R20, R14, 0x3340, R18 ;  /* 0x000033400e147816 */ /* 0x001fe40000000012 */
[----:B------:R-:W3:Y:S01]  /*1220e0*/  LDL.LU R14, [R1+0x3b8] ;  /* 0x0003b800010e7983 */ /* 0x000ee20000300800 */
[----:B------:R-:W-:-:S03]  /*1220f0*/  PRMT R18, R12, 0x3340, R0 ;  /* 0x000033400c127816 */ /* 0x000fc60000000000 */
[----:B------:R0:W-:Y:S04]  /*122100*/  STL [R1+0x1b50], R20 ;  /* 0x001b501401007387 */ /* 0x0001e80000100800 */
[----:B------:R-:W3:Y:S01]  /*122110*/  LDL.LU R12, [R1+0x274] ;  /* 0x00027400010c7983 */ /* 0x000ee20000300800 */
[----:B0-----:R-:W-:-:S04]  /*122120*/  LOP3.LUT R20, R4, 0xffff, RZ, 0xc0, !PT ;  /* 0x0000ffff04147812 */ /* 0x001fc800078ec0ff */
[----:B------:R-:W-:Y:S01]  /*122130*/  PRMT R22, R20, 0x3340, R0 ;  /* 0x0000334014167816 */ /* 0x000fe20000000000 */
[----:B------:R0:W-:Y:S01]  /*122140*/  STL [R1+0xe8], R18 ;  /* 0x0000e81201007387 */ /* 0x0001e20000100800 */
[----:B------:R-:W-:-:S03]  /*122150*/  LOP3.LUT R27, R27, 0xffff, RZ, 0xc0, !PT ;  /* 0x0000ffff1b1b7812 */ /* 0x000fc600078ec0ff */
[----:B------:R-:W3:Y:S04]  /*122160*/  LDL.LU R4, [R1+0x5fe0] ;  /* 0x005fe00001047983 */ /* 0x000ee80000300800 */
[----:B------:R-:W-:Y:S01]  /*122170*/  STL [R1+0x5e30], R27 ;  /* 0x005e301b01007387 */ /* 0x000fe20000100800 */
[----:B------:R-:W-:-:S05]  /*122180*/  IADD3 R24, P1, R6, R53, RZ ;  /* 0x0000003506187210 */ /* 0x000fca0007f3e0ff */
[----:B------:R-:W-:Y:S01]  /*122190*/  IMAD.X R25, R19, 0x1, R52, P1 ;  /* 0x0000000113197824 */ /* 0x000fe200008e0634 */
[----:B----4-:R-:W-:Y:S02]  /*1221a0*/  LOP3.LUT R16, R16, 0xffff, RZ, 0xc0, !PT ;  /* 0x0000ffff10107812 */ /* 0x010fe400078ec0ff */
[----:B------:R-:W-:-:S04]  /*1221b0*/  LOP3.LUT R13, R13, 0xffff, RZ, 0xc0, !PT ;  /* 0x0000ffff0d0d7812 */ /* 0x000fc800078ec0ff */
[----:B------:R-:W-:Y:S02]  /*1221c0*/  PRMT R21, R16, 0x3340, R13 ;  /* 0x0000334010157816 */ /* 0x000fe4000000000d */
[----:B0-----:R-:W-:Y:S02]  /*1221d0*/  LOP3.LUT R18, R17, 0xffff, RZ, 0xc0, !PT ;  /* 0x0000ffff11127812 */ /* 0x001fe400078ec0ff */
[----:B------:R-:W-:Y:S02]  /*1221e0*/  PRMT R21, R21, 0x5410, R22 ;  /* 0x0000541015157816 */ /* 0x000fe40000000016 */
[----:B------:R-:W-:-:S03]  /*1221f0*/  PRMT R22, R27, 0x3340, R0 ;  /* 0x000033401b167816 */ /* 0x000fc60000000000 */
[----:B------:R0:W-:Y:S01]  /*122200*/  STL [R1+0x1d3c], R21 ;  /* 0x001d3c1501007387 */ /* 0x0001e20000100800 */
[----:B--2---:R-:W-:-:S04]  /*122210*/  LOP3.LUT R17, R26, 0xffff, RZ, 0xc0, !PT ;  /* 0x0000ffff1a117812 */ /* 0x004fc800078ec0ff */
[----:B0-----:R-:W-:-:S04]  /*122220*/  PRMT R21, R18, 0x3340, R17 ;  /* 0x0000334012157816 */ /* 0x001fc80000000011 */
[----:B------:R-:W-:-:S05]  /*122230*/  PRMT R21, R21, 0x5410, R22 ;  /* 0x0000541015157816 */ /* 0x000fca0000000016 */
[----:B------:R0:W-:Y:S04]  /*122240*/  STL [R1+0x1f50], R21 ;  /* 0x001f501501007387 */ /* 0x0001e80000100800 */
[----:B------:R-:W-:Y:S01]  /*122250*/  STL.64 [R1+0xce0], R24 ;  /* 0x000ce01801007387 */ /* 0x000fe20000100a00 */
[----:B0-----:R-:W-:Y:S02]  /*122260*/  SHF.R.U32.HI R21, RZ, 0x8, R18 ;  /* 0x00000008ff157819 */ /* 0x001fe40000011612 */
[----:B------:R-:W-:Y:S02]  /*122270*/  SHF.R.U32.HI R18, RZ, 0x8, R17 ;  /* 0x00000008ff127819 */ /* 0x000fe40000011611 */
[----:B------:R-:W-:Y:S02]  /*122280*/  SHF.R.U32.HI R17, RZ, 0x8, R13 ;  /* 0x00000008ff117819 */ /* 0x000fe4000001160d */
[----:B------:R-:W2:Y:S01]  /*122290*/  LDL.LU R13, [R1+0x314] ;  /* 0x00031400010d7983 */ /* 0x000ea20000300800 */
[----:B------:R-:W-:-:S02]  /*1222a0*/  SHF.R.U32.HI R16, RZ, 0x8, R16 ;  /* 0x00000008ff107819 */ /* 0x000fc40000011610 */
[----:B------:R-:W-:Y:S02]  /*1222b0*/  LOP3.LUT R21, R21, 0xffff, RZ, 0xc0, !PT ;  /* 0x0000ffff15157812 */ /* 0x000fe400078ec0ff */
[----:B------:R-:W-:Y:S02]  /*1222c0*/  LOP3.LUT R22, R18, 0xffff, RZ, 0xc0, !PT ;  /* 0x0000ffff12167812 */ /* 0x000fe400078ec0ff */
[----:B------:R-:W-:Y:S02]  /*1222d0*/  LOP3.LUT R16, R16, 0xffff, RZ, 0xc0, !PT ;  /* 0x0000ffff10107812 */ /* 0x000fe400078ec0ff */
[----:B------:R-:W-:Y:S02]  /*1222e0*/  LOP3.LUT R18, R17, 0xffff, RZ, 0xc0, !PT ;  /* 0x0000ffff11127812 */ /* 0x000fe400078ec0ff */
[----:B------:R-:W-:Y:S01]  /*1222f0*/  PRMT R26, R21, 0x3340, R22 ;  /* 0x00003340151a7816 */ /* 0x000fe20000000016 */
[----:B------:R-:W4:Y:S01]  /*122300*/  LDL.LU R17, [R1+0x200] ;  /* 0x0002000001117983 */ /* 0x000f220000300800 */
[----:B------:R-:W-:-:S03]  /*122310*/  PRMT R18, R16, 0x3340, R18 ;  /* 0x0000334010127816 */ /* 0x000fc60000000012 */
[----:B------:R-:W-:Y:S01]  /*122320*/  STL [R1+0x5c84], R26 ;  /* 0x005c841a01007387 */ /* 0x000fe20000100800 */
[----:B---3--:R-:W-:-:S03]  /*122330*/  LOP3.LUT R16, R14, 0xffff, RZ, 0xc0, !PT ;  /* 0x0000ffff0e107812 */ /* 0x008fc600078ec0ff */
[----:B------:R0:W-:Y:S01]  /*122340*/  STL [R1+0x538], R18 ;  /* 0x0005381201007387 */ /* 0x0001e20000100800 */
[----:B------:R-:W-:Y:S02]  /*122350*/  LOP3.LUT R14, R3, 0xffff, RZ, 0xc0, !PT ;  /* 0x0000ffff030e7812 */ /* 0x000fe400078ec0ff */
[----:B------:R-:W-:Y:S01]  /*122360*/  SHF.R.U32.HI R20, RZ, 0x8, R20 ;  /* 0x00000008ff147819 */ /* 0x000fe20000011614 */
[----:B------:R-:W3:Y:S01]  /*122370*/  LDL.LU R3, [R1+0x5fdc] ;  /* 0x005fdc0001037983 */ /* 0x000ee20000300800 */
[----:B0-----:R-:W-:Y:S02]  /*122380*/  LOP3.LUT R18, R12, 0xffff, RZ, 0xc0, !PT ;  /* 0x0000ffff0c127812 */ /* 0x001fe400078ec0ff */
        /* <DEDUP_REMOVED lines=10> */
[----:B------:R-:W-:Y:S01]  /*122430*/  SHF.R.U32.HI R14, RZ, 0x8, R14 ;  /* 0x00000008ff0e7819 */ /* 0x000fe2000001160e */
[----:B------:R-:W3:Y:S01]  /*122440*/  LDL.LU R12, [R1+0x31c] ;  /* 0x00031c00010c7983 */ /* 0x000ee20000300800 */
[----:B------:R-:W-:Y:S02]  /*122450*/  PRMT R22, R20, 0x3340, R0 ;  /* 0x0000334014167816 */ /* 0x000fe40000000000 */
[----:B------:R-:W-:Y:S02]  /*122460*/  PRMT R16, R16, 0x3340, R18 ;  /* 0x0000334010107816 */ /* 0x000fe40000000012 */
[----:B------:R-:W-:Y:S01]  /*122470*/  IADD3 R20, P1, R6, R49, RZ ;  /* 0x0000003106147210 */ /* 0x000fe20007f3e0ff */
[----:B------:R0:W-:Y:S01]  /*122480*/  STL [R1+0x1d18], R21 ;  /* 0x001d181501007387 */ /* 0x0001e20000100800 */
[----:B------:R-:W-:-:S03]  /*122490*/  LOP3.LUT R14, R14, 0xffff, RZ, 0xc0, !PT ;  /* 0x0000ffff0e0e7812 */ /* 0x000fc600078ec0ff */
[----:B------:R-:W-:Y:S04]  /*1224a0*/  STL.64 [R1+0xcd8], R24 ;  /* 0x000cd81801007387 */ /* 0x000fe80000100a00 */
[----:B------:R-:W-:Y:S01]  /*1224b0*/  STL [R1+0xe0], R22 ;  /* 0x0000e01601007387 */ /* 0x000fe20000100800 */
[----:B0-----:R-:W-:-:S03]  /*1224c0*/  IMAD.X R21, R19, 0x1, R47, P1 ;  /* 0x0000000113157824 */ /* 0x001fc600008e062f */
[----:B------:R0:W-:Y:S04]  /*1224d0*/  STL [R1+0x1b44], R16 ;  /* 0x001b441001007387 */ /* 0x0001e80000100800 */
[----:B------:R1:W-:Y:S01]  /*1224e0*/  STL.64 [R1+0xcd0], R20 ;  /* 0x000cd01401007387 */ /* 0x0003e20000100a00 */
[----:B0-----:R-:W-:-:S05]  /*1224f0*/  PRMT R16, R14, 0x3340, R0 ;  /* 0x000033400e107816 */ /* 0x001fca0000000000 */
[----:B------:R0:W-:Y:S01]  /*122500*/  STL [R1+0xe4], R16 ;  /* 0x0000e41001007387 */ /* 0x0001e20000100800 */
[----:B-1----:R-:W-:-:S03]  /*122510*/  LOP3.LUT R21, R28, 0xffff, RZ, 0xc0, !PT ;  /* 0x0000ffff1c157812 */ /* 0x002fc600078ec0ff */
[----:B------:R-:W3:Y:S04]  /*122520*/  LDL.LU R28, [R1+0x5fd8] ;  /* 0x005fd800011c7983 */ /* 0x000ee80000300800 */
[----:B------:R-:W3:Y:S04]  /*122530*/  LDL.LU R18, [R1+0x504] ;  /* 0x0005040001127983 */ /* 0x000ee80000300800 */
[----:B0-----:R-:W3:Y:S01]  /*122540*/  LDL.LU R16, [R1+0x56d4] ;  /* 0x0056d40001107983 */ /* 0x001ee20000300800 */
[----:B--2---:R-:W-:-:S03]  /*122550*/  LOP3.LUT R14, R13, 0xffff, RZ, 0xc0, !PT ;  /* 0x0000ffff0d0e7812 */ /* 0x004fc600078ec0ff */
[----:B------:R-:W2:Y:S01]  /*122560*/  LDL.LU R13, [R1+0x6d0] ;  /* 0x0006d000010d7983 */ /* 0x000ea20000300800 */
[----:B------:R-:W-:Y:S02]  /*122570*/  PRMT R22, R21, 0x3340, R0 ;  /* 0x0000334015167816 */ /* 0x000fe40000000000 */
[----:B------:R-:W-:Y:S02]  /*122580*/  IADD3 R24, P1, R6, R48, RZ ;  /* 0x0000003006187210 */ /* 0x000fe40007f3e0ff */
[----:B----4-:R-:W-:-:S04]  /*122590*/  LOP3.LUT R17, R17, 0xffff, RZ, 0xc0, !PT ;  /* 0x0000ffff11117812 */ /* 0x010fc800078ec0ff */
[--C-:B------:R-:W-:Y:S02]  /*1225a0*/  PRMT R20, R14, 0x3340, R17.reuse ;  /* 0x000033400e147816 */ /* 0x100fe40000000011 */
[----:B------:R-:W-:Y:S02]  /*1225b0*/  SHF.R.U32.HI R14, RZ, 0x8, R14 ;  /* 0x00000008ff0e7819 */ /* 0x000fe4000001160e */
[----:B------:R-:W-:Y:S02]  /*1225c0*/  SHF.R.U32.HI R17, RZ, 0x8, R17 ;  /* 0x00000008ff117819 */ /* 0x000fe40000011611 */
[----:B------:R-:W-:Y:S02]  /*1225d0*/  PRMT R20, R20, 0x5410, R22 ;  /* 0x0000541014147816 */ /* 0x000fe40000000016 */
[----:B------:R-:W-:Y:S02]  /*1225e0*/  LOP3.LUT R14, R14, 0xffff, RZ, 0xc0, !PT ;  /* 0x0000ffff0e0e7812 */ /* 0x000fe400078ec0ff */
[----:B------:R-:W-:Y:S01]  /*1225f0*/  LOP3.LUT R17, R17, 0xffff, RZ, 0xc0, !PT ;  /* 0x0000ffff11117812 */ /* 0x000fe200078ec0ff */
[----:B------:R-:W-:Y:S01]  /*122600*/  IMAD.X R25, R19, 0x1, R46, P1 ;  /* 0x0000000113197824 */ /* 0x000fe200008e062e */
[----:B------:R0:W-:Y:S02]  /*122610*/  STL [R1+0x1d14], R20 ;  /* 0x001d141401007387 */ /* 0x0001e40000100800 */
[----:B------:R-:W-:-:S02]  /*122620*/  PRMT R14, R14, 0x3340, R17 ;  /* 0x000033400e0e7816 */ /* 0x000fc40000000011 */
[----:B------:R-:W-:Y:S01]  /*122630*/  LOP3.LUT R22, R29, 0xffff, RZ, 0xc0, !PT ;  /* 0x0000ffff1d167812 */ /* 0x000fe200078ec0ff */
[----:B------:R-:W-:Y:S03]  /*122640*/  STL.64 [R1+0xcc8], R24 ;  /* 0x000cc81801007387 */ /* 0x000fe60000100a00 */
[----:B------:R-:W-:Y:S01]  /*122650*/  PRMT R17, R22, 0x3340, R0 ;  /* 0x0000334016117816 */ /* 0x000fe20000000000 */
[----:B------:R1:W-:Y:S04]  /*122660*/  STL [R1+0x1b3c], R14 ;  /* 0x001b3c0e01007387 */ /* 0x0003e80000100800 */
[----:B------:R-:W4:Y:S01]  /*122670*/  LDL.LU R29, [R1+0x5fd4] ;  /* 0x005fd400011d7983 */ /* 0x000f220000300800 */
[----:B---3--:R-:W-:-:S02]  /*122680*/  LOP3.LUT R12, R12, 0xffff, RZ, 0xc0, !PT ;  /* 0x0000ffff0c0c7812 */ /* 0x008fc400078ec0ff */
[----:B------:R-:W-:Y:S02]  /*122690*/  SHF.R.U32.HI R21, RZ, 0x8, R21 ;  /* 0x00000008ff157819 */ /* 0x000fe40000011615 */
[----:B------:R-:W-:Y:S02]  /*1226a0*/  SHF.R.U32.HI R19, RZ, 0x8, R12 ;  /* 0x00000008ff137819 */ /* 0x000fe4000001160c */
[----:B------:R-:W-:Y:S02]  /*1226b0*/  LOP3.LUT R21, R21, 0xffff, RZ, 0xc0, !PT ;  /* 0x0000ffff15157812 */ /* 0x000fe400078ec0ff */
[----:B------:R-:W-:Y:S02]  /*1226c0*/  LOP3.LUT R19, R19, 0xffff, RZ, 0xc0, !PT ;  /* 0x0000ffff13137812 */ /* 0x000fe400078ec0ff */
[----:B------:R-:W-:Y:S02]  /*1226d0*/  PRMT R21, R21, 0x3340, R0 ;  /* 0x0000334015157816 */ /* 0x000fe40000000000 */
[----:B0-----:R-:W-:-:S02]  /*1226e0*/  LOP3.LUT R20, R28, 0xffff, RZ, 0xc0, !PT ;  /* 0x0000ffff1c147812 */ /* 0x001fc400078ec0ff */
[----:B------:R-:W3:Y:S02]  /*1226f0*/  LDL.LU R28, [R1+0x5fd0] ;  /* 0x005fd000011c7983 */ /* 0x000ee40000300800 */
[----:B-1----:R-:W-:-:S04]  /*122700*/  PRMT R14, R12, 0x3340, R20 ;  /* 0x000033400c0e7816 */ /* 0x002fc80000000014 */
[----:B------:R-:W-:Y:S02]  /*122710*/  PRMT R17, R14, 0x5410, R17 ;  /* 0x000054100e117816 */ /* 0x000fe40000000011 */
[----:B------:R-:W4:Y:S04]  /*122720*/  LDL.LU R14, [R1+0x56d8] ;  /* 0x0056d800010e7983 */ /* 0x000f280000300800 */
[----:B------:R0:W-:Y:S01]  /*122730*/  STL [R1+0x1f44], R17 ;  /* 0x001f441101007387 */ /* 0x0001e20000100800 */
[----:B------:R-:W-:-:S03]  /*122740*/  SHF.R.U32.HI R20, RZ, 0x8, R20 ;  /* 0x00000008ff147819 */ /* 0x000fc60000011614 */
[----:B0-----:R-:W3:Y:S04]  /*122750*/  LDL.LU R17, [R1+0x514] ;  /* 0x0005140001117983 */ /* 0x001ee80000300800 */
[----:B------:R-:W3:Y:S01]  /*122760*/  LDL.LU R12, [R1+0x6d4] ;  /* 0x0006d400010c7983 */ /* 0x000ee20000300800 */
[----:B------:R-:W-:-:S03]  /*122770*/  LOP3.LUT R20, R20, 0xffff, RZ, 0xc0, !PT ;  /* 0x0000ffff14147812 */ /* 0x000fc600078ec0ff */
[----:B------:R-:W-:Y:S01]  /*122780*/  STL [R1+0xdc], R21 ;  /* 0x0000dc1501007387 */ /* 0x000fe20000100800 */
[----:B------:R-:W-:Y:S02]  /*122790*/  PRMT R19, R19, 0x3340, R20 ;  /* 0x0000334013137816 */ /* 0x000fe40000000014 */
[----:B------:R-:W-:Y:S02]  /*1227a0*/  LOP3.LUT R20, R16, 0xffff, RZ, 0xc0, !PT ;  /* 0x0000ffff10147812 */ /* 0x000fe400078ec0ff */
[----:B------:R-:W-:Y:S01]  /*1227b0*/  LOP3.LUT R18, R18, 0xffff, RZ, 0xc0, !PT ;  /* 0x0000ffff12127812 */ /* 0x000fe200078ec0ff */
[----:B------:R0:W-:Y:S03]  /*1227c0*/  STL [R1+0x22c], R19 ;  /* 0x00022c1301007387 */ /* 0x0001e60000100800 */
[----:B0-----:R-:W-:Y:S02]  /*1227d0*/  PRMT R19, R18, 0x3340, R0 ;  /* 0x0000334012137816 */ /* 0x001fe40000000000 */
[----:B--2---:R-:W-:-:S02]  /*1227e0*/  LOP3.LUT R21, R13, 0xffff, RZ, 0xc0, !PT ;  /* 0x0000ffff0d157812 */ /* 0x004fc400078ec0ff */
[----:B------:R-:W2:Y:S02]  /*1227f0*/  LDL.LU R13, [R1+0x8b0] ;  /* 0x0008b000010d7983 */ /* 0x000ea40000300800 */
[----:B------:R-:W-:-:S04]  /*122800*/  PRMT R16, R20, 0x3340, R21 ;  /* 0x0000334014107816 */ /* 0x000fc80000000015 */
[----:B------:R-:W-:Y:S02]  /*122810*/  PRMT R24, R16, 0x5410, R19 ;  /* 0x0000541010187816 */ /* 0x000fe40000000013 */
[----:B------:R-:W2:Y:S01]  /*122820*/  LDL.LU R16, [R1+0x580] ;  /* 0x0005800001107983 */ /* 0x000ea20000300800 */
[----:B------:R-:W-:Y:S01]  /*122830*/  VIADD R6, R6, UR6 ;  /* 0x0000000606067c36 */ /* 0x000fe20008000000 */
[----:B------:R-:W-:Y:S01]  /*122840*/  SHF.R.U32.HI R22, RZ, 0x8, R22 ;  /* 0x00000008ff167819 */ /* 0x000fe20000011616 */
[----:B------:R-:W-:Y:S01]  /*122850*/  ULDC UR6, c[0x0][0x248] ;  /* 0x0000920000067ab9 */ /* 0x000fe20000000800 */
[----:B------:R0:W-:Y:S01]  /*122860*/  STL [R1+0x1cec], R24 ;  /* 0x001cec1801007387 */ /* 0x0001e20000100800 */
[----:B------:R-:W-:Y:S02]  /*122870*/  SHF.R.U32.HI R20, RZ, 0x8, R20 ;  /* 0x00000008ff147819 */ /* 0x000fe40000011614 */
[----:B------:R-:W-:Y:S02]  /*122880*/  SHF.R.U32.HI R21, RZ, 0x8, R21 ;  /* 0x00000008ff157819 */ /* 0x000fe40000011615 */
[----:B------:R-:W-:-:S02]  /*122890*/  SHF.R.S32.HI R19, RZ, 0x1f, R6 ;  /* 0x0000001fff137819 */ /* 0x000fc40000011406 */
[----:B------:R-:W-:Y:S02]  /*1228a0*/  LOP3.LUT R22, R22, 0xffff, RZ, 0xc0, !PT ;  /* 0x0000ffff16167812 */ /* 0x000fe400078ec0ff */
[----:B0-----:R-:W-:Y:S02]  /*1228b0*/  IADD3 R24, P1, R6, R59, RZ ;  /* 0x0000003b06187210 */ /* 0x001fe40007f3e0ff */
[----:B------:R-:W-:Y:S02]  /*1228c0*/  LOP3.LUT R20, R20, 0xffff, RZ, 0xc0, !PT ;  /* 0x0000ffff14147812 */ /* 0x000fe400078ec0ff */
[----:B------:R-:W-:Y:S01]  /*1228d0*/  LOP3.LUT R21, R21, 0xffff, RZ, 0xc0, !PT ;  /* 0x0000ffff15157812 */ /* 0x000fe200078ec0ff */
[----:B------:R-:W-:Y:S01]  /*1228e0*/  IMAD.X R25, R19, 0x1, R58, P1 ;  /* 0x0000000113197824 */ /* 0x000fe200008e063a */
[----:B------:R-:W-:Y:S02]  /*1228f0*/  PRMT R22, R22, 0x3340, R0 ;  /* 0x0000334016167816 */ /* 0x000fe40000000000 */
[----:B------:R-:W-:-:S02]  /*122900*/  PRMT R20, R20, 0x3340, R21 ;  /* 0x0000334014147816 */ /* 0x000fc40000000015 */
[----:B------:R0:W-:Y:S01]  /*122910*/  STL.64 [R1+0xcc0], R24 ;  /* 0x000cc01801007387 */ /* 0x0001e20000100a00 */
[----:B------:R-:W-:-:S03]  /*122920*/  SHF.R.U32.HI R18, RZ, 0x8, R18 ;  /* 0x00000008ff127819 */ /* 0x000fc60000011612 */
[----:B------:R1:W-:Y:S04]  /*122930*/  STL [R1+0xd8], R22 ;  /* 0x0000d81601007387 */ /* 0x0003e80000100800 */
[----:B------:R1:W-:Y:S01]  /*122940*/  STL [R1+0x1af8], R20 ;  /* 0x001af81401007387 */ /* 0x0003e20000100800 */
[----:B------:R-:W-:Y:S02]  /*122950*/  LOP3.LUT R18, R18, 0xffff, RZ, 0xc0, !PT ;  /* 0x0000ffff12127812 */ /* 0x000fe400078ec0ff */
[----:B0-----:R-:W-:Y:S02]  /*122960*/  IADD3 R24, P1, R6, R61, RZ ;  /* 0x0000003d06187210 */ /* 0x001fe40007f3e0ff */
[----:B------:R-:W-:-:S03]  /*122970*/  PRMT R18, R18, 0x3340, R0 ;  /* 0x0000334012127816 */ /* 0x000fc60000000000 */
[----:B------:R-:W-:Y:S01]  /*122980*/  IMAD.X R25, R19, 0x1, R60, P1 ;  /* 0x0000000113197824 */ /* 0x000fe200008e063c */
[----:B----4-:R-:W-:Y:S02]  /*122990*/  LOP3.LUT R14, R14, 0xffff, RZ, 0xc0, !PT ;  /* 0x0000ffff0e0e7812 */ /* 0x010fe400078ec0ff */
[----:B---3--:R-:W-:Y:S02]  /*1229a0*/  LOP3.LUT R21, R17, 0xffff, RZ, 0xc0, !PT ;  /* 0x0000ffff11157812 */ /* 0x008fe400078ec0ff */
[----:B------:R-:W-:Y:S02]  /*1229b0*/  LOP3.LUT R17, R12, 0xffff, RZ, 0xc0, !PT ;  /* 0x0000ffff0c117812 */ /* 0x000fe400078ec0ff */
[----:B-1----:R-:W-:Y:S01]  /*1229c0*/  PRMT R22, R21, 0x3340, R0 ;  /* 0x0000334015167816 */ /* 0x002fe20000000000 */
[----:B------:R-:W3:Y:S01]  /*1229d0*/  LDL.LU R12, [R1+0x8b4] ;  /* 0x0008b400010c7983 */ /* 0x000ee20000300800 */
[----:B------:R-:W-:Y:S02]  /*1229e0*/  PRMT R20, R14, 0x3340, R17 ;  /* 0x000033400e147816 */ /* 0x000fe40000000011 */
[----:B------:R-:W-:-:S02]  /*1229f0*/  SHF.R.U32.HI R14, RZ, 0x8, R14 ;  /* 0x00000008ff0e7819 */ /* 0x000fc4000001160e */
[----:B------:R-:W-:Y:S02]  /*122a00*/  SHF.R.U32.HI R17, RZ, 0x8, R17 ;  /* 0x00000008ff117819 */ /* 0x000fe40000011611 */
[----:B------:R-:W-:Y:S02]  /*122a10*/  LOP3.LUT R14, R14, 0xffff, RZ, 0xc0, !PT ;  /* 0x0000ffff0e0e7812 */ /* 0x000fe400078ec0ff */
[----:B------:R-:W-:Y:S02]  /*122a20*/  LOP3.LUT R17, R17, 0xffff, RZ, 0xc0, !PT ;  /* 0x0000ffff11117812 */ /* 0x000fe400078ec0ff */
[----:B------:R-:W-:Y:S02]  /*122a30*/  PRMT R20, R20, 0x5410, R22 ;  /* 0x0000541014147816 */ /* 0x000fe40000000016 */
[----:B------:R-:W-:-:S03]  /*122a40*/  PRMT R17, R14, 0x3340, R17 ;  /* 0x000033400e117816 */ /* 0x000fc60000000011 */
[----:B------:R-:W-:Y:S04]  /*122a50*/  STL [R1+0x1cd8], R20 ;  /* 0x001cd81401007387 */ /* 0x000fe80000100800 */
[----:B------:R-:W-:Y:S04]  /*122a60*/  STL.64 [R1+0xcb8], R24 ;  /* 0x000cb81801007387 */ /* 0x000fe80000100a00 */
[----:B------:R-:W-:Y:S04]  /*122a70*/  STL [R1+0xd4], R18 ;  /* 0x0000d41201007387 */ /* 0x000fe80000100800 */
[----:B------:R0:W-:Y:S01]  /*122a80*/  STL [R1+0x1adc], R17 ;  /* 0x001adc1101007387 */ /* 0x0001e20000100800 */
[----:B--2---:R-:W-:-:S02]  /*122a90*/  LOP3.LUT R14, R13, 0xffff, RZ, 0xc0, !PT ;  /* 0x0000ffff0d0e7812 */ /* 0x004fc400078ec0ff */
[----:B------:R-:W-:Y:S02]  /*122aa0*/  LOP3.LUT R13, R28, 0xffff, RZ, 0xc0, !PT ;  /* 0x0000ffff1c0d7812 */ /* 0x000fe400078ec0ff */
[----:B------:R-:W2:Y:S01]  /*122ab0*/  LDL.LU R28, [R1+0x5fcc] ;  /* 0x005fcc00011c7983 */ /* 0x000ea20000300800 */
[----:B0-----:R-:W-:Y:S02]  /*122ac0*/  LOP3.LUT R17, R16, 0xffff, RZ, 0xc0, !PT ;  /* 0x0000ffff10117812 */ /* 0x001fe400078ec0ff */
[----:B------:R-:W-:Y:S02]  /*122ad0*/  PRMT R18, R13, 0x3340, R0 ;  /* 0x000033400d127816 */ /* 0x000fe40000000000 */
[----:B------:R-:W-:-:S04]  /*122ae0*/  PRMT R16, R14, 0x3340, R17 ;  /* 0x000033400e107816 */ /* 0x000fc80000000011 */
[----:B------:R-:W-:-:S05]  /*122af0*/  PRMT R16, R16, 0x5410, R18 ;  /* 0x0000541010107816 */ /* 0x000fca0000000012 */
[----:B------:R0:W-:Y:S04]  /*122b00*/  STL [R1+0x1cd4], R16 ;  /* 0x001cd41001007387 */ /* 0x0001e80000100800 */
[----:B0-----:R-:W4:Y:S01]  /*122b10*/  LDL.LU R16, [R1+0x3d8] ;  /* 0x0003d80001107983 */ /* 0x001f220000300800 */
[----:B------:R-:W-:Y:S02]  /*122b20*/  SHF.R.U32.HI R14, RZ, 0x8, R14 ;  /* 0x00000008ff0e7819 */ /* 0x000fe4000001160e */
[----:B------:R-:W-:Y:S01]  /*122b30*/  SHF.R.U32.HI R17, RZ, 0x8, R17 ;  /* 0x00000008ff117819 */ /* 0x000fe20000011611 */
[----:B------:R-:W4:Y:S01]  /*122b40*/  LDL.LU R18, [R1+0x2a0] ;  /* 0x0002a00001127983 */ /* 0x000f220000300800 */
        /* <DEDUP_REMOVED lines=8> */
[----:B------:R-:W-:Y:S01]  /*122bd0*/  LOP3.LUT R29, R29, 0xffff, RZ, 0xc0, !PT ;  /* 0x0000ffff1d1d7812 */ /* 0x000fe200078ec0ff */
[----:B------:R0:W-:Y:S01]  /*122be0*/  STL.64 [R1+0xcb0], R24 ;  /* 0x000cb01801007387 */ /* 0x0001e20000100a00 */
[----:B------:R-:W-:-:S03]  /*122bf0*/  SHF.R.U32.HI R21, RZ, 0x8, R21 ;  /* 0x00000008ff157819 */ /* 0x000fc60000011615 */
[----:B------:R1:W-:Y:S04]  /*122c00*/  STL [R1+0x524], R14 ;  /* 0x0005240e01007387 */ /* 0x0003e80000100800 */
[----:B------:R1:W-:Y:S01]  /*122c10*/  STL [R1+0xd0], R13 ;  /* 0x0000d00d01007387 */ /* 0x0003e20000100800 */
[----:B------:R-:W-:Y:S02]  /*122c20*/  LOP3.LUT R21, R21, 0xffff, RZ, 0xc0, !PT ;  /* 0x0000ffff15157812 */ /* 0x000fe400078ec0ff */
[----:B0-----:R-:W-:Y:S01]  /*122c30*/  IADD3 R24, P1, R6, R55, RZ ;  /* 0x0000003706187210 */ /* 0x001fe20007f3e0ff */
[----:B-1----:R-:W4:Y:S01]  /*122c40*/  LDL.LU R14, [R1+0x3dc] ;  /* 0x0003dc00010e7983 */ /* 0x002f220000300800 */
[----:B------:R-:W-:-:S03]  /*122c50*/  PRMT R13, R29, 0x3340, R0 ;  /* 0x000033401d0d7816 */ /* 0x000fc60000000000 */
[----:B------:R-:W-:Y:S01]  /*122c60*/  IMAD.X R25, R19, 0x1, R54, P1 ;  /* 0x0000000113197824 */ /* 0x000fe200008e0636 */
[----:B------:R-:W-:Y:S01]  /*122c70*/  STL [R1+0x5e44], R29 ;  /* 0x005e441d01007387 */ /* 0x000fe20000100800 */
[----:B------:R-:W-:Y:S02]  /*122c80*/  PRMT R21, R21, 0x3340, R0 ;  /* 0x0000334015157816 */ /* 0x000fe40000000000 */
[----:B---3--:R-:W-:Y:S02]  /*122c90*/  LOP3.LUT R17, R12, 0xffff, RZ, 0xc0, !PT ;  /* 0x0000ffff0c117812 */ /* 0x008fe400078ec0ff */
[----:B--2---:R-:W-:-:S04]  /*122ca0*/  LOP3.LUT R20, R28, 0xffff, RZ, 0xc0, !PT ;  /* 0x0000ffff1c147812 */ /* 0x004fc800078ec0ff */
[--C-:B------:R-:W-:Y:S02]  /*122cb0*/  PRMT R12, R17, 0x3340, R20.reuse ;  /* 0x00003340110c7816 */ /* 0x100fe40000000014 */
[----:B------:R-:W-:Y:S02]  /*122cc0*/  SHF.R.U32.HI R17, RZ, 0x8, R17 ;  /* 0x00000008ff117819 */ /* 0x000fe40000011611 */
[----:B------:R-:W-:Y:S02]  /*122cd0*/  SHF.R.U32.HI R20, RZ, 0x8, R20 ;  /* 0x00000008ff147819 */ /* 0x000fe40000011614 */
[----:B------:R-:W-:Y:S02]  /*122ce0*/  LOP3.LUT R17, R17, 0xffff, RZ, 0xc0, !PT ;  /* 0x0000ffff11117812 */ /* 0x000fe400078ec0ff */
[----:B------:R-:W-:Y:S02]  /*122cf0*/  LOP3.LUT R20, R20, 0xffff, RZ, 0xc0, !PT ;  /* 0x0000ffff14147812 */ /* 0x000fe400078ec0ff */
[----:B------:R-:W-:-:S02]  /*122d00*/  PRMT R22, R12, 0x5410, R13 ;  /* 0x000054100c167816 */ /* 0x000fc4000000000d */
[----:B------:R-:W-:Y:S01]  /*122d10*/  PRMT R28, R17, 0x3340, R20 ;  /* 0x00003340111c7816 */ /* 0x000fe20000000014 */
[----:B------:R-:W2:Y:S04]  /*122d20*/  LDL.LU R13, [R1+0x2a4] ;  /* 0x0002a400010d7983 */ /* 0x000ea80000300800 */
[----:B------:R-:W3:Y:S04]  /*122d30*/  LDL.LU R12, [R1+0x334] ;  /* 0x00033400010c7983 */ /* 0x000ee80000300800 */
[----:B------:R-:W-:Y:S01]  /*122d40*/  STL [R1+0x1f3c], R22 ;  /* 0x001f3c1601007387 */ /* 0x000fe20000100800 */
[----:B----4-:R-:W-:-:S03]  /*122d50*/  LOP3.LUT R17, R16, 0xffff, RZ, 0xc0, !PT ;  /* 0x0000ffff10117812 */ /* 0x010fc600078ec0ff */
[----:B------:R-:W-:Y:S01]  /*122d60*/  STL.64 [R1+0xca8], R24 ;  /* 0x000ca81801007387 */ /* 0x000fe20000100a00 */
[----:B------:R-:W-:-:S03]  /*122d70*/  LOP3.LUT R16, R33, 0xffff, RZ, 0xc0, !PT ;  /* 0x0000ffff21107812 */ /* 0x000fc600078ec0ff */
[----:B------:R-:W-:Y:S04]  /*122d80*/  STL [R1+0x5c88], R28 ;  /* 0x005c881c01007387 */ /* 0x000fe80000100800 */
[----:B------:R0:W-:Y:S04]  /*122d90*/  STL [R1+0xcc], R21 ;  /* 0x0000cc1501007387 */ /* 0x0001e80000100800 */
[----:B------:R-:W4:Y:S01]  /*122da0*/  LDL.LU R33, [R1+0x5fc8] ;  /* 0x005fc80001217983 */ /* 0x000f220000300800 */
[----:B------:R-:W-:-:S04]  /*122db0*/  LOP3.LUT R18, R18, 0xffff, RZ, 0xc0, !PT ;  /* 0x0000ffff12127812 */ /* 0x000fc800078ec0ff */
[----:B------:R-:W-:Y:S02]  /*122dc0*/  PRMT R20, R17, 0x3340, R18 ;  /* 0x0000334011147816 */ /* 0x000fe40000000012 */
[----:B0-----:R-:W-:Y:S02]  /*122dd0*/  PRMT R21, R16, 0x3340, R0 ;  /* 0x0000334010157816 */ /* 0x001fe40000000000 */
[----:B------:R-:W-:Y:S02]  /*122de0*/  SHF.R.U32.HI R17, RZ, 0x8, R17 ;  /* 0x00000008ff117819 */ /* 0x000fe40000011611 */
[----:B------:R-:W-:Y:S02]  /*122df0*/  SHF.R.U32.HI R18, RZ, 0x8, R18 ;  /* 0x00000008ff127819 */ /* 0x000fe40000011612 */
[----:B------:R-:W-:Y:S02]  /*122e00*/  PRMT R22, R20, 0x5410, R21 ;  /* 0x0000541014167816 */ /* 0x000fe40000000015 */
[----:B------:R-:W-:-:S02]  /*122e10*/  SHF.R.U32.HI R16, RZ, 0x8, R16 ;  /* 0x00000008ff107819 */ /* 0x000fc40000011610 */
[----:B------:R-:W-:Y:S02]  /*122e20*/  IADD3 R20, P1, R6, R53, RZ ;  /* 0x0000003506147210 */ /* 0x000fe40007f3e0ff */
[----:B------:R-:W-:Y:S02]  /*122e30*/  LOP3.LUT R17, R17, 0xffff, RZ, 0xc0, !PT ;  /* 0x0000ffff11117812 */ /* 0x000fe400078ec0ff */
[----:B------:R-:W-:Y:S02]  /*122e40*/  LOP3.LUT R18, R18, 0xffff, RZ, 0xc0, !PT ;  /* 0x0000ffff12127812 */ /* 0x000fe400078ec0ff */
[----:B------:R-:W-:Y:S01]  /*122e50*/  LOP3.LUT R16, R16, 0xffff, RZ, 0xc0, !PT ;  /* 0x0000ffff10107812 */ /* 0x000fe200078ec0ff */
[----:B------:R-:W-:Y:S01]  /*122e60*/  IMAD.X R21, R19, 0x1, R52, P1 ;  /* 0x0000000113157824 */ /* 0x000fe200008e0634 */
[----:B------:R-:W-:Y:S02]  /*122e70*/  PRMT R18, R17, 0x3340, R18 ;  /* 0x0000334011127816 */ /* 0x000fe40000000012 */
[----:B------:R-:W-:Y:S01]  /*122e80*/  PRMT R17, R16, 0x3340, R0 ;  /* 0x0000334010117816 */ /* 0x000fe20000000000 */
[----:B------:R-:W-:Y:S01]  /*122e90*/  STL [R1+0x1cc4], R22 ;  /* 0x001cc41601007387 */ /* 0x000fe20000100800 */
[----:B------:R-:W-:-:S03]  /*122ea0*/  LOP3.LUT R16, R14, 0xffff, RZ, 0xc0, !PT ;  /* 0x0000ffff0e107812 */ /* 0x000fc600078ec0ff */
[----:B------:R-:W-:Y:S01]  /*122eb0*/  STL.64 [R1+0xca0], R20 ;  /* 0x000ca01401007387 */ /* 0x000fe20000100a00 */
[----:B------:R-:W-:-:S03]  /*122ec0*/  LOP3.LUT R14, R32, 0xffff, RZ, 0xc0, !PT ;  /* 0x0000ffff200e7812 */ /* 0x000fc600078ec0ff */
[----:B------:R0:W-:Y:S04]  /*122ed0*/  STL [R1+0x1ab0], R18 ;  /* 0x001ab01201007387 */ /* 0x0001e80000100800 */
[----:B------:R1:W-:Y:S04]  /*122ee0*/  STL [R1+0xac], R17 ;  /* 0x0000ac1101007387 */ /* 0x0003e80000100800 */
[----:B------:R-:W4:Y:S01]  /*122ef0*/  LDL.LU R32, [R1+0x5fc4] ;  /* 0x005fc40001207983 */ /* 0x000f220000300800 */
[----:B0-----:R-:W-:-:S03]  /*122f00*/  LOP3.LUT R18, R30, 0xffff, RZ, 0xc0, !PT ;  /* 0x0000ffff1e127812 */ /* 0x001fc600078ec0ff */
[----:B------:R-:W4:Y:S01]  /*122f10*/  LDL.LU R30, [R1+0x5fc0] ;  /* 0x005fc000011e7983 */ /* 0x000f220000300800 */
[----:B--2---:R-:W-:Y:S02]  /*122f20*/  LOP3.LUT R20, R13, 0xffff, RZ, 0xc0, !PT ;  /* 0x0000ffff0d147812 */ /* 0x004fe400078ec0ff */
[----:B---3--:R-:W-:Y:S02]  /*122f30*/  LOP3.LUT R21, R12, 0xffff, RZ, 0xc0, !PT ;  /* 0x0000ffff0c157812 */ /* 0x008fe400078ec0ff */
[----:B----4-:R-:W-:Y:S02]  /*122f40*/  LOP3.LUT R22, R33, 0xffff, RZ, 0xc0, !PT ;  /* 0x0000ffff21167812 */ /* 0x010fe400078ec0ff */
[----:B------:R-:W2:Y:S04]  /*122f50*/  LDL.LU R33, [R1+0x5fbc] ;  /* 0x005fbc0001217983 */ /* 0x000ea80000300800 */
[----:B------:R-:W3:Y:S04]  /*122f60*/  LDL.LU R13, [R1+0x56dc] ;  /* 0x0056dc00010d7983 */ /* 0x000ee80000300800 */
[----:B------:R-:W4:Y:S04]  /*122f70*/  LDL.LU R12, [R1+0x520] ;  /* 0x00052000010c7983 */ /* 0x000f280000300800 */
[----:B-1----:R-:W2:Y:S01]  /*122f80*/  LDL.LU R17, [R1+0x6e0] ;  /* 0x0006e00001117983 */ /* 0x002ea20000300800 */
[----:B------:R-:W-:-:S02]  /*122f90*/  PRMT R25, R14, 0x3340, R0 ;  /* 0x000033400e197816 */ /* 0x000fc40000000000 */
[----:B------:R-:W-:-:S04]  /*122fa0*/  PRMT R24, R16, 0x3340, R20 ;  /* 0x0000334010187816 */ /* 0x000fc80000000014 */
[----:B------:R-:W-:Y:S02]  /*122fb0*/  PRMT R26, R24, 0x5410, R25 ;  /* 0x00005410181a7816 */ /* 0x000fe40000000019 */
[----:B------:R-:W-:Y:S02]  /*122fc0*/  PRMT R25, R18, 0x3340, R0 ;  /* 0x0000334012197816 */ /* 0x000fe40000000000 */
[----:B------:R-:W-:Y:S01]  /*122fd0*/  PRMT R24, R21, 0x3340, R22 ;  /* 0x0000334015187816 */ /* 0x000fe20000000016 */
[----:B------:R0:W-:Y:S01]  /*122fe0*/  STL [R1+0x1ca8], R26 ;  /* 0x001ca81a01007387 */ /* 0x0001e20000100800 */
[----:B------:R-:W-:Y:S02]  /*122ff0*/  SHF.R.U32.HI R16, RZ, 0x8, R16 ;  /* 0x00000008ff107819 */ /* 0x000fe40000011610 */
[----:B------:R-:W-:Y:S02]  /*123000*/  SHF.R.U32.HI R20, RZ, 0x8, R20 ;  /* 0x00000008ff147819 */ /* 0x000fe40000011614 */
[----:B------:R-:W-:-:S02]  /*123010*/  SHF.R.U32.HI R21, RZ, 0x8, R21 ;  /* 0x00000008ff157819 */ /* 0x000fc40000011615 */
[----:B------:R-:W-:Y:S02]  /*123020*/  SHF.R.U32.HI R22, RZ, 0x8, R22 ;  /* 0x00000008ff167819 */ /* 0x000fe40000011616 */
[----:B0-----:R-:W-:Y:S02]  /*123030*/  PRMT R26, R24, 0x5410, R25 ;  /* 0x00005410181a7816 */ /* 0x001fe40000000019 */
[----:B------:R-:W-:Y:S02]  /*123040*/  IADD3 R24, P1, R6, R51, RZ ;  /* 0x0000003306187210 */ /* 0x000fe40007f3e0ff */
[----:B------:R-:W-:Y:S02]  /*123050*/  LOP3.LUT R16, R16, 0xffff, RZ, 0xc0, !PT ;  /* 0x0000ffff10107812 */ /* 0x000fe400078ec0ff */
[----:B------:R-:W-:Y:S01]  /*123060*/  LOP3.LUT R20, R20, 0xffff, RZ, 0xc0, !PT ;  /* 0x0000ffff14147812 */ /* 0x000fe200078ec0ff */
[----:B------:R-:W-:Y:S01]  /*123070*/  IMAD.X R25, R19, 0x1, R50, P1 ;  /* 0x0000000113197824 */ /* 0x000fe200008e0632 */
[----:B------:R-:W-:-:S02]  /*123080*/  LOP3.LUT R21, R21, 0xffff, RZ, 0xc0, !PT ;  /* 0x0000ffff15157812 */ /* 0x000fc400078ec0ff */
[----:B------:R-:W-:Y:S02]  /*123090*/  LOP3.LUT R22, R22, 0xffff, RZ, 0xc0, !PT ;  /* 0x0000ffff16167812 */ /* 0x000fe400078ec0ff */
[----:B------:R-:W-:Y:S02]  /*1230a0*/  PRMT R16, R16, 0x3340, R20 ;  /* 0x0000334010107816 */ /* 0x000fe40000000014 */
[----:B------:R-:W-:Y:S02]  /*1230b0*/  IADD3 R20, P1, R6, R49, RZ ;  /* 0x0000003106147210 */ /* 0x000fe40007f3e0ff */
[----:B------:R-:W-:Y:S01]  /*1230c0*/  PRMT R22, R21, 0x3340, R22 ;  /* 0x0000334015167816 */ /* 0x000fe20000000016 */
[----:B------:R-:W-:Y:S02]  /*1230d0*/  STL [R1+0x1ca4], R26 ;  /* 0x001ca41a01007387 */ /* 0x000fe40000100800 */
[----:B------:R-:W-:Y:S01]  /*1230e0*/  IMAD.X R21, R19, 0x1, R47, P1 ;  /* 0x0000000113157824 */ /* 0x000fe200008e062f */
[----:B------:R-:W-:Y:S01]  /*1230f0*/  SHF.R.U32.HI R14, RZ, 0x8, R14 ;  /* 0x00000008ff0e7819 */ /* 0x000fe2000001160e */
[----:B------:R-:W-:Y:S04]  /*123100*/  STL.64 [R1+0xc90], R24 ;  /* 0x000c901801007387 */ /* 0x000fe80000100a00 */
[----:B------:R-:W-:Y:S04]  /*123110*/  STL [R1+0x1a94], R22 ;  /* 0x001a941601007387 */ /* 0x000fe80000100800 */
[----:B------:R0:W-:Y:S04]  /*123120*/  STL [R1+0x224], R16 ;  /* 0x0002241001007387 */ /* 0x0001e80000100800 */
[----:B------:R1:W-:Y:S01]  /*123130*/  STL.64 [R1+0xc88], R20 ;  /* 0x000c881401007387 */ /* 0x0003e20000100a00 */
[----:B------:R-:W-:-:S04]  /*123140*/  SHF.R.U32.HI R18, RZ, 0x8, R18 ;  /* 0x00000008ff127819 */ /* 0x000fc80000011612 */
[----:B------:R-:W-:Y:S01]  /*123150*/  LOP3.LUT R18, R18, 0xffff, RZ, 0xc0, !PT ;  /* 0x0000ffff12127812 */ /* 0x000fe200078ec0ff */
[----:B0-----:R-:W2:Y:S01]  /*123160*/  LDL.LU R16, [R1+0x528] ;  /* 0x0005280001107983 */ /* 0x001ea20000300800 */
[----:B-1----:R-:W-:Y:S02]  /*123170*/  LOP3.LUT R20, R14, 0xffff, RZ, 0xc0, !PT ;  /* 0x0000ffff0e147812 */ /* 0x002fe400078ec0ff */
[--C-:B------:R-:W-:Y:S01]  /*123180*/  PRMT R18, R18, 0x3340, R0.reuse ;  /* 0x0000334012127816 */ /* 0x100fe20000000000 */
[----:B------:R-:W2:Y:S01]  /*123190*/  LDL.LU R14, [R1+0x56e0] ;  /* 0x0056e000010e7983 */ /* 0x000ea20000300800 */
[----:B------:R-:W-:Y:S02]  /*1231a0*/  PRMT R22, R20, 0x3340, R0 ;  /* 0x0000334014167816 */ /* 0x000fe40000000000 */
[----:B------:R-:W-:-:S05]  /*1231b0*/  IADD3 R20, P1, R6, R48, RZ ;  /* 0x0000003006147210 */ /* 0x000fca0007f3e0ff */
[----:B------:R-:W-:Y:S01]  /*1231c0*/  IMAD.X R21, R19, 0x1, R46, P1 ;  /* 0x0000000113157824 */ /* 0x000fe200008e062e */
[----:B------:R-:W-:Y:S04]  /*1231d0*/  STL [R1+0x18], R22 ;  /* 0x0000181601007387 */ /* 0x000fe80000100800 */
[----:B------:R0:W-:Y:S04]  /*1231e0*/  STL.64 [R1+0xc98], R20 ;  /* 0x000c981401007387 */ /* 0x0001e80000100a00 */
[----:B------:R1:W-:Y:S01]  /*1231f0*/  STL [R1+0x1c], R18 ;  /* 0x00001c1201007387 */ /* 0x0003e20000100800 */
[----:B0-----:R-:W-:-:S02]  /*123200*/  LOP3.LUT R20, R30, 0xffff, RZ, 0xc0, !PT ;  /* 0x0000ffff1e147812 */ /* 0x001fc400078ec0ff */
[----:B------:R-:W-:Y:S02]  /*123210*/  LOP3.LUT R21, R32, 0xffff, RZ, 0xc0, !PT ;  /* 0x0000ffff20157812 */ /* 0x000fe400078ec0ff */
[----:B---3--:R-:W-:Y:S02]  /*123220*/  LOP3.LUT R13, R13, 0xffff, RZ, 0xc0, !PT ;  /* 0x0000ffff0d0d7812 */ /* 0x008fe400078ec0ff */
[----:B----4-:R-:W-:Y:S02]  /*123230*/  LOP3.LUT R12, R12, 0xffff, RZ, 0xc0, !PT ;  /* 0x0000ffff0c0c7812 */ /* 0x010fe400078ec0ff */
[----:B--2---:R-:W-:-:S04]  /*123240*/  LOP3.LUT R17, R17, 0xffff, RZ, 0xc0, !PT ;  /* 0x0000ffff11117812 */ /* 0x004fc800078ec0ff */
[----:B-1----:R-:W-:Y:S02]  /*123250*/  PRMT R18, R13, 0x3340, R17 ;  /* 0x000033400d127816 */ /* 0x002fe40000000011 */
[----:B------:R-:W-:Y:S02]  /*123260*/  SHF.R.U32.HI R13, RZ, 0x8, R13 ;  /* 0x00000008ff0d7819 */ /* 0x000fe4000001160d */
[----:B------:R-:W-:Y:S02]  /*123270*/  SHF.R.U32.HI R17, RZ, 0x8, R17 ;  /* 0x00000008ff117819 */ /* 0x000fe40000011611 */
[----:B------:R-:W-:Y:S02]  /*123280*/  PRMT R19, R12, 0x3340, R0 ;  /* 0x000033400c137816 */ /* 0x000fe40000000000 */
[----:B------:R-:W-:Y:S02]  /*123290*/  LOP3.LUT R13, R13, 0xffff, RZ, 0xc0, !PT ;  /* 0x0000ffff0d0d7812 */ /* 0x000fe400078ec0ff */
[----:B------:R-:W-:-:S02]  /*1232a0*/  LOP3.LUT R17, R17, 0xffff, RZ, 0xc0, !PT ;  /* 0x0000ffff11117812 */ /* 0x000fc400078ec0ff */
[----:B------:R-:W-:Y:S02]  /*1232b0*/  PRMT R18, R18, 0x5410, R19 ;  /* 0x0000541012127816 */ /* 0x000fe40000000013 */
[----:B------:R-:W-:-:S03]  /*1232c0*/  PRMT R13, R13, 0x3340, R17 ;  /* 0x000033400d0d7816 */ /* 0x000fc60000000011 */
[----:B------:R-:W-:Y:S04]  /*1232d0*/  STL [R1+0x1c98], R18 ;  /* 0x001c981201007387 */ /* 0x000fe80000100800 */
[----:B------:R0:W-:Y:S04]  /*1232e0*/  STL [R1+0x1a5c], R13 ;  /* 0x001a5c0d01007387 */ /* 0x0001e80000100800 */
[----:B------:R-:W2:Y:S01]  /*1232f0*/  LDL.LU R30, [R1+0x5fb8] ;  /* 0x005fb800011e7983 */ /* 0x000ea20000300800 */
[----:B------:R-:W-:-:S04]  /*123300*/  SHF.R.U32.HI R12, RZ, 0x8, R12 ;  /* 0x00000008ff0c7819 */ /* 0x000fc8000001160c */
[----:B------:R-:W-:-:S04]  /*123310*/  LOP3.LUT R12, R12, 0xffff, RZ, 0xc0, !PT ;  /* 0x0000ffff0c0c7812 */ /* 0x000fc800078ec0ff */
[----:B------:R-:W-:-:S05]  /*123320*/  PRMT R12, R12, 0x3340, R0 ;  /* 0x000033400c0c7816 */ /* 0x000fca0000000000 */
[----:B------:R1:W-:Y:S04]  /*123330*/  STL [R1+0x20], R12 ;  /* 0x0000200c01007387 */ /* 0x0003e80000100800 */
[----:B0-----:R-:W3:Y:S04]  /*123340*/  LDL.LU R13, [R1+0x8c0] ;  /* 0x0008c000010d7983 */ /* 0x001ee80000300800 */
[----:B-1----:R-:W4:Y:S04]  /*123350*/  LDL.LU R12, [R1+0x594] ;  /* 0x00059400010c7983 */ /* 0x002f280000300800 */
[----:B------:R-:W3:Y:S01]  /*123360*/  LDL.LU R32, [R1+0x5fb4] ;  /* 0x005fb40001207983 */ /* 0x000ee20000300800 */
[----:B------:R-:W-:-:S02]  /*123370*/  LOP3.LUT R31, R31, 0xffff, RZ, 0xc0, !PT ;  /* 0x0000ffff1f1f7812 */ /* 0x000fc400078ec0ff */
[----:B------:R-:W-:Y:S02]  /*123380*/  PRMT R17, R20, 0x3340, R21 ;  /* 0x0000334014117816 */ /* 0x000fe40000000015 */
[----:B------:R-:W-:-:S04]  /*123390*/  PRMT R18, R31, 0x3340, R0 ;  /* 0x000033401f127816 */ /* 0x000fc80000000000 */
[----:B------:R-:W-:Y:S01]  /*1233a0*/  PRMT R18, R17, 0x5410, R18 ;  /* 0x0000541011127816 */ /* 0x000fe20000000012 */
[----:B------:R-:W-:Y:S01]  /*1233b0*/  STL [R1+0x5e4c], R31 ;  /* 0x005e4c1f01007387 */ /* 0x000fe20000100800 */
[----:B------:R-:W-:Y:S02]  /*1233c0*/  LOP3.LUT R19, R16, 0xffff, RZ, 0xc0, !PT ;  /* 0x0000ffff10137812 */ /* 0x000fe400078ec0ff */
[----:B------:R-:W-:Y:S01]  /*1233d0*/  LOP3.LUT R17, R14, 0xffff, RZ, 0xc0, !PT ;  /* 0x0000ffff0e117812 */ /* 0x000fe200078ec0ff */
[----:B------:R2:W-:Y:S01]  /*1233e0*/  STL [R1+0x1f30], R18 ;  /* 0x001f301201007387 */ /* 0x0005e20000100800 */
[----:B------:R-:W-:Y:S01]  /*1233f0*/  PRMT R16, R19, 0x3340, R0 ;  /* 0x0000334013107816 */ /* 0x000fe20000000000 */
[----:B------:R-:W-:Y:S01]  /*123400*/  VIADD R6, R6, UR6 ;  /* 0x0000000606067c36 */ /* 0x000fe20008000000 */
[----:B------:R-:W-:Y:S01]  /*123410*/  SHF.R.U32.HI R20, RZ, 0x8, R20 ;  /* 0x00000008ff147819 */ /* 0x000fe20000011614 */
[----:B------:R-:W-:Y:S01]  /*123420*/  ULDC UR6, c[0x0][0x248] ;  /* 0x0000920000067ab9 */ /* 0x000fe20000000800 */
[----:B------:R-:W-:-:S02]  /*123430*/  SHF.R.U32.HI R21, RZ, 0x8, R21 ;  /* 0x00000008ff157819 */ /* 0x000fc40000011615 */
[----:B------:R-:W-:Y:S02]  /*123440*/  IADD3 R24, P1, R6, R59, RZ ;  /* 0x0000003b06187210 */ /* 0x000fe40007f3e0ff */
[----:B------:R-:W-:Y:S02]  /*123450*/  LOP3.LUT R20, R20, 0xffff, RZ, 0xc0, !PT ;  /* 0x0000ffff14147812 */ /* 0x000fe400078ec0ff */
[----:B------:R-:W-:Y:S02]  /*123460*/  LOP3.LUT R21, R21, 0xffff, RZ, 0xc0, !PT ;  /* 0x0000ffff15157812 */ /* 0x000fe400078ec0ff */
[----:B--2---:R-:W-:-:S04]  /*123470*/  LOP3.LUT R18, R30, 0xffff, RZ, 0xc0, !PT ;  /* 0x0000ffff1e127812 */ /* 0x004fc800078ec0ff */
[----:B------:R-:W-:Y:S02]  /*123480*/  PRMT R14, R17, 0x3340, R18 ;  /* 0x00003340110e7816 */ /* 0x000fe40000000012 */
[----:B------:R-:W-:Y:S02]  /*123490*/  SHF.R.U32.HI R17, RZ, 0x8, R17 ;  /* 0x00000008ff117819 */ /* 0x000fe40000011611 */
[----:B------:R-:W-:Y:S02]  /*1234a0*/  PRMT R22, R14, 0x5410, R16 ;  /* 0x000054100e167816 */ /* 0x000fe40000000010 */
[----:B------:R-:W-:Y:S01]  /*1234b0*/  SHF.R.U32.HI R18, RZ, 0x8, R18 ;  /* 0x00000008ff127819 */ /* 0x000fe20000011612 */
[----:B------:R-:W2:Y:S01]  /*1234c0*/  LDL.LU R14, [R1+0x8c4] ;  /* 0x0008c400010e7983 */ /* 0x000ea20000300800 */
[----:B------:R-:W-:Y:S02]  /*1234d0*/  SHF.R.S32.HI R16, RZ, 0x1f, R6 ;  /* 0x0000001fff107819 */ /* 0x000fe40000011406 */
[----:B------:R-:W-:-:S02]  /*1234e0*/  LOP3.LUT R17, R17, 0xffff, RZ, 0xc0, !PT ;  /* 0x0000ffff11117812 */ /* 0x000fc400078ec0ff */
[----:B------:R-:W-:Y:S01]  /*1234f0*/  LOP3.LUT R18, R18, 0xffff, RZ, 0xc0, !PT ;  /* 0x0000ffff12127812 */ /* 0x000fe200078ec0ff */
[----:B------:R-:W-:Y:S01]  /*123500*/  IMAD.X R25, R16, 0x1, R58, P1 ;  /* 0x0000000110197824 */ /* 0x000fe200008e063a */
[----:B------:R-:W-:Y:S02]  /*123510*/  PRMT R30, R20, 0x3340, R21 ;  /* 0x00003340141e7816 */ /* 0x000fe40000000015 */
[----:B------:R-:W-:Y:S01]  /*123520*/  PRMT R20, R17, 0x3340, R18 ;  /* 0x0000334011147816 */ /* 0x000fe20000000012 */
[----:B------:R-:W-:Y:S04]  /*123530*/  STL [R1+0x1c74], R22 ;  /* 0x001c741601007387 */ /* 0x000fe80000100800 */
[----:B------:R-:W-:Y:S01]  /*123540*/  STL.64 [R1+0xc78], R24 ;  /* 0x000c781801007387 */ /* 0x000fe20000100a00 */
[----:B---3--:R-:W-:-:S03]  /*123550*/  LOP3.LUT R17, R32, 0xffff, RZ, 0xc0, !PT ;  /* 0x0000ffff20117812 */ /* 0x008fc600078ec0ff */
[----:B------:R-:W-:Y:S04]  /*123560*/  STL [R1+0x5c8c], R30 ;  /* 0x005c8c1e01007387 */ /* 0x000fe80000100800 */
[----:B------:R4:W-:Y:S04]  /*123570*/  STL [R1+0x508], R20 ;  /* 0x0005081401007387 */ /* 0x0009e80000100800 */
[----:B------:R-:W3:Y:S01]  /*123580*/  LDL.LU R32, [R1+0x5fb0] ;  /* 0x005fb00001207983 */ /* 0x000ee20000300800 */
[----:B------:R-:W-:Y:S02]  /*123590*/  LOP3.LUT R18, R13, 0xffff, RZ, 0xc0, !PT ;  /* 0x0000ffff0d127812 */ /* 0x000fe400078ec0ff */
[----:B----4-:R-:W-:-:S02]  /*1235a0*/  LOP3.LUT R20, R12, 0xffff, RZ, 0xc0, !PT ;  /* 0x0000ffff0c147812 */ /* 0x010fc400078ec0ff */
[----:B------:R-:W-:Y:S02]  /*1235b0*/  PRMT R13, R17, 0x3340, R0 ;  /* 0x00003340110d7816 */ /* 0x000fe40000000000 */
[----:B------:R-:W-:Y:S02]  /*1235c0*/  PRMT R12, R18, 0x3340, R20 ;  /* 0x00003340120c7816 */ /* 0x000fe40000000014 */
        /* <DEDUP_REMOVED lines=9> */
[----:B------:R-:W4:Y:S01]  /*123660*/  LDL.LU R13, [R1+0x3f4] ;  /* 0x0003f400010d7983 */ /* 0x000f220000300800 */
[----:B------:R-:W-:Y:S02]  /*123670*/  PRMT R18, R18, 0x3340, R20 ;  /* 0x0000334012127816 */ /* 0x000fe40000000014 */
[----:B------:R-:W-:Y:S01]  /*123680*/  PRMT R17, R17, 0x3340, R0 ;  /* 0x0000334011117816 */ /* 0x000fe20000000000 */
[----:B------:R-:W4:Y:S04]  /*123690*/  LDL.LU R12, [R1+0x2bc] ;  /* 0x0002bc00010c7983 */ /* 0x000f280000300800 */
[----:B------:R-:W-:Y:S01]  /*1236a0*/  STL [R1+0x1c3c], R21 ;  /* 0x001c3c1501007387 */ /* 0x000fe20000100800 */
[----:B------:R-:W-:-:S03]  /*1236b0*/  LOP3.LUT R33, R33, 0xffff, RZ, 0xc0, !PT ;  /* 0x0000ffff21217812 */ /* 0x000fc600078ec0ff */
[----:B------:R-:W-:Y:S04]  /*1236c0*/  STL.64 [R1+0xc80], R24 ;  /* 0x000c801801007387 */ /* 0x000fe80000100a00 */
[----:B------:R-:W-:Y:S04]  /*1236d0*/  STL [R1+0x504], R18 ;  /* 0x0005041201007387 */ /* 0x000fe80000100800 */
[----:B------:R3:W-:Y:S01]  /*1236e0*/  STL [R1+0x28], R17 ;  /* 0x0000281101007387 */ /* 0x0007e20000100800 */
[----:B------:R-:W-:Y:S02]  /*1236f0*/  PRMT R20, R33, 0x3340, R0 ;  /* 0x0000334021147816 */ /* 0x000fe40000000000 */
[----:B------:R-:W-:-:S04]  /*123700*/  SHF.R.U32.HI R19, RZ, 0x8, R19 ;  /* 0x00000008ff137819 */ /* 0x000fc80000011613 */
[----:B------:R-:W-:Y:S01]  /*123710*/  LOP3.LUT R19, R19, 0xffff, RZ, 0xc0, !PT ;  /* 0x0000ffff13137812 */ /* 0x000fe200078ec0ff */
[----:B------:R-:W-:Y:S03]  /*123720*/  STL [R1+0x5e50], R33 ;  /* 0x005e502101007387 */ /* 0x000fe60000100800 */
[----:B------:R-:W-:Y:S02]  /*123730*/  PRMT R19, R19, 0x3340, R0 ;  /* 0x0000334013137816 */ /* 0x000fe40000000000 */
[----:B--2---:R-:W-:Y:S02]  /*123740*/  LOP3.LUT R14, R14, 0xffff, RZ, 0xc0, !PT ;  /* 0x0000ffff0e0e7812 */ /* 0x004fe400078ec0ff */
[----:B---3--:R-:W-:-:S04]  /*123750*/  LOP3.LUT R17, R32, 0xffff, RZ, 0xc0, !PT ;  /* 0x0000ffff20117812 */ /* 0x008fc800078ec0ff */
[--C-:B------:R-:W-:Y:S02]  /*123760*/  PRMT R18, R14, 0x3340, R17.reuse ;  /* 0x000033400e127816 */ /* 0x100fe40000000011 */
[----:B------:R-:W-:Y:S02]  /*123770*/  SHF.R.U32.HI R14, RZ, 0x8, R14 ;  /* 0x00000008ff0e7819 */ /* 0x000fe4000001160e */
[----:B------:R-:W-:Y:S02]  /*123780*/  SHF.R.U32.HI R17, RZ, 0x8, R17 ;  /* 0x00000008ff117819 */ /* 0x000fe40000011611 */
[----:B------:R-:W-:Y:S02]  /*123790*/  PRMT R22, R18, 0x5410, R20 ;  /* 0x0000541012167816 */ /* 0x000fe40000000014 */
[----:B------:R-:W-:Y:S01]  /*1237a0*/  IADD3 R20, P1, R6, R57, RZ ;  /* 0x0000003906147210 */ /* 0x000fe20007f3e0ff */
[----:B------:R-:W2:Y:S01]  /*1237b0*/  LDL.LU R18, [R1+0x400] ;  /* 0x0004000001127983 */ /* 0x000ea20000300800 */
        /* <DEDUP_REMOVED lines=13> */
[----:B------:R-:W-:Y:S02]  /*123890*/  PRMT R13, R19, 0x3340, R0 ;  /* 0x00003340130d7816 */ /* 0x000fe40000000000 */
[----:B------:R-:W-:-:S04]  /*1238a0*/  PRMT R12, R17, 0x3340, R21 ;  /* 0x00003340110c7816 */ /* 0x000fc80000000015 */
[----:B------:R-:W-:Y:S02]  /*1238b0*/  PRMT R20, R12, 0x5410, R13 ;  /* 0x000054100c147816 */ /* 0x000fe4000000000d */
[----:B------:R-:W4:Y:S01]  /*1238c0*/  LDL.LU R13, [R1+0x23c] ;  /* 0x00023c00010d7983 */ /* 0x000f220000300800 */
[----:B------:R-:W-:-:S03]  /*1238d0*/  SHF.R.U32.HI R21, RZ, 0x8, R21 ;  /* 0x00000008ff157819 */ /* 0x000fc60000011615 */
[----:B------:R-:W4:Y:S01]  /*1238e0*/  LDL.LU R12, [R1+0x56e4] ;  /* 0x0056e400010c7983 */ /* 0x000f220000300800 */
[----:B------:R-:W-:-:S03]  /*1238f0*/  SHF.R.U32.HI R19, RZ, 0x8, R19 ;  /* 0x00000008ff137819 */ /* 0x000fc60000011613 */
[----:B------:R0:W-:Y:S01]  /*123900*/  STL [R1+0x1c08], R20 ;  /* 0x001c081401007387 */ /* 0x0001e20000100800 */
[----:B------:R-:W-:Y:S02]  /*123910*/  IADD3 R24, P1, R6, R55, RZ ;  /* 0x0000003706187210 */ /* 0x000fe40007f3e0ff */
[----:B------:R-:W-:Y:S02]  /*123920*/  LOP3.LUT R21, R21, 0xffff, RZ, 0xc0, !PT ;  /* 0x0000ffff15157812 */ /* 0x000fe400078ec0ff */
[----:B------:R-:W-:Y:S02]  /*123930*/  LOP3.LUT R19, R19, 0xffff, RZ, 0xc0, !PT ;  /* 0x0000ffff13137812 */ /* 0x000fe400078ec0ff */
[----:B0-----:R-:W-:Y:S01]  /*123940*/  SHF.R.U32.HI R20, RZ, 0x8, R17 ;  /* 0x00000008ff147819 */ /* 0x001fe20000011611 */
[----:B------:R-:W-:Y:S01]  /*123950*/  IMAD.X R25, R16, 0x1, R54, P1 ;  /* 0x0000000110197824 */ /* 0x000fe200008e0636 */
[----:B------:R-:W4:Y:S02]  /*123960*/  LDL.LU R17, [R1+0x6f0] ;  /* 0x0006f00001117983 */ /* 0x000f240000300800 */
[----:B------:R-:W-:-:S04]  /*123970*/  LOP3.LUT R20, R20, 0xffff, RZ, 0xc0, !PT ;  /* 0x0000ffff14147812 */ /* 0x000fc800078ec0ff */
[----:B------:R-:W-:Y:S02]  /*123980*/  PRMT R21, R20, 0x3340, R21 ;  /* 0x0000334014157816 */ /* 0x000fe40000000015 */
[----:B------:R-:W-:Y:S01]  /*123990*/  PRMT R20, R19, 0x3340, R0 ;  /* 0x0000334013147816 */ /* 0x000fe20000000000 */
[----:B------:R-:W-:Y:S04]  /*1239a0*/  STL.64 [R1+0xc70], R24 ;  /* 0x000c701801007387 */ /* 0x000fe80000100a00 */
[----:B------:R-:W-:Y:S04]  /*1239b0*/  STL [R1+0x3b8], R21 ;  /* 0x0003b81501007387 */ /* 0x000fe80000100800 */
[----:B------:R3:W-:Y:S01]  /*1239c0*/  STL [R1+0x30], R20 ;  /* 0x0000301401007387 */ /* 0x0007e20000100800 */
[----:B--2---:R-:W-:-:S02]  /*1239d0*/  LOP3.LUT R19, R18, 0xffff, RZ, 0xc0, !PT ;  /* 0x0000ffff12137812 */ /* 0x004fc400078ec0ff */
[----:B------:R-:W-:Y:S02]  /*1239e0*/  LOP3.LUT R18, R2, 0xffff, RZ, 0xc0, !PT ;  /* 0x0000ffff02127812 */ /* 0x000fe400078ec0ff */
[----:B------:R-:W2:Y:S01]  /*1239f0*/  LDL.LU R2, [R1+0x5fa8] ;  /* 0x005fa80001027983 */ /* 0x000ea20000300800 */
[----:B---3--:R-:W-:-:S03]  /*123a00*/  LOP3.LUT R20, R34, 0xffff, RZ, 0xc0, !PT ;  /* 0x0000ffff22147812 */ /* 0x008fc600078ec0ff */
[----:B------:R-:W3:Y:S01]  /*123a10*/  LDL.LU R34, [R1+0x5fa4] ;  /* 0x005fa40001227983 */ /* 0x000ee20000300800 */
        /* <DEDUP_REMOVED lines=8> */
[----:B------:R-:W-:Y:S01]  /*123aa0*/  IMAD.X R25, R16, 0x1, R52, P1 ;  /* 0x0000000110197824 */ /* 0x000fe200008e0634 */
[----:B------:R-:W-:Y:S01]  /*123ab0*/  SHF.R.U32.HI R18, RZ, 0x8, R18 ;  /* 0x00000008ff127819 */ /* 0x000fe20000011612 */
[----:B------:R0:W-:Y:S03]  /*123ac0*/  STL [R1+0x1c04], R21 ;  /* 0x001c041501007387 */ /* 0x0001e60000100800 */
[----:B------:R-:W-:Y:S01]  /*123ad0*/  LOP3.LUT R18, R18, 0xffff, RZ, 0xc0, !PT ;  /* 0x0000ffff12127812 */ /* 0x000fe200078ec0ff */
[----:B------:R1:W-:Y:S01]  /*123ae0*/  STL.64 [R1+0xc60], R24 ;  /* 0x000c601801007387 */ /* 0x0003e20000100a00 */
[----:B0-----:R-:W-:-:S02]  /*123af0*/  PRMT R21, R19, 0x3340, R20 ;  /* 0x0000334013157816 */ /* 0x001fc40000000014 */
[--C-:B------:R-:W-:Y:S02]  /*123b00*/  PRMT R19, R18, 0x3340, R0.reuse ;  /* 0x0000334012137816 */ /* 0x100fe40000000000 */
[----:B----4-:R-:W-:Y:S01]  /*123b10*/  LOP3.LUT R20, R14, 0xffff, RZ, 0xc0, !PT ;  /* 0x0000ffff0e147812 */ /* 0x010fe200078ec0ff */
[----:B------:R0:W-:Y:S01]  /*123b20*/  STL [R1+0x1828], R21 ;  /* 0x0018281501007387 */ /* 0x0001e20000100800 */
[----:B------:R-:W-:Y:S02]  /*123b30*/  LOP3.LUT R18, R23, 0xffff, RZ, 0xc0, !PT ;  /* 0x0000ffff17127812 */ /* 0x000fe400078ec0ff */
[----:B------:R-:W-:Y:S02]  /*123b40*/  LOP3.LUT R22, R12, 0xffff, RZ, 0xc0, !PT ;  /* 0x0000ffff0c167812 */ /* 0x000fe400078ec0ff */
[----:B-1----:R-:W-:Y:S02]  /*123b50*/  LOP3.LUT R24, R17, 0xffff, RZ, 0xc0, !PT ;  /* 0x0000ffff11187812 */ /* 0x002fe400078ec0ff */
[----:B0-----:R-:W-:Y:S01]  /*123b60*/  LOP3.LUT R21, R13, 0xffff, RZ, 0xc0, !PT ;  /* 0x0000ffff0d157812 */ /* 0x001fe200078ec0ff */
[----:B------:R0:W-:Y:S01]  /*123b70*/  STL [R1+0x2c], R19 ;  /* 0x00002c1301007387 */ /* 0x0001e20000100800 */
[----:B------:R-:W-:-:S02]  /*123b80*/  PRMT R14, R18, 0x3340, R0 ;  /* 0x00003340120e7816 */ /* 0x000fc40000000000 */
[--C-:B------:R-:W-:Y:S01]  /*123b90*/  PRMT R13, R20, 0x3340, R21.reuse ;  /* 0x00003340140d7816 */ /* 0x100fe20000000015 */
[----:B------:R-:W4:Y:S01]  /*123ba0*/  LDL.LU R23, [R1+0x5fa0] ;  /* 0x005fa00001177983 */ /* 0x000f220000300800 */
[----:B------:R-:W-:Y:S02]  /*123bb0*/  PRMT R25, R22, 0x3340, R24 ;  /* 0x0000334016197816 */ /* 0x000fe40000000018 */
[----:B------:R-:W-:Y:S02]  /*123bc0*/  SHF.R.U32.HI R22, RZ, 0x8, R22 ;  /* 0x00000008ff167819 */ /* 0x000fe40000011616 */
[----:B------:R-:W-:Y:S02]  /*123bd0*/  SHF.R.U32.HI R24, RZ, 0x8, R24 ;  /* 0x00000008ff187819 */ /* 0x000fe40000011618 */
[----:B------:R-:W-:Y:S02]  /*123be0*/  SHF.R.U32.HI R20, RZ, 0x8, R20 ;  /* 0x00000008ff147819 */ /* 0x000fe40000011614 */
[----:B------:R-:W-:-:S02]  /*123bf0*/  SHF.R.U32.HI R21, RZ, 0x8, R21 ;  /* 0x00000008ff157819 */ /* 0x000fc40000011615 */
[----:B------:R-:W-:Y:S02]  /*123c00*/  PRMT R14, R13, 0x5410, R14 ;  /* 0x000054100d0e7816 */ /* 0x000fe4000000000e */
[----:B------:R-:W-:Y:S02]  /*123c10*/  LOP3.LUT R22, R22, 0xffff, RZ, 0xc0, !PT ;  /* 0x0000ffff16167812 */ /* 0x000fe400078ec0ff */
[----:B------:R-:W-:Y:S02]  /*123c20*/  LOP3.LUT R24, R24, 0xffff, RZ, 0xc0, !PT ;  /* 0x0000ffff18187812 */ /* 0x000fe400078ec0ff */
[----:B------:R-:W-:Y:S02]  /*123c30*/  LOP3.LUT R20, R20, 0xffff, RZ, 0xc0, !PT ;  /* 0x0000ffff14147812 */ /* 0x000fe400078ec0ff */
[----:B------:R-:W-:Y:S02]  /*123c40*/  LOP3.LUT R21, R21, 0xffff, RZ, 0xc0, !PT ;  /* 0x0000ffff15157812 */ /* 0x000fe400078ec0ff */
[----:B------:R-:W-:-:S02]  /*123c50*/  PRMT R24, R22, 0x3340, R24 ;  /* 0x0000334016187816 */ /* 0x000fc40000000018 */
[----:B------:R-:W-:Y:S02]  /*123c60*/  PRMT R22, R20, 0x3340, R21 ;  /* 0x0000334014167816 */ /* 0x000fe40000000015 */
[----:B------:R-:W-:-:S04]  /*123c70*/  SHF.R.U32.HI R18, RZ, 0x8, R18 ;  /* 0x00000008ff127819 */ /* 0x000fc80000011612 */
[----:B------:R-:W-:-:S04]  /*123c80*/  LOP3.LUT R18, R18, 0xffff, RZ, 0xc0, !PT ;  /* 0x0000ffff12127812 */ /* 0x000fc800078ec0ff */
[--C-:B------:R-:W-:Y:S02]  /*123c90*/  PRMT R18, R18, 0x3340, R0.reuse ;  /* 0x0000334012127816 */ /* 0x100fe40000000000 */
[----:B---3--:R-:W-:Y:S02]  /*123ca0*/  LOP3.LUT R12, R34, 0xffff, RZ, 0xc0, !PT ;  /* 0x0000ffff220c7812 */ /* 0x008fe400078ec0ff */
[----:B------:R-:W3:Y:S02]  /*123cb0*/  LDL.LU R34, [R1+0x5f9c] ;  /* 0x005f9c0001227983 */ /* 0x000ee40000300800 */
[----:B------:R-:W-:Y:S02]  /*123cc0*/  PRMT R26, R12, 0x3340, R0 ;  /* 0x000033400c1a7816 */ /* 0x000fe40000000000 */
[----:B0-----:R-:W2:Y:S02]  /*123cd0*/  LDL.LU R19, [R1+0x354] ;  /* 0x0003540001137983 */ /* 0x001ea40000300800 */
[----:B------:R-:W-:-:S02]  /*123ce0*/  PRMT R25, R25, 0x5410, R26 ;  /* 0x0000541019197816 */ /* 0x000fc4000000001a */
[----:B------:R-:W4:Y:S01]  /*123cf0*/  LDL.LU R13, [R1+0x240] ;  /* 0x00024000010d7983 */ /* 0x000f220000300800 */
[----:B------:R-:W-:-:S03]  /*123d00*/  IADD3 R26, P1, R6, R51, RZ ;  /* 0x00000033061a7210 */ /* 0x000fc60007f3e0ff */
[----:B------:R0:W-:Y:S02]  /*123d10*/  STL [R1+0x1bf4], R14 ;  /* 0x001bf40e01007387 */ /* 0x0001e40000100800 */
[----:B------:R-:W-:Y:S01]  /*123d20*/  IMAD.X R27, R16, 0x1, R50, P1 ;  /* 0x00000001101b7824 */ /* 0x000fe200008e0632 */
[----:B------:R-:W-:Y:S01]  /*123d30*/  IADD3 R20, P1, R6, R49, RZ ;  /* 0x0000003106147210 */ /* 0x000fe20007f3e0ff */
[----:B0-----:R-:W3:Y:S04]  /*123d40*/  LDL.LU R14, [R1+0x56e8] ;  /* 0x0056e800010e7983 */ /* 0x001ee80000300800 */
[----:B------:R-:W3:Y:S01]  /*123d50*/  LDL.LU R17, [R1+0x544] ;  /* 0x0005440001117983 */ /* 0x000ee20000300800 */
[----:B------:R-:W-:-:S03]  /*123d60*/  IMAD.X R21, R16, 0x1, R47, P1 ;  /* 0x0000000110157824 */ /* 0x000fc600008e062f */
[----:B------:R-:W-:Y:S04]  /*123d70*/  STL [R1+0x1bfc], R25 ;  /* 0x001bfc1901007387 */ /* 0x000fe80000100800 */
[----:B------:R-:W-:Y:S04]  /*123d80*/  STL.64 [R1+0xc20], R26 ;  /* 0x000c201a01007387 */ /* 0x000fe80000100a00 */
[----:B------:R-:W-:Y:S04]  /*123d90*/  STL [R1+0x1790], R24 ;  /* 0x0017901801007387 */ /* 0x000fe80000100800 */
[----:B------:R-:W-:Y:S04]  /*123da0*/  STL [R1+0x220], R22 ;  /* 0x0002201601007387 */ /* 0x000fe80000100800 */
[----:B------:R0:W-:Y:S02]  /*123db0*/  STL.64 [R1+0xc18], R20 ;  /* 0x000c181401007387 */ /* 0x0001e40000100a00 */
[----:B0-----:R-:W-:-:S02]  /*123dc0*/  IADD3 R20, P1, R6, R48, RZ ;  /* 0x0000003006147210 */ /* 0x001fc40007f3e0ff */
[----:B------:R0:W-:Y:S03]  /*123dd0*/  STL [R1+0x34], R18 ;  /* 0x0000341201007387 */ /* 0x0001e60000100800 */
[----:B------:R-:W-:-:S05]  /*123de0*/  IMAD.X R21, R16, 0x1, R46, P1 ;  /* 0x0000000110157824 */ /* 0x000fca00008e062e */
[----:B------:R1:W-:Y:S04]  /*123df0*/  STL.64 [R1+0xc28], R20 ;  /* 0x000c281401007387 */ /* 0x0003e80000100a00 */
[----:B------:R-:W3:Y:S04]  /*123e00*/  LDL.LU R16, [R1+0x4f0] ;  /* 0x0004f00001107983 */ /* 0x000ee80000300800 */
[----:B0-----:R-:W3:Y:S01]  /*123e10*/  LDL.LU R18, [R1+0x8d0] ;  /* 0x0008d00001127983 */ /* 0x001ee20000300800 */
[----:B-1----:R-:W-:-:S03]  /*123e20*/  SHF.R.U32.HI R20, RZ, 0x8, R12 ;  /* 0x00000008ff147819 */ /* 0x002fc6000001160c */
[----:B------:R-:W3:Y:S01]  /*123e30*/  LDL.LU R12, [R1+0x5ac] ;  /* 0x0005ac00010c7983 */ /* 0x000ee20000300800 */
[----:B------:R-:W-:Y:S02]  /*123e40*/  LOP3.LUT R20, R20, 0xffff, RZ, 0xc0, !PT ;  /* 0x0000ffff14147812 */ /* 0x000fe400078ec0ff */
[----:B------:R-:W-:Y:S02]  /*123e50*/  LOP3.LUT R35, R35, 0xffff, RZ, 0xc0, !PT ;  /* 0x0000ffff23237812 */ /* 0x000fe400078ec0ff */
[--C-:B------:R-:W-:Y:S02]  /*123e60*/  PRMT R20, R20, 0x3340, R0.reuse ;  /* 0x0000334014147816 */ /* 0x100fe40000000000 */
[----:B------:R-:W-:-:S03]  /*123e70*/  PRMT R22, R35, 0x3340, R0 ;  /* 0x0000334023167816 */ /* 0x000fc60000000000 */
[----:B------:R3:W-:Y:S04]  /*123e80*/  STL [R1+0x38], R20 ;  /* 0x0000381401007387 */ /* 0x0007e80000100800 */
[----:B------:R-:W-:Y:S01]  /*123e90*/  STL [R1+0x5e54], R35 ;  /* 0x005e542301007387 */ /* 0x000fe20000100800 */
[----:B------:R-:W-:Y:S01]  /*123ea0*/  VIADD R6, R6, UR6 ;  /* 0x0000000606067c36 */ /* 0x000fe20008000000 */
[----:B------:R-:W-:Y:S01]  /*123eb0*/  LOP3.LUT R36, R36, 0xffff, RZ, 0xc0, !PT ;  /* 0x0000ffff24247812 */ /* 0x000fe200078ec0ff */
[----:B------:R-:W-:Y:S01]  /*123ec0*/  ULDC UR6, c[0x0][0x248] ;  /* 0x0000920000067ab9 */ /* 0x000fe20000000800 */
[----:B--2---:R-:W-:Y:S02]  /*123ed0*/  LOP3.LUT R19, R19, 0xffff, RZ, 0xc0, !PT ;  /* 0x0000ffff13137812 */ /* 0x004fe400078ec0ff */
[----:B----4-:R-:W-:-:S02]  /*123ee0*/  LOP3.LUT R13, R13, 0xffff, RZ, 0xc0, !PT ;  /* 0x0000ffff0d0d7812 */ /* 0x010fc400078ec0ff */
[----:B---3--:R-:W-:Y:S02]  /*123ef0*/  LOP3.LUT R20, R34, 0xffff, RZ, 0xc0, !PT ;  /* 0x0000ffff22147812 */ /* 0x008fe400078ec0ff */
[----:B------:R-:W-:-:S04]  /*123f00*/  PRMT R21, R19, 0x3340, R13 ;  /* 0x0000334013157816 */ /* 0x000fc8000000000d */
[----:B------:R-:W-:Y:S02]  /*123f10*/  PRMT R24, R21, 0x5410, R22 ;  /* 0x0000541015187816 */ /* 0x000fe40000000016 */
[----:B------:R-:W-:Y:S02]  /*123f20*/  LOP3.LUT R14, R14, 0xffff, RZ, 0xc0, !PT ;  /* 0x0000ffff0e0e7812 */ /* 0x000fe400078ec0ff */
[----:B------:R-:W-:Y:S02]  /*123f30*/  LOP3.LUT R17, R17, 0xffff, RZ, 0xc0, !PT ;  /* 0x0000ffff11117812 */ /* 0x000fe400078ec0ff */
[----:B------:R-:W-:Y:S02]  /*123f40*/  PRMT R21, R14, 0x3340, R20 ;  /* 0x000033400e157816 */ /* 0x000fe40000000014 */
[----:B------:R-:W-:Y:S01]  /*123f50*/  PRMT R22, R17, 0x3340, R0 ;  /* 0x0000334011167816 */ /* 0x000fe20000000000 */
[----:B------:R0:W-:Y:S01]  /*123f60*/  STL [R1+0x1f1c], R24 ;  /* 0x001f1c1801007387 */ /* 0x0001e20000100800 */
[----:B------:R-:W-:-:S02]  /*123f70*/  SHF.R.U32.HI R20, RZ, 0x8, R20 ;  /* 0x00000008ff147819 */ /* 0x000fc40000011614 */
[----:B0-----:R-:W-:Y:S02]  /*123f80*/  PRMT R24, R21, 0x5410, R22 ;  /* 0x0000541015187816 */ /* 0x001fe40000000016 */
[----:B------:R-:W-:Y:S02]  /*123f90*/  SHF.R.U32.HI R21, RZ, 0x8, R19 ;  /* 0x00000008ff157819 */ /* 0x000fe40000011613 */
[----:B------:R-:W-:Y:S01]  /*123fa0*/  SHF.R.U32.HI R22, RZ, 0x8, R13 ;  /* 0x00000008ff167819 */ /* 0x000fe2000001160d */
[----:B------:R-:W-:Y:S01]  /*123fb0*/  STL [R1+0x1bd8], R24 ;  /* 0x001bd81801007387 */ /* 0x000fe20000100800 */
[----:B------:R-:W-:-:S03]  /*123fc0*/  SHF.R.U32.HI R19, RZ, 0x8, R14 ;  /* 0x00000008ff137819 */ /* 0x000fc6000001160e */
[----:B------:R-:W2:Y:S01]  /*123fd0*/  LDL.LU R13, [R1+0x410] ;  /* 0x00041000010d7983 */ /* 0x000ea20000300800 */
[----:B------:R-:W-:-:S03]  /*123fe0*/  LOP3.LUT R21, R21, 0xffff, RZ, 0xc0, !PT ;  /* 0x0000ffff15157812 */ /* 0x000fc600078ec0ff */
[----:B------:R-:W3:Y:S01]  /*123ff0*/  LDL.LU R14, [R1+0x2e0] ;  /* 0x0002e000010e7983 */ /* 0x000ee20000300800 */
[----:B------:R-:W-:Y:S02]  /*124000*/  LOP3.LUT R22, R22, 0xffff, RZ, 0xc0, !PT ;  /* 0x0000ffff16167812 */ /* 0x000fe400078ec0ff */
[----:B------:R-:W-:Y:S02]  /*124010*/  LOP3.LUT R19, R19, 0xffff, RZ, 0xc0, !PT ;  /* 0x0000ffff13137812 */ /* 0x000fe400078ec0ff */
[----:B------:R-:W-:Y:S02]  /*124020*/  LOP3.LUT R20, R20, 0xffff, RZ, 0xc0, !PT ;  /* 0x0000ffff14147812 */ /* 0x000fe400078ec0ff */
[----:B------:R-:W-:Y:S02]  /*124030*/  PRMT R34, R21, 0x3340, R22 ;  /* 0x0000334015227816 */ /* 0x000fe40000000016 */
[----:B------:R-:W-:-:S03]  /*124040*/  PRMT R19, R19, 0x3340, R20 ;  /* 0x0000334013137816 */ /* 0x000fc60000000014 */
[----:B------:R-:W-:Y:S01]  /*124050*/  STL [R1+0x5c94], R34 ;  /* 0x005c942201007387 */ /* 0x000fe20000100800 */
[----:B------:R-:W-:-:S03]  /*124060*/  LOP3.LUT R16, R16, 0xffff, RZ, 0xc0, !PT ;  /* 0x0000ffff10107812 */ /* 0x000fc600078ec0ff */
[----:B------:R0:W-:Y:S01]  /*124070*/  STL [R1+0x4e8], R19 ;  /* 0x0004e81301007387 */ /* 0x0001e20000100800 */
[----:B------:R-:W-:Y:S02]  /*124080*/  LOP3.LUT R18, R18, 0xffff, RZ, 0xc0, !PT ;  /* 0x0000ffff12127812 */ /* 0x000fe400078ec0ff */
[----:B------:R-:W-:Y:S02]  /*124090*/  PRMT R21, R16, 0x3340, R0 ;  /* 0x0000334010157816 */ /* 0x000fe40000000000 */
[----:B------:R-:W-:Y:S02]  /*1240a0*/  LOP3.LUT R20, R12, 0xffff, RZ, 0xc0, !PT ;  /* 0x0000ffff0c147812 */ /* 0x000fe400078ec0ff */
[----:B------:R-:W-:Y:S01]  /*1240b0*/  SHF.R.U32.HI R16, RZ, 0x8, R16 ;  /* 0x00000008ff107819 */ /* 0x000fe20000011610 */
[----:B------:R-:W4:Y:S01]  /*1240c0*/  LDL.LU R12, [R1+0x368] ;  /* 0x00036800010c7983 */ /* 0x000f220000300800 */
[----:B0-----:R-:W-:Y:S02]  /*1240d0*/  PRMT R19, R18, 0x3340, R20 ;  /* 0x0000334012137816 */ /* 0x001fe40000000014 */
[----:B------:R-:W-:-:S02]  /*1240e0*/  SHF.R.U32.HI R18, RZ, 0x8, R18 ;  /* 0x00000008ff127819 */ /* 0x000fc40000011612 */
[----:B------:R-:W-:Y:S02]  /*1240f0*/  SHF.R.U32.HI R20, RZ, 0x8, R20 ;  /* 0x00000008ff147819 */ /* 0x000fe40000011614 */
[----:B------:R-:W-:Y:S02]  /*124100*/  PRMT R21, R19, 0x5410, R21 ;  /* 0x0000541013157816 */ /* 0x000fe40000000015 */
[----:B------:R-:W-:Y:S02]  /*124110*/  SHF.R.S32.HI R19, RZ, 0x1f, R6 ;  /* 0x0000001fff137819 */ /* 0x000fe40000011406 */
[----:B------:R-:W-:Y:S02]  /*124120*/  IADD3 R24, P1, R6, R59, RZ ;  /* 0x0000003b06187210 */ /* 0x000fe40007f3e0ff */
[----:B------:R-:W-:Y:S02]  /*124130*/  LOP3.LUT R18, R18, 0xffff, RZ, 0xc0, !PT ;  /* 0x0000ffff12127812 */ /* 0x000fe400078ec0ff */
[----:B------:R-:W-:-:S02]  /*124140*/  LOP3.LUT R20, R20, 0xffff, RZ, 0xc0, !PT ;  /* 0x0000ffff14147812 */ /* 0x000fc400078ec0ff */
[----:B------:R-:W-:Y:S01]  /*124150*/  LOP3.LUT R16, R16, 0xffff, RZ, 0xc0, !PT ;  /* 0x0000ffff10107812 */ /* 0x000fe200078ec0ff */
[----:B------:R-:W-:Y:S01]  /*124160*/  IMAD.X R25, R19, 0x1, R58, P1 ;  /* 0x0000000113197824 */ /* 0x000fe200008e063a */
[----:B------:R-:W-:Y:S02]  /*124170*/  PRMT R18, R18, 0x3340, R20 ;  /* 0x0000334012127816 */ /* 0x000fe40000000014 */
[----:B------:R-:W-:Y:S01]  /*124180*/  PRMT R16, R16, 0x3340, R0 ;  /* 0x0000334010107816 */ /* 0x000fe20000000000 */
[----:B------:R-:W-:Y:S01]  /*124190*/  STL [R1+0x1bd0], R21 ;  /* 0x001bd01501007387 */ /* 0x000fe20000100800 */
[----:B------:R-:W-:-:S03]  /*1241a0*/  LOP3.LUT R22, R42, 0xffff, RZ, 0xc0, !PT ;  /* 0x0000ffff2a167812 */ /* 0x000fc600078ec0ff */
[----:B------:R-:W-:Y:S04]  /*1241b0*/  STL.64 [R1+0xc10], R24 ;  /* 0x000c101801007387 */ /* 0x000fe80000100a00 */
[----:B------:R0:W-:Y:S04]  /*1241c0*/  STL [R1+0x218], R18 ;  /* 0x0002181201007387 */ /* 0x0001e80000100800 */
[----:B------:R1:W-:Y:S04]  /*1241d0*/  STL [R1+0x40], R16 ;  /* 0x0000401001007387 */ /* 0x0003e80000100800 */
[----:B------:R-:W4:Y:S01]  /*1241e0*/  LDL.LU R42, [R1+0x5f98] ;  /* 0x005f9800012a7983 */ /* 0x000f220000300800 */
[----:B0-----:R-:W-:-:S02]  /*1241f0*/  PRMT R18, R22, 0x3340, R0 ;  /* 0x0000334016127816 */ /* 0x001fc40000000000 */
[----:B------:R-:W-:-:S04]  /*124200*/  SHF.R.U32.HI R17, RZ, 0x8, R17 ;  /* 0x00000008ff117819 */ /* 0x000fc80000011611 */
[----:B------:R-:W-:-:S04]  /*124210*/  LOP3.LUT R17, R17, 0xffff, RZ, 0xc0, !PT ;  /* 0x0000ffff11117812 */ /* 0x000fc800078ec0ff */
[----:B------:R-:W-:Y:S02]  /*124220*/  PRMT R17, R17, 0x3340, R0 ;  /* 0x0000334011117816 */ /* 0x000fe40000000000 */
[----:B--2---:R-:W-:Y:S02]  /*124230*/  LOP3.LUT R13, R13, 0xffff, RZ, 0xc0, !PT ;  /* 0x0000ffff0d0d7812 */ /* 0x004fe400078ec0ff */
[----:B---3--:R-:W-:-:S04]  /*124240*/  LOP3.LUT R14, R14, 0xffff, RZ, 0xc0, !PT ;  /* 0x0000ffff0e0e7812 */ /* 0x008fc800078ec0ff */
[----:B-1----:R-:W-:-:S04]  /*124250*/  PRMT R16, R13, 0x3340, R14 ;  /* 0x000033400d107816 */ /* 0x002fc8000000000e */
[----:B------:R-:W-:Y:S02]  /*124260*/  PRMT R20, R16, 0x5410, R18 ;  /* 0x0000541010147816 */ /* 0x000fe40000000012 */
[----:B------:R-:W2:Y:S04]  /*124270*/  LDL.LU R18, [R1+0x414] ;  /* 0x0004140001127983 */ /* 0x000ea80000300800 */
[----:B------:R-:W3:Y:S01]  /*124280*/  LDL.LU R16, [R1+0x2e4] ;  /* 0x0002e40001107983 */ /* 0x000ee20000300800 */
[----:B------:R-:W-:Y:S02]  /*124290*/  SHF.R.U32.HI R13, RZ, 0x8, R13 ;  /* 0x00000008ff0d7819 */ /* 0x000fe4000001160d */
[----:B------:R-:W-:Y:S01]  /*1242a0*/  SHF.R.U32.HI R14, RZ, 0x8, R14 ;  /* 0x00000008ff0e7819 */ /* 0x000fe2000001160e */
[----:B------:R0:W-:Y:S01]  /*1242b0*/  STL [R1+0x1bb4], R20 ;  /* 0x001bb41401007387 */ /* 0x0001e20000100800 */
[----:B------:R-:W-:-:S02]  /*1242c0*/  LOP3.LUT R13, R13, 0xffff, RZ, 0xc0, !PT ;  /* 0x0000ffff0d0d7812 */ /* 0x000fc400078ec0ff */
[----:B------:R-:W-:Y:S02]  /*1242d0*/  LOP3.LUT R14, R14, 0xffff, RZ, 0xc0, !PT ;  /* 0x0000ffff0e0e7812 */ /* 0x000fe400078ec0ff */
[----:B0-----:R-:W-:Y:S02]  /*1242e0*/  IADD3 R20, P1, R6, R61, RZ ;  /* 0x0000003d06147210 */ /* 0x001fe40007f3e0ff */
[----:B------:R-:W-:-:S03]  /*1242f0*/  PRMT R13, R13, 0x3340, R14 ;  /* 0x000033400d0d7816 */ /* 0x000fc6000000000e */
[----:B------:R-:W-:-:S05]  /*124300*/  IMAD.X R21, R19, 0x1, R60, P1 ;  /* 0x0000000113157824 */ /* 0x000fca00008e063c */
[----:B------:R4:W-:Y:S04]  /*124310*/  STL.64 [R1+0xc08], R20 ;  /* 0x000c081401007387 */ /* 0x0009e80000100a00 */
[----:B------:R0:W-:Y:S04]  /*124320*/  STL [R1+0x3c], R17 ;  /* 0x00003c1101007387 */ /* 0x0001e80000100800 */
[----:B------:R1:W-:Y:S01]  /*124330*/  STL [R1+0x6f4], R13 ;  /* 0x0006f40d01007387 */ /* 0x0003e20000100800 */
[----:B----4-:R-:W-:Y:S02]  /*124340*/  LOP3.LUT R20, R12, 0xffff, RZ, 0xc0, !PT ;  /* 0x0000ffff0c147812 */ /* 0x010fe400078ec0ff */
[----:B------:R-:W-:-:S02]  /*124350*/  LOP3.LUT R12, R38, 0xffff, RZ, 0xc0, !PT ;  /* 0x0000ffff260c7812 */ /* 0x000fc400078ec0ff */
[----:B------:R-:W4:Y:S01]  /*124360*/  LDL.LU R38, [R1+0x5f94] ;  /* 0x005f940001267983 */ /* 0x000f220000300800 */
[----:B------:R-:W-:-:S03]  /*124370*/  LOP3.LUT R21, R42, 0xffff, RZ, 0xc0, !PT ;  /* 0x0000ffff2a157812 */ /* 0x000fc600078ec0ff */
[----:B------:R-:W4:Y:S04]  /*124380*/  LDL.LU R42, [R1+0x5f90] ;  /* 0x005f9000012a7983 */ /* 0x000f280000300800 */
[----:B0-----:R-:W4:Y:S04]  /*124390*/  LDL.LU R17, [R1+0x56ec] ;  /* 0x0056ec0001117983 */ /* 0x001f280000300800 */
[----:B------:R-:W4:Y:S04]  /*1243a0*/  LDL.LU R14, [R1+0x55c] ;  /* 0x00055c00010e7983 */ /* 0x000f280000300800 */
[----:B-1----:R-:W4:Y:S01]  /*1243b0*/  LDL.LU R13, [R1+0x700] ;  /* 0x00070000010d7983 */ /* 0x002f220000300800 */
[----:B------:R-:W-:-:S02]  /*1243c0*/  PRMT R25, R12, 0x3340, R0 ;  /* 0x000033400c197816 */ /* 0x000fc40000000000 */
[----:B------:R-:W-:Y:S02]  /*1243d0*/  PRMT R24, R20, 0x3340, R21 ;  /* 0x0000334014187816 */ /* 0x000fe40000000015 */
[----:B------:R-:W-:Y:S02]  /*1243e0*/  SHF.R.U32.HI R22, RZ, 0x8, R22 ;  /* 0x00000008ff167819 */ /* 0x000fe40000011616 */
[----:B------:R-:W-:Y:S02]  /*1243f0*/  PRMT R26, R24, 0x5410, R25 ;  /* 0x00005410181a7816 */ /* 0x000fe40000000019 */
        /* <DEDUP_REMOVED lines=33> */
[----:B------:R0:W-:Y:S04]  /*124610*/  STL [R1+0x4dc], R20 ;  /* 0x0004dc1401007387 */ /* 0x0001e80000100800 */
[----:B------:R1:W-:Y:S01]  /*124620*/  STL [R1+0x48], R18 ;  /* 0x0000481201007387 */ /* 0x0003e20000100800 */
[----:B0-----:R-:W-:-:S05]  /*124630*/  IADD3 R20, P1, R6, R53, RZ ;  /* 0x0000003506147210 */ /* 0x001fca0007f3e0ff */
[----:B------:R-:W-:Y:S01]  /*124640*/  IMAD.X R21, R19, 0x1, R52, P1 ;  /* 0x0000000113157824 */ /* 0x000fe200008e0634 */
[----:B----4-:R-:W-:Y:S02]  /*124650*/  LOP3.LUT R17, R17, 0xffff, RZ, 0xc0, !PT ;  /* 0x0000ffff11117812 */ /* 0x010fe400078ec0ff */
[----:B------:R-:W-:Y:S02]  /*124660*/  LOP3.LUT R22, R14, 0xffff, RZ, 0xc0, !PT ;  /* 0x0000ffff0e167812 */ /* 0x000fe400078ec0ff */
[----:B-1----:R-:W-:Y:S02]  /*124670*/  LOP3.LUT R18, R13, 0xffff, RZ, 0xc0, !PT ;  /* 0x0000ffff0d127812 */ /* 0x002fe400078ec0ff */
[----:B------:R-:W-:Y:S02]  /*124680*/  PRMT R14, R22, 0x3340, R0 ;  /* 0x00003340160e7816 */ /* 0x000fe40000000000 */
[----:B------:R-:W-:-:S04]  /*124690*/  PRMT R13, R17, 0x3340, R18 ;  /* 0x00003340110d7816 */ /* 0x000fc80000000012 */
[----:B------:R-:W-:-:S05]  /*1246a0*/  PRMT R13, R13, 0x5410, R14 ;  /* 0x000054100d0d7816 */ /* 0x000fca000000000e */
[----:B------:R0:W-:Y:S04]  /*1246b0*/  STL [R1+0x1b8c], R13 ;  /* 0x001b8c0d01007387 */ /* 0x0001e80000100800 */
[----:B------:R1:W-:Y:S04]  /*1246c0*/  STL.64 [R1+0xbf0], R20 ;  /* 0x000bf01401007387 */ /* 0x0003e80000100a00 */
[----:B------:R-:W4:Y:S04]  /*1246d0*/  LDL.LU R14, [R1+0x56f0] ;  /* 0x0056f000010e7983 */ /* 0x000f280000300800 */
[----:B0-----:R-:W2:Y:S01]  /*1246e0*/  LDL.LU R13, [R1+0x564] ;  /* 0x00056400010d7983 */ /* 0x001ea20000300800 */
[----:B-1----:R-:W-:-:S03]  /*1246f0*/  SHF.R.U32.HI R20, RZ, 0x8, R12 ;  /* 0x00000008ff147819 */ /* 0x002fc6000001160c */
[----:B------:R-:W2:Y:S01]  /*124700*/  LDL.LU R12, [R1+0x704] ;  /* 0x00070400010c7983 */ /* 0x000ea20000300800 */
[----:B------:R-:W-:Y:S02]  /*124710*/  SHF.R.U32.HI R17, RZ, 0x8, R17 ;  /* 0x00000008ff117819 */ /* 0x000fe40000011611 */
[----:B------:R-:W-:Y:S02]  /*124720*/  SHF.R.U32.HI R18, RZ, 0x8, R18 ;  /* 0x00000008ff127819 */ /* 0x000fe40000011612 */
[----:B------:R-:W-:Y:S02]  /*124730*/  LOP3.LUT R20, R20, 0xffff, RZ, 0xc0, !PT ;  /* 0x0000ffff14147812 */ /* 0x000fe400078ec0ff */
[----:B------:R-:W-:Y:S02]  /*124740*/  LOP3.LUT R17, R17, 0xffff, RZ, 0xc0, !PT ;  /* 0x0000ffff11117812 */ /* 0x000fe400078ec0ff */
[----:B------:R-:W-:Y:S02]  /*124750*/  LOP3.LUT R18, R18, 0xffff, RZ, 0xc0, !PT ;  /* 0x0000ffff12127812 */ /* 0x000fe400078ec0ff */
[----:B------:R-:W-:-:S02]  /*124760*/  PRMT R21, R20, 0x3340, R0 ;  /* 0x0000334014157816 */ /* 0x000fc40000000000 */
[----:B------:R-:W-:-:S03]  /*124770*/  PRMT R17, R17, 0x3340, R18 ;  /* 0x0000334011117816 */ /* 0x000fc60000000012 */
[----:B------:R-:W-:Y:S04]  /*124780*/  STL [R1+0x4c], R21 ;  /* 0x00004c1501007387 */ /* 0x000fe80000100800 */
[----:B------:R0:W-:Y:S04]  /*124790*/  STL [R1+0x3ac], R17 ;  /* 0x0003ac1101007387 */ /* 0x0001e80000100800 */
[----:B------:R-:W2:Y:S04]  /*1247a0*/  LDL.LU R18, [R1+0x8e0] ;  /* 0x0008e00001127983 */ /* 0x000ea80000300800 */
[----:B0-----:R-:W2:Y:S01]  /*1247b0*/  LDL.LU R17, [R1+0x500] ;  /* 0x0005000001117983 */ /* 0x001ea20000300800 */
[----:B------:R-:W-:-:S02]  /*1247c0*/  LOP3.LUT R21, R38, 0xffff, RZ, 0xc0, !PT ;  /* 0x0000ffff26157812 */ /* 0x000fc400078ec0ff */
[----:B------:R-:W-:Y:S02]  /*1247d0*/  PRMT R25, R36, 0x3340, R0 ;  /* 0x0000334024197816 */ /* 0x000fe40000000000 */
[----:B------:R-:W-:-:S04]  /*1247e0*/  SHF.R.U32.HI R22, RZ, 0x8, R22 ;  /* 0x00000008ff167819 */ /* 0x000fc80000011616 */
[----:B------:R-:W-:-:S04]  /*1247f0*/  LOP3.LUT R22, R22, 0xffff, RZ, 0xc0, !PT ;  /* 0x0000ffff16167812 */ /* 0x000fc800078ec0ff */
[----:B------:R-:W-:Y:S02]  /*124800*/  PRMT R22, R22, 0x3340, R0 ;  /* 0x0000334016167816 */ /* 0x000fe40000000000 */
[----:B---3--:R-:W-:Y:S02]  /*124810*/  LOP3.LUT R20, R16, 0xffff, RZ, 0xc0, !PT ;  /* 0x0000ffff10147812 */ /* 0x008fe400078ec0ff */
[----:B------:R-:W3:Y:S02]  /*124820*/  LDL.LU R16, [R1+0x5b4] ;  /* 0x0005b40001107983 */ /* 0x000ee40000300800 */
[--C-:B------:R-:W-:Y:S02]  /*124830*/  PRMT R24, R20, 0x3340, R21.reuse ;  /* 0x0000334014187816 */ /* 0x100fe40000000015 */
[----:B------:R-:W-:Y:S02]  /*124840*/  SHF.R.U32.HI R20, RZ, 0x8, R20 ;  /* 0x00000008ff147819 */ /* 0x000fe40000011614 */
[----:B------:R-:W-:-:S02]  /*124850*/  SHF.R.U32.HI R21, RZ, 0x8, R21 ;  /* 0x00000008ff157819 */ /* 0x000fc40000011615 */
[----:B------:R-:W-:Y:S02]  /*124860*/  PRMT R26, R24, 0x5410, R25 ;  /* 0x00005410181a7816 */ /* 0x000fe40000000019 */
[----:B------:R-:W-:Y:S02]  /*124870*/  IADD3 R24, P1, R6, R51, RZ ;  /* 0x0000003306187210 */ /* 0x000fe40007f3e0ff */
[----:B------:R-:W-:Y:S02]  /*124880*/  LOP3.LUT R20, R20, 0xffff, RZ, 0xc0, !PT ;  /* 0x0000ffff14147812 */ /* 0x000fe400078ec0ff */
[----:B------:R-:W-:Y:S01]  /*124890*/  LOP3.LUT R21, R21, 0xffff, RZ, 0xc0, !PT ;  /* 0x0000ffff15157812 */ /* 0x000fe200078ec0ff */
[----:B------:R-:W-:Y:S01]  /*1248a0*/  IMAD.X R25, R19, 0x1, R50, P1 ;  /* 0x0000000113197824 */ /* 0x000fe200008e0632 */
[----:B------:R-:W-:Y:S02]  /*1248b0*/  STL [R1+0x5e58], R36 ;  /* 0x005e582401007387 */ /* 0x000fe40000100800 */
[----:B------:R-:W-:-:S02]  /*1248c0*/  PRMT R38, R20, 0x3340, R21 ;  /* 0x0000334014267816 */ /* 0x000fc40000000015 */
[----:B------:R-:W-:Y:S04]  /*1248d0*/  STL [R1+0x1f10], R26 ;  /* 0x001f101a01007387 */ /* 0x000fe80000100800 */
[----:B------:R0:W-:Y:S04]  /*1248e0*/  STL.64 [R1+0xbe8], R24 ;  /* 0x000be81801007387 */ /* 0x0001e80000100a00 */
[----:B------:R-:W-:Y:S04]  /*1248f0*/  STL [R1+0x5c98], R38 ;  /* 0x005c982601007387 */ /* 0x000fe80000100800 */
[----:B------:R1:W-:Y:S01]  /*124900*/  STL [R1+0x54], R22 ;  /* 0x0000541601007387 */ /* 0x0003e20000100800 */
[----:B----4-:R-:W-:-:S02]  /*124910*/  LOP3.LUT R20, R14, 0xffff, RZ, 0xc0, !PT ;  /* 0x0000ffff0e147812 */ /* 0x010fc400078ec0ff */
[----:B--2---:R-:W-:Y:S02]  /*124920*/  LOP3.LUT R14, R13, 0xffff, RZ, 0xc0, !PT ;  /* 0x0000ffff0d0e7812 */ /* 0x004fe400078ec0ff */
[----:B------:R-:W2:Y:S01]  /*124930*/  LDL.LU R13, [R1+0x428] ;  /* 0x00042800010d7983 */ /* 0x000ea20000300800 */
[----:B------:R-:W-:-:S03]  /*124940*/  LOP3.LUT R21, R12, 0xffff, RZ, 0xc0, !PT ;  /* 0x0000ffff0c157812 */ /* 0x000fc600078ec0ff */
[----:B------:R-:W4:Y:S01]  /*124950*/  LDL.LU R12, [R1+0x308] ;  /* 0x00030800010c7983 */ /* 0x000f220000300800 */
[----:B0-----:R-:W-:Y:S02]  /*124960*/  PRMT R24, R14, 0x3340, R0 ;  /* 0x000033400e187816 */ /* 0x001fe40000000000 */
[--C-:B-1----:R-:W-:Y:S02]  /*124970*/  PRMT R22, R20, 0x3340, R21.reuse ;  /* 0x0000334014167816 */ /* 0x102fe40000000015 */
[----:B------:R-:W-:Y:S02]  /*124980*/  SHF.R.U32.HI R20, RZ, 0x8, R20 ;  /* 0x00000008ff147819 */ /* 0x000fe40000011614 */
[----:B------:R-:W-:Y:S02]  /*124990*/  SHF.R.U32.HI R21, RZ, 0x8, R21 ;  /* 0x00000008ff157819 */ /* 0x000fe40000011615 */
[----:B------:R-:W-:Y:S02]  /*1249a0*/  PRMT R22, R22, 0x5410, R24 ;  /* 0x0000541016167816 */ /* 0x000fe40000000018 */
[----:B------:R-:W-:-:S02]  /*1249b0*/  IADD3 R24, P1, R6, R49, RZ ;  /* 0x0000003106187210 */ /* 0x000fc40007f3e0ff */
[----:B------:R-:W-:Y:S02]  /*1249c0*/  LOP3.LUT R20, R20, 0xffff, RZ, 0xc0, !PT ;  /* 0x0000ffff14147812 */ /* 0x000fe400078ec0ff */
[----:B------:R-:W-:Y:S01]  /*1249d0*/  LOP3.LUT R21, R21, 0xffff, RZ, 0xc0, !PT ;  /* 0x0000ffff15157812 */ /* 0x000fe200078ec0ff */
[----:B------:R-:W-:-:S03]  /*1249e0*/  IMAD.X R25, R19, 0x1, R47, P1 ;  /* 0x0000000113197824 */ /* 0x000fc600008e062f */
[----:B------:R-:W-:Y:S01]  /*1249f0*/  PRMT R20, R20, 0x3340, R21 ;  /* 0x0000334014147816 */ /* 0x000fe20000000015 */
[----:B------:R-:W-:Y:S01]  /*124a00*/  STL [R1+0x1b68], R22 ;  /* 0x001b681601007387 */ /* 0x000fe20000100800 */
[----:B------:R-:W-:-:S03]  /*124a10*/  LOP3.LUT R18, R18, 0xffff, RZ, 0xc0, !PT ;  /* 0x0000ffff12127812 */ /* 0x000fc600078ec0ff */
[----:B------:R-:W-:Y:S01]  /*124a20*/  STL.64 [R1+0xbd8], R24 ;  /* 0x000bd81801007387 */ /* 0x000fe20000100a00 */
[----:B------:R-:W-:-:S03]  /*124a30*/  LOP3.LUT R17, R17, 0xffff, RZ, 0xc0, !PT ;  /* 0x0000ffff11117812 */ /* 0x000fc600078ec0ff */
[----:B------:R0:W-:Y:S01]  /*124a40*/  STL [R1+0x6f0], R20 ;  /* 0x0006f01401007387 */ /* 0x0001e20000100800 */
[----:B------:R-:W-:Y:S02]  /*124a50*/  PRMT R21, R17, 0x3340, R0 ;  /* 0x0000334011157816 */ /* 0x000fe40000000000 */
[----:B------:R-:W-:-:S04]  /*124a60*/  SHF.R.U32.HI R17, RZ, 0x8, R17 ;  /* 0x00000008ff117819 */ /* 0x000fc80000011611 */
[----:B------:R-:W-:Y:S02]  /*124a70*/  LOP3.LUT R17, R17, 0xffff, RZ, 0xc0, !PT ;  /* 0x0000ffff11117812 */ /* 0x000fe400078ec0ff */
[----:B------:R-:W-:-:S04]  /*124a80*/  SHF.R.U32.HI R14, RZ, 0x8, R14 ;  /* 0x00000008ff0e7819 */ /* 0x000fc8000001160e */
[----:B------:R-:W-:-:S04]  /*124a90*/  LOP3.LUT R14, R14, 0xffff, RZ, 0xc0, !PT ;  /* 0x0000ffff0e0e7812 */ /* 0x000fc800078ec0ff */
[----:B------:R-:W-:Y:S02]  /*124aa0*/  PRMT R14, R14, 0x3340, R0 ;  /* 0x000033400e0e7816 */ /* 0x000fe40000000000 */
[----:B---3--:R-:W-:-:S04]  /*124ab0*/  LOP3.LUT R16, R16, 0xffff, RZ, 0xc0, !PT ;  /* 0x0000ffff10107812 */ /* 0x008fc800078ec0ff */
[----:B0-----:R-:W-:-:S04]  /*124ac0*/  PRMT R20, R18, 0x3340, R16 ;  /* 0x0000334012147816 */ /* 0x001fc80000000010 */
[----:B------:R-:W-:Y:S02]  /*124ad0*/  PRMT R22, R20, 0x5410, R21 ;  /* 0x0000541014167816 */ /* 0x000fe40000000015 */
[----:B------:R-:W-:Y:S02]  /*124ae0*/  IADD3 R20, P1, R6, R48, RZ ;  /* 0x0000003006147210 */ /* 0x000fe40007f3e0ff */
[----:B------:R-:W-:Y:S02]  /*124af0*/  SHF.R.U32.HI R18, RZ, 0x8, R18 ;  /* 0x00000008ff127819 */ /* 0x000fe40000011612 */
[----:B------:R-:W-:Y:S01]  /*124b00*/  SHF.R.U32.HI R16, RZ, 0x8, R16 ;  /* 0x00000008ff107819 */ /* 0x000fe20000011610 */
[----:B------:R-:W-:Y:S01]  /*124b10*/  IMAD.X R21, R19, 0x1, R46, P1 ;  /* 0x0000000113157824 */ /* 0x000fe200008e062e */
[----:B------:R-:W-:Y:S02]  /*124b20*/  LOP3.LUT R18, R18, 0xffff, RZ, 0xc0, !PT ;  /* 0x0000ffff12127812 */ /* 0x000fe400078ec0ff */
[----:B------:R-:W-:Y:S01]  /*124b30*/  LOP3.LUT R19, R16, 0xffff, RZ, 0xc0, !PT ;  /* 0x0000ffff10137812 */ /* 0x000fe200078ec0ff */
[----:B------:R-:W-:Y:S03]  /*124b40*/  STL [R1+0x1b4c], R22 ;  /* 0x001b4c1601007387 */ /* 0x000fe60000100800 */
[----:B------:R-:W-:Y:S01]  /*124b50*/  PRMT R18, R18, 0x3340, R19 ;  /* 0x0000334012127816 */ /* 0x000fe20000000013 */
[----:B------:R-:W-:Y:S04]  /*124b60*/  STL.64 [R1+0xbe0], R20 ;  /* 0x000be01401007387 */ /* 0x000fe80000100a00 */
[----:B------:R-:W3:Y:S04]  /*124b70*/  LDL.LU R16, [R1+0x430] ;  /* 0x0004300001107983 */ /* 0x000ee80000300800 */
[----:B------:R0:W-:Y:S02]  /*124b80*/  STL [R1+0x6e4], R18 ;  /* 0x0006e41201007387 */ /* 0x0001e40000100800 */
[----:B0-----:R-:W-:-:S02]  /*124b90*/  PRMT R18, R17, 0x3340, R0 ;  /* 0x0000334011127816 */ /* 0x001fc40000000000 */
[----:B------:R-:W-:-:S03]  /*124ba0*/  LOP3.LUT R17, R8, 0xffff, RZ, 0xc0, !PT ;  /* 0x0000ffff08117812 */ /* 0x000fc600078ec0ff */
[----:B------:R-:W-:Y:S04]  /*124bb0*/  STL [R1+0x58], R18 ;  /* 0x0000581201007387 */ /* 0x000fe80000100800 */
[----:B------:R-:W3:Y:S04]  /*124bc0*/  LDL.LU R8, [R1+0x5f88] ;  /* 0x005f880001087983 */ /* 0x000ee80000300800 */
[----:B------:R0:W-:Y:S02]  /*124bd0*/  STL [R1+0x50], R14 ;  /* 0x0000500e01007387 */ /* 0x0001e40000100800 */
[----:B0-----:R-:W-:Y:S01]  /*124be0*/  VIADD R14, R6, UR6 ;  /* 0x00000006060e7c36 */ /* 0x001fe20008000000 */
[----:B------:R-:W-:Y:S01]  /*124bf0*/  LOP3.LUT R40, R40, 0xffff, RZ, 0xc0, !PT ;  /* 0x0000ffff28287812 */ /* 0x000fe200078ec0ff */
[----:B------:R-:W-:-:S03]  /*124c00*/  ULDC UR6, c[0x0][0x248] ;  /* 0x0000920000067ab9 */ /* 0x000fc60000000800 */
[----:B------:R-:W-:Y:S02]  /*124c10*/  SHF.R.S32.HI R19, RZ, 0x1f, R14 ;  /* 0x0000001fff137819 */ /* 0x000fe4000001140e */
[----:B------:R-:W-:Y:S02]  /*124c20*/  IADD3 R24, P1, R14, R59, RZ ;  /* 0x0000003b0e187210 */ /* 0x000fe40007f3e0ff */
[----:B--2---:R-:W-:Y:S02]  /*124c30*/  LOP3.LUT R18, R13, 0xffff, RZ, 0xc0, !PT ;  /* 0x0000ffff0d127812 */ /* 0x004fe400078ec0ff */
[----:B------:R-:W2:Y:S01]  /*124c40*/  LDL.LU R13, [R1+0x3bc] ;  /* 0x0003bc00010d7983 */ /* 0x000ea20000300800 */
[----:B----4-:R-:W-:Y:S02]  /*124c50*/  LOP3.LUT R20, R12, 0xffff, RZ, 0xc0, !PT ;  /* 0x0000ffff0c147812 */ /* 0x010fe400078ec0ff */
[----:B------:R-:W-:Y:S02]  /*124c60*/  PRMT R12, R17, 0x3340, R0 ;  /* 0x00003340110c7816 */ /* 0x000fe40000000000 */
[----:B------:R-:W-:-:S04]  /*124c70*/  PRMT R6, R18, 0x3340, R20 ;  /* 0x0000334012067816 */ /* 0x000fc80000000014 */
[----:B------:R-:W-:Y:S02]  /*124c80*/  PRMT R12, R6, 0x5410, R12 ;  /* 0x00005410060c7816 */ /* 0x000fe4000000000c */
[----:B------:R-:W4:Y:S04]  /*124c90*/  LDL.LU R6, [R1+0x56f4] ;  /* 0x0056f40001067983 */ /* 0x000f280000300800 */
[----:B------:R0:W-:Y:S01]  /*124ca0*/  STL [R1+0x1b48], R12 ;  /* 0x001b480c01007387 */ /* 0x0001e20000100800 */
[----:B------:R-:W-:-:S03]  /*124cb0*/  IMAD.X R25, R19, 0x1, R58, P1 ;  /* 0x0000000113197824 */ /* 0x000fc600008e063a */
[----:B0-----:R-:W4:Y:S04]  /*124cc0*/  LDL.LU R12, [R1+0x570] ;  /* 0x00057000010c7983 */ /* 0x001f280000300800 */
[----:B------:R-:W-:Y:S04]  /*124cd0*/  STL.64 [R1+0xbd0], R24 ;  /* 0x000bd01801007387 */ /* 0x000fe80000100a00 */
[----:B------:R-:W4:Y:S01]  /*124ce0*/  LDL.LU R22, [R1+0x710] ;  /* 0x0007100001167983 */ /* 0x000f220000300800 */
        /* <DEDUP_REMOVED lines=10> */
[----:B---3--:R-:W-:Y:S02]  /*124d90*/  LOP3.LUT R17, R16, 0xffff, RZ, 0xc0, !PT ;  /* 0x0000ffff10117812 */ /* 0x008fe400078ec0ff */
[----:B------:R-:W-:Y:S02]  /*124da0*/  LOP3.LUT R16, R39, 0xffff, RZ, 0xc0, !PT ;  /* 0x0000ffff27107812 */ /* 0x000fe400078ec0ff */
[----:B------:R-:W3:Y:S02]  /*124db0*/  LDL.LU R39, [R1+0x5f84] ;  /* 0x005f840001277983 */ /* 0x000ee40000300800 */
[----:B------:R-:W-:-:S02]  /*124dc0*/  PRMT R21, R16, 0x3340, R0 ;  /* 0x0000334010157816 */ /* 0x000fc40000000000 */
[----:B------:R-:W-:Y:S02]  /*124dd0*/  SHF.R.U32.HI R16, RZ, 0x8, R16 ;  /* 0x00000008ff107819 */ /* 0x000fe40000011610 */
[----:B0-----:R-:W-:Y:S02]  /*124de0*/  LOP3.LUT R18, R8, 0xffff, RZ, 0xc0, !PT ;  /* 0x0000ffff08127812 */ /* 0x001fe400078ec0ff */
[----:B------:R-:W-:Y:S01]  /*124df0*/  LOP3.LUT R16, R16, 0xffff, RZ, 0xc0, !PT ;  /* 0x0000ffff10107812 */ /* 0x000fe200078ec0ff */
[----:B------:R-:W3:Y:S01]  /*124e00*/  LDL.LU R8, [R1+0x5f80] ;  /* 0x005f800001087983 */ /* 0x000ee20000300800 */
        /* <DEDUP_REMOVED lines=8> */
[----:B------:R-:W-:Y:S02]  /*124e90*/  PRMT R16, R16, 0x3340, R0 ;  /* 0x0000334010107816 */ /* 0x000fe40000000000 */
[----:B------:R-:W-:Y:S01]  /*124ea0*/  PRMT R17, R17, 0x3340, R18 ;  /* 0x0000334011117816 */ /* 0x000fe20000000012 */
[----:B------:R-:W-:Y:S04]  /*124eb0*/  STL [R1+0x1b40], R24 ;  /* 0x001b401801007387 */ /* 0x000fe80000100800 */
[----:B------:R0:W-:Y:S04]  /*124ec0*/  STL.64 [R1+0xbc8], R20 ;  /* 0x000bc81401007387 */ /* 0x0001e80000100a00 */
[----:B------:R1:W-:Y:S04]  /*124ed0*/  STL [R1+0x6e0], R17 ;  /* 0x0006e01101007387 */ /* 0x0003e80000100800 */
[----:B------:R4:W-:Y:S01]  /*124ee0*/  STL [R1+0x60], R16 ;  /* 0x0000601001007387 */ /* 0x0009e20000100800 */
[----:B0-----:R-:W-:-:S02]  /*124ef0*/  LOP3.LUT R21, R45, 0xffff, RZ, 0xc0, !PT ;  /* 0x0000ffff2d157812 */ /* 0x001fc400078ec0ff */
[----:B-1----:R-:W-:Y:S02]  /*124f00*/  LOP3.LUT R17, R43, 0xffff, RZ, 0xc0, !PT ;  /* 0x0000ffff2b117812 */ /* 0x002fe400078ec0ff */
[----:B------:R-:W3:Y:S01]  /*124f10*/  LDL.LU R43, [R1+0x5f7c] ;  /* 0x005f7c00012b7983 */ /* 0x000ee20000300800 */
[----:B--2---:R-:W-:-:S03]  /*124f20*/  LOP3.LUT R20, R13, 0xffff, RZ, 0xc0, !PT ;  /* 0x0000ffff0d147812 */ /* 0x004fc600078ec0ff */
[----:B------:R-:W2:Y:S04]  /*124f30*/  LDL.LU R45, [R1+0x5f78] ;  /* 0x005f7800012d7983 */ /* 0x000ea80000300800 */
[----:B------:R-:W3:Y:S01]  /*124f40*/  LDL.LU R18, [R1+0x56f8] ;  /* 0x0056f80001127983 */ /* 0x000ee20000300800 */
[----:B------:R-:W-:Y:S02]  /*124f50*/  PRMT R25, R17, 0x3340, R0 ;  /* 0x0000334011197816 */ /* 0x000fe40000000000 */
[----:B------:R-:W-:Y:S02]  /*124f60*/  PRMT R24, R20, 0x3340, R21 ;  /* 0x0000334014187816 */ /* 0x000fe40000000015 */
[----:B----4-:R-:W-:Y:S02]  /*124f70*/  LOP3.LUT R6, R6, 0xffff, RZ, 0xc0, !PT ;  /* 0x0000ffff06067812 */ /* 0x010fe400078ec0ff */
[----:B------:R-:W-:-:S02]  /*124f80*/  LOP3.LUT R16, R12, 0xffff, RZ, 0xc0, !PT ;  /* 0x0000ffff0c107812 */ /* 0x000fc400078ec0ff */
[----:B------:R-:W4:Y:S04]  /*124f90*/  LDL.LU R12, [R1+0x57c] ;  /* 0x00057c00010c7983 */ /* 0x000f280000300800 */
[----:B------:R-:W2:Y:S01]  /*124fa0*/  LDL.LU R13, [R1+0x714] ;  /* 0x00071400010d7983 */ /* 0x000ea20000300800 */
[----:B------:R-:W-:Y:S02]  /*124fb0*/  LOP3.LUT R22, R22, 0xffff, RZ, 0xc0, !PT ;  /* 0x0000ffff16167812 */ /* 0x000fe400078ec0ff */
[----:B------:R-:W-:Y:S02]  /*124fc0*/  PRMT R26, R24, 0x5410, R25 ;  /* 0x00005410181a7816 */ /* 0x000fe40000000019 */
[----:B------:R-:W-:Y:S02]  /*124fd0*/  PRMT R25, R16, 0x3340, R0 ;  /* 0x0000334010197816 */ /* 0x000fe40000000000 */
[----:B------:R-:W-:-:S02]  /*124fe0*/  PRMT R24, R6, 0x3340, R22 ;  /* 0x0000334006187816 */ /* 0x000fc40000000016 */
[----:B------:R-:W-:Y:S02]  /*124ff0*/  SHF.R.U32.HI R6, RZ, 0x8, R6 ;  /* 0x00000008ff067819 */ /* 0x000fe40000011606 */
[----:B------:R-:W-:Y:S01]  /*125000*/  SHF.R.U32.HI R22, RZ, 0x8, R22 ;  /* 0x00000008ff167819 */ /* 0x000fe20000011616 */
[----:B------:R0:W-:Y:S01]  /*125010*/  STL [R1+0x1b34], R26 ;  /* 0x001b341a01007387 */ /* 0x0001e20000100800 */
[----:B------:R-:W-:Y:S02]  /*125020*/  SHF.R.U32.HI R20, RZ, 0x8, R20 ;  /* 0x00000008ff147819 */ /* 0x000fe40000011614 */
[----:B------:R-:W-:Y:S02]  /*125030*/  SHF.R.U32.HI R21, RZ, 0x8, R21 ;  /* 0x00000008ff157819 */ /* 0x000fe40000011615 */
[----:B------:R-:W-:Y:S02]  /*125040*/  LOP3.LUT R6, R6, 0xffff, RZ, 0xc0, !PT ;  /* 0x0000ffff06067812 */ /* 0x000fe400078ec0ff */
[----:B------:R-:W-:-:S02]  /*125050*/  LOP3.LUT R22, R22, 0xffff, RZ, 0xc0, !PT ;  /* 0x0000ffff16167812 */ /* 0x000fc400078ec0ff */
[----:B0-----:R-:W-:Y:S02]  /*125060*/  PRMT R26, R24, 0x5410, R25 ;  /* 0x00005410181a7816 */ /* 0x001fe40000000019 */
[----:B------:R-:W-:Y:S02]  /*125070*/  IADD3 R24, P1, R14, R57, RZ ;  /* 0x000000390e187210 */ /* 0x000fe40007f3e0ff */
[----:B------:R-:W-:Y:S02]  /*125080*/  LOP3.LUT R20, R20, 0xffff, RZ, 0xc0, !PT ;  /* 0x0000ffff14147812 */ /* 0x000fe400078ec0ff */
[----:B------:R-:W-:Y:S01]  /*125090*/  LOP3.LUT R21, R21, 0xffff, RZ, 0xc0, !PT ;  /* 0x0000ffff15157812 */ /* 0x000fe200078ec0ff */
[----:B------:R-:W-:Y:S01]  /*1250a0*/  IMAD.X R25, R19, 0x1, R56, P1 ;  /* 0x0000000113197824 */ /* 0x000fe200008e0638 */
[----:B------:R-:W-:Y:S02]  /*1250b0*/  PRMT R6, R6, 0x3340, R22 ;  /* 0x0000334006067816 */ /* 0x000fe40000000016 */
[----:B------:R-:W-:-:S02]  /*1250c0*/  PRMT R22, R20, 0x3340, R21 ;  /* 0x0000334014167816 */ /* 0x000fc40000000015 */
[----:B------:R-:W-:Y:S02]  /*1250d0*/  IADD3 R20, P1, R14, R55, RZ ;  /* 0x000000370e147210 */ /* 0x000fe40007f3e0ff */
[----:B------:R-:W-:Y:S01]  /*1250e0*/  SHF.R.U32.HI R17, RZ, 0x8, R17 ;  /* 0x00000008ff117819 */ /* 0x000fe20000011611 */
[----:B------:R-:W-:Y:S02]  /*1250f0*/  STL [R1+0x1b38], R26 ;  /* 0x001b381a01007387 */ /* 0x000fe40000100800 */
[----:B------:R-:W-:Y:S01]  /*125100*/  IMAD.X R21, R19, 0x1, R54, P1 ;  /* 0x0000000113157824 */ /* 0x000fe200008e0636 */
[----:B------:R-:W-:Y:S01]  /*125110*/  LOP3.LUT R17, R17, 0xffff, RZ, 0xc0, !PT ;  /* 0x0000ffff11117812 */ /* 0x000fe200078ec0ff */
[----:B------:R-:W-:Y:S01]  /*125120*/  STL.64 [R1+0xbb8], R24 ;  /* 0x000bb81801007387 */ /* 0x000fe20000100a00 */
[----:B------:R-:W-:-:S03]  /*125130*/  SHF.R.U32.HI R16, RZ, 0x8, R16 ;  /* 0x00000008ff107819 */ /* 0x000fc60000011610 */
[----:B------:R-:W-:Y:S01]  /*125140*/  STL [R1+0x4cc], R22 ;  /* 0x0004cc1601007387 */ /* 0x000fe20000100800 */
[----:B------:R-:W-:-:S03]  /*125150*/  LOP3.LUT R16, R16, 0xffff, RZ, 0xc0, !PT ;  /* 0x0000ffff10107812 */ /* 0x000fc600078ec0ff */
[----:B------:R0:W-:Y:S02]  /*125160*/  STL.64 [R1+0xbc0], R20 ;  /* 0x000bc01401007387 */ /* 0x0001e40000100a00 */
[--C-:B0-----:R-:W-:Y:S02]  /*125170*/  PRMT R21, R17, 0x3340, R0.reuse ;  /* 0x0000334011157816 */ /* 0x101fe40000000000 */
[----:B------:R-:W2:Y:S01]  /*125180*/  LDL.LU R17, [R1+0x8f0] ;  /* 0x0008f00001117983 */ /* 0x000ea20000300800 */
[----:B------:R-:W-:-:S03]  /*125190*/  PRMT R20, R16, 0x3340, R0 ;  /* 0x0000334010147816 */ /* 0x000fc60000000000 */
[----:B------:R0:W-:Y:S04]  /*1251a0*/  STL [R1+0x64], R21 ;  /* 0x0000641501007387 */ /* 0x0001e80000100800 */
[----:B------:R-:W2:Y:S04]  /*1251b0*/  LDL.LU R16, [R1+0x5cc] ;  /* 0x0005cc0001107983 */ /* 0x000ea80000300800 */
[----:B------:R2:W-:Y:S01]  /*1251c0*/  STL [R1+0x68], R20 ;  /* 0x0000681401007387 */ /* 0x0005e20000100800 */
[----:B0-----:R-:W-:-:S03]  /*1251d0*/  LOP3.LUT R21, R42, 0xffff, RZ, 0xc0, !PT ;  /* 0x0000ffff2a157812 */ /* 0x001fc600078ec0ff */
[----:B------:R-:W-:Y:S01]  /*1251e0*/  STL [R1+0x5e5c], R40 ;  /* 0x005e5c2801007387 */ /* 0x000fe20000100800 */
[----:B---3--:R-:W-:Y:S02]  /*1251f0*/  LOP3.LUT R18, R18, 0xffff, RZ, 0xc0, !PT ;  /* 0x0000ffff12127812 */ /* 0x008fe400078ec0ff */
[----:B----4-:R-:W-:Y:S02]  /*125200*/  LOP3.LUT R12, R12, 0xffff, RZ, 0xc0, !PT ;  /* 0x0000ffff0c0c7812 */ /* 0x010fe400078ec0ff */
[----:B--2---:R-:W-:Y:S02]  /*125210*/  LOP3.LUT R20, R13, 0xffff, RZ, 0xc0, !PT ;  /* 0x0000ffff0d147812 */ /* 0x004fe400078ec0ff */
[----:B------:R-:W-:Y:S02]  /*125220*/  PRMT R24, R12, 0x3340, R0 ;  /* 0x000033400c187816 */ /* 0x000fe40000000000 */
[----:B------:R-:W-:Y:S02]  /*125230*/  PRMT R22, R18, 0x3340, R20 ;  /* 0x0000334012167816 */ /* 0x000fe40000000014 */
[----:B------:R-:W-:-:S02]  /*125240*/  LOP3.LUT R13, R43, 0xffff, RZ, 0xc0, !PT ;  /* 0x0000ffff2b0d7812 */ /* 0x000fc400078ec0ff */
[----:B------:R-:W-:Y:S02]  /*125250*/  PRMT R22, R22, 0x5410, R24 ;  /* 0x0000541016167816 */ /* 0x000fe40000000018 */
[----:B------:R-:W-:-:S03]  /*125260*/  PRMT R24, R40, 0x3340, R0 ;  /* 0x0000334028187816 */ /* 0x000fc60000000000 */
[----:B------:R0:W-:Y:S02]  /*125270*/  STL [R1+0x1af4], R22 ;  /* 0x001af41601007387 */ /* 0x0001e40000100800 */
[----:B0-----:R-:W-:-:S04]  /*125280*/  PRMT R22, R13, 0x3340, R21 ;  /* 0x000033400d167816 */ /* 0x001fc80000000015 */
[----:B------:R-:W-:Y:S02]  /*125290*/  PRMT R22, R22, 0x5410, R24 ;  /* 0x0000541016167816 */ /* 0x000fe40000000018 */
[----:B------:R-:W-:Y:S02]  /*1252a0*/  IADD3 R24, P1, R14, R53, RZ ;  /* 0x000000350e187210 */ /* 0x000fe40007f3e0ff */
[----:B------:R-:W-:Y:S01]  /*1252b0*/  SHF.R.U32.HI R13, RZ, 0x8, R13 ;  /* 0x00000008ff0d7819 */ /* 0x000fe2000001160d */
[----:B------:R0:W-:Y:S01]  /*1252c0*/  STL [R1+0x1f08], R22 ;  /* 0x001f081601007387 */ /* 0x0001e20000100800 */
[----:B------:R-:W-:Y:S02]  /*1252d0*/  SHF.R.U32.HI R18, RZ, 0x8, R18 ;  /* 0x00000008ff127819 */ /* 0x000fe40000011612 */
[----:B------:R-:W-:Y:S01]  /*1252e0*/  SHF.R.U32.HI R20, RZ, 0x8, R20 ;  /* 0x00000008ff147819 */ /* 0x000fe20000011614 */
[----:B------:R-:W-:Y:S01]  /*1252f0*/  IMAD.X R25, R19, 0x1, R52, P1 ;  /* 0x0000000113197824 */ /* 0x000fe200008e0634 */
[----:B------:R-:W-:-:S02]  /*125300*/  LOP3.LUT R18, R18, 0xffff, RZ, 0xc0, !PT ;  /* 0x0000ffff12127812 */ /* 0x000fc400078ec0ff */
[----:B0-----:R-:W-:Y:S02]  /*125310*/  SHF.R.U32.HI R22, RZ, 0x8, R21 ;  /* 0x00000008ff167819 */ /* 0x001fe40000011615 */
[----:B------:R-:W-:Y:S02]  /*125320*/  LOP3.LUT R21, R13, 0xffff, RZ, 0xc0, !PT ;  /* 0x0000ffff0d157812 */ /* 0x000fe400078ec0ff */
[----:B------:R-:W-:Y:S02]  /*125330*/  LOP3.LUT R22, R22, 0xffff, RZ, 0xc0, !PT ;  /* 0x0000ffff16167812 */ /* 0x000fe400078ec0ff */
[----:B------:R-:W-:Y:S02]  /*125340*/  LOP3.LUT R20, R20, 0xffff, RZ, 0xc0, !PT ;  /* 0x0000ffff14147812 */ /* 0x000fe400078ec0ff */
[----:B------:R-:W-:Y:S01]  /*125350*/  PRMT R43, R21, 0x3340, R22 ;  /* 0x00003340152b7816 */ /* 0x000fe20000000016 */
[----:B------:R-:W-:Y:S01]  /*125360*/  STL.64 [R1+0xbb0], R24 ;  /* 0x000bb01801007387 */ /* 0x000fe20000100a00 */
[----:B------:R-:W-:-:S03]  /*125370*/  PRMT R20, R18, 0x3340, R20 ;  /* 0x0000334012147816 */ /* 0x000fc60000000014 */
[----:B------:R-:W2:Y:S04]  /*125380*/  LDL.LU R13, [R1+0x8f4] ;  /* 0x0008f400010d7983 */ /* 0x000ea80000300800 */
[----:B------:R-:W3:Y:S04]  /*125390*/  LDL.LU R42, [R1+0x518] ;  /* 0x00051800012a7983 */ /* 0x000ee80000300800 */
[----:B------:R-:W-:Y:S01]  /*1253a0*/  STL [R1+0x5c9c], R43 ;  /* 0x005c9c2b01007387 */ /* 0x000fe20000100800 */
[----:B------:R-:W-:Y:S02]  /*1253b0*/  LOP3.LUT R18, R17, 0xffff, RZ, 0xc0, !PT ;  /* 0x0000ffff11127812 */ /* 0x000fe400078ec0ff */
[----:B------:R-:W-:Y:S01]  /*1253c0*/  LOP3.LUT R17, R45, 0xffff, RZ, 0xc0, !PT ;  /* 0x0000ffff2d117812 */ /* 0x000fe200078ec0ff */
[----:B------:R0:W-:Y:S04]  /*1253d0*/  STL [R1+0x6d0], R20 ;  /* 0x0006d01401007387 */ /* 0x0001e80000100800 */
[----:B------:R-:W4:Y:S01]  /*1253e0*/  LDL.LU R45, [R1+0x5f74] ;  /* 0x005f7400012d7983 */ /* 0x000f220000300800 */
[----:B------:R-:W-:-:S02]  /*1253f0*/  PRMT R21, R17, 0x3340, R0 ;  /* 0x0000334011157816 */ /* 0x000fc40000000000 */
[----:B0-----:R-:W-:-:S04]  /*125400*/  LOP3.LUT R20, R16, 0xffff, RZ, 0xc0, !PT ;  /* 0x0000ffff10147812 */ /* 0x001fc800078ec0ff */
[----:B------:R-:W-:-:S04]  /*125410*/  PRMT R16, R18, 0x3340, R20 ;  /* 0x0000334012107816 */ /* 0x000fc80000000014 */
[----:B------:R-:W-:-:S05]  /*125420*/  PRMT R16, R16, 0x5410, R21 ;  /* 0x0000541010107816 */ /* 0x000fca0000000015 */
[----:B------:R0:W-:Y:S04]  /*125430*/  STL [R1+0x1ad8], R16 ;  /* 0x001ad81001007387 */ /* 0x0001e80000100800 */
[----:B0-----:R-:W4:Y:S01]  /*125440*/  LDL.LU R16, [R1+0x448] ;  /* 0x0004480001107983 */ /* 0x001f220000300800 */
[----:B------:R-:W-:Y:S02]  /*125450*/  SHF.R.U32.HI R18, RZ, 0x8, R18 ;  /* 0x00000008ff127819 */ /* 0x000fe40000011612 */
[----:B------:R-:W-:Y:S02]  /*125460*/  SHF.R.U32.HI R20, RZ, 0x8, R20 ;  /* 0x00000008ff147819 */ /* 0x000fe40000011614 */
[----:B------:R-:W-:Y:S02]  /*125470*/  IADD3 R24, P1, R14, R51, RZ ;  /* 0x000000330e187210 */ /* 0x000fe40007f3e0ff */
[----:B------:R-:W-:-:S02]  /*125480*/  LOP3.LUT R18, R18, 0xffff, RZ, 0xc0, !PT ;  /* 0x0000ffff12127812 */ /* 0x000fc400078ec0ff */
[----:B------:R-:W-:Y:S02]  /*125490*/  LOP3.LUT R20, R20, 0xffff, RZ, 0xc0, !PT ;  /* 0x0000ffff14147812 */ /* 0x000fe400078ec0ff */
[----:B------:R-:W-:Y:S01]  /*1254a0*/  SHF.R.U32.HI R17, RZ, 0x8, R17 ;  /* 0x00000008ff117819 */ /* 0x000fe20000011611 */
[----:B------:R-:W-:Y:S01]  /*1254b0*/  IMAD.X R25, R19, 0x1, R50, P1 ;  /* 0x0000000113197824 */ /* 0x000fe200008e0632 */
[----:B------:R-:W-:Y:S02]  /*1254c0*/  PRMT R18, R18, 0x3340, R20 ;  /* 0x0000334012127816 */ /* 0x000fe40000000014 */
[----:B------:R-:W-:Y:S02]  /*1254d0*/  SHF.R.U32.HI R12, RZ, 0x8, R12 ;  /* 0x00000008ff0c7819 */ /* 0x000fe4000001160c */
[----:B------:R-:W-:Y:S02]  /*1254e0*/  LOP3.LUT R17, R17, 0xffff, RZ, 0xc0, !PT ;  /* 0x0000ffff11117812 */ /* 0x000fe400078ec0ff */
[----:B------:R-:W-:-:S02]  /*1254f0*/  IADD3 R20, P1, R14, R49, RZ ;  /* 0x000000310e147210 */ /* 0x000fc40007f3e0ff */
[----:B------:R-:W-:Y:S01]  /*125500*/  LOP3.LUT R12, R12, 0xffff, RZ, 0xc0, !PT ;  /* 0x0000ffff0c0c7812 */ /* 0x000fe200078ec0ff */
[----:B------:R-:W-:Y:S01]  /*125510*/  STL.64 [R1+0xba0], R24 ;  /* 0x000ba01801007387 */ /* 0x000fe20000100a00 */
[--C-:B------:R-:W-:Y:S01]  /*125520*/  PRMT R17, R17, 0x3340, R0.reuse ;  /* 0x0000334011117816 */ /* 0x100fe20000000000 */
[----:B------:R-:W-:Y:S02]  /*125530*/  IMAD.X R21, R19, 0x1, R47, P1 ;  /* 0x0000000113157824 */ /* 0x000fe400008e062f */
[----:B------:R0:W-:Y:S04]  /*125540*/  STL [R1+0x6c4], R18 ;  /* 0x0006c41201007387 */ /* 0x0001e80000100800 */
[----:B------:R2:W-:Y:S01]  /*125550*/  STL [R1+0x78], R17 ;  /* 0x0000781101007387 */ /* 0x0005e20000100800 */
[----:B0-----:R-:W-:-:S03]  /*125560*/  PRMT R18, R12, 0x3340, R0 ;  /* 0x000033400c127816 */ /* 0x001fc60000000000 */
[----:B------:R0:W-:Y:S04]  /*125570*/  STL.64 [R1+0xba8], R20 ;  /* 0x000ba81401007387 */ /* 0x0001e80000100a00 */
[----:B------:R-:W4:Y:S04]  /*125580*/  LDL.LU R12, [R1+0x444] ;  /* 0x00044400010c7983 */ /* 0x000f280000300800 */
[----:B------:R4:W-:Y:S01]  /*125590*/  STL [R1+0x6c], R18 ;  /* 0x00006c1201007387 */ /* 0x0009e20000100800 */
[----:B--2---:R-:W-:-:S03]  /*1255a0*/  LOP3.LUT R17, R13, 0xffff, RZ, 0xc0, !PT ;  /* 0x0000ffff0d117812 */ /* 0x004fc600078ec0ff */
[----:B------:R-:W2:Y:S01]  /*1255b0*/  LDL.LU R13, [R1+0x32c] ;  /* 0x00032c00010d7983 */ /* 0x000ea20000300800 */
[----:B---3--:R-:W-:-:S04]  /*1255c0*/  LOP3.LUT R42, R42, 0xffff, RZ, 0xc0, !PT ;  /* 0x0000ffff2a2a7812 */ /* 0x008fc800078ec0ff */
[----:B0-----:R-:W-:Y:S02]  /*1255d0*/  PRMT R21, R42, 0x3340, R0 ;  /* 0x000033402a157816 */ /* 0x001fe40000000000 */
[----:B----4-:R-:W-:-:S04]  /*1255e0*/  LOP3.LUT R18, R45, 0xffff, RZ, 0xc0, !PT ;  /* 0x0000ffff2d127812 */ /* 0x010fc800078ec0ff */
[--C-:B------:R-:W-:Y:S02]  /*1255f0*/  PRMT R20, R17, 0x3340, R18.reuse ;  /* 0x0000334011147816 */ /* 0x100fe40000000012 */
[----:B------:R-:W-:Y:S02]  /*125600*/  SHF.R.U32.HI R17, RZ, 0x8, R17 ;  /* 0x00000008ff117819 */ /* 0x000fe40000011611 */
[----:B------:R-:W-:Y:S02]  /*125610*/  SHF.R.U32.HI R18, RZ, 0x8, R18 ;  /* 0x00000008ff127819 */ /* 0x000fe40000011612 */
[----:B------:R-:W-:Y:S02]  /*125620*/  PRMT R22, R20, 0x5410, R21 ;  /* 0x0000541014167816 */ /* 0x000fe40000000015 */
[----:B------:R-:W-:Y:S02]  /*125630*/  IADD3 R20, P1, R14, R48, RZ ;  /* 0x000000300e147210 */ /* 0x000fe40007f3e0ff */
[----:B------:R-:W-:-:S02]  /*125640*/  LOP3.LUT R17, R17, 0xffff, RZ, 0xc0, !PT ;  /* 0x0000ffff11117812 */ /* 0x000fc400078ec0ff */
[----:B------:R-:W-:Y:S01]  /*125650*/  LOP3.LUT R18, R18, 0xffff, RZ, 0xc0, !PT ;  /* 0x0000ffff12127812 */ /* 0x000fe200078ec0ff */
[----:B------:R-:W-:Y:S01]  /*125660*/  IMAD.X R21, R19, 0x1, R46, P1 ;  /* 0x0000000113157824 */ /* 0x000fe200008e062e */
[----:B------:R-:W-:Y:S02]  /*125670*/  STL [R1+0x5e60], R42 ;  /* 0x005e602a01007387 */ /* 0x000fe40000100800 */
[----:B------:R-:W-:Y:S02]  /*125680*/  PRMT R45, R17, 0x3340, R18 ;  /* 0x00003340112d7816 */ /* 0x000fe40000000012 */
[----:B------:R-:W-:Y:S01]  /*125690*/  STL [R1+0x1f04], R22 ;  /* 0x001f041601007387 */ /* 0x000fe20000100800 */
[----:B------:R-:W-:-:S03]  /*1256a0*/  LOP3.LUT R18, R8, 0xffff, RZ, 0xc0, !PT ;  /* 0x0000ffff08127812 */ /* 0x000fc600078ec0ff */
[----:B------:R0:W-:Y:S01]  /*1256b0*/  STL.64 [R1+0xb98], R20 ;  /* 0x000b981401007387 */ /* 0x0001e20000100a00 */
[----:B------:R-:W-:-:S03]  /*1256c0*/  LOP3.LUT R17, R16, 0xffff, RZ, 0xc0, !PT ;  /* 0x0000ffff10117812 */ /* 0x000fc600078ec0ff */
[----:B------:R-:W-:Y:S01]  /*1256d0*/  STL [R1+0x5ca0], R45 ;  /* 0x005ca02d01007387 */ /* 0x000fe20000100800 */
[----:B------:R-:W-:-:S03]  /*1256e0*/  LOP3.LUT R16, R44, 0xffff, RZ, 0xc0, !PT ;  /* 0x0000ffff2c107812 */ /* 0x000fc600078ec0ff */
[----:B------:R-:W3:Y:S04]  /*1256f0*/  LDL.LU R44, [R1+0x5f70] ;  /* 0x005f7000012c7983 */ /* 0x000ee80000300800 */
[----:B------:R-:W4:Y:S01]  /*125700*/  LDL.LU R8, [R1+0x5f6c] ;  /* 0x005f6c0001087983 */ /* 0x000f220000300800 */
[----:B0-----:R-:W-:Y:S02]  /*125710*/  PRMT R20, R16, 0x3340, R0 ;  /* 0x0000334010147816 */ /* 0x001fe40000000000 */
[----:B------:R-:W-:Y:S02]  /*125720*/  SHF.R.U32.HI R16, RZ, 0x8, R16 ;  /* 0x00000008ff107819 */ /* 0x000fe40000011610 */
[----:B------:R-:W-:Y:S02]  /*125730*/  PRMT R19, R17, 0x3340, R18 ;  /* 0x0000334011137816 */ /* 0x000fe40000000012 */
[----:B------:R-:W-:-:S02]  /*125740*/  LOP3.LUT R16, R16, 0xffff, RZ, 0xc0, !PT ;  /* 0x0000ffff10107812 */ /* 0x000fc400078ec0ff */
[----:B------:R-:W-:Y:S02]  /*125750*/  PRMT R19, R19, 0x5410, R20 ;  /* 0x0000541013137816 */ /* 0x000fe40000000014 */
[----:B------:R-:W-:-:S03]  /*125760*/  PRMT R16, R16, 0x3340, R0 ;  /* 0x0000334010107816 */ /* 0x000fc60000000000 */
[----:B------:R-:W-:Y:S04]  /*125770*/  STL [R1+0x1aac], R19 ;  /* 0x001aac1301007387 */ /* 0x000fe80000100800 */
[----:B------:R0:W-:Y:S01]  /*125780*/  STL [R1+0x8c], R16 ;  /* 0x00008c1001007387 */ /* 0x0001e20000100800 */
[----:B------:R-:W-:Y:S02]  /*125790*/  LOP3.LUT R22, R12, 0xffff, RZ, 0xc0, !PT ;  /* 0x0000ffff0c167812 */ /* 0x000fe400078ec0ff */
[----:B------:R-:W-:Y:S02]  /*1257a0*/  LOP3.LUT R12, R37, 0xffff, RZ, 0xc0, !PT ;  /* 0x0000ffff250c7812 */ /* 0x000fe400078ec0ff */
[----:B------:R-:W3:Y:S02]  /*1257b0*/  LDL.LU R37, [R1+0x5f68] ;  /* 0x005f680001257983 */ /* 0x000ee40000300800 */
[----:B0-----:R-:W-:-:S02]  /*1257c0*/  PRMT R16, R12, 0x3340, R0 ;  /* 0x000033400c107816 */ /* 0x001fc40000000000 */
[----:B--2---:R-:W-:-:S04]  /*1257d0*/  LOP3.LUT R24, R13, 0xffff, RZ, 0xc0, !PT ;  /* 0x0000ffff0d187812 */ /* 0x004fc800078ec0ff */
[----:B------:R-:W-:-:S04]  /*1257e0*/  PRMT R13, R22, 0x3340, R24 ;  /* 0x00003340160d7816 */ /* 0x000fc80000000018 */
[----:B------:R-:W-:Y:S02]  /*1257f0*/  PRMT R16, R13, 0x5410, R16 ;  /* 0x000054100d107816 */ /* 0x000fe40000000010 */
[----:B------:R-:W-:Y:S02]  /*125800*/  LOP3.LUT R13, R5, 0xffff, RZ, 0xc0, !PT ;  /* 0x0000ffff050d7812 */ /* 0x000fe400078ec0ff */
[----:B------:R-:W2:Y:S04]  /*125810*/  LDL.LU R5, [R1+0x5f64] ;  /* 0x005f640001057983 */ /* 0x000ea80000300800 */
[----:B------:R0:W-:Y:S01]  /*125820*/  STL [R1+0x1aa4], R16 ;  /* 0x001aa41001007387 */ /* 0x0001e20000100800 */
[----:B----4-:R-:W-:-:S03]  /*125830*/  LOP3.LUT R20, R8, 0xffff, RZ, 0xc0, !PT ;  /* 0x0000ffff08147812 */ /* 0x010fc600078ec0ff */
[----:B------:R-:W4:Y:S01]  /*125840*/  LDL.LU R8, [R1+0x56fc] ;  /* 0x0056fc0001087983 */ /* 0x000f220000300800 */
[----:B------:R-:W-:Y:S02]  /*125850*/  SHF.R.U32.HI R18, RZ, 0x8, R18 ;  /* 0x00000008ff127819 */ /* 0x000fe40000011612 */
[----:B------:R-:W-:Y:S01]  /*125860*/  SHF.R.U32.HI R17, RZ, 0x8, R17 ;  /* 0x00000008ff117819 */ /* 0x000fe20000011611 */
[----:B------:R-:W2:Y:S01]  /*125870*/  LDL.LU R19, [R1+0x5b8] ;  /* 0x0005b80001137983 */ /* 0x000ea20000300800 */
[----:B------:R-:W-:Y:S02]  /*125880*/  LOP3.LUT R18, R18, 0xffff, RZ, 0xc0, !PT ;  /* 0x0000ffff12127812 */ /* 0x000fe400078ec0ff */
[----:B------:R-:W-:-:S04]  /*125890*/  LOP3.LUT R17, R17, 0xffff, RZ, 0xc0, !PT ;  /* 0x0000ffff11117812 */ /* 0x000fc800078ec0ff */
[----:B------:R-:W-:Y:S02]  /*1258a0*/  PRMT R38, R17, 0x3340, R18 ;  /* 0x0000334011267816 */ /* 0x000fe40000000012 */
[----:B------:R-:W2:Y:S01]  /*1258b0*/  LDL.LU R18, [R1+0x720] ;  /* 0x0007200001127983 */ /* 0x000ea20000300800 */
[----:B---3--:R-:W-:Y:S01]  /*1258c0*/  LOP3.LUT R21, R44, 0xffff, RZ, 0xc0, !PT ;  /* 0x0000ffff2c157812 */ /* 0x008fe200078ec0ff */
[----:B------:R-:W-:Y:S01]  /*1258d0*/  VIADD R14, R14, UR6 ;  /* 0x000000060e0e7c36 */ /* 0x000fe20008000000 */
[----:B------:R-:W-:Y:S01]  /*1258e0*/  PRMT R25, R13, 0x3340, R0 ;  /* 0x000033400d197816 */ /* 0x000fe20000000000 */
[----:B------:R-:W3:Y:S01]  /*1258f0*/  LDL.LU R17, [R1+0x3e4] ;  /* 0x0003e40001117983 */ /* 0x000ee20000300800 */
[----:B0-----:R-:W-:Y:S01]  /*125900*/  PRMT R16, R20, 0x3340, R21 ;  /* 0x0000334014107816 */ /* 0x001fe20000000015 */
[----:B------:R-:W-:Y:S01]  /*125910*/  ULDC UR6, c[0x0][0x248] ;  /* 0x0000920000067ab9 */ /* 0x000fe20000000800 */
[----:B------:R-:W-:Y:S02]  /*125920*/  SHF.R.U32.HI R22, RZ, 0x8, R22 ;  /* 0x00000008ff167819 */ /* 0x000fe40000011616 */
[----:B------:R-:W-:-:S02]  /*125930*/  SHF.R.U32.HI R24, RZ, 0x8, R24 ;  /* 0x00000008ff187819 */ /* 0x000fc40000011618 */
[----:B------:R-:W-:Y:S02]  /*125940*/  SHF.R.U32.HI R20, RZ, 0x8, R20 ;  /* 0x00000008ff147819 */ /* 0x000fe40000011614 */
[----:B------:R-:W-:Y:S02]  /*125950*/  SHF.R.U32.HI R21, RZ, 0x8, R21 ;  /* 0x00000008ff157819 */ /* 0x000fe40000011615 */
[----:B------:R-:W-:Y:S02]  /*125960*/  PRMT R25, R16, 0x5410, R25 ;  /* 0x0000541010197816 */ /* 0x000fe40000000019 */
[----:B------:R-:W-:Y:S02]  /*125970*/  SHF.R.S32.HI R16, RZ, 0x1f, R14 ;  /* 0x0000001fff107819 */ /* 0x000fe4000001140e */
[----:B------:R-:W-:Y:S02]  /*125980*/  IADD3 R26, P1, R14, R59, RZ ;  /* 0x0000003b0e1a7210 */ /* 0x000fe40007f3e0ff */
[----:B------:R-:W-:-:S02]  /*125990*/  LOP3.LUT R22, R22, 0xffff, RZ, 0xc0, !PT ;  /* 0x0000ffff16167812 */ /* 0x000fc400078ec0ff */
[----:B------:R-:W-:Y:S02]  /*1259a0*/  LOP3.LUT R24, R24, 0xffff, RZ, 0xc0, !PT ;  /* 0x0000ffff18187812 */ /* 0x000fe400078ec0ff */
[----:B------:R-:W-:Y:S02]  /*1259b0*/  LOP3.LUT R20, R20, 0xffff, RZ, 0xc0, !PT ;  /* 0x0000ffff14147812 */ /* 0x000fe400078ec0ff */
[----:B------:R-:W-:Y:S01]  /*1259c0*/  LOP3.LUT R21, R21, 0xffff, RZ, 0xc0, !PT ;  /* 0x0000ffff15157812 */ /* 0x000fe200078ec0ff */
[----:B------:R-:W-:Y:S01]  /*1259d0*/  IMAD.X R27, R16, 0x1, R58, P1 ;  /* 0x00000001101b7824 */ /* 0x000fe200008e063a */
[----:B------:R-:W-:Y:S02]  /*1259e0*/  PRMT R24, R22, 0x3340, R24 ;  /* 0x0000334016187816 */ /* 0x000fe40000000018 */
[----:B------:R-:W-:Y:S02]  /*1259f0*/  PRMT R22, R20, 0x3340, R21 ;  /* 0x0000334014167816 */ /* 0x000fe40000000015 */
[----:B------:R-:W-:-:S02]  /*125a00*/  IADD3 R20, P1, R14, R61, RZ ;  /* 0x0000003d0e147210 */ /* 0x000fc40007f3e0ff */
[----:B------:R-:W-:Y:S01]  /*125a10*/  SHF.R.U32.HI R13, RZ, 0x8, R13 ;  /* 0x00000008ff0d7819 */ /* 0x000fe2000001160d */
[----:B------:R-:W-:Y:S01]  /*125a20*/  STL [R1+0x1a9c], R25 ;  /* 0x001a9c1901007387 */ /* 0x000fe20000100800 */
[----:B------:R-:W-:Y:S01]  /*125a30*/  SHF.R.U32.HI R12, RZ, 0x8, R12 ;  /* 0x00000008ff0c7819 */ /* 0x000fe2000001160c */
[----:B------:R-:W-:Y:S01]  /*125a40*/  IMAD.X R21, R16, 0x1, R60, P1 ;  /* 0x0000000110157824 */ /* 0x000fe200008e063c */
[----:B------:R-:W-:Y:S01]  /*125a50*/  LOP3.LUT R13, R13, 0xffff, RZ, 0xc0, !PT ;  /* 0x0000ffff0d0d7812 */ /* 0x000fe200078ec0ff */
[----:B------:R-:W-:Y:S01]  /*125a60*/  STL.64 [R1+0xb90], R26 ;  /* 0x000b901a01007387 */ /* 0x000fe20000100a00 */
[----:B------:R-:W-:-:S03]  /*125a70*/  LOP3.LUT R12, R12, 0xffff, RZ, 0xc0, !PT ;  /* 0x0000ffff0c0c7812 */ /* 0x000fc600078ec0ff */
[----:B------:R-:W-:Y:S04]  /*125a80*/  STL [R1+0x6c0], R24 ;  /* 0x0006c01801007387 */ /* 0x000fe80000100800 */
[----:B------:R-:W-:Y:S04]  /*125a90*/  STL [R1+0x3a4], R22 ;  /* 0x0003a41601007387 */ /* 0x000fe80000100800 */
[----:B------:R0:W-:Y:S02]  /*125aa0*/  STL.64 [R1+0xb88], R20 ;  /* 0x000b881401007387 */ /* 0x0001e40000100a00 */
[----:B0-----:R-:W-:-:S02]  /*125ab0*/  PRMT R21, R13, 0x3340, R0 ;  /* 0x000033400d157816 */ /* 0x001fc40000000000 */
[----:B------:R-:W-:-:S03]  /*125ac0*/  PRMT R20, R12, 0x3340, R0 ;  /* 0x000033400c147816 */ /* 0x000fc60000000000 */
[----:B------:R0:W-:Y:S04]  /*125ad0*/  STL [R1+0x7c], R21 ;  /* 0x00007c1501007387 */ /* 0x0001e80000100800 */
[----:B------:R-:W3:Y:S04]  /*125ae0*/  LDL.LU R12, [R1+0x5700] ;  /* 0x00570000010c7983 */ /* 0x000ee80000300800 */
[----:B------:R1:W-:Y:S04]  /*125af0*/  STL [R1+0xc8], R20 ;  /* 0x0000c81401007387 */ /* 0x0003e80000100800 */
[----:B------:R-:W3:Y:S01]  /*125b00*/  LDL.LU R44, [R1+0x5bc] ;  /* 0x0005bc00012c7983 */ /* 0x000ee20000300800 */
[----:B----4-:R-:W-:-:S03]  /*125b10*/  LOP3.LUT R13, R8, 0xffff, RZ, 0xc0, !PT ;  /* 0x0000ffff080d7812 */ /* 0x010fc600078ec0ff */
[----:B------:R-:W4:Y:S01]  /*125b20*/  LDL.LU R8, [R1+0x724] ;  /* 0x0007240001087983 */ /* 0x000f220000300800 */
[----:B--2---:R-:W-:-:S04]  /*125b30*/  LOP3.LUT R22, R19, 0xffff, RZ, 0xc0, !PT ;  /* 0x0000ffff13167812 */ /* 0x004fc800078ec0ff */
[----:B0-----:R-:W-:Y:S02]  /*125b40*/  PRMT R21, R22, 0x3340, R0 ;  /* 0x0000334016157816 */ /* 0x001fe40000000000 */
[----:B-1----:R-:W-:-:S04]  /*125b50*/  LOP3.LUT R20, R18, 0xffff, RZ, 0xc0, !PT ;  /* 0x0000ffff12147812 */ /* 0x002fc800078ec0ff */
[----:B------:R-:W-:Y:S02]  /*125b60*/  PRMT R19, R13, 0x3340, R20 ;  /* 0x000033400d137816 */ /* 0x000fe40000000014 */
[----:B------:R-:W-:Y:S02]  /*125b70*/  LOP3.LUT R29, R9, 0xffff, RZ, 0xc0, !PT ;  /* 0x0000ffff091d7812 */ /* 0x000fe400078ec0ff */
[----:B------:R-:W-:Y:S01]  /*125b80*/  PRMT R19, R19, 0x5410, R21 ;  /* 0x0000541013137816 */ /* 0x000fe20000000015 */
[----:B------:R-:W2:Y:S01]  /*125b90*/  LDL.LU R9, [R1+0x5f60] ;  /* 0x005f600001097983 */ /* 0x000ea20000300800 */
[----:B---3--:R-:W-:Y:S02]  /*125ba0*/  LOP3.LUT R18, R17, 0xffff, RZ, 0xc0, !PT ;  /* 0x0000ffff11127812 */ /* 0x008fe400078ec0ff */
[----:B------:R-:W-:Y:S01]  /*125bb0*/  LOP3.LUT R17, R39, 0xffff, RZ, 0xc0, !PT ;  /* 0x0000ffff27117812 */ /* 0x000fe200078ec0ff */
[----:B------:R-:W-:Y:S01]  /*125bc0*/  STL [R1+0x5e64], R29 ;  /* 0x005e641d01007387 */ /* 0x000fe20000100800 */
[----:B------:R-:W-:-:S02]  /*125bd0*/  PRMT R21, R29, 0x3340, R0 ;  /* 0x000033401d157816 */ /* 0x000fc40000000000 */
[----:B------:R-:W-:Y:S01]  /*125be0*/  IADD3 R24, P1, R14, R57, RZ ;  /* 0x000000390e187210 */ /* 0x000fe20007f3e0ff */
[----:B------:R0:W-:Y:S04]  /*125bf0*/  STL [R1+0x1a58], R19 ;  /* 0x001a581301007387 */ /* 0x0001e80000100800 */
[----:B------:R-:W-:Y:S01]  /*125c00*/  IMAD.X R25, R16, 0x1, R56, P1 ;  /* 0x0000000110197824 */ /* 0x000fe200008e0638 */
[----:B0-----:R-:W-:-:S04]  /*125c10*/  PRMT R19, R18, 0x3340, R17 ;  /* 0x0000334012137816 */ /* 0x001fc80000000011 */
[----:B------:R-:W-:Y:S02]  /*125c20*/  PRMT R19, R19, 0x5410, R21 ;  /* 0x0000541013137816 */ /* 0x000fe40000000015 */
[----:B------:R-:W-:-:S03]  /*125c30*/  SHF.R.U32.HI R21, RZ, 0x8, R18 ;  /* 0x00000008ff157819 */ /* 0x000fc60000011612 */
[----:B------:R-:W-:Y:S04]  /*125c40*/  STL [R1+0x1ef4], R19 ;  /* 0x001ef41301007387 */ /* 0x000fe80000100800 */
[----:B------:R0:W-:Y:S01]  /*125c50*/  STL.64 [R1+0xb80], R24 ;  /* 0x000b801801007387 */ /* 0x0001e20000100a00 */
[----:B------:R-:W-:-:S03]  /*125c60*/  SHF.R.U32.HI R13, RZ, 0x8, R13 ;  /* 0x00000008ff0d7819 */ /* 0x000fc6000001160d */
[----:B------:R-:W3:Y:S01]  /*125c70*/  LDL.LU R18, [R1+0x900] ;  /* 0x0009000001127983 */ /* 0x000ee20000300800 */
[----:B------:R-:W-:Y:S02]  /*125c80*/  SHF.R.U32.HI R20, RZ, 0x8, R20 ;  /* 0x00000008ff147819 */ /* 0x000fe40000011614 */
[----:B0-----:R-:W-:Y:S02]  /*125c90*/  SHF.R.U32.HI R24, RZ, 0x8, R17 ;  /* 0x00000008ff187819 */ /* 0x001fe40000011611 */
[----:B------:R-:W2:Y:S04]  /*125ca0*/  LDL.LU R17, [R1+0x52c] ;  /* 0x00052c0001117983 */ /* 0x000ea80000300800 */
[----:B------:R-:W2:Y:S01]  /*125cb0*/  LDL.LU R19, [R1+0x60c] ;  /* 0x00060c0001137983 */ /* 0x000ea20000300800 */
[----:B------:R-:W-:-:S02]  /*125cc0*/  LOP3.LUT R21, R21, 0xffff, RZ, 0xc0, !PT ;  /* 0x0000ffff15157812 */ /* 0x000fc400078ec0ff */
        /* <DEDUP_REMOVED lines=9> */
[----:B----4-:R-:W-:Y:S02]  /*125d60*/  LOP3.LUT R21, R8, 0xffff, RZ, 0xc0, !PT ;  /* 0x0000ffff08157812 */ /* 0x010fe400078ec0ff */
[----:B------:R-:W4:Y:S04]  /*125d70*/  LDL.LU R8, [R1+0x904] ;  /* 0x0009040001087983 */ /* 0x000f280000300800 */
[----:B------:R-:W4:Y:S04]  /*125d80*/  LDL.LU R44, [R1+0x534] ;  /* 0x00053400012c7983 */ /* 0x000f280000300800 */
[----:B------:R-:W4:Y:S01]  /*125d90*/  LDL.LU R12, [R1+0x614] ;  /* 0x00061400010c7983 */ /* 0x000f220000300800 */
        /* <DEDUP_REMOVED lines=17> */
[----:B---3--:R-:W-:-:S02]  /*125eb0*/  LOP3.LUT R18, R18, 0xffff, RZ, 0xc0, !PT ;  /* 0x0000ffff12127812 */ /* 0x008fc400078ec0ff */
[----:B--2---:R-:W-:Y:S02]  /*125ec0*/  LOP3.LUT R17, R17, 0xffff, RZ, 0xc0, !PT ;  /* 0x0000ffff11117812 */ /* 0x004fe400078ec0ff */
[----:B------:R-:W-:Y:S02]  /*125ed0*/  LOP3.LUT R19, R19, 0xffff, RZ, 0xc0, !PT ;  /* 0x0000ffff13137812 */ /* 0x000fe400078ec0ff */
[----:B------:R-:W-:Y:S02]  /*125ee0*/  PRMT R21, R17, 0x3340, R0 ;  /* 0x0000334011157816 */ /* 0x000fe40000000000 */
[--C-:B0-----:R-:W-:Y:S02]  /*125ef0*/  PRMT R20, R18, 0x3340, R19.reuse ;  /* 0x0000334012147816 */ /* 0x101fe40000000013 */
[----:B------:R-:W-:Y:S02]  /*125f00*/  SHF.R.U32.HI R18, RZ, 0x8, R18 ;  /* 0x00000008ff127819 */ /* 0x000fe40000011612 */
[----:B------:R-:W-:-:S02]  /*125f10*/  SHF.R.U32.HI R19, RZ, 0x8, R19 ;  /* 0x00000008ff137819 */ /* 0x000fc40000011613 */
[----:B------:R-:W-:Y:S02]  /*125f20*/  PRMT R22, R20, 0x5410, R21 ;  /* 0x0000541014167816 */ /* 0x000fe40000000015 */
        /* <DEDUP_REMOVED lines=8> */
[----:B------:R-:W-:Y:S04]  /*125fb0*/  STL [R1+0x19d8], R22 ;  /* 0x0019d81601007387 */ /* 0x000fe80000100800 */
[----:B------:R-:W-:Y:S04]  /*125fc0*/  STL.64 [R1+0xad0], R20 ;  /* 0x000ad01401007387 */ /* 0x000fe80000100a00 */
[----:B------:R0:W-:Y:S04]  /*125fd0*/  STL [R1+0x5dc], R18 ;  /* 0x0005dc1201007387 */ /* 0x0001e80000100800 */
[----:B------:R1:W-:Y:S01]  /*125fe0*/  STL [R1+0xc4], R17 ;  /* 0x0000c41101007387 */ /* 0x0003e20000100800 */
[----:B------:R-:W-:-:S04]  /*125ff0*/  SHF.R.U32.HI R13, RZ, 0x8, R13 ;  /* 0x00000008ff0d7819 */ /* 0x000fc8000001160d */
[----:B------:R-:W-:-:S04]  /*126000*/  LOP3.LUT R13, R13, 0xffff, RZ, 0xc0, !PT ;  /* 0x0000ffff0d0d7812 */ /* 0x000fc800078ec0ff */
[--C-:B------:R-:W-:Y:S02]  /*126010*/  PRMT R13, R13, 0x3340, R0.reuse ;  /* 0x000033400d0d7816 */ /* 0x100fe40000000000 */
[----:B----4-:R-:W-:Y:S02]  /*126020*/  LOP3.LUT R8, R8, 0xffff, RZ, 0xc0, !PT ;  /* 0x0000ffff08087812 */ /* 0x010fe400078ec0ff */
[----:B------:R-:W-:Y:S02]  /*126030*/  LOP3.LUT R44, R44, 0xffff, RZ, 0xc0, !PT ;  /* 0x0000ffff2c2c7812 */ /* 0x000fe400078ec0ff */
[----:B------:R-:W-:Y:S02]  /*126040*/  LOP3.LUT R12, R12, 0xffff, RZ, 0xc0, !PT ;  /* 0x0000ffff0c0c7812 */ /* 0x000fe400078ec0ff */
[----:B0-----:R-:W-:Y:S02]  /*126050*/  PRMT R18, R44, 0x3340, R0 ;  /* 0x000033402c127816 */ /* 0x001fe40000000000 */
[----:B-1----:R-:W-:-:S02]  /*126060*/  PRMT R17, R8, 0x3340, R12 ;  /* 0x0000334008117816 */ /* 0x002fc4000000000c */
[----:B------:R-:W-:Y:S02]  /*126070*/  SHF.R.U32.HI R8, RZ, 0x8, R8 ;  /* 0x00000008ff087819 */ /* 0x000fe40000011608 */
[----:B------:R-:W-:Y:S02]  /*126080*/  SHF.R.U32.HI R12, RZ, 0x8, R12 ;  /* 0x00000008ff0c7819 */ /* 0x000fe4000001160c */
[----:B------:R-:W-:Y:S02]  /*126090*/  PRMT R17, R17, 0x5410, R18 ;  /* 0x0000541011117816 */ /* 0x000fe40000000012 */
[----:B------:R-:W-:Y:S02]  /*1260a0*/  IADD3 R18, P1, R14, R51, RZ ;  /* 0x000000330e127210 */ /* 0x000fe40007f3e0ff */
[----:B------:R-:W-:Y:S02]  /*1260b0*/  LOP3.LUT R8, R8, 0xffff, RZ, 0xc0, !PT ;  /* 0x0000ffff08087812 */ /* 0x000fe400078ec0ff */
[----:B------:R-:W-:Y:S01]  /*1260c0*/  LOP3.LUT R12, R12, 0xffff, RZ, 0xc0, !PT ;  /* 0x0000ffff0c0c7812 */ /* 0x000fe200078ec0ff */
[----:B------:R-:W-:Y:S01]  /*1260d0*/  IMAD.X R19, R16, 0x1, R50, P1 ;  /* 0x0000000110137824 */ /* 0x000fe200008e0632 */
[----:B------:R-:W-:Y:S02]  /*1260e0*/  STL [R1+0x5e68], R44 ;  /* 0x005e682c01007387 */ /* 0x000fe40000100800 */
[----:B------:R-:W-:-:S02]  /*1260f0*/  PRMT R8, R8, 0x3340, R12 ;  /* 0x0000334008087816 */ /* 0x000fc4000000000c */
[----:B------:R-:W-:Y:S01]  /*126100*/  STL [R1+0x1ee0], R17 ;  /* 0x001ee01101007387 */ /* 0x000fe20000100800 */
[----:B------:R-:W-:-:S03]  /*126110*/  LOP3.LUT R12, R5, 0xffff, RZ, 0xc0, !PT ;  /* 0x0000ffff050c7812 */ /* 0x000fc600078ec0ff */
[----:B------:R-:W-:Y:S04]  /*126120*/  STL.64 [R1+0xac8], R18 ;  /* 0x000ac81201007387 */ /* 0x000fe80000100a00 */
[----:B------:R0:W-:Y:S04]  /*126130*/  STL [R1+0x5ca8], R8 ;  /* 0x005ca80801007387 */ /* 0x0001e80000100800 */
[----:B------:R1:W-:Y:S01]  /*126140*/  STL [R1+0xbc], R13 ;  /* 0x0000bc0d01007387 */ /* 0x0003e20000100800 */
[----:B0-----:R-:W-:-:S03]  /*126150*/  LOP3.LUT R8, R3, 0xffff, RZ, 0xc0, !PT ;  /* 0x0000ffff03087812 */ /* 0x001fc600078ec0ff */
[----:B------:R-:W2:Y:S04]  /*126160*/  LDL.LU R3, [R1+0x5f5c] ;  /* 0x005f5c0001037983 */ /* 0x000ea80000300800 */
[----:B------:R-:W3:Y:S01]  /*126170*/  LDL.LU R5, [R1+0x5f58] ;  /* 0x005f580001057983 */ /* 0x000ee20000300800 */
[----:B------:R-:W-:-:S04]  /*126180*/  LOP3.LUT R9, R9, 0xffff, RZ, 0xc0, !PT ;  /* 0x0000ffff09097812 */ /* 0x000fc800078ec0ff */
[--C-:B-1----:R-:W-:Y:S02]  /*126190*/  PRMT R13, R9, 0x3340, R12.reuse ;  /* 0x00003340090d7816 */ /* 0x102fe4000000000c */
[----:B------:R-:W-:Y:S02]  /*1261a0*/  SHF.R.U32.HI R9, RZ, 0x8, R9 ;  /* 0x00000008ff097819 */ /* 0x000fe40000011609 */
[----:B------:R-:W-:Y:S02]  /*1261b0*/  SHF.R.U32.HI R12, RZ, 0x8, R12 ;  /* 0x00000008ff0c7819 */ /* 0x000fe4000001160c */
[----:B------:R-:W-:Y:S02]  /*1261c0*/  IADD3 R18, P1, R14, R49, RZ ;  /* 0x000000310e127210 */ /* 0x000fe40007f3e0ff */
[----:B------:R-:W-:Y:S02]  /*1261d0*/  LOP3.LUT R9, R9, 0xffff, RZ, 0xc0, !PT ;  /* 0x0000ffff09097812 */ /* 0x000fe400078ec0ff */
[----:B------:R-:W-:Y:S01]  /*1261e0*/  LOP3.LUT R12, R12, 0xffff, RZ, 0xc0, !PT ;  /* 0x0000ffff0c0c7812 */ /* 0x000fe200078ec0ff */
[----:B------:R-:W-:Y:S01]  /*1261f0*/  IMAD.X R19, R16, 0x1, R47, P1 ;  /* 0x0000000110137824 */ /* 0x000fe200008e062f */
[----:B------:R-:W-:-:S02]  /*126200*/  PRMT R17, R8, 0x3340, R0 ;  /* 0x0000334008117816 */ /* 0x000fc40000000000 */
[----:B------:R-:W-:Y:S02]  /*126210*/  PRMT R9, R9, 0x3340, R12 ;  /* 0x0000334009097816 */ /* 0x000fe4000000000c */
[----:B------:R-:W-:Y:S02]  /*126220*/  IADD3 R12, P1, R14, R48, RZ ;  /* 0x000000300e0c7210 */ /* 0x000fe40007f3e0ff */
[----:B------:R-:W-:-:S03]  /*126230*/  PRMT R44, R13, 0x5410, R17 ;  /* 0x000054100d2c7816 */ /* 0x000fc60000000011 */
[----:B------:R-:W-:Y:S02]  /*126240*/  IMAD.X R13, R16, 0x1, R46, P1 ;  /* 0x00000001100d7824 */ /* 0x000fe400008e062e */
[----:B------:R-:W-:Y:S04]  /*126250*/  STL [R1+0x5e6c], R44 ;  /* 0x005e6c2c01007387 */ /* 0x000fe80000100800 */
[----:B------:R-:W-:Y:S04]  /*126260*/  STL.64 [R1+0xac0], R18 ;  /* 0x000ac01201007387 */ /* 0x000fe80000100a00 */
[----:B------:R-:W-:Y:S04]  /*126270*/  STL [R1+0x5f1c], R9 ;  /* 0x005f1c0901007387 */ /* 0x000fe80000100800 */
[----:B------:R0:W-:Y:S01]  /*126280*/  STL.64 [R1+0xab8], R12 ;  /* 0x000ab80c01007387 */ /* 0x0001e20000100a00 */
[----:B------:R-:W-:-:S04]  /*126290*/  SHF.R.U32.HI R8, RZ, 0x8, R8 ;  /* 0x00000008ff087819 */ /* 0x000fc80000011608 */
[----:B------:R-:W-:-:S04]  /*1262a0*/  LOP3.LUT R8, R8, 0xffff, RZ, 0xc0, !PT ;  /* 0x0000ffff08087812 */ /* 0x000fc800078ec0ff */
[----:B------:R-:W-:Y:S02]  /*1262b0*/  PRMT R8, R8, 0x3340, R0 ;  /* 0x0000334008087816 */ /* 0x000fe40000000000 */
[----:B0-----:R-:W-:Y:S02]  /*1262c0*/  LOP3.LUT R12, R37, 0xffff, RZ, 0xc0, !PT ;  /* 0x0000ffff250c7812 */ /* 0x001fe400078ec0ff */
[----:B---3--:R-:W-:Y:S02]  /*1262d0*/  LOP3.LUT R9, R5, 0xffff, RZ, 0xc0, !PT ;  /* 0x0000ffff05097812 */ /* 0x008fe400078ec0ff */
[----:B------:R-:W3:Y:S04]  /*1262e0*/  LDL.LU R5, [R1+0x5f54] ;  /* 0x005f540001057983 */ /* 0x000ee80000300800 */
[----:B------:R0:W-:Y:S01]  /*1262f0*/  STL [R1+0xc0], R8 ;  /* 0x0000c00801007387 */ /* 0x0001e20000100800 */
[----:B------:R-:W-:-:S02]  /*126300*/  PRMT R13, R9, 0x3340, R12 ;  /* 0x00003340090d7816 */ /* 0x000fc4000000000c */
[----:B0-----:R-:W-:-:S04]  /*126310*/  LOP3.LUT R8, R41, 0xffff, RZ, 0xc0, !PT ;  /* 0x0000ffff29087812 */ /* 0x001fc800078ec0ff */
[----:B------:R-:W-:-:S04]  /*126320*/  PRMT R16, R8, 0x3340, R0 ;  /* 0x0000334008107816 */ /* 0x000fc80000000000 */
[----:B------:R-:W-:Y:S02]  /*126330*/  PRMT R31, R13, 0x5410, R16 ;  /* 0x000054100d1f7816 */ /* 0x000fe40000000010 */
[----:B------:R-:W-:-:S03]  /*126340*/  SHF.R.U32.HI R13, RZ, 0x8, R12 ;  /* 0x00000008ff0d7819 */ /* 0x000fc6000001160c */
[----:B------:R-:W-:Y:S04]  /*126350*/  STL [R1+0x5e70], R31 ;  /* 0x005e701f01007387 */ /* 0x000fe80000100800 */
        /* <DEDUP_REMOVED lines=8> */
[----:B------:R-:W-:Y:S02]  /*1263e0*/  PRMT R13, R9, 0x3340, R13 ;  /* 0x00003340090d7816 */ /* 0x000fe4000000000d */
[----:B------:R-:W-:-:S02]  /*1263f0*/  PRMT R9, R8, 0x3340, R0 ;  /* 0x0000334008097816 */ /* 0x000fc40000000000 */
[----:B------:R-:W-:Y:S01]  /*126400*/  LOP3.LUT R8, R4, 0xffff, RZ, 0xc0, !PT ;  /* 0x0000ffff04087812 */ /* 0x000fe200078ec0ff */
[----:B------:R2:W-:Y:S04]  /*126410*/  STL [R1+0x520], R13 ;  /* 0x0005200d01007387 */ /* 0x0005e80000100800 */
[----:B------:R-:W4:Y:S01]  /*126420*/  LDL.LU R4, [R1+0x5f50] ;  /* 0x005f500001047983 */ /* 0x000f220000300800 */
[----:B------:R-:W-:Y:S01]  /*126430*/  PRMT R16, R8, 0x3340, R0 ;  /* 0x0000334008107816 */ /* 0x000fe20000000000 */
[----:B------:R-:W-:Y:S01]  /*126440*/  VIADD R14, R14, UR6 ;  /* 0x000000060e0e7c36 */ /* 0x000fe20008000000 */
[----:B--2---:R-:W-:Y:S01]  /*126450*/  LOP3.LUT R13, R3, 0xffff, RZ, 0xc0, !PT ;  /* 0x0000ffff030d7812 */ /* 0x004fe200078ec0ff */
[----:B------:R0:W-:Y:S01]  /*126460*/  STL [R1+0xb8], R9 ;  /* 0x0000b80901007387 */ /* 0x0001e20000100800 */
[----:B------:R-:W-:Y:S01]  /*126470*/  SHF.R.U32.HI R8, RZ, 0x8, R8 ;  /* 0x00000008ff087819 */ /* 0x000fe20000011608 */
[----:B------:R-:W-:-:S02]  /*126480*/  ULDC UR6, c[0x0][0x248] ;  /* 0x0000920000067ab9 */ /* 0x000fc40000000800 */
[----:B------:R-:W2:Y:S01]  /*126490*/  LDL.LU R3, [R1+0x5f4c] ;  /* 0x005f4c0001037983 */ /* 0x000ea20000300800 */
[----:B------:R-:W-:Y:S02]  /*1264a0*/  LOP3.LUT R8, R8, 0xffff, RZ, 0xc0, !PT ;  /* 0x0000ffff08087812 */ /* 0x000fe400078ec0ff */
[----:B------:R-:W-:Y:S02]  /*1264b0*/  LOP3.LUT R33, R15, 0xffff, RZ, 0xc0, !PT ;  /* 0x0000ffff0f217812 */ /* 0x000fe400078ec0ff */
[----:B---3--:R-:W-:-:S04]  /*1264c0*/  LOP3.LUT R5, R5, 0xffff, RZ, 0xc0, !PT ;  /* 0x0000ffff05057812 */ /* 0x008fc800078ec0ff */
[----:B0-----:R-:W-:-:S04]  /*1264d0*/  PRMT R9, R5, 0x3340, R13 ;  /* 0x0000334005097816 */ /* 0x001fc8000000000d */
[----:B------:R-:W-:Y:S02]  /*1264e0*/  PRMT R40, R9, 0x5410, R16 ;  /* 0x0000541009287816 */ /* 0x000fe40000000010 */
[----:B------:R-:W-:Y:S02]  /*1264f0*/  SHF.R.S32.HI R9, RZ, 0x1f, R14 ;  /* 0x0000001fff097819 */ /* 0x000fe4000001140e */
[----:B------:R-:W-:Y:S01]  /*126500*/  IADD3 R16, P1, R14, R59, RZ ;  /* 0x0000003b0e107210 */ /* 0x000fe20007f3e0ff */
[----:B------:R-:W-:Y:S04]  /*126510*/  STL [R1+0x5e74], R40 ;  /* 0x005e742801007387 */ /* 0x000fe80000100800 */
[----:B------:R-:W-:Y:S01]  /*126520*/  IMAD.X R17, R9, 0x1, R58, P1 ;  /* 0x0000000109117824 */ /* 0x000fe200008e063a */
[----:B------:R-:W-:-:S04]  /*126530*/  SHF.R.U32.HI R5, RZ, 0x8, R5 ;  /* 0x00000008ff057819 */ /* 0x000fc80000011605 */
[----:B------:R0:W-:Y:S02]  /*126540*/  STL.64 [R1+0xab0], R16 ;  /* 0x000ab01001007387 */ /* 0x0001e40000100a00 */
[----:B0-----:R-:W-:Y:S02]  /*126550*/  SHF.R.U32.HI R17, RZ, 0x8, R13 ;  /* 0x00000008ff117819 */ /* 0x001fe4000001160d */
[----:B------:R-:W-:Y:S01]  /*126560*/  LOP3.LUT R16, R5, 0xffff, RZ, 0xc0, !PT ;  /* 0x0000ffff05107812 */ /* 0x000fe200078ec0ff */
[----:B------:R-:W3:Y:S01]  /*126570*/  LDL.LU R13, [R1+0x5708] ;  /* 0x00570800010d7983 */ /* 0x000ee20000300800 */
[----:B------:R-:W-:-:S03]  /*126580*/  LOP3.LUT R17, R17, 0xffff, RZ, 0xc0, !PT ;  /* 0x0000ffff11117812 */ /* 0x000fc600078ec0ff */
[----:B------:R-:W3:Y:S01]  /*126590*/  LDL.LU R5, [R1+0x5f4] ;  /* 0x0005f40001057983 */ /* 0x000ee20000300800 */
[----:B------:R-:W-:-:S03]  /*1265a0*/  PRMT R18, R16, 0x3340, R17 ;  /* 0x0000334010127816 */ /* 0x000fc60000000011 */
[----:B------:R-:W3:Y:S01]  /*1265b0*/  LDL.LU R16, [R1+0x734] ;  /* 0x0007340001107983 */ /* 0x000ee20000300800 */
[----:B------:R-:W-:-:S03]  /*1265c0*/  PRMT R17, R8, 0x3340, R0 ;  /* 0x0000334008117816 */ /* 0x000fc60000000000 */
[----:B------:R-:W-:Y:S01]  /*1265d0*/  STL [R1+0x5b4], R18 ;  /* 0x0005b41201007387 */ /* 0x000fe20000100800 */
[----:B----4-:R-:W-:Y:S02]  /*1265e0*/  LOP3.LUT R12, R12, 0xffff, RZ, 0xc0, !PT ;  /* 0x0000ffff0c0c7812 */ /* 0x010fe400078ec0ff */
[----:B------:R-:W-:Y:S01]  /*1265f0*/  LOP3.LUT R8, R37, 0xffff, RZ, 0xc0, !PT ;  /* 0x0000ffff25087812 */ /* 0x000fe200078ec0ff */
[----:B------:R0:W-:Y:S03]  /*126600*/  STL [R1+0xb4], R17 ;  /* 0x0000b41101007387 */ /* 0x0001e60000100800 */
[----:B------:R-:W-:Y:S02]  /*126610*/  PRMT R19, R8, 0x3340, R0 ;  /* 0x0000334008137816 */ /* 0x000fe40000000000 */
[----:B0-----:R-:W-:-:S04]  /*126620*/  LOP3.LUT R17, R41, 0xffff, RZ, 0xc0, !PT ;  /* 0x0000ffff29117812 */ /* 0x001fc800078ec0ff */
[--C-:B------:R-:W-:Y:S02]  /*126630*/  PRMT R18, R12, 0x3340, R17.reuse ;  /* 0x000033400c127816 */ /* 0x100fe40000000011 */
[----:B------:R-:W-:Y:S02]  /*126640*/  SHF.R.U32.HI R12, RZ, 0x8, R12 ;  /* 0x00000008ff0c7819 */ /* 0x000fe4000001160c */
[----:B------:R-:W-:Y:S02]  /*126650*/  SHF.R.U32.HI R17, RZ, 0x8, R17 ;  /* 0x00000008ff117819 */ /* 0x000fe40000011611 */
[----:B------:R-:W-:Y:S02]  /*126660*/  PRMT R41, R18, 0x5410, R19 ;  /* 0x0000541012297816 */ /* 0x000fe40000000013 */
        /* <DEDUP_REMOVED lines=10> */
[----:B------:R0:W-:Y:S04]  /*126710*/  STL.64 [R1+0xaa8], R18 ;  /* 0x000aa81201007387 */ /* 0x0001e80000100a00 */
[----:B------:R-:W-:Y:S04]  /*126720*/  STL [R1+0x5f14], R37 ;  /* 0x005f142501007387 */ /* 0x000fe80000100800 */
[----:B------:R1:W-:Y:S04]  /*126730*/  STL [R1+0xb0], R8 ;  /* 0x0000b00801007387 */ /* 0x0003e80000100800 */
[----:B------:R-:W4:Y:S04]  /*126740*/  LDL.LU R15, [R1+0x5f48] ;  /* 0x005f4800010f7983 */ /* 0x000f280000300800 */
[----:B------:R-:W4:Y:S04]  /*126750*/  LDL.LU R4, [R1+0x5f44] ;  /* 0x005f440001047983 */ /* 0x000f280000300800 */
[----:B------:R-:W4:Y:S04]  /*126760*/  LDL.LU R17, [R1+0x910] ;  /* 0x0009100001117983 */ /* 0x000f280000300800 */
[----:B0-----:R-:W4:Y:S04]  /*126770*/  LDL.LU R18, [R1+0x54c] ;  /* 0x00054c0001127983 */ /* 0x001f280000300800 */
[----:B------:R-:W4:Y:S01]  /*126780*/  LDL.LU R12, [R1+0x64c] ;  /* 0x00064c00010c7983 */ /* 0x000f220000300800 */
[----:B--2---:R-:W-:-:S02]  /*126790*/  LOP3.LUT R3, R3, 0xffff, RZ, 0xc0, !PT ;  /* 0x0000ffff03037812 */ /* 0x004fc400078ec0ff */
[----:B------:R-:W-:Y:S01]  /*1267a0*/  IADD3 R24, P1, R14, R57, RZ ;  /* 0x000000390e187210 */ /* 0x000fe20007f3e0ff */
[----:B------:R-:W-:Y:S04]  /*1267b0*/  STL [R1+0x5e7c], R33 ;  /* 0x005e7c2101007387 */ /* 0x000fe80000100800 */
[----:B------:R-:W-:Y:S01]  /*1267c0*/  IMAD.X R25, R9, 0x1, R56, P1 ;  /* 0x0000000109197824 */ /* 0x000fe200008e0638 */
[----:B---3--:R-:W-:Y:S02]  /*1267d0*/  LOP3.LUT R19, R13, 0xffff, RZ, 0xc0, !PT ;  /* 0x0000ffff0d137812 */ /* 0x008fe400078ec0ff */
[----:B------:R-:W-:Y:S02]  /*1267e0*/  PRMT R13, R33, 0x3340, R0 ;  /* 0x00003340210d7816 */ /* 0x000fe40000000000 */
[----:B-1----:R-:W-:-:S02]  /*1267f0*/  LOP3.LUT R8, R5, 0xffff, RZ, 0xc0, !PT ;  /* 0x0000ffff05087812 */ /* 0x002fc400078ec0ff */
[----:B------:R-:W-:Y:S02]  /*126800*/  PRMT R5, R3, 0x3340, R21 ;  /* 0x0000334003057816 */ /* 0x000fe40000000015 */
[----:B------:R-:W-:Y:S02]  /*126810*/  LOP3.LUT R20, R16, 0xffff, RZ, 0xc0, !PT ;  /* 0x0000ffff10147812 */ /* 0x000fe400078ec0ff */
[----:B------:R-:W-:Y:S02]  /*126820*/  PRMT R16, R5, 0x5410, R13 ;  /* 0x0000541005107816 */ /* 0x000fe4000000000d */
[----:B------:R-:W-:Y:S02]  /*126830*/  PRMT R13, R8, 0x3340, R0 ;  /* 0x00003340080d7816 */ /* 0x000fe40000000000 */
[----:B------:R-:W-:-:S04]  /*126840*/  PRMT R5, R19, 0x3340, R20 ;  /* 0x0000334013057816 */ /* 0x000fc80000000014 */
[----:B------:R-:W-:Y:S01]  /*126850*/  PRMT R27, R5, 0x5410, R13 ;  /* 0x00005410051b7816 */ /* 0x000fe2000000000d */
[----:B------:R0:W-:Y:S01]  /*126860*/  STL [R1+0x1ea0], R16 ;  /* 0x001ea01001007387 */ /* 0x0001e20000100800 */
[----:B------:R-:W-:-:S03]  /*126870*/  SHF.R.U32.HI R5, RZ, 0x8, R3 ;  /* 0x00000008ff057819 */ /* 0x000fc60000011603 */
[----:B------:R-:W-:Y:S04]  /*126880*/  STL [R1+0x5e80], R27 ;  /* 0x005e801b01007387 */ /* 0x000fe80000100800 */
[----:B------:R-:W2:Y:S04]  /*126890*/  LDL.LU R3, [R1+0x914] ;  /* 0x0009140001037983 */ /* 0x000ea80000300800 */
[----:B0-----:R-:W3:Y:S04]  /*1268a0*/  LDL.LU R16, [R1+0x5b0] ;  /* 0x0005b00001107983 */ /* 0x001ee80000300800 */
[----:B------:R0:W-:Y:S04]  /*1268b0*/  STL.64 [R1+0xaa0], R24 ;  /* 0x000aa01801007387 */ /* 0x0001e80000100a00 */
[----:B------:R-:W3:Y:S01]  /*1268c0*/  LDL.LU R13, [R1+0x654] ;  /* 0x00065400010d7983 */ /* 0x000ee20000300800 */
[----:B------:R-:W-:-:S02]  /*1268d0*/  SHF.R.U32.HI R21, RZ, 0x8, R21 ;  /* 0x00000008ff157819 */ /* 0x000fc40000011615 */
[----:B------:R-:W-:Y:S02]  /*1268e0*/  LOP3.LUT R5, R5, 0xffff, RZ, 0xc0, !PT ;  /* 0x0000ffff05057812 */ /* 0x000fe400078ec0ff */
[----:B------:R-:W-:Y:S02]  /*1268f0*/  LOP3.LUT R21, R21, 0xffff, RZ, 0xc0, !PT ;  /* 0x0000ffff15157812 */ /* 0x000fe400078ec0ff */
[----:B------:R-:W-:Y:S02]  /*126900*/  SHF.R.U32.HI R19, RZ, 0x8, R19 ;  /* 0x00000008ff137819 */ /* 0x000fe40000011613 */
[----:B------:R-:W-:Y:S02]  /*126910*/  PRMT R5, R5, 0x3340, R21 ;  /* 0x0000334005057816 */ /* 0x000fe40000000015 */
[----:B------:R-:W-:Y:S02]  /*126920*/  SHF.R.U32.HI R20, RZ, 0x8, R20 ;  /* 0x00000008ff147819 */ /* 0x000fe40000011614 */
[----:B------:R-:W-:Y:S01]  /*126930*/  LOP3.LUT R19, R19, 0xffff, RZ, 0xc0, !PT ;  /* 0x0000ffff13137812 */ /* 0x000fe200078ec0ff */
[----:B------:R1:W-:Y:S01]  /*126940*/  STL [R1+0x5cac], R5 ;  /* 0x005cac0501007387 */ /* 0x0003e20000100800 */
[----:B------:R-:W-:-:S04]  /*126950*/  LOP3.LUT R20, R20, 0xffff, RZ, 0xc0, !PT ;  /* 0x0000ffff14147812 */ /* 0x000fc800078ec0ff */
[----:B0-----:R-:W-:-:S05]  /*126960*/  PRMT R25, R19, 0x3340, R20 ;  /* 0x0000334013197816 */ /* 0x001fca0000000014 */
[----:B------:R-:W-:Y:S01]  /*126970*/  STL [R1+0x5f0c], R25 ;  /* 0x005f0c1901007387 */ /* 0x000fe20000100800 */
[----:B----4-:R-:W-:Y:S02]  /*126980*/  LOP3.LUT R17, R17, 0xffff, RZ, 0xc0, !PT ;  /* 0x0000ffff11117812 */ /* 0x010fe400078ec0ff */
[----:B-1----:R-:W-:Y:S02]  /*126990*/  LOP3.LUT R5, R18, 0xffff, RZ, 0xc0, !PT ;  /* 0x0000ffff12057812 */ /* 0x002fe400078ec0ff */
[----:B------:R-:W-:Y:S02]  /*1269a0*/  LOP3.LUT R18, R12, 0xffff, RZ, 0xc0, !PT ;  /* 0x0000ffff0c127812 */ /* 0x000fe400078ec0ff */
[----:B------:R-:W-:Y:S02]  /*1269b0*/  PRMT R19, R5, 0x3340, R0 ;  /* 0x0000334005137816 */ /* 0x000fe40000000000 */
[----:B------:R-:W-:-:S04]  /*1269c0*/  PRMT R12, R17, 0x3340, R18 ;  /* 0x00003340110c7816 */ /* 0x000fc80000000012 */
[----:B------:R-:W-:-:S05]  /*1269d0*/  PRMT R12, R12, 0x5410, R19 ;  /* 0x000054100c0c7816 */ /* 0x000fca0000000013 */
[----:B------:R0:W-:Y:S04]  /*1269e0*/  STL [R1+0x19bc], R12 ;  /* 0x0019bc0c01007387 */ /* 0x0001e80000100800 */
[----:B0-----:R-:W4:Y:S01]  /*1269f0*/  LDL.LU R12, [R1+0x358] ;  /* 0x00035800010c7983 */ /* 0x001f220000300800 */
        /* <DEDUP_REMOVED lines=10> */
[----:B------:R-:W-:Y:S04]  /*126aa0*/  STL.64 [R1+0xa90], R20 ;  /* 0x000a901401007387 */ /* 0x000fe80000100a00 */
[----:B------:R-:W-:Y:S04]  /*126ab0*/  STL [R1+0x1fc], R17 ;  /* 0x0001fc1101007387 */ /* 0x000fe80000100800 */
[----:B------:R0:W-:Y:S01]  /*126ac0*/  STL [R1+0xa8], R5 ;  /* 0x0000a80501007387 */ /* 0x0001e20000100800 */
[----:B------:R-:W-:-:S04]  /*126ad0*/  SHF.R.U32.HI R8, RZ, 0x8, R8 ;  /* 0x00000008ff087819 */ /* 0x000fc80000011608 */
[----:B------:R-:W-:-:S04]  /*126ae0*/  LOP3.LUT R8, R8, 0xffff, RZ, 0xc0, !PT ;  /* 0x0000ffff08087812 */ /* 0x000fc800078ec0ff */
[----:B------:R-:W-:Y:S02]  /*126af0*/  PRMT R8, R8, 0x3340, R0 ;  /* 0x0000334008087816 */ /* 0x000fe40000000000 */
[----:B--2---:R-:W-:Y:S02]  /*126b00*/  LOP3.LUT R3, R3, 0xffff, RZ, 0xc0, !PT ;  /* 0x0000ffff03037812 */ /* 0x004fe400078ec0ff */
[----:B---3--:R-:W-:-:S04]  /*126b10*/  LOP3.LUT R35, R16, 0xffff, RZ, 0xc0, !PT ;  /* 0x0000ffff10237812 */ /* 0x008fc800078ec0ff */
[----:B------:R-:W-:Y:S02]  /*126b20*/  PRMT R16, R35, 0x3340, R0 ;  /* 0x0000334023107816 */ /* 0x000fe40000000000 */
[----:B0-----:R-:W-:-:S04]  /*126b30*/  LOP3.LUT R5, R13, 0xffff, RZ, 0xc0, !PT ;  /* 0x0000ffff0d057812 */ /* 0x001fc800078ec0ff */
[----:B------:R-:W-:-:S04]  /*126b40*/  PRMT R13, R3, 0x3340, R5 ;  /* 0x00003340030d7816 */ /* 0x000fc80000000005 */
[----:B------:R-:W-:Y:S02]  /*126b50*/  PRMT R13, R13, 0x5410, R16 ;  /* 0x000054100d0d7816 */ /* 0x000fe40000000010 */
[----:B------:R-:W-:Y:S01]  /*126b60*/  IADD3 R16, P1, R14, R53, RZ ;  /* 0x000000350e107210 */ /* 0x000fe20007f3e0ff */
[----:B------:R-:W-:Y:S01]  /*126b70*/  STL [R1+0x5e84], R35 ;  /* 0x005e842301007387 */ /* 0x000fe20000100800 */
[----:B------:R-:W-:-:S03]  /*126b80*/  SHF.R.U32.HI R3, RZ, 0x8, R3 ;  /* 0x00000008ff037819 */ /* 0x000fc60000011603 */
[----:B------:R-:W-:Y:S01]  /*126b90*/  IMAD.X R17, R9, 0x1, R52, P1 ;  /* 0x0000000109117824 */ /* 0x000fe200008e0634 */
[----:B------:R-:W-:Y:S01]  /*126ba0*/  SHF.R.U32.HI R5, RZ, 0x8, R5 ;  /* 0x00000008ff057819 */ /* 0x000fe20000011605 */
[----:B------:R0:W-:Y:S01]  /*126bb0*/  STL [R1+0x1e84], R13 ;  /* 0x001e840d01007387 */ /* 0x0001e20000100800 */
[----:B------:R-:W-:Y:S02]  /*126bc0*/  LOP3.LUT R3, R3, 0xffff, RZ, 0xc0, !PT ;  /* 0x0000ffff03037812 */ /* 0x000fe400078ec0ff */
[----:B------:R-:W-:Y:S01]  /*126bd0*/  LOP3.LUT R5, R5, 0xffff, RZ, 0xc0, !PT ;  /* 0x0000ffff05057812 */ /* 0x000fe200078ec0ff */
[----:B0-----:R-:W2:Y:S04]  /*126be0*/  LDL.LU R13, [R1+0x464] ;  /* 0x00046400010d7983 */ /* 0x001ea80000300800 */
[----:B------:R0:W-:Y:S01]  /*126bf0*/  STL.64 [R1+0xa98], R16 ;  /* 0x000a981001007387 */ /* 0x0001e20000100a00 */
[----:B------:R-:W-:-:S03]  /*126c00*/  PRMT R3, R3, 0x3340, R5 ;  /* 0x0000334003037816 */ /* 0x000fc60000000005 */
[----:B0-----:R-:W3:Y:S04]  /*126c10*/  LDL.LU R17, [R1+0x360] ;  /* 0x0003600001117983 */ /* 0x001ee80000300800 */
[----:B------:R0:W-:Y:S04]  /*126c20*/  STL [R1+0x5cb0], R3 ;  /* 0x005cb00301007387 */ /* 0x0001e80000100800 */
[----:B------:R1:W-:Y:S01]  /*126c30*/  STL [R1+0xa4], R8 ;  /* 0x0000a40801007387 */ /* 0x0003e20000100800 */
[----:B0-----:R-:W-:-:S03]  /*126c40*/  LOP3.LUT R3, R23, 0xffff, RZ, 0xc0, !PT ;  /* 0x0000ffff17037812 */ /* 0x001fc600078ec0ff */
[----:B------:R-:W3:Y:S04]  /*126c50*/  LDL.LU R23, [R1+0x5f40] ;  /* 0x005f400001177983 */ /* 0x000ee80000300800 */
[----:B------:R-:W3:Y:S01]  /*126c60*/  LDL.LU R18, [R1+0x570c] ;  /* 0x00570c0001127983 */ /* 0x000ee20000300800 */
[----:B----4-:R-:W-:-:S03]  /*126c70*/  LOP3.LUT R5, R12, 0xffff, RZ, 0xc0, !PT ;  /* 0x0000ffff0c057812 */ /* 0x010fc600078ec0ff */
[----:B------:R-:W4:Y:S04]  /*126c80*/  LDL.LU R16, [R1+0x61c] ;  /* 0x00061c0001107983 */ /* 0x000f280000300800 */
[----:B------:R-:W4:Y:S01]  /*126c90*/  LDL.LU R12, [R1+0x740] ;  /* 0x00074000010c7983 */ /* 0x000f220000300800 */
[----:B------:R-:W-:Y:S02]  /*126ca0*/  LOP3.LUT R4, R4, 0xffff, RZ, 0xc0, !PT ;  /* 0x0000ffff04047812 */ /* 0x000fe400078ec0ff */
[----:B------:R-:W-:Y:S02]  /*126cb0*/  PRMT R19, R3, 0x3340, R0 ;  /* 0x0000334003137816 */ /* 0x000fe40000000000 */
[----:B-1----:R-:W-:Y:S02]  /*126cc0*/  PRMT R8, R4, 0x3340, R5 ;  /* 0x0000334004087816 */ /* 0x002fe40000000005 */
[----:B------:R-:W-:-:S02]  /*126cd0*/  IADD3 R20, P1, R14, R51, RZ ;  /* 0x000000330e147210 */ /* 0x000fc40007f3e0ff */
[----:B------:R-:W-:Y:S02]  /*126ce0*/  SHF.R.U32.HI R4, RZ, 0x8, R4 ;  /* 0x00000008ff047819 */ /* 0x000fe40000011604 */
[----:B------:R-:W-:Y:S01]  /*126cf0*/  SHF.R.U32.HI R5, RZ, 0x8, R5 ;  /* 0x00000008ff057819 */ /* 0x000fe20000011605 */
[----:B------:R-:W-:Y:S01]  /*126d00*/  IMAD.X R21, R9, 0x1, R50, P1 ;  /* 0x0000000109157824 */ /* 0x000fe200008e0632 */
[----:B------:R-:W-:Y:S02]  /*126d10*/  PRMT R8, R8, 0x5410, R19 ;  /* 0x0000541008087816 */ /* 0x000fe40000000013 */
[----:B------:R-:W-:Y:S02]  /*126d20*/  SHF.R.U32.HI R3, RZ, 0x8, R3 ;  /* 0x00000008ff037819 */ /* 0x000fe40000011603 */
[----:B------:R-:W-:Y:S02]  /*126d30*/  LOP3.LUT R4, R4, 0xffff, RZ, 0xc0, !PT ;  /* 0x0000ffff04047812 */ /* 0x000fe400078ec0ff */
[----:B------:R-:W-:Y:S01]  /*126d40*/  LOP3.LUT R5, R5, 0xffff, RZ, 0xc0, !PT ;  /* 0x0000ffff05057812 */ /* 0x000fe200078ec0ff */
[----:B------:R-:W-:Y:S01]  /*126d50*/  STL [R1+0x1848], R8 ;  /* 0x0018480801007387 */ /* 0x000fe20000100800 */
[----:B------:R-:W-:-:S03]  /*126d60*/  LOP3.LUT R3, R3, 0xffff, RZ, 0xc0, !PT ;  /* 0x0000ffff03037812 */ /* 0x000fc600078ec0ff */
[----:B------:R0:W-:Y:S01]  /*126d70*/  STL.64 [R1+0xa88], R20 ;  /* 0x000a881401007387 */ /* 0x0001e20000100a00 */
[----:B------:R-:W-:Y:S02]  /*126d80*/  LOP3.LUT R2, R2, 0xffff, RZ, 0xc0, !PT ;  /* 0x0000ffff02027812 */ /* 0x000fe400078ec0ff */
[----:B0-----:R-:W-:Y:S02]  /*126d90*/  PRMT R21, R4, 0x3340, R5 ;  /* 0x0000334004157816 */ /* 0x001fe40000000005 */
[----:B------:R-:W-:-:S03]  /*126da0*/  PRMT R4, R3, 0x3340, R0 ;  /* 0x0000334003047816 */ /* 0x000fc60000000000 */
[----:B------:R0:W-:Y:S01]  /*126db0*/  STL [R1+0x5f10], R21 ;  /* 0x005f101501007387 */ /* 0x0001e20000100800 */
[----:B------:R-:W-:-:S05]  /*126dc0*/  IADD3 R20, P1, R14, R49, RZ ;  /* 0x000000310e147210 */ /* 0x000fca0007f3e0ff */
[----:B0-----:R-:W-:Y:S01]  /*126dd0*/  IMAD.X R21, R9, 0x1, R47, P1 ;  /* 0x0000000109157824 */ /* 0x001fe200008e062f */
[----:B--2---:R-:W-:Y:S02]  /*126de0*/  LOP3.LUT R3, R13, 0xffff, RZ, 0xc0, !PT ;  /* 0x0000ffff0d037812 */ /* 0x004fe400078ec0ff */
[----:B------:R-:W2:Y:S01]  /*126df0*/  LDL.LU R13, [R1+0x418] ;  /* 0x00041800010d7983 */ /* 0x000ea20000300800 */
[----:B---3--:R-:W-:-:S04]  /*126e00*/  LOP3.LUT R5, R17, 0xffff, RZ, 0xc0, !PT ;  /* 0x0000ffff11057812 */ /* 0x008fc800078ec0ff */
[----:B------:R-:W-:Y:S02]  /*126e10*/  PRMT R8, R3, 0x3340, R5 ;  /* 0x0000334003087816 */ /* 0x000fe40000000005 */
[----:B------:R-:W-:Y:S02]  /*126e20*/  SHF.R.U32.HI R3, RZ, 0x8, R3 ;  /* 0x00000008ff037819 */ /* 0x000fe40000011603 */
[----:B------:R-:W-:Y:S02]  /*126e30*/  SHF.R.U32.HI R5, RZ, 0x8, R5 ;  /* 0x00000008ff057819 */ /* 0x000fe40000011605 */
[----:B------:R-:W-:Y:S02]  /*126e40*/  PRMT R17, R2, 0x3340, R0 ;  /* 0x0000334002117816 */ /* 0x000fe40000000000 */
[----:B------:R-:W-:Y:S02]  /*126e50*/  LOP3.LUT R3, R3, 0xffff, RZ, 0xc0, !PT ;  /* 0x0000ffff03037812 */ /* 0x000fe400078ec0ff */
[----:B------:R-:W-:-:S02]  /*126e60*/  LOP3.LUT R5, R5, 0xffff, RZ, 0xc0, !PT ;  /* 0x0000ffff05057812 */ /* 0x000fc400078ec0ff */
[----:B------:R-:W-:Y:S02]  /*126e70*/  PRMT R19, R8, 0x5410, R17 ;  /* 0x0000541008137816 */ /* 0x000fe40000000011 */
[----:B------:R-:W-:Y:S02]  /*126e80*/  PRMT R17, R3, 0x3340, R5 ;  /* 0x0000334003117816 */ /* 0x000fe40000000005 */
[----:B------:R-:W-:Y:S02]  /*126e90*/  LOP3.LUT R3, R18, 0xffff, RZ, 0xc0, !PT ;  /* 0x0000ffff12037812 */ /* 0x000fe400078ec0ff */
[----:B----4-:R-:W-:Y:S02]  /*126ea0*/  LOP3.LUT R5, R16, 0xffff, RZ, 0xc0, !PT ;  /* 0x0000ffff10057812 */ /* 0x010fe400078ec0ff */
[----:B------:R-:W-:Y:S02]  /*126eb0*/  LOP3.LUT R8, R12, 0xffff, RZ, 0xc0, !PT ;  /* 0x0000ffff0c087812 */ /* 0x000fe400078ec0ff */
[----:B------:R-:W-:-:S02]  /*126ec0*/  PRMT R16, R5, 0x3340, R0 ;  /* 0x0000334005107816 */ /* 0x000fc40000000000 */
[----:B------:R-:W-:Y:S02]  /*126ed0*/  PRMT R12, R3, 0x3340, R8 ;  /* 0x00003340030c7816 */ /* 0x000fe40000000008 */
[----:B------:R-:W-:Y:S01]  /*126ee0*/  IADD3 R18, P1, R14, R48, RZ ;  /* 0x000000300e127210 */ /* 0x000fe20007f3e0ff */
[----:B------:R0:W-:Y:S01]  /*126ef0*/  STL [R1+0x5e28], R19 ;  /* 0x005e281301007387 */ /* 0x0001e20000100800 */
[----:B------:R-:W-:Y:S02]  /*126f00*/  SHF.R.U32.HI R2, RZ, 0x8, R2 ;  /* 0x00000008ff027819 */ /* 0x000fe40000011602 */
[----:B------:R-:W-:Y:S02]  /*126f10*/  PRMT R12, R12, 0x5410, R16 ;  /* 0x000054100c0c7816 */ /* 0x000fe40000000010 */
[----:B------:R-:W-:Y:S02]  /*126f20*/  SHF.R.U32.HI R3, RZ, 0x8, R3 ;  /* 0x00000008ff037819 */ /* 0x000fe40000011603 */
[----:B------:R-:W-:Y:S01]  /*126f30*/  SHF.R.U32.HI R8, RZ, 0x8, R8 ;  /* 0x00000008ff087819 */ /* 0x000fe20000011608 */
[----:B0-----:R-:W-:Y:S01]  /*126f40*/  IMAD.X R19, R9, 0x1, R46, P1 ;  /* 0x0000000109137824 */ /* 0x001fe200008e062e */
[----:B------:R-:W-:Y:S01]  /*126f50*/  LOP3.LUT R2, R2, 0xffff, RZ, 0xc0, !PT ;  /* 0x0000ffff02027812 */ /* 0x000fe200078ec0ff */
[----:B------:R-:W-:Y:S01]  /*126f60*/  STL.64 [R1+0xa80], R20 ;  /* 0x000a801401007387 */ /* 0x000fe20000100a00 */
[----:B------:R-:W-:-:S02]  /*126f70*/  LOP3.LUT R3, R3, 0xffff, RZ, 0xc0, !PT ;  /* 0x0000ffff03037812 */ /* 0x000fc400078ec0ff */
[----:B------:R-:W-:Y:S01]  /*126f80*/  LOP3.LUT R8, R8, 0xffff, RZ, 0xc0, !PT ;  /* 0x0000ffff08087812 */ /* 0x000fe200078ec0ff */
[----:B------:R0:W-:Y:S01]  /*126f90*/  STL [R1+0x19b8], R12 ;  /* 0x0019b80c01007387 */ /* 0x0001e20000100800 */
[----:B------:R-:W-:-:S03]  /*126fa0*/  PRMT R9, R2, 0x3340, R0 ;  /* 0x0000334002097816 */ /* 0x000fc60000000000 */
[----:B------:R1:W-:Y:S01]  /*126fb0*/  STL.64 [R1+0xa78], R18 ;  /* 0x000a781201007387 */ /* 0x0003e20000100a00 */
[----:B------:R-:W-:-:S03]  /*126fc0*/  PRMT R3, R3, 0x3340, R8 ;  /* 0x0000334003037816 */ /* 0x000fc60000000008 */
[----:B0-----:R-:W3:Y:S01]  /*126fd0*/  LDL.LU R12, [R1+0x41c] ;  /* 0x00041c00010c7983 */ /* 0x001ee20000300800 */
[----:B------:R-:W-:-:S03]  /*126fe0*/  LOP3.LUT R8, R10, 0xffff, RZ, 0xc0, !PT ;  /* 0x0000ffff0a087812 */ /* 0x000fc600078ec0ff */
[----:B------:R-:W4:Y:S04]  /*126ff0*/  LDL.LU R2, [R1+0x5710] ;  /* 0x0057100001027983 */ /* 0x000f280000300800 */
[----:B------:R-:W-:Y:S04]  /*127000*/  STL [R1+0x98], R9 ;  /* 0x0000980901007387 */ /* 0x000fe80000100800 */
[----:B------:R0:W-:Y:S04]  /*127010*/  STL [R1+0x1f4], R3 ;  /* 0x0001f40301007387 */ /* 0x0001e80000100800 */
[----:B------:R-:W4:Y:S04]  /*127020*/  LDL.LU R10, [R1+0x5f3c] ;  /* 0x005f3c00010a7983 */ /* 0x000f280000300800 */
[----:B-1----:R-:W4:Y:S01]  /*127030*/  LDL.LU R18, [R1+0x744] ;  /* 0x0007440001127983 */ /* 0x002f220000300800 */
[----:B0-----:R-:W-:-:S02]  /*127040*/  LOP3.LUT R3, R23, 0xffff, RZ, 0xc0, !PT ;  /* 0x0000ffff17037812 */ /* 0x001fc400078ec0ff */
[----:B------:R-:W-:Y:S02]  /*127050*/  PRMT R16, R8, 0x3340, R0 ;  /* 0x0000334008107816 */ /* 0x000fe40000000000 */
[----:B------:R-:W-:Y:S02]  /*127060*/  SHF.R.U32.HI R8, RZ, 0x8, R8 ;  /* 0x00000008ff087819 */ /* 0x000fe40000011608 */
[----:B------:R-:W-:Y:S02]  /*127070*/  SHF.R.U32.HI R5, RZ, 0x8, R5 ;  /* 0x00000008ff057819 */ /* 0x000fe40000011605 */
[----:B------:R-:W-:Y:S02]  /*127080*/  LOP3.LUT R8, R8, 0xffff, RZ, 0xc0, !PT ;  /* 0x0000ffff08087812 */ /* 0x000fe400078ec0ff */
[----:B------:R-:W-:Y:S02]  /*127090*/  LOP3.LUT R5, R5, 0xffff, RZ, 0xc0, !PT ;  /* 0x0000ffff05057812 */ /* 0x000fe400078ec0ff */
[----:B------:R-:W-:-:S02]  /*1270a0*/  PRMT R8, R8, 0x3340, R0 ;  /* 0x0000334008087816 */ /* 0x000fc40000000000 */
[----:B------:R-:W-:Y:S02]  /*1270b0*/  PRMT R5, R5, 0x3340, R0 ;  /* 0x0000334005057816 */ /* 0x000fe40000000000 */
[----:B------:R-:W-:Y:S02]  /*1270c0*/  LOP3.LUT R36, R11, 0xffff, RZ, 0xc0, !PT ;  /* 0x0000ffff0b247812 */ /* 0x000fe400078ec0ff */
[----:B--2---:R-:W-:-:S04]  /*1270d0*/  LOP3.LUT R9, R13, 0xffff, RZ, 0xc0, !PT ;  /* 0x0000ffff0d097812 */ /* 0x004fc800078ec0ff */
[--C-:B------:R-:W-:Y:S02]  /*1270e0*/  PRMT R13, R9, 0x3340, R3.reuse ;  /* 0x00003340090d7816 */ /* 0x100fe40000000003 */
[----:B------:R-:W-:Y:S02]  /*1270f0*/  SHF.R.U32.HI R3, RZ, 0x8, R3 ;  /* 0x00000008ff037819 */ /* 0x000fe40000011603 */
[----:B------:R-:W-:Y:S02]  /*127100*/  SHF.R.U32.HI R9, RZ, 0x8, R9 ;  /* 0x00000008ff097819 */ /* 0x000fe40000011609 */
[----:B------:R-:W-:Y:S02]  /*127110*/  PRMT R23, R13, 0x5410, R16 ;  /* 0x000054100d177816 */ /* 0x000fe40000000010 */
[----:B------:R-:W-:Y:S01]  /*127120*/  LOP3.LUT R13, R3, 0xffff, RZ, 0xc0, !PT ;  /* 0x0000ffff030d7812 */ /* 0x000fe200078ec0ff */
[----:B------:R-:W-:Y:S01]  /*127130*/  VIADD R3, R14, UR6 ;  /* 0x000000060e037c36 */ /* 0x000fe20008000000 */
[----:B------:R-:W-:Y:S01]  /*127140*/  LOP3.LUT R9, R9, 0xffff, RZ, 0xc0, !PT ;  /* 0x0000ffff09097812 */ /* 0x000fe200078ec0ff */
[----:B------:R-:W-:Y:S01]  /*127150*/  STL [R1+0x5e88], R23 ;  /* 0x005e881701007387 */ /* 0x000fe20000100800 */
[----:B------:R-:W-:Y:S01]  /*127160*/  PRMT R16, R36, 0x3340, R0 ;  /* 0x0000334024107816 */ /* 0x000fe20000000000 */
[----:B------:R-:W-:Y:S01]  /*127170*/  ULDC UR6, c[0x0][0x248] ;  /* 0x0000920000067ab9 */ /* 0x000fe20000000800 */
[----:B------:R-:W-:-:S02]  /*127180*/  PRMT R14, R9, 0x3340, R13 ;  /* 0x00003340090e7816 */ /* 0x000fc4000000000d */
[----:B------:R-:W-:Y:S02]  /*127190*/  SHF.R.S32.HI R9, RZ, 0x1f, R3 ;  /* 0x0000001fff097819 */ /* 0x000fe40000011403 */
[----:B------:R-:W-:Y:S01]  /*1271a0*/  IADD3 R20, P1, R3, R59, RZ ;  /* 0x0000003b03147210 */ /* 0x000fe20007f3e0ff */
[----:B------:R3:W-:Y:S04]  /*1271b0*/  STL [R1+0x5f04], R14 ;  /* 0x005f040e01007387 */ /* 0x0007e80000100800 */
[----:B------:R-:W-:-:S05]  /*1271c0*/  IMAD.X R21, R9, 0x1, R58, P1 ;  /* 0x0000000109157824 */ /* 0x000fca00008e063a */
[----:B------:R-:W-:Y:S04]  /*1271d0*/  STL.64 [R1+0xa70], R20 ;  /* 0x000a701401007387 */ /* 0x000fe80000100a00 */
[----:B------:R-:W2:Y:S04]  /*1271e0*/  LDL.LU R13, [R1+0x920] ;  /* 0x00092000010d7983 */ /* 0x000ea80000300800 */
[----:B------:R0:W-:Y:S04]  /*1271f0*/  STL [R1+0x94], R8 ;  /* 0x0000940801007387 */ /* 0x0001e80000100800 */
[----:B------:R1:W-:Y:S04]  /*127200*/  STL [R1+0x90], R5 ;  /* 0x0000900501007387 */ /* 0x0003e80000100800 */
[----:B------:R-:W2:Y:S01]  /*127210*/  LDL.LU R11, [R1+0x5f38] ;  /* 0x005f3800010b7983 */ /* 0x000ea20000300800 */
[----:B---3--:R-:W-:-:S02]  /*127220*/  LOP3.LUT R14, R12, 0xffff, RZ, 0xc0, !PT ;  /* 0x0000ffff0c0e7812 */ /* 0x008fc400078ec0ff */
[----:B------:R-:W-:-:S04]  /*127230*/  LOP3.LUT R12, R15, 0xffff, RZ, 0xc0, !PT ;  /* 0x0000ffff0f0c7812 */ /* 0x000fc800078ec0ff */
[----:B------:R-:W-:Y:S02]  /*127240*/  PRMT R15, R14, 0x3340, R12 ;  /* 0x000033400e0f7816 */ /* 0x000fe4000000000c */
[----:B----4-:R-:W-:Y:S02]  /*127250*/  LOP3.LUT R2, R2, 0xffff, RZ, 0xc0, !PT ;  /* 0x0000ffff02027812 */ /* 0x010fe400078ec0ff */
[----:B0-----:R-:W-:Y:S02]  /*127260*/  LOP3.LUT R8, R10, 0xffff, RZ, 0xc0, !PT ;  /* 0x0000ffff0a087812 */ /* 0x001fe400078ec0ff */
[----:B------:R-:W3:Y:S01]  /*127270*/  LDL.LU R10, [R1+0x5f34] ;  /* 0x005f3400010a7983 */ /* 0x000ee20000300800 */
[----:B-1----:R-:W-:Y:S02]  /*127280*/  LOP3.LUT R5, R18, 0xffff, RZ, 0xc0, !PT ;  /* 0x0000ffff12057812 */ /* 0x002fe400078ec0ff */
[----:B------:R-:W-:Y:S01]  /*127290*/  PRMT R18, R15, 0x5410, R16 ;  /* 0x000054100f127816 */ /* 0x000fe20000000010 */
[----:B------:R-:W-:Y:S01]  /*1272a0*/  STL [R1+0x5e8c], R36 ;  /* 0x005e8c2401007387 */ /* 0x000fe20000100800 */
[----:B------:R-:W-:-:S02]  /*1272b0*/  PRMT R16, R8, 0x3340, R0 ;  /* 0x0000334008107816 */ /* 0x000fc40000000000 */
[----:B------:R-:W-:Y:S01]  /*1272c0*/  PRMT R15, R2, 0x3340, R5 ;  /* 0x00003340020f7816 */ /* 0x000fe20000000005 */
[----:B------:R0:W-:Y:S03]  /*1272d0*/  STL [R1+0x1e5c], R18 ;  /* 0x001e5c1201007387 */ /* 0x0001e60000100800 */
[----:B------:R-:W-:Y:S02]  /*1272e0*/  PRMT R15, R15, 0x5410, R16 ;  /* 0x000054100f0f7816 */ /* 0x000fe40000000010 */
[----:B0-----:R-:W-:-:S03]  /*1272f0*/  IADD3 R18, P1, R3, R61, RZ ;  /* 0x0000003d03127210 */ /* 0x001fc60007f3e0ff */
[----:B------:R0:W-:Y:S02]  /*127300*/  STL [R1+0x740], R15 ;  /* 0x0007400f01007387 */ /* 0x0001e40000100800 */
[----:B------:R-:W-:-:S05]  /*127310*/  IMAD.X R19, R9, 0x1, R60, P1 ;  /* 0x0000000109137824 */ /* 0x000fca00008e063c */
[----:B------:R1:W-:Y:S01]  /*127320*/  STL.64 [R1+0xa68], R18 ;  /* 0x000a681201007387 */ /* 0x0003e20000100a00 */
[----:B0-----:R-:W-:-:S03]  /*127330*/  SHF.R.U32.HI R15, RZ, 0x8, R12 ;  /* 0x00000008ff0f7819 */ /* 0x001fc6000001160c */
[----:B------:R-:W4:Y:S04]  /*127340*/  LDL.LU R20, [R1+0x474] ;  /* 0x0004740001147983 */ /* 0x000f280000300800 */
[----:B-1----:R-:W4:Y:S04]  /*127350*/  LDL.LU R18, [R1+0x264] ;  /* 0x0002640001127983 */ /* 0x002f280000300800 */
[----:B------:R-:W4:Y:S01]  /*127360*/  LDL.LU R12, [R1+0x3a8] ;  /* 0x0003a800010c7983 */ /* 0x000f220000300800 */
[----:B------:R-:W-:Y:S02]  /*127370*/  SHF.R.U32.HI R14, RZ, 0x8, R14 ;  /* 0x00000008ff0e7819 */ /* 0x000fe4000001160e */
        /* <DEDUP_REMOVED lines=10> */
[----:B------:R-:W-:-:S03]  /*127420*/  IADD3 R14, P1, R3, R57, RZ ;  /* 0x00000039030e7210 */ /* 0x000fc60007f3e0ff */
[----:B------:R-:W4:Y:S02]  /*127430*/  LDL.LU R16, [R1+0x42c] ;  /* 0x00042c0001107983 */ /* 0x000f240000300800 */
[----:B0-----:R-:W-:Y:S01]  /*127440*/  IMAD.X R15, R9, 0x1, R56, P1 ;  /* 0x00000001090f7824 */ /* 0x001fe200008e0638 */
[----:B------:R-:W-:-:S04]  /*127450*/  SHF.R.U32.HI R8, RZ, 0x8, R8 ;  /* 0x00000008ff087819 */ /* 0x000fc80000011608 */
[----:B------:R-:W-:Y:S02]  /*127460*/  LOP3.LUT R8, R8, 0xffff, RZ, 0xc0, !PT ;  /* 0x0000ffff08087812 */ /* 0x000fe400078ec0ff */
[----:B--2---:R-:W-:Y:S02]  /*127470*/  LOP3.LUT R5, R13, 0xffff, RZ, 0xc0, !PT ;  /* 0x0000ffff0d057812 */ /* 0x004fe400078ec0ff */
[----:B-1----:R-:W-:-:S04]  /*127480*/  LOP3.LUT R2, R11, 0xffff, RZ, 0xc0, !PT ;  /* 0x0000ffff0b027812 */ /* 0x002fc800078ec0ff */
[----:B------:R-:W-:Y:S02]  /*127490*/  PRMT R13, R2, 0x3340, R0 ;  /* 0x00003340020d7816 */ /* 0x000fe40000000000 */
[----:B------:R-:W-:-:S04]  /*1274a0*/  SHF.R.U32.HI R2, RZ, 0x8, R2 ;  /* 0x00000008ff027819 */ /* 0x000fc80000011602 */
[----:B------:R-:W-:Y:S02]  /*1274b0*/  LOP3.LUT R2, R2, 0xffff, RZ, 0xc0, !PT ;  /* 0x0000ffff02027812 */ /* 0x000fe400078ec0ff */
[----:B---3--:R-:W-:-:S04]  /*1274c0*/  LOP3.LUT R10, R10, 0xffff, RZ, 0xc0, !PT ;  /* 0x0000ffff0a0a7812 */ /* 0x008fc800078ec0ff */
[--C-:B------:R-:W-:Y:S02]  /*1274d0*/  PRMT R11, R5, 0x3340, R10.reuse ;  /* 0x00003340050b7816 */ /* 0x100fe4000000000a */
[----:B------:R-:W-:Y:S02]  /*1274e0*/  SHF.R.U32.HI R5, RZ, 0x8, R5 ;  /* 0x00000008ff057819 */ /* 0x000fe40000011605 */
[----:B------:R-:W-:Y:S02]  /*1274f0*/  SHF.R.U32.HI R10, RZ, 0x8, R10 ;  /* 0x00000008ff0a7819 */ /* 0x000fe4000001160a */
[----:B------:R-:W-:Y:S02]  /*127500*/  LOP3.LUT R5, R5, 0xffff, RZ, 0xc0, !PT ;  /* 0x0000ffff05057812 */ /* 0x000fe400078ec0ff */
[----:B------:R-:W-:Y:S02]  /*127510*/  LOP3.LUT R10, R10, 0xffff, RZ, 0xc0, !PT ;  /* 0x0000ffff0a0a7812 */ /* 0x000fe400078ec0ff */
[----:B------:R-:W-:-:S02]  /*127520*/  PRMT R11, R11, 0x5410, R13 ;  /* 0x000054100b0b7816 */ /* 0x000fc4000000000d */
[----:B------:R-:W2:Y:S01]  /*127530*/  LDL.LU R13, [R1+0x30c] ;  /* 0x00030c00010d7983 */ /* 0x000ea20000300800 */
[----:B------:R-:W-:Y:S02]  /*127540*/  PRMT R10, R5, 0x3340, R10 ;  /* 0x00003340050a7816 */ /* 0x000fe4000000000a */
[----:B------:R-:W-:Y:S01]  /*127550*/  PRMT R5, R2, 0x3340, R0 ;  /* 0x0000334002057816 */ /* 0x000fe20000000000 */
[----:B------:R0:W-:Y:S04]  /*127560*/  STL [R1+0x5cb8], R11 ;  /* 0x005cb80b01007387 */ /* 0x0001e80000100800 */
[----:B------:R-:W-:Y:S04]  /*127570*/  STL.64 [R1+0xa60], R14 ;  /* 0x000a600e01007387 */ /* 0x000fe80000100a00 */
[----:B------:R1:W-:Y:S01]  /*127580*/  STL [R1+0x88], R5 ;  /* 0x0000880501007387 */ /* 0x0003e20000100800 */
[----:B----4-:R-:W-:-:S03]  /*127590*/  LOP3.LUT R2, R20, 0xffff, RZ, 0xc0, !PT ;  /* 0x0000ffff14027812 */ /* 0x010fc600078ec0ff */
[----:B------:R-:W3:Y:S01]  /*1275a0*/  LDL.LU R20, [R1+0x47c] ;  /* 0x00047c0001147983 */ /* 0x000ee20000300800 */
[----:B0-----:R-:W-:Y:S02]  /*1275b0*/  LOP3.LUT R11, R18, 0xffff, RZ, 0xc0, !PT ;  /* 0x0000ffff120b7812 */ /* 0x001fe400078ec0ff */
[----:B-1----:R-:W-:Y:S02]  /*1275c0*/  LOP3.LUT R5, R12, 0xffff, RZ, 0xc0, !PT ;  /* 0x0000ffff0c057812 */ /* 0x002fe400078ec0ff */
[----:B------:R-:W-:Y:S02]  /*1275d0*/  PRMT R14, R11, 0x3340, R0 ;  /* 0x000033400b0e7816 */ /* 0x000fe40000000000 */
[----:B------:R-:W-:-:S04]  /*1275e0*/  PRMT R12, R2, 0x3340, R5 ;  /* 0x00003340020c7816 */ /* 0x000fc80000000005 */
[----:B------:R-:W-:Y:S02]  /*1275f0*/  PRMT R14, R12, 0x5410, R14 ;  /* 0x000054100c0e7816 */ /* 0x000fe4000000000e */
[----:B------:R-:W4:Y:S04]  /*127600*/  LDL.LU R12, [R1+0x3b4] ;  /* 0x0003b400010c7983 */ /* 0x000f280000300800 */
[----:B------:R0:W-:Y:S01]  /*127610*/  STL [R1+0x1e28], R14 ;  /* 0x001e280e01007387 */ /* 0x0001e20000100800 */
[----:B------:R-:W-:Y:S02]  /*127620*/  SHF.R.U32.HI R2, RZ, 0x8, R2 ;  /* 0x00000008ff027819 */ /* 0x000fe40000011602 */
[----:B------:R-:W-:Y:S02]  /*127630*/  SHF.R.U32.HI R5, RZ, 0x8, R5 ;  /* 0x00000008ff057819 */ /* 0x000fe40000011605 */
[----:B0-----:R-:W-:-:S02]  /*127640*/  IADD3 R14, P1, R3, R55, RZ ;  /* 0x00000037030e7210 */ /* 0x001fc40007f3e0ff */
[----:B------:R-:W-:-:S03]  /*127650*/  LOP3.LUT R2, R2, 0xffff, RZ, 0xc0, !PT ;  /* 0x0000ffff02027812 */ /* 0x000fc600078ec0ff */
[----:B------:R-:W-:Y:S01]  /*127660*/  IMAD.X R15, R9, 0x1, R54, P1 ;  /* 0x00000001090f7824 */ /* 0x000fe200008e0636 */
[----:B------:R-:W-:-:S04]  /*127670*/  LOP3.LUT R5, R5, 0xffff, RZ, 0xc0, !PT ;  /* 0x0000ffff05057812 */ /* 0x000fc800078ec0ff */
[----:B------:R0:W-:Y:S02]  /*127680*/  STL.64 [R1+0xa48], R14 ;  /* 0x000a480e01007387 */ /* 0x0001e40000100a00 */
[----:B0-----:R-:W-:Y:S02]  /*127690*/  PRMT R14, R8, 0x3340, R0 ;  /* 0x00003340080e7816 */ /* 0x001fe40000000000 */
[----:B------:R-:W-:Y:S02]  /*1276a0*/  PRMT R8, R2, 0x3340, R5 ;  /* 0x0000334002087816 */ /* 0x000fe40000000005 */
[----:B------:R-:W-:Y:S01]  /*1276b0*/  LOP3.LUT R2, R7, 0xffff, RZ, 0xc0, !PT ;  /* 0x0000ffff07027812 */ /* 0x000fe200078ec0ff */
[----:B------:R0:W-:Y:S04]  /*1276c0*/  STL [R1+0x84], R14 ;  /* 0x0000840e01007387 */ /* 0x0001e80000100800 */
[----:B------:R2:W-:Y:S04]  /*1276d0*/  STL [R1+0x1b0], R8 ;  /* 0x0001b00801007387 */ /* 0x0005e80000100800 */
[----:B------:R-:W3:Y:S01]  /*1276e0*/  LDL.LU R7, [R1+0x5f30] ;  /* 0x005f300001077983 */ /* 0x000ee20000300800 */
[----:B------:R-:W-:-:S02]  /*1276f0*/  LOP3.LUT R5, R16, 0xffff, RZ, 0xc0, !PT ;  /* 0x0000ffff10057812 */ /* 0x000fc400078ec0ff */
[----:B0-----:R-:W-:Y:S02]  /*127700*/  PRMT R14, R2, 0x3340, R0 ;  /* 0x00003340020e7816 */ /* 0x001fe40000000000 */
[----:B------:R-:W-:-:S04]  /*127710*/  SHF.R.U32.HI R11, RZ, 0x8, R11 ;  /* 0x00000008ff0b7819 */ /* 0x000fc8000001160b */
[----:B------:R-:W-:Y:S02]  /*127720*/  LOP3.LUT R11, R11, 0xffff, RZ, 0xc0, !PT ;  /* 0x0000ffff0b0b7812 */ /* 0x000fe400078ec0ff */
[----:B--2---:R-:W-:-:S04]  /*127730*/  LOP3.LUT R8, R13, 0xffff, RZ, 0xc0, !PT ;  /* 0x0000ffff0d087812 */ /* 0x004fc800078ec0ff */
[----:B------:R-:W-:-:S04]  /*127740*/  PRMT R13, R5, 0x3340, R8 ;  /* 0x00003340050d7816 */ /* 0x000fc80000000008 */
[----:B------:R-:W-:Y:S02]  /*127750*/  PRMT R13, R13, 0x5410, R14 ;  /* 0x000054100d0d7816 */ /* 0x000fe4000000000e */
[----:B------:R-:W-:-:S05]  /*127760*/  IADD3 R14, P1, R3, R53, RZ ;  /* 0x00000035030e7210 */ /* 0x000fca0007f3e0ff */
[----:B------:R-:W-:Y:S01]  /*127770*/  IMAD.X R15, R9, 0x1, R52, P1 ;  /* 0x00000001090f7824 */ /* 0x000fe200008e0634 */
[----:B------:R0:W-:Y:S04]  /*127780*/  STL [R1+0x1e14], R13 ;  /* 0x001e140d01007387 */ /* 0x0001e80000100800 */
[----:B------:R1:W-:Y:S04]  /*127790*/  STL.64 [R1+0xa58], R14 ;  /* 0x000a580e01007387 */ /* 0x0003e80000100a00 */
[----:B------:R-:W2:Y:S04]  /*1277a0*/  LDL.LU R18, [R1+0x5718] ;  /* 0x0057180001127983 */ /* 0x000ea80000300800 */
[----:B------:R-:W2:Y:S04]  /*1277b0*/  LDL.LU R16, [R1+0x660] ;  /* 0x0006600001107983 */ /* 0x000ea80000300800 */
[----:B0-----:R-:W2:Y:S01]  /*1277c0*/  LDL.LU R13, [R1+0x750] ;  /* 0x00075000010d7983 */ /* 0x001ea20000300800 */
[----:B------:R-:W-:-:S02]  /*1277d0*/  SHF.R.U32.HI R5, RZ, 0x8, R5 ;  /* 0x00000008ff057819 */ /* 0x000fc40000011605 */
[----:B------:R-:W-:Y:S02]  /*1277e0*/  SHF.R.U32.HI R8, RZ, 0x8, R8 ;  /* 0x00000008ff087819 */ /* 0x000fe40000011608 */
[----:B------:R-:W-:Y:S02]  /*1277f0*/  LOP3.LUT R5, R5, 0xffff, RZ, 0xc0, !PT ;  /* 0x0000ffff05057812 */ /* 0x000fe400078ec0ff */
[----:B------:R-:W-:Y:S02]  /*127800*/  LOP3.LUT R8, R8, 0xffff, RZ, 0xc0, !PT ;  /* 0x0000ffff08087812 */ /* 0x000fe400078ec0ff */
[----:B-1----:R-:W-:Y:S02]  /*127810*/  PRMT R14, R11, 0x3340, R0 ;  /* 0x000033400b0e7816 */ /* 0x002fe40000000000 */
[----:B------:R-:W-:-:S03]  /*127820*/  PRMT R11, R5, 0x3340, R8 ;  /* 0x00003340050b7816 */ /* 0x000fc60000000008 */
[----:B------:R-:W-:Y:S04]  /*127830*/  STL [R1+0x80], R14 ;  /* 0x0000800e01007387 */ /* 0x000fe80000100800 */
[----:B------:R4:W-:Y:S01]  /*127840*/  STL [R1+0x1d0], R11 ;  /* 0x0001d00b01007387 */ /* 0x0009e20000100800 */
[----:B---3--:R-:W-:-:S03]  /*127850*/  LOP3.LUT R5, R7, 0xffff, RZ, 0xc0, !PT ;  /* 0x0000ffff07057812 */ /* 0x008fc600078ec0ff */
[----:B------:R-:W3:Y:S01]  /*127860*/  LDL.LU R7, [R1+0x5f2c] ;  /* 0x005f2c0001077983 */ /* 0x000ee20000300800 */
[----:B------:R-:W-:Y:S02]  /*127870*/  LOP3.LUT R8, R20, 0xffff, RZ, 0xc0, !PT ;  /* 0x0000ffff14087812 */ /* 0x000fe400078ec0ff */
[----:B----4-:R-:W-:Y:S02]  /*127880*/  LOP3.LUT R11, R12, 0xffff, RZ, 0xc0, !PT ;  /* 0x0000ffff0c0b7812 */ /* 0x010fe400078ec0ff */
[----:B------:R-:W-:Y:S02]  /*127890*/  PRMT R14, R5, 0x3340, R0 ;  /* 0x00003340050e7816 */ /* 0x000fe40000000000 */
[----:B------:R-:W-:-:S04]  /*1278a0*/  PRMT R12, R8, 0x3340, R11 ;  /* 0x00003340080c7816 */ /* 0x000fc8000000000b */
[----:B------:R-:W-:Y:S02]  /*1278b0*/  PRMT R12, R12, 0x5410, R14 ;  /* 0x000054100c0c7816 */ /* 0x000fe4000000000e */
[----:B------:R-:W-:Y:S02]  /*1278c0*/  IADD3 R14, P1, R3, R51, RZ ;  /* 0x00000033030e7210 */ /* 0x000fe40007f3e0ff */
[----:B------:R-:W-:Y:S02]  /*1278d0*/  SHF.R.U32.HI R8, RZ, 0x8, R8 ;  /* 0x00000008ff087819 */ /* 0x000fe40000011608 */
[----:B------:R-:W-:Y:S02]  /*1278e0*/  SHF.R.U32.HI R11, RZ, 0x8, R11 ;  /* 0x00000008ff0b7819 */ /* 0x000fe4000001160b */
[----:B------:R-:W-:Y:S01]  /*1278f0*/  SHF.R.U32.HI R5, RZ, 0x8, R5 ;  /* 0x00000008ff057819 */ /* 0x000fe20000011605 */
[----:B------:R-:W-:Y:S01]  /*127900*/  IMAD.X R15, R9, 0x1, R50, P1 ;  /* 0x00000001090f7824 */ /* 0x000fe200008e0632 */
[----:B------:R-:W-:-:S02]  /*127910*/  LOP3.LUT R8, R8, 0xffff, RZ, 0xc0, !PT ;  /* 0x0000ffff08087812 */ /* 0x000fc400078ec0ff */
[----:B------:R-:W-:Y:S01]  /*127920*/  LOP3.LUT R11, R11, 0xffff, RZ, 0xc0, !PT ;  /* 0x0000ffff0b0b7812 */ /* 0x000fe200078ec0ff */
[----:B------:R0:W-:Y:S01]  /*127930*/  STL [R1+0x1e08], R12 ;  /* 0x001e080c01007387 */ /* 0x0001e20000100800 */
[----:B------:R-:W-:Y:S02]  /*127940*/  LOP3.LUT R5, R5, 0xffff, RZ, 0xc0, !PT ;  /* 0x0000ffff05057812 */ /* 0x000fe400078ec0ff */
[----:B------:R-:W-:Y:S01]  /*127950*/  SHF.R.U32.HI R2, RZ, 0x8, R2 ;  /* 0x00000008ff027819 */ /* 0x000fe20000011602 */
[----:B------:R-:W4:Y:S01]  /*127960*/  LDL.LU R24, [R1+0x434] ;  /* 0x0004340001187983 */ /* 0x000f220000300800 */
[----:B------:R-:W-:Y:S02]  /*127970*/  PRMT R8, R8, 0x3340, R11 ;  /* 0x0000334008087816 */ /* 0x000fe4000000000b */
[----:B------:R-:W-:Y:S01]  /*127980*/  PRMT R5, R5, 0x3340, R0 ;  /* 0x0000334005057816 */ /* 0x000fe20000000000 */
[----:B------:R1:W-:Y:S01]  /*127990*/  STL.64 [R1+0xa40], R14 ;  /* 0x000a400e01007387 */ /* 0x0003e20000100a00 */
[----:B------:R-:W-:-:S03]  /*1279a0*/  LOP3.LUT R2, R2, 0xffff, RZ, 0xc0, !PT ;  /* 0x0000ffff02027812 */ /* 0x000fc600078ec0ff */
[----:B0-----:R-:W4:Y:S04]  /*1279b0*/  LDL.LU R12, [R1+0x204] ;  /* 0x00020400010c7983 */ /* 0x001f280000300800 */
[----:B------:R-:W-:Y:S01]  /*1279c0*/  STL [R1+0x1ac], R8 ;  /* 0x0001ac0801007387 */ /* 0x000fe20000100800 */
[----:B-1----:R-:W-:-:S03]  /*1279d0*/  IADD3 R14, P1, R3, R49, RZ ;  /* 0x00000031030e7210 */ /* 0x002fc60007f3e0ff */
[----:B------:R0:W-:Y:S02]  /*1279e0*/  STL [R1+0x70], R5 ;  /* 0x0000700501007387 */ /* 0x0001e40000100800 */
[----:B------:R-:W-:Y:S01]  /*1279f0*/  IMAD.X R15, R9, 0x1, R47, P1 ;  /* 0x00000001090f7824 */ /* 0x000fe200008e062f */
[----:B0-----:R-:W-:-:S04]  /*127a00*/  PRMT R5, R2, 0x3340, R0 ;  /* 0x0000334002057816 */ /* 0x001fc80000000000 */
[----:B------:R0:W-:Y:S04]  /*127a10*/  STL.64 [R1+0xa38], R14 ;  /* 0x000a380e01007387 */ /* 0x0001e80000100a00 */
[----:B------:R1:W-:Y:S04]  /*127a20*/  STL [R1+0x74], R5 ;  /* 0x0000740501007387 */ /* 0x0003e80000100800 */
[----:B------:R-:W4:Y:S04]  /*127a30*/  LDL.LU R22, [R1+0x5720] ;  /* 0x0057200001167983 */ /* 0x000f280000300800 */
[----:B------:R-:W4:Y:S01]  /*127a40*/  LDL.LU R20, [R1+0x670] ;  /* 0x0006700001147983 */ /* 0x000f220000300800 */
[----:B0-----:R-:W-:-:S05]  /*127a50*/  IADD3 R14, P1, R3, R48, RZ ;  /* 0x00000030030e7210 */ /* 0x001fca0007f3e0ff */
[----:B------:R-:W-:Y:S01]  /*127a60*/  IMAD.X R15, R9, 0x1, R46, P1 ;  /* 0x00000001090f7824 */ /* 0x000fe200008e062e */
[----:B--2---:R-:W-:Y:S02]  /*127a70*/  LOP3.LUT R2, R18, 0xffff, RZ, 0xc0, !PT ;  /* 0x0000ffff12027812 */ /* 0x004fe400078ec0ff */
[----:B------:R-:W2:Y:S01]  /*127a80*/  LDL.LU R18, [R1+0x758] ;  /* 0x0007580001127983 */ /* 0x000ea20000300800 */
[----:B------:R-:W-:-:S03]  /*127a90*/  LOP3.LUT R8, R16, 0xffff, RZ, 0xc0, !PT ;  /* 0x0000ffff10087812 */ /* 0x000fc600078ec0ff */
[----:B------:R-:W2:Y:S01]  /*127aa0*/  LDL.LU R16, [R1+0x624] ;  /* 0x0006240001107983 */ /* 0x000ea20000300800 */
[----:B-1----:R-:W-:-:S04]  /*127ab0*/  LOP3.LUT R5, R13, 0xffff, RZ, 0xc0, !PT ;  /* 0x0000ffff0d057812 */ /* 0x002fc800078ec0ff */
[--C-:B------:R-:W-:Y:S02]  /*127ac0*/  PRMT R11, R2, 0x3340, R5.reuse ;  /* 0x00003340020b7816 */ /* 0x100fe40000000005 */
[----:B------:R-:W-:Y:S02]  /*127ad0*/  SHF.R.U32.HI R2, RZ, 0x8, R2 ;  /* 0x00000008ff027819 */ /* 0x000fe40000011602 */
[----:B------:R-:W-:Y:S02]  /*127ae0*/  SHF.R.U32.HI R5, RZ, 0x8, R5 ;  /* 0x00000008ff057819 */ /* 0x000fe40000011605 */
[----:B------:R-:W-:Y:S02]  /*127af0*/  PRMT R13, R8, 0x3340, R0 ;  /* 0x00003340080d7816 */ /* 0x000fe40000000000 */
[----:B------:R-:W-:Y:S02]  /*127b00*/  LOP3.LUT R2, R2, 0xffff, RZ, 0xc0, !PT ;  /* 0x0000ffff02027812 */ /* 0x000fe400078ec0ff */
[----:B------:R-:W-:-:S02]  /*127b10*/  LOP3.LUT R5, R5, 0xffff, RZ, 0xc0, !PT ;  /* 0x0000ffff05057812 */ /* 0x000fc400078ec0ff */
[----:B------:R-:W-:Y:S02]  /*127b20*/  PRMT R11, R11, 0x5410, R13 ;  /* 0x000054100b0b7816 */ /* 0x000fe4000000000d */
[----:B------:R-:W-:Y:S01]  /*127b30*/  PRMT R5, R2, 0x3340, R5 ;  /* 0x0000334002057816 */ /* 0x000fe20000000005 */
[----:B------:R-:W2:Y:S04]  /*127b40*/  LDL.LU R13, [R1+0x930] ;  /* 0x00093000010d7983 */ /* 0x000ea80000300800 */
[----:B------:R-:W-:Y:S04]  /*127b50*/  STL [R1+0x1de8], R11 ;  /* 0x001de80b01007387 */ /* 0x000fe80000100800 */
[----:B------:R-:W-:Y:S04]  /*127b60*/  STL.64 [R1+0xa50], R14 ;  /* 0x000a500e01007387 */ /* 0x000fe80000100a00 */
[----:B------:R3:W-:Y:S02]  /*127b70*/  STL [R1+0x730], R5 ;  /* 0x0007300501007387 */ /* 0x0007e40000100800 */
[----:B---3--:R-:W-:-:S02]  /*127b80*/  LOP3.LUT R5, R7, 0xffff, RZ, 0xc0, !PT ;  /* 0x0000ffff07057812 */ /* 0x008fc400078ec0ff */
[----:B------:R-:W3:Y:S01]  /*127b90*/  LDL.LU R7, [R1+0x5f28] ;  /* 0x005f280001077983 */ /* 0x000ee20000300800 */
[----:B------:R-:W-:-:S04]  /*127ba0*/  SHF.R.U32.HI R8, RZ, 0x8, R8 ;  /* 0x00000008ff087819 */ /* 0x000fc80000011608 */
[----:B------:R-:W-:-:S04]  /*127bb0*/  LOP3.LUT R8, R8, 0xffff, RZ, 0xc0, !PT ;  /* 0x0000ffff08087812 */ /* 0x000fc800078ec0ff */
[----:B------:R-:W-:Y:S02]  /*127bc0*/  PRMT R8, R8, 0x3340, R0 ;  /* 0x0000334008087816 */ /* 0x000fe40000000000 */
[----:B----4-:R-:W-:-:S04]  /*127bd0*/  LOP3.LUT R2, R24, 0xffff, RZ, 0xc0, !PT ;  /* 0x0000ffff18027812 */ /* 0x010fc800078ec0ff */
[--C-:B------:R-:W-:Y:S02]  /*127be0*/  PRMT R9, R2, 0x3340, R5.reuse ;  /* 0x0000334002097816 */ /* 0x100fe40000000005 */
[----:B------:R-:W-:Y:S02]  /*127bf0*/  SHF.R.U32.HI R2, RZ, 0x8, R2 ;  /* 0x00000008ff027819 */ /* 0x000fe40000011602 */
[----:B------:R-:W-:Y:S02]  /*127c00*/  LOP3.LUT R42, R12, 0xffff, RZ, 0xc0, !PT ;  /* 0x0000ffff0c2a7812 */ /* 0x000fe400078ec0ff */
[----:B------:R-:W-:Y:S02]  /*127c10*/  SHF.R.U32.HI R5, RZ, 0x8, R5 ;  /* 0x00000008ff057819 */ /* 0x000fe40000011605 */
[----:B------:R-:W-:Y:S02]  /*127c20*/  PRMT R11, R42, 0x3340, R0 ;  /* 0x000033402a0b7816 */ /* 0x000fe40000000000 */
[----:B------:R-:W-:-:S02]  /*127c30*/  LOP3.LUT R2, R2, 0xffff, RZ, 0xc0, !PT ;  /* 0x0000ffff02027812 */ /* 0x000fc400078ec0ff */
[----:B------:R-:W-:Y:S02]  /*127c40*/  LOP3.LUT R5, R5, 0xffff, RZ, 0xc0, !PT ;  /* 0x0000ffff05057812 */ /* 0x000fe400078ec0ff */
[----:B------:R-:W-:Y:S02]  /*127c50*/  PRMT R9, R9, 0x5410, R11 ;  /* 0x0000541009097816 */ /* 0x000fe4000000000b */
[----:B------:R-:W-:Y:S01]  /*127c60*/  PRMT R12, R2, 0x3340, R5 ;  /* 0x00003340020c7816 */ /* 0x000fe20000000005 */
[----:B------:R-:W-:Y:S04]  /*127c70*/  STL [R1+0x5e90], R42 ;  /* 0x005e902a01007387 */ /* 0x000fe80000100800 */
[----:B------:R-:W-:Y:S04]  /*127c80*/  STL [R1+0x1dec], R9 ;  /* 0x001dec0901007387 */ /* 0x000fe80000100800 */
[----:B------:R-:W-:Y:S04]  /*127c90*/  STL [R1+0x5cbc], R12 ;  /* 0x005cbc0c01007387 */ /* 0x000fe80000100800 */
[----:B------:R0:W-:Y:S01]  /*127ca0*/  STL [R1+0x368], R8 ;  /* 0x0003680801007387 */ /* 0x0001e20000100800 */
[----:B------:R-:W-:-:S02]  /*127cb0*/  LOP3.LUT R15, R22, 0xffff, RZ, 0xc0, !PT ;  /* 0x0000ffff160f7812 */ /* 0x000fc400078ec0ff */
[----:B------:R-:W-:-:S04]  /*127cc0*/  LOP3.LUT R2, R20, 0xffff, RZ, 0xc0, !PT ;  /* 0x0000ffff14027812 */ /* 0x000fc800078ec0ff */
[----:B0-----:R-:W-:Y:S02]  /*127cd0*/  PRMT R8, R2, 0x3340, R0 ;  /* 0x0000334002087816 */ /* 0x001fe40000000000 */
[----:B--2---:R-:W-:-:S04]  /*127ce0*/  LOP3.LUT R14, R18, 0xffff, RZ, 0xc0, !PT ;  /* 0x0000ffff120e7812 */ /* 0x004fc800078ec0ff */
[----:B------:R-:W-:-:S04]  /*127cf0*/  PRMT R5, R15, 0x3340, R14 ;  /* 0x000033400f057816 */ /* 0x000fc8000000000e */
[----:B------:R-:W-:-:S05]  /*127d00*/  PRMT R9, R5, 0x5410, R8 ;  /* 0x0000541005097816 */ /* 0x000fca0000000008 */
[----:B------:R3:W-:Y:S01]  /*127d10*/  STL [R1+0x1dd0], R9 ;  /* 0x001dd00901007387 */ /* 0x0007e20000100800 */
[----:B------:R-:W-:Y:S02]  /*127d20*/  LOP3.LUT R5, R16, 0xffff, RZ, 0xc0, !PT ;  /* 0x0000ffff10057812 */ /* 0x000fe400078ec0ff */
[----:B------:R-:W-:Y:S02]  /*127d30*/  LOP3.LUT R8, R13, 0xffff, RZ, 0xc0, !PT ;  /* 0x0000ffff0d087812 */ /* 0x000fe400078ec0ff */
[----:B---3--:R-:W-:Y:S02]  /*127d40*/  LOP3.LUT R9, R7, 0xffff, RZ, 0xc0, !PT ;  /* 0x0000ffff07097812 */ /* 0x008fe400078ec0ff */
[----:B------:R-:W2:Y:S04]  /*127d50*/  LDL.LU R7, [R1+0x5f24] ;  /* 0x005f240001077983 */ /* 0x000ea80000300800 */
[----:B------:R-:W3:Y:S04]  /*127d60*/  LDL.LU R28, [R1+0x638] ;  /* 0x00063800011c7983 */ /* 0x000ee80000300800 */
[----:B------:R-:W4:Y:S04]  /*127d70*/  LDL.LU R26, [R1+0x6e8] ;  /* 0x0006e800011a7983 */ /* 0x000f280000300800 */
[----:B------:R-:W4:Y:S04]  /*127d80*/  LDL.LU R18, [R1+0x488] ;  /* 0x0004880001127983 */ /* 0x000f280000300800 */
[----:B------:R-:W4:Y:S04]  /*127d90*/  LDL.LU R13, [R1+0x288] ;  /* 0x00028800010d7983 */ /* 0x000f280000300800 */
[----:B------:R-:W4:Y:S01]  /*127da0*/  LDL.LU R16, [R1+0x3c8] ;  /* 0x0003c80001107983 */ /* 0x000f220000300800 */
[----:B------:R-:W-:-:S02]  /*127db0*/  PRMT R12, R5, 0x3340, R0 ;  /* 0x00003340050c7816 */ /* 0x000fc40000000000 */
[----:B------:R-:W-:-:S04]  /*127dc0*/  PRMT R11, R8, 0x3340, R9 ;  /* 0x00003340080b7816 */ /* 0x000fc80000000009 */
[----:B------:R-:W-:Y:S01]  /*127dd0*/  PRMT R12, R11, 0x5410, R12 ;  /* 0x000054100b0c7816 */ /* 0x000fe2000000000c */
[----:B------:R-:W-:Y:S01]  /*127de0*/  VIADD R3, R3, UR6 ;  /* 0x0000000603037c36 */ /* 0x000fe20008000000 */
[----:B------:R-:W-:Y:S01]  /*127df0*/  SHF.R.U32.HI R14, RZ, 0x8, R14 ;  /* 0x00000008ff0e7819 */ /* 0x000fe2000001160e */
[----:B------:R-:W-:Y:S02]  /*127e00*/  ULDC UR6, c[0x0][0x248] ;  /* 0x0000920000067ab9 */ /* 0x000fe40000000800 */
[----:B------:R0:W-:Y:S01]  /*127e10*/  STL [R1+0x1dcc], R12 ;  /* 0x001dcc0c01007387 */ /* 0x0001e20000100800 */
[----:B------:R-:W-:Y:S02]  /*127e20*/  SHF.R.U32.HI R8, RZ, 0x8, R8 ;  /* 0x00000008ff087819 */ /* 0x000fe40000011608 */
[----:B------:R-:W-:Y:S02]  /*127e30*/  SHF.R.U32.HI R9, RZ, 0x8, R9 ;  /* 0x00000008ff097819 */ /* 0x000fe40000011609 */
[----:B------:R-:W-:-:S02]  /*127e40*/  SHF.R.S32.HI R11, RZ, 0x1f, R3 ;  /* 0x0000001fff0b7819 */ /* 0x000fc40000011403 */
[----:B0-----:R-:W-:Y:S02]  /*127e50*/  SHF.R.U32.HI R12, RZ, 0x8, R15 ;  /* 0x00000008ff0c7819 */ /* 0x001fe4000001160f */
[----:B------:R-:W-:Y:S02]  /*127e60*/  IADD3 R20, P1, R3, R59, RZ ;  /* 0x0000003b03147210 */ /* 0x000fe40007f3e0ff */
[----:B------:R-:W-:Y:S02]  /*127e70*/  LOP3.LUT R12, R12, 0xffff, RZ, 0xc0, !PT ;  /* 0x0000ffff0c0c7812 */ /* 0x000fe400078ec0ff */
[----:B------:R-:W-:Y:S02]  /*127e80*/  LOP3.LUT R14, R14, 0xffff, RZ, 0xc0, !PT ;  /* 0x0000ffff0e0e7812 */ /* 0x000fe400078ec0ff */
[----:B------:R-:W-:Y:S02]  /*127e90*/  LOP3.LUT R8, R8, 0xffff, RZ, 0xc0, !PT ;  /* 0x0000ffff08087812 */ /* 0x000fe400078ec0ff */
[----:B------:R-:W-:Y:S01]  /*127ea0*/  LOP3.LUT R9, R9, 0xffff, RZ, 0xc0, !PT ;  /* 0x0000ffff09097812 */ /* 0x000fe200078ec0ff */
[----:B------:R-:W-:Y:S01]  /*127eb0*/  IMAD.X R21, R11, 0x1, R58, P1 ;  /* 0x000000010b157824 */ /* 0x000fe200008e063a */
[----:B------:R-:W-:-:S02]  /*127ec0*/  PRMT R14, R12, 0x3340, R14 ;  /* 0x000033400c0e7816 */ /* 0x000fc4000000000e */
[----:B------:R-:W-:Y:S02]  /*127ed0*/  SHF.R.U32.HI R5, RZ, 0x8, R5 ;  /* 0x00000008ff057819 */ /* 0x000fe40000011605 */
[----:B------:R-:W-:Y:S02]  /*127ee0*/  PRMT R12, R8, 0x3340, R9 ;  /* 0x00003340080c7816 */ /* 0x000fe40000000009 */
[----:B------:R-:W-:Y:S02]  /*127ef0*/  IADD3 R8, P1, R3, R61, RZ ;  /* 0x0000003d03087210 */ /* 0x000fe40007f3e0ff */
[----:B------:R-:W-:Y:S02]  /*127f00*/  SHF.R.U32.HI R2, RZ, 0x8, R2 ;  /* 0x00000008ff027819 */ /* 0x000fe40000011602 */
[----:B------:R-:W-:Y:S01]  /*127f10*/  LOP3.LUT R5, R5, 0xffff, RZ, 0xc0, !PT ;  /* 0x0000ffff05057812 */ /* 0x000fe200078ec0ff */
[----:B------:R-:W-:Y:S01]  /*127f20*/  IMAD.X R9, R11, 0x1, R60, P1 ;  /* 0x000000010b097824 */ /* 0x000fe200008e063c */
[----:B------:R-:W-:Y:S01]  /*127f30*/  LOP3.LUT R2, R2, 0xffff, RZ, 0xc0, !PT ;  /* 0x0000ffff02027812 */ /* 0x000fe200078ec0ff */
[----:B------:R0:W-:Y:S01]  /*127f40*/  STL.64 [R1+0xa30], R20 ;  /* 0x000a301401007387 */ /* 0x0001e20000100a00 */
[----:B------:R-:W-:-:S02]  /*127f50*/  PRMT R5, R5, 0x3340, R0 ;  /* 0x0000334005057816 */ /* 0x000fc40000000000 */
[----:B------:R-:W-:Y:S01]  /*127f60*/  PRMT R2, R2, 0x3340, R0 ;  /* 0x0000334002027816 */ /* 0x000fe20000000000 */
[----:B------:R-:W-:Y:S04]  /*127f70*/  STL [R1+0x720], R14 ;  /* 0x0007200e01007387 */ /* 0x000fe80000100800 */
[----:B------:R-:W-:Y:S04]  /*127f80*/  STL [R1+0x670], R12 ;  /* 0x0006700c01007387 */ /* 0x000fe80000100800 */
[----:B------:R4:W-:Y:S04]  /*127f90*/  STL.64 [R1+0xa28], R8 ;  /* 0x000a280801007387 */ /* 0x0009e80000100a00 */
[----:B------:R-:W-:Y:S04]  /*127fa0*/  STL [R1+0x364], R5 ;  /* 0x0003640501007387 */ /* 0x000fe80000100800 */
[----:B------:R-:W4:Y:S04]  /*127fb0*/  LDL.LU R24, [R1+0x440] ;  /* 0x0004400001187983 */ /* 0x000f280000300800 */
[----:B------:R1:W-:Y:S04]  /*127fc0*/  STL [R1+0x360], R2 ;  /* 0x0003600201007387 */ /* 0x0003e80000100800 */
[----:B------:R-:W4:Y:S04]  /*127fd0*/  LDL.LU R22, [R1+0x20c] ;  /* 0x00020c0001167983 */ /* 0x000f280000300800 */
[----:B0-----:R-:W4:Y:S01]  /*127fe0*/  LDL.LU R20, [R1+0x328] ;  /* 0x0003280001147983 */ /* 0x001f220000300800 */
[----:B--2---:R-:W-:-:S02]  /*127ff0*/  LOP3.LUT R7, R7, 0xffff, RZ, 0xc0, !PT ;  /* 0x0000ffff07077812 */ /* 0x004fc400078ec0ff */
[----:B---3--:R-:W-:Y:S02]  /*128000*/  LOP3.LUT R29, R28, 0xffff, RZ, 0xc0, !PT ;  /* 0x0000ffff1c1d7812 */ /* 0x008fe400078ec0ff */
[----:B----4-:R-:W-:-:S04]  /*128010*/  LOP3.LUT R8, R26, 0xffff, RZ, 0xc0, !PT ;  /* 0x0000ffff1a087812 */ /* 0x010fc800078ec0ff */
[----:B------:R-:W-:Y:S02]  /*128020*/  PRMT R12, R7, 0x3340, R8 ;  /* 0x00003340070c7816 */ /* 0x000fe40000000008 */
[----:B------:R-:W-:Y:S02]  /*128030*/  LOP3.LUT R9, R13, 0xffff, RZ, 0xc0, !PT ;  /* 0x0000ffff0d097812 */ /* 0x000fe400078ec0ff */
[----:B------:R-:W-:Y:S02]  /*128040*/  PRMT R13, R29, 0x3340, R0 ;  /* 0x000033401d0d7816 */ /* 0x000fe40000000000 */
[----:B-1----:R-:W-:Y:S02]  /*128050*/  LOP3.LUT R2, R18, 0xffff, RZ, 0xc0, !PT ;  /* 0x0000ffff12027812 */ /* 0x002fe400078ec0ff */
[----:B------:R-:W-:Y:S02]  /*128060*/  LOP3.LUT R5, R16, 0xffff, RZ, 0xc0, !PT ;  /* 0x0000ffff10057812 */ /* 0x000fe400078ec0ff */
[----:B------:R-:W-:-:S02]  /*128070*/  PRMT R14, R12, 0x5410, R13 ;  /* 0x000054100c0e7816 */ /* 0x000fc4000000000d */
[----:B------:R-:W-:Y:S02]  /*128080*/  PRMT R13, R9, 0x3340, R0 ;  /* 0x00003340090d7816 */ /* 0x000fe40000000000 */
[----:B------:R-:W-:Y:S01]  /*128090*/  PRMT R12, R2, 0x3340, R5 ;  /* 0x00003340020c7816 */ /* 0x000fe20000000005 */
[----:B------:R-:W-:Y:S04]  /*1280a0*/  STL [R1+0x5e94], R29 ;  /* 0x005e941d01007387 */ /* 0x000fe80000100800 */
[----:B------:R0:W-:Y:S02]  /*1280b0*/  STL [R1+0x1db8], R14 ;  /* 0x001db80e01007387 */ /* 0x0001e40000100800 */
[----:B0-----:R-:W-:Y:S02]  /*1280c0*/  PRMT R14, R12, 0x5410, R13 ;  /* 0x000054100c0e7816 */ /* 0x001fe4000000000d */
[----:B------:R-:W-:-:S05]  /*1280d0*/  IADD3 R12, P1, R3, R57, RZ ;  /* 0x00000039030c7210 */ /* 0x000fca0007f3e0ff */
[----:B------:R-:W-:Y:S01]  /*1280e0*/  IMAD.X R13, R11, 0x1, R56, P1 ;  /* 0x000000010b0d7824 */ /* 0x000fe200008e0638 */
[----:B------:R-:W-:Y:S04]  /*1280f0*/  STL [R1+0x1d9c], R14 ;  /* 0x001d9c0e01007387 */ /* 0x000fe80000100800 */
[----:B------:R-:W2:Y:S04]  /*128100*/  LDL.LU R18, [R1+0x48c] ;  /* 0x00048c0001127983 */ /* 0x000ea80000300800 */
[----:B------:R0:W-:Y:S04]  /*128110*/  STL.64 [R1+0xa10], R12 ;  /* 0x000a100c01007387 */ /* 0x0001e80000100a00 */
[----:B------:R-:W3:Y:S04]  /*128120*/  LDL.LU R16, [R1+0x294] ;  /* 0x0002940001107983 */ /* 0x000ee80000300800 */
[----:B0-----:R-:W4:Y:S01]  /*128130*/  LDL.LU R13, [R1+0x3d0] ;  /* 0x0003d000010d7983 */ /* 0x001f220000300800 */
[----:B------:R-:W-:-:S02]  /*128140*/  SHF.R.U32.HI R7, RZ, 0x8, R7 ;  /* 0x00000008ff077819 */ /* 0x000fc40000011607 */
[----:B------:R-:W-:Y:S02]  /*128150*/  SHF.R.U32.HI R8, RZ, 0x8, R8 ;  /* 0x00000008ff087819 */ /* 0x000fe40000011608 */
[----:B------:R-:W-:Y:S02]  /*128160*/  SHF.R.U32.HI R2, RZ, 0x8, R2 ;  /* 0x00000008ff027819 */ /* 0x000fe40000011602 */
[----:B------:R-:W-:Y:S02]  /*128170*/  SHF.R.U32.HI R5, RZ, 0x8, R5 ;  /* 0x00000008ff057819 */ /* 0x000fe40000011605 */
[----:B------:R-:W-:Y:S02]  /*128180*/  LOP3.LUT R7, R7, 0xffff, RZ, 0xc0, !PT ;  /* 0x0000ffff07077812 */ /* 0x000fe400078ec0ff */
[----:B------:R-:W-:Y:S02]  /*128190*/  LOP3.LUT R8, R8, 0xffff, RZ, 0xc0, !PT ;  /* 0x0000ffff08087812 */ /* 0x000fe400078ec0ff */
[----:B------:R-:W-:-:S02]  /*1281a0*/  LOP3.LUT R2, R2, 0xffff, RZ, 0xc0, !PT ;  /* 0x0000ffff02027812 */ /* 0x000fc400078ec0ff */
[----:B------:R-:W-:Y:S02]  /*1281b0*/  LOP3.LUT R5, R5, 0xffff, RZ, 0xc0, !PT ;  /* 0x0000ffff05057812 */ /* 0x000fe400078ec0ff */
[----:B------:R-:W-:Y:S02]  /*1281c0*/  PRMT R7, R7, 0x3340, R8 ;  /* 0x0000334007077816 */ /* 0x000fe40000000008 */
[----:B------:R-:W-:-:S03]  /*1281d0*/  PRMT R5, R2, 0x3340, R5 ;  /* 0x0000334002057816 */ /* 0x000fc60000000005 */
[----:B------:R-:W-:Y:S01]  /*1281e0*/  STL [R1+0x5cc0], R7 ;  /* 0x005cc00701007387 */ /* 0x000fe20000100800 */
[----:B------:R-:W-:Y:S02]  /*1281f0*/  LOP3.LUT R2, R24, 0xffff, RZ, 0xc0, !PT ;  /* 0x0000ffff18027812 */ /* 0x000fe400078ec0ff */
[----:B------:R-:W-:Y:S01]  /*128200*/  LOP3.LUT R8, R22, 0xffff, RZ, 0xc0, !PT ;  /* 0x0000ffff16087812 */ /* 0x000fe200078ec0ff */
[----:B------:R0:W-:Y:S03]  /*128210*/  STL [R1+0x654], R5 ;  /* 0x0006540501007387 */ /* 0x0001e60000100800 */
[----:B------:R-:W-:Y:S02]  /*128220*/  PRMT R12, R8, 0x3340, R0 ;  /* 0x00003340080c7816 */ /* 0x000fe40000000000 */
[----:B0-----:R-:W-:-:S04]  /*128230*/  LOP3.LUT R5, R20, 0xffff, RZ, 0xc0, !PT ;  /* 0x0000ffff14057812 */ /* 0x001fc800078ec0ff */
[----:B------:R-:W-:-:S04]  /*128240*/  PRMT R7, R2, 0x3340, R5 ;  /* 0x0000334002077816 */ /* 0x000fc80000000005 */
[----:B------:R-:W-:Y:S02]  /*128250*/  PRMT R7, R7, 0x5410, R12 ;  /* 0x0000541007077816 */ /* 0x000fe4000000000c */
[----:B------:R-:W-:-:S03]  /*128260*/  IADD3 R14, P1, R3, R55, RZ ;  /* 0x00000037030e7210 */ /* 0x000fc60007f3e0ff */
[----:B------:R0:W-:Y:S01]  /*128270*/  STL [R1+0x1d8c], R7 ;  /* 0x001d8c0701007387 */ /* 0x0001e20000100800 */
[----:B------:R-:W-:Y:S02]  /*128280*/  SHF.R.U32.HI R2, RZ, 0x8, R2 ;  /* 0x00000008ff027819 */ /* 0x000fe40000011602 */
[----:B------:R-:W-:Y:S01]  /*128290*/  SHF.R.U32.HI R5, RZ, 0x8, R5 ;  /* 0x00000008ff057819 */ /* 0x000fe20000011605 */
[----:B------:R-:W4:Y:S04]  /*1282a0*/  LDL.LU R28, [R1+0x5728] ;  /* 0x00572800011c7983 */ /* 0x000f280000300800 */
[----:B------:R-:W4:Y:S01]  /*1282b0*/  LDL.LU R20, [R1+0x6a4] ;  /* 0x0006a40001147983 */ /* 0x000f220000300800 */
[----:B0-----:R-:W-:Y:S01]  /*1282c0*/  SHF.R.U32.HI R7, RZ, 0x8, R9 ;  /* 0x00000008ff077819 */ /* 0x001fe20000011609 */
[----:B------:R-:W-:Y:S01]  /*1282d0*/  IMAD.X R15, R11, 0x1, R54, P1 ;  /* 0x000000010b0f7824 */ /* 0x000fe200008e0636 */
[----:B------:R-:W-:-:S02]  /*1282e0*/  LOP3.LUT R2, R2, 0xffff, RZ, 0xc0, !PT ;  /* 0x0000ffff02027812 */ /* 0x000fc400078ec0ff */
[----:B------:R-:W-:Y:S02]  /*1282f0*/  LOP3.LUT R7, R7, 0xffff, RZ, 0xc0, !PT ;  /* 0x0000ffff07077812 */ /* 0x000fe400078ec0ff */
[----:B------:R-:W-:Y:S02]  /*128300*/  LOP3.LUT R5, R5, 0xffff, RZ, 0xc0, !PT ;  /* 0x0000ffff05057812 */ /* 0x000fe400078ec0ff */
[----:B------:R-:W-:Y:S02]  /*128310*/  PRMT R9, R7, 0x3340, R0 ;  /* 0x0000334007097816 */ /* 0x000fe40000000000 */
[----:B------:R-:W-:Y:S01]  /*128320*/  PRMT R7, R2, 0x3340, R5 ;  /* 0x0000334002077816 */ /* 0x000fe20000000005 */
[----:B------:R-:W-:Y:S04]  /*128330*/  STL.64 [R1+0xa20], R14 ;  /* 0x000a200e01007387 */ /* 0x000fe80000100a00 */
[----:B------:R-:W4:Y:S04]  /*128340*/  LDL.LU R26, [R1+0x79c] ;  /* 0x00079c00011a7983 */ /* 0x000f280000300800 */
[----:B------:R-:W-:Y:S04]  /*128350*/  STL [R1+0x35c], R9 ;  /* 0x00035c0901007387 */ /* 0x000fe80000100800 */
[----:B------:R4:W-:Y:S01]  /*128360*/  STL [R1+0x64c], R7 ;  /* 0x00064c0701007387 */ /* 0x0009e20000100800 */
[----:B--2---:R-:W-:-:S02]  /*128370*/  LOP3.LUT R5, R18, 0xffff, RZ, 0xc0, !PT ;  /* 0x0000ffff12057812 */ /* 0x004fc400078ec0ff */
[----:B---3--:R-:W-:-:S04]  /*128380*/  LOP3.LUT R2, R16, 0xffff, RZ, 0xc0, !PT ;  /* 0x0000ffff10027812 */ /* 0x008fc800078ec0ff */
[----:B------:R-:W-:Y:S02]  /*128390*/  PRMT R12, R2, 0x3340, R0 ;  /* 0x00003340020c7816 */ /* 0x000fe40000000000 */
[----:B----4-:R-:W-:-:S04]  /*1283a0*/  LOP3.LUT R7, R13, 0xffff, RZ, 0xc0, !PT ;  /* 0x0000ffff0d077812 */ /* 0x010fc800078ec0ff */
[----:B------:R-:W-:-:S04]  /*1283b0*/  PRMT R9, R5, 0x3340, R7 ;  /* 0x0000334005097816 */ /* 0x000fc80000000007 */
[----:B------:R-:W-:Y:S02]  /*1283c0*/  PRMT R9, R9, 0x5410, R12 ;  /* 0x0000541009097816 */ /* 0x000fe4000000000c */
[----:B------:R-:W-:-:S05]  /*1283d0*/  IADD3 R12, P1, R3, R53, RZ ;  /* 0x00000035030c7210 */ /* 0x000fca0007f3e0ff */
[----:B------:R-:W-:Y:S01]  /*1283e0*/  IMAD.X R13, R11, 0x1, R52, P1 ;  /* 0x000000010b0d7824 */ /* 0x000fe200008e0634 */
[----:B------:R-:W-:Y:S04]  /*1283f0*/  STL [R1+0x1d78], R9 ;  /* 0x001d780901007387 */ /* 0x000fe80000100800 */
[----:B------:R0:W-:Y:S04]  /*128400*/  STL.64 [R1+0xa18], R12 ;  /* 0x000a180c01007387 */ /* 0x0001e80000100a00 */
[----:B------:R-:W2:Y:S04]  /*128410*/  LDL.LU R24, [R1+0x44c] ;  /* 0x00044c0001187983 */ /* 0x000ea80000300800 */
[----:B------:R-:W3:Y:S04]  /*128420*/  LDL.LU R16, [R1+0x21c] ;  /* 0x00021c0001107983 */ /* 0x000ee80000300800 */
[----:B------:R-:W4:Y:S01]  /*128430*/  LDL.LU R18, [R1+0x338] ;  /* 0x0003380001127983 */ /* 0x000f220000300800 */
[----:B------:R-:W-:-:S02]  /*128440*/  SHF.R.U32.HI R5, RZ, 0x8, R5 ;  /* 0x00000008ff057819 */ /* 0x000fc40000011605 */
[----:B------:R-:W-:Y:S01]  /*128450*/  SHF.R.U32.HI R7, RZ, 0x8, R7 ;  /* 0x00000008ff077819 */ /* 0x000fe20000011607 */
[----:B------:R-:W3:Y:S01]  /*128460*/  LDL.LU R22, [R1+0x5730] ;  /* 0x0057300001167983 */ /* 0x000ee20000300800 */
[----:B------:R-:W-:Y:S02]  /*128470*/  SHF.R.U32.HI R2, RZ, 0x8, R2 ;  /* 0x00000008ff027819 */ /* 0x000fe40000011602 */
[----:B------:R-:W-:Y:S01]  /*128480*/  LOP3.LUT R5, R5, 0xffff, RZ, 0xc0, !PT ;  /* 0x0000ffff05057812 */ /* 0x000fe200078ec0ff */
[----:B0-----:R-:W3:Y:S01]  /*128490*/  LDL.LU R13, [R1+0x6b0] ;  /* 0x0006b000010d7983 */ /* 0x001ee20000300800 */
[----:B------:R-:W-:Y:S02]  /*1284a0*/  LOP3.LUT R7, R7, 0xffff, RZ, 0xc0, !PT ;  /* 0x0000ffff07077812 */ /* 0x000fe400078ec0ff */
[----:B------:R-:W-:Y:S02]  /*1284b0*/  LOP3.LUT R2, R2, 0xffff, RZ, 0xc0, !PT ;  /* 0x0000ffff02027812 */ /* 0x000fe400078ec0ff */
[----:B------:R-:W-:-:S02]  /*1284c0*/  PRMT R5, R5, 0x3340, R7 ;  /* 0x0000334005057816 */ /* 0x000fc40000000007 */
[----:B------:R-:W-:-:S03]  /*1284d0*/  PRMT R7, R2, 0x3340, R0 ;  /* 0x0000334002077816 */ /* 0x000fc60000000000 */
[----:B------:R0:W-:Y:S04]  /*1284e0*/  STL [R1+0x638], R5 ;  /* 0x0006380501007387 */ /* 0x0001e80000100800 */
[----:B------:R1:W-:Y:S01]  /*1284f0*/  STL [R1+0x358], R7 ;  /* 0x0003580701007387 */ /* 0x0003e20000100800 */
[----:B------:R-:W-:-:S03]  /*128500*/  LOP3.LUT R2, R20, 0xffff, RZ, 0xc0, !PT ;  /* 0x0000ffff14027812 */ /* 0x000fc600078ec0ff */
[----:B------:R-:W3:Y:S01]  /*128510*/  LDL.LU R20, [R1+0x7a4] ;  /* 0x0007a40001147983 */ /* 0x000ee20000300800 */
[----:B0-----:R-:W-:Y:S02]  /*128520*/  LOP3.LUT R5, R28, 0xffff, RZ, 0xc0, !PT ;  /* 0x0000ffff1c057812 */ /* 0x001fe400078ec0ff */
[----:B------:R-:W-:Y:S02]  /*128530*/  SHF.R.U32.HI R8, RZ, 0x8, R8 ;  /* 0x00000008ff087819 */ /* 0x000fe40000011608 */
[----:B------:R-:W-:Y:S02]  /*128540*/  PRMT R12, R2, 0x3340, R0 ;  /* 0x00003340020c7816 */ /* 0x000fe40000000000 */
[----:B------:R-:W-:Y:S02]  /*128550*/  IADD3 R14, P1, R3, R51, RZ ;  /* 0x00000033030e7210 */ /* 0x000fe40007f3e0ff */
[----:B------:R-:W-:Y:S02]  /*128560*/  LOP3.LUT R8, R8, 0xffff, RZ, 0xc0, !PT ;  /* 0x0000ffff08087812 */ /* 0x000fe400078ec0ff */
[----:B-1----:R-:W-:-:S04]  /*128570*/  LOP3.LUT R7, R26, 0xffff, RZ, 0xc0, !PT ;  /* 0x0000ffff1a077812 */ /* 0x002fc800078ec0ff */
[----:B------:R-:W-:Y:S02]  /*128580*/  PRMT R9, R5, 0x3340, R7 ;  /* 0x0000334005097816 */ /* 0x000fe40000000007 */
[----:B------:R-:W-:Y:S02]  /*128590*/  SHF.R.U32.HI R5, RZ, 0x8, R5 ;  /* 0x00000008ff057819 */ /* 0x000fe40000011605 */
[----:B------:R-:W-:Y:S01]  /*1285a0*/  SHF.R.U32.HI R7, RZ, 0x8, R7 ;  /* 0x00000008ff077819 */ /* 0x000fe20000011607 */
[----:B------:R-:W-:Y:S01]  /*1285b0*/  IMAD.X R15, R11, 0x1, R50, P1 ;  /* 0x000000010b0f7824 */ /* 0x000fe200008e0632 */
[----:B------:R-:W-:Y:S02]  /*1285c0*/  PRMT R9, R9, 0x5410, R12 ;  /* 0x0000541009097816 */ /* 0x000fe4000000000c */
[----:B------:R-:W-:Y:S02]  /*1285d0*/  SHF.R.U32.HI R2, RZ, 0x8, R2 ;  /* 0x00000008ff027819 */ /* 0x000fe40000011602 */
[----:B------:R-:W-:-:S02]  /*1285e0*/  PRMT R12, R8, 0x3340, R0 ;  /* 0x00003340080c7816 */ /* 0x000fc40000000000 */
[----:B------:R-:W-:Y:S02]  /*1285f0*/  LOP3.LUT R5, R5, 0xffff, RZ, 0xc0, !PT ;  /* 0x0000ffff05057812 */ /* 0x000fe400078ec0ff */
[----:B------:R-:W-:Y:S02]  /*128600*/  LOP3.LUT R7, R7, 0xffff, RZ, 0xc0, !PT ;  /* 0x0000ffff07077812 */ /* 0x000fe400078ec0ff */
[----:B------:R-:W-:Y:S02]  /*128610*/  IADD3 R8, P1, R3, R49, RZ ;  /* 0x0000003103087210 */ /* 0x000fe40007f3e0ff */
[----:B------:R-:W-:Y:S01]  /*128620*/  LOP3.LUT R2, R2, 0xffff, RZ, 0xc0, !PT ;  /* 0x0000ffff02027812 */ /* 0x000fe200078ec0ff */
[----:B------:R0:W-:Y:S01]  /*128630*/  STL [R1+0x1d64], R9 ;  /* 0x001d640901007387 */ /* 0x0001e20000100800 */
[----:B------:R-:W-:Y:S02]  /*128640*/  PRMT R5, R5, 0x3340, R7 ;  /* 0x0000334005057816 */ /* 0x000fe40000000007 */
[----:B------:R-:W-:Y:S01]  /*128650*/  PRMT R2, R2, 0x3340, R0 ;  /* 0x0000334002027816 */ /* 0x000fe20000000000 */
[----:B------:R-:W-:Y:S01]  /*128660*/  STL.64 [R1+0xa08], R14 ;  /* 0x000a080e01007387 */ /* 0x000fe20000100a00 */
[----:B0-----:R-:W-:-:S03]  /*128670*/  IMAD.X R9, R11, 0x1, R47, P1 ;  /* 0x000000010b097824 */ /* 0x001fc600008e062f */
[----:B------:R-:W-:Y:S04]  /*128680*/  STL [R1+0x354], R12 ;  /* 0x0003540c01007387 */ /* 0x000fe80000100800 */
[----:B------:R-:W-:Y:S04]  /*128690*/  STL [R1+0x634], R5 ;  /* 0x0006340501007387 */ /* 0x000fe80000100800 */
[----:B------:R4:W-:Y:S04]  /*1286a0*/  STL.64 [R1+0x9f8], R8 ;  /* 0x0009f80801007387 */ /* 0x0009e80000100a00 */
[----:B------:R0:W-:Y:S04]  /*1286b0*/  STL [R1+0x350], R2 ;  /* 0x0003500201007387 */ /* 0x0001e80000100800 */
[----:B------:R-:W3:Y:S01]  /*1286c0*/  LDL.LU R30, [R1+0x940] ;  /* 0x00094000011e7983 */ /* 0x000ee20000300800 */
[----:B----4-:R-:W-:-:S03]  /*1286d0*/  LOP3.LUT R9, R18, 0xffff, RZ, 0xc0, !PT ;  /* 0x0000ffff12097812 */ /* 0x010fc600078ec0ff */
[----:B------:R-:W4:Y:S04]  /*1286e0*/  LDL.LU R18, [R1+0x668] ;  /* 0x0006680001127983 */ /* 0x000f280000300800 */
[----:B------:R-:W4:Y:S01]  /*1286f0*/  LDL.LU R28, [R1+0x74c] ;  /* 0x00074c00011c7983 */ /* 0x000f220000300800 */
[----:B--2---:R-:W-:Y:S02]  /*128700*/  LOP3.LUT R8, R24, 0xffff, RZ, 0xc0, !PT ;  /* 0x0000ffff18087812 */ /* 0x004fe400078ec0ff */
[----:B---3--:R-:W-:Y:S02]  /*128710*/  LOP3.LUT R16, R16, 0xffff, RZ, 0xc0, !PT ;  /* 0x0000ffff10107812 */ /* 0x008fe400078ec0ff */
[----:B0-----:R-:W-:Y:S02]  /*128720*/  LOP3.LUT R2, R13, 0xffff, RZ, 0xc0, !PT ;  /* 0x0000ffff0d027812 */ /* 0x001fe400078ec0ff */
[----:B------:R-:W-:-:S02]  /*128730*/  PRMT R13, R16, 0x3340, R0 ;  /* 0x00003340100d7816 */ /* 0x000fc40000000000 */
[----:B------:R-:W-:Y:S02]  /*128740*/  PRMT R12, R8, 0x3340, R9 ;  /* 0x00003340080c7816 */ /* 0x000fe40000000009 */
[----:B------:R-:W-:Y:S02]  /*128750*/  LOP3.LUT R5, R22, 0xffff, RZ, 0xc0, !PT ;  /* 0x0000ffff16057812 */ /* 0x000fe400078ec0ff */
[----:B------:R-:W-:Y:S02]  /*128760*/  PRMT R14, R12, 0x5410, R13 ;  /* 0x000054100c0e7816 */ /* 0x000fe4000000000d */
[----:B------:R-:W-:Y:S02]  /*128770*/  PRMT R13, R2, 0x3340, R0 ;  /* 0x00003340020d7816 */ /* 0x000fe40000000000 */
[----:B------:R-:W-:Y:S01]  /*128780*/  LOP3.LUT R7, R20, 0xffff, RZ, 0xc0, !PT ;  /* 0x0000ffff14077812 */ /* 0x000fe200078ec0ff */
[----:B------:R-:W-:Y:S03]  /*128790*/  STL [R1+0x5e98], R16 ;  /* 0x005e981001007387 */ /* 0x000fe60000100800 */
[----:B------:R-:W-:Y:S01]  /*1287a0*/  PRMT R12, R5, 0x3340, R7 ;  /* 0x00003340050c7816 */ /* 0x000fe20000000007 */
        /* <DEDUP_REMOVED lines=8> */
[----:B------:R-:W-:Y:S01]  /*128830*/  STL [R1+0x1d4c], R14 ;  /* 0x001d4c0e01007387 */ /* 0x000fe20000100800 */
[----:B------:R-:W-:Y:S02]  /*128840*/  SHF.R.U32.HI R5, RZ, 0x8, R5 ;  /* 0x00000008ff057819 */ /* 0x000fe40000011605 */
[----:B------:R-:W-:Y:S01]  /*128850*/  SHF.R.U32.HI R7, RZ, 0x8, R7 ;  /* 0x00000008ff077819 */ /* 0x000fe20000011607 */
[----:B------:R0:W-:Y:S01]  /*128860*/  STL.64 [R1+0x9f0], R12 ;  /* 0x0009f00c01007387 */ /* 0x0001e20000100a00 */
[----:B------:R-:W-:-:S03]  /*128870*/  LOP3.LUT R5, R5, 0xffff, RZ, 0xc0, !PT ;  /* 0x0000ffff05057812 */ /* 0x000fc600078ec0ff */
[----:B------:R-:W2:Y:S01]  /*128880*/  LDL.LU R26, [R1+0x498] ;  /* 0x00049800011a7983 */ /* 0x000ea20000300800 */
[----:B------:R-:W-:Y:S02]  /*128890*/  LOP3.LUT R7, R7, 0xffff, RZ, 0xc0, !PT ;  /* 0x0000ffff07077812 */ /* 0x000fe400078ec0ff */
[----:B0-----:R-:W-:Y:S02]  /*1288a0*/  PRMT R13, R8, 0x3340, R9 ;  /* 0x00003340080d7816 */ /* 0x001fe40000000009 */
[----:B------:R-:W-:-:S03]  /*1288b0*/  PRMT R5, R5, 0x3340, R7 ;  /* 0x0000334005057816 */ /* 0x000fc60000000007 */
[----:B------:R-:W-:Y:S04]  /*1288c0*/  STL [R1+0x5cc4], R13 ;  /* 0x005cc40d01007387 */ /* 0x000fe80000100800 */
[----:B------:R-:W3:Y:S04]  /*1288d0*/  LDL.LU R32, [R1+0x2b0] ;  /* 0x0002b00001207983 */ /* 0x000ee80000300800 */
[----:B------:R-:W3:Y:S04]  /*1288e0*/  LDL.LU R24, [R1+0x3e8] ;  /* 0x0003e80001187983 */ /* 0x000ee80000300800 */
[----:B------:R0:W-:Y:S04]  /*1288f0*/  STL [R1+0x61c], R5 ;  /* 0x00061c0501007387 */ /* 0x0001e80000100800 */
[----:B------:R-:W3:Y:S04]  /*128900*/  LDL.LU R22, [R1+0x944] ;  /* 0x0009440001167983 */ /* 0x000ee80000300800 */
[----:B------:R-:W3:Y:S01]  /*128910*/  LDL.LU R20, [R1+0x678] ;  /* 0x0006780001147983 */ /* 0x000ee20000300800 */
[----:B----4-:R-:W-:-:S03]  /*128920*/  LOP3.LUT R7, R18, 0xffff, RZ, 0xc0, !PT ;  /* 0x0000ffff12077812 */ /* 0x010fc600078ec0ff */
[----:B------:R-:W4:Y:S01]  /*128930*/  LDL.LU R18, [R1+0x760] ;  /* 0x0007600001127983 */ /* 0x000f220000300800 */
[----:B0-----:R-:W-:Y:S02]  /*128940*/  LOP3.LUT R5, R30, 0xffff, RZ, 0xc0, !PT ;  /* 0x0000ffff1e057812 */ /* 0x001fe400078ec0ff */
[----:B------:R-:W-:-:S04]  /*128950*/  LOP3.LUT R8, R28, 0xffff, RZ, 0xc0, !PT ;  /* 0x0000ffff1c087812 */ /* 0x000fc800078ec0ff */
[--C-:B------:R-:W-:Y:S02]  /*128960*/  PRMT R9, R5, 0x3340, R8.reuse ;  /* 0x0000334005097816 */ /* 0x100fe40000000008 */
[----:B------:R-:W-:Y:S02]  /*128970*/  SHF.R.U32.HI R5, RZ, 0x8, R5 ;  /* 0x00000008ff057819 */ /* 0x000fe40000011605 */
[----:B------:R-:W-:Y:S01]  /*128980*/  SHF.R.U32.HI R8, RZ, 0x8, R8 ;  /* 0x00000008ff087819 */ /* 0x000fe20000011608 */
[----:B------:R-:W-:Y:S01]  /*128990*/  VIADD R3, R3, UR6 ;  /* 0x0000000603037c36 */ /* 0x000fe20008000000 */
[----:B------:R-:W-:Y:S01]  /*1289a0*/  PRMT R11, R7, 0x3340, R0 ;  /* 0x00003340070b7816 */ /* 0x000fe20000000000 */
[----:B------:R-:W-:Y:S01]  /*1289b0*/  ULDC UR6, c[0x0][0x248] ;  /* 0x0000920000067ab9 */ /* 0x000fe20000000800 */
[----:B------:R-:W-:Y:S02]  /*1289c0*/  LOP3.LUT R5, R5, 0xffff, RZ, 0xc0, !PT ;  /* 0x0000ffff05057812 */ /* 0x000fe400078ec0ff */
[----:B------:R-:W-:-:S02]  /*1289d0*/  LOP3.LUT R8, R8, 0xffff, RZ, 0xc0, !PT ;  /* 0x0000ffff08087812 */ /* 0x000fc400078ec0ff */
[----:B------:R-:W-:Y:S02]  /*1289e0*/  PRMT R9, R9, 0x5410, R11 ;  /* 0x0000541009097816 */ /* 0x000fe4000000000b */
[----:B------:R-:W-:Y:S02]  /*1289f0*/  PRMT R11, R5, 0x3340, R8 ;  /* 0x00003340050b7816 */ /* 0x000fe40000000008 */
[----:B------:R-:W-:Y:S02]  /*128a00*/  SHF.R.S32.HI R5, RZ, 0x1f, R3 ;  /* 0x0000001fff057819 */ /* 0x000fe40000011403 */
[----:B------:R-:W-:Y:S01]  /*128a10*/  IADD3 R8, P1, R3, R59, RZ ;  /* 0x0000003b03087210 */ /* 0x000fe20007f3e0ff */
[----:B------:R0:W-:Y:S01]  /*128a20*/  STL [R1+0x1d40], R9 ;  /* 0x001d400901007387 */ /* 0x0001e20000100800 */
[----:B------:R-:W-:Y:S02]  /*128a30*/  SHF.R.U32.HI R7, RZ, 0x8, R7 ;  /* 0x00000008ff077819 */ /* 0x000fe40000011607 */
[----:B------:R-:W-:-:S02]  /*128a40*/  SHF.R.U32.HI R2, RZ, 0x8, R2 ;  /* 0x00000008ff027819 */ /* 0x000fc40000011602 */
[----:B------:R-:W-:Y:S01]  /*128a50*/  LOP3.LUT R7, R7, 0xffff, RZ, 0xc0, !PT ;  /* 0x0000ffff07077812 */ /* 0x000fe200078ec0ff */
[----:B------:R-:W-:Y:S01]  /*128a60*/  STL [R1+0x614], R11 ;  /* 0x0006140b01007387 */ /* 0x000fe20000100800 */
[----:B0-----:R-:W-:Y:S01]  /*128a70*/  IMAD.X R9, R5, 0x1, R58, P1 ;  /* 0x0000000105097824 */ /* 0x001fe200008e063a */
[----:B------:R-:W-:-:S04]  /*128a80*/  LOP3.LUT R2, R2, 0xffff, RZ, 0xc0, !PT ;  /* 0x0000ffff02027812 */ /* 0x000fc800078ec0ff */
[----:B------:R0:W-:Y:S02]  /*128a90*/  STL.64 [R1+0x9e8], R8 ;  /* 0x0009e80801007387 */ /* 0x0001e40000100a00 */
[--C-:B0-----:R-:W-:Y:S02]  /*128aa0*/  PRMT R8, R7, 0x3340, R0.reuse ;  /* 0x0000334007087816 */ /* 0x101fe40000000000 */
[----:B------:R-:W-:-:S03]  /*128ab0*/  PRMT R7, R2, 0x3340, R0 ;  /* 0x0000334002077816 */ /* 0x000fc60000000000 */
[----:B------:R3:W-:Y:S01]  /*128ac0*/  STL [R1+0x34c], R8 ;  /* 0x00034c0801007387 */ /* 0x0007e20000100800 */
[----:B--2---:R-:W-:-:S03]  /*128ad0*/  LOP3.LUT R2, R26, 0xffff, RZ, 0xc0, !PT ;  /* 0x0000ffff1a027812 */ /* 0x004fc600078ec0ff */
[----:B------:R-:W2:Y:S04]  /*128ae0*/  LDL.LU R30, [R1+0x49c] ;  /* 0x00049c00011e7983 */ /* 0x000ea80000300800 */
[----:B------:R0:W-:Y:S04]  /*128af0*/  STL [R1+0x348], R7 ;  /* 0x0003480701007387 */ /* 0x0001e80000100800 */
[----:B------:R-:W2:Y:S04]  /*128b00*/  LDL.LU R28, [R1+0x2b4] ;  /* 0x0002b400011c7983 */ /* 0x000ea80000300800 */
[----:B------:R-:W2:Y:S01]  /*128b10*/  LDL.LU R26, [R1+0x3ec] ;  /* 0x0003ec00011a7983 */ /* 0x000ea20000300800 */
[----:B---3--:R-:W-:-:S02]  /*128b20*/  LOP3.LUT R8, R32, 0xffff, RZ, 0xc0, !PT ;  /* 0x0000ffff20087812 */ /* 0x008fc400078ec0ff */
[----:B0-----:R-:W-:Y:S02]  /*128b30*/  LOP3.LUT R7, R24, 0xffff, RZ, 0xc0, !PT ;  /* 0x0000ffff18077812 */ /* 0x001fe400078ec0ff */
[----:B------:R-:W-:Y:S02]  /*128b40*/  PRMT R13, R8, 0x3340, R0 ;  /* 0x00003340080d7816 */ /* 0x000fe40000000000 */
[----:B------:R-:W-:-:S04]  /*128b50*/  PRMT R12, R2, 0x3340, R7 ;  /* 0x00003340020c7816 */ /* 0x000fc80000000007 */
[----:B------:R-:W-:Y:S02]  /*128b60*/  PRMT R12, R12, 0x5410, R13 ;  /* 0x000054100c0c7816 */ /* 0x000fe4000000000d */
[----:B------:R-:W-:Y:S02]  /*128b70*/  LOP3.LUT R20, R20, 0xffff, RZ, 0xc0, !PT ;  /* 0x0000ffff14147812 */ /* 0x000fe400078ec0ff */
[----:B------:R-:W-:-:S03]  /*128b80*/  LOP3.LUT R9, R22, 0xffff, RZ, 0xc0, !PT ;  /* 0x0000ffff16097812 */ /* 0x000fc600078ec0ff */
[----:B------:R-:W-:Y:S01]  /*128b90*/  STL [R1+0x5e9c], R20 ;  /* 0x005e9c1401007387 */ /* 0x000fe20000100800 */
[----:B------:R-:W-:-:S03]  /*128ba0*/  PRMT R13, R20, 0x3340, R0 ;  /* 0x00003340140d7816 */ /* 0x000fc60000000000 */
[----:B------:R0:W-:Y:S01]  /*128bb0*/  STL [R1+0x1cf8], R12 ;  /* 0x001cf80c01007387 */ /* 0x0001e20000100800 */
[----:B----4-:R-:W-:-:S04]  /*128bc0*/  LOP3.LUT R11, R18, 0xffff, RZ, 0xc0, !PT ;  /* 0x0000ffff120b7812 */ /* 0x010fc800078ec0ff */
[----:B0-----:R-:W-:-:S04]  /*128bd0*/  PRMT R12, R9, 0x3340, R11 ;  /* 0x00003340090c7816 */ /* 0x001fc8000000000b */
[----:B------:R-:W-:Y:S02]  /*128be0*/  PRMT R14, R12, 0x5410, R13 ;  /* 0x000054100c0e7816 */ /* 0x000fe4000000000d */
[----:B------:R-:W-:-:S05]  /*128bf0*/  IADD3 R12, P1, R3, R61, RZ ;  /* 0x0000003d030c7210 */ /* 0x000fca0007f3e0ff */
[----:B------:R-:W-:Y:S01]  /*128c00*/  IMAD.X R13, R5, 0x1, R60, P1 ;  /* 0x00000001050d7824 */ /* 0x000fe200008e063c */
[----:B------:R-:W-:Y:S04]  /*128c10*/  STL [R1+0x1d28], R14 ;  /* 0x001d280e01007387 */ /* 0x000fe80000100800 */
[----:B------:R-:W3:Y:S04]  /*128c20*/  LDL.LU R32, [R1+0x454] ;  /* 0x0004540001207983 */ /* 0x000ee80000300800 */
[----:B------:R-:W-:Y:S04]  /*128c30*/  STL.64 [R1+0x9c0], R12 ;  /* 0x0009c00c01007387 */ /* 0x000fe80000100a00 */
[----:B------:R-:W4:Y:S04]  /*128c40*/  LDL.LU R24, [R1+0x230] ;  /* 0x0002300001187983 */ /* 0x000f280000300800 */
[----:B------:R-:W4:Y:S01]  /*128c50*/  LDL.LU R22, [R1+0x38c] ;  /* 0x00038c0001167983 */ /* 0x000f220000300800 */
        /* <DEDUP_REMOVED lines=10> */
[----:B------:R-:W-:Y:S04]  /*128d00*/  STL [R1+0x5cc8], R18 ;  /* 0x005cc81201007387 */ /* 0x000fe80000100800 */
[----:B------:R0:W-:Y:S01]  /*128d10*/  STL [R1+0x5f4], R7 ;  /* 0x0005f40701007387 */ /* 0x0001e20000100800 */
[----:B--2---:R-:W-:-:S03]  /*128d20*/  LOP3.LUT R2, R30, 0xffff, RZ, 0xc0, !PT ;  /* 0x0000ffff1e027812 */ /* 0x004fc600078ec0ff */
[----:B------:R-:W2:Y:S01]  /*128d30*/  LDL.LU R30, [R1+0x5734] ;  /* 0x00573400011e7983 */ /* 0x000ea20000300800 */
[----:B------:R-:W-:-:S03]  /*128d40*/  LOP3.LUT R9, R28, 0xffff, RZ, 0xc0, !PT ;  /* 0x0000ffff1c097812 */ /* 0x000fc600078ec0ff */
[----:B------:R-:W2:Y:S01]  /*128d50*/  LDL.LU R28, [R1+0x718] ;  /* 0x00071800011c7983 */ /* 0x000ea20000300800 */
[----:B0-----:R-:W-:Y:S02]  /*128d60*/  LOP3.LUT R7, R26, 0xffff, RZ, 0xc0, !PT ;  /* 0x0000ffff1a077812 */ /* 0x001fe400078ec0ff */
[----:B------:R-:W-:Y:S02]  /*128d70*/  PRMT R12, R9, 0x3340, R0 ;  /* 0x00003340090c7816 */ /* 0x000fe40000000000 */
[----:B------:R-:W-:-:S04]  /*128d80*/  PRMT R11, R2, 0x3340, R7 ;  /* 0x00003340020b7816 */ /* 0x000fc80000000007 */
[----:B------:R-:W-:-:S05]  /*128d90*/  PRMT R11, R11, 0x5410, R12 ;  /* 0x000054100b0b7816 */ /* 0x000fca000000000c */
[----:B------:R0:W-:Y:S04]  /*128da0*/  STL [R1+0x1ce4], R11 ;  /* 0x001ce40b01007387 */ /* 0x0001e80000100800 */
[----:B------:R-:W2:Y:S01]  /*128db0*/  LDL.LU R26, [R1+0x800] ;  /* 0x00080000011a7983 */ /* 0x000ea20000300800 */
        /* <DEDUP_REMOVED lines=8> */
[----:B0-----:R-:W-:Y:S02]  /*128e40*/  PRMT R11, R8, 0x3340, R0 ;  /* 0x00003340080b7816 */ /* 0x001fe40000000000 */
[----:B------:R-:W-:Y:S02]  /*128e50*/  PRMT R8, R2, 0x3340, R7 ;  /* 0x0000334002087816 */ /* 0x000fe40000000007 */
[----:B------:R-:W-:Y:S04]  /*128e60*/  STL.64 [R1+0x9e0], R12 ;  /* 0x0009e00c01007387 */ /* 0x000fe80000100a00 */
[----:B------:R-:W-:Y:S04]  /*128e70*/  STL [R1+0x344], R11 ;  /* 0x0003440b01007387 */ /* 0x000fe80000100800 */
[----:B------:R0:W-:Y:S01]  /*128e80*/  STL [R1+0x5f0], R8 ;  /* 0x0005f00801007387 */ /* 0x0001e20000100800 */
[----:B---3--:R-:W-:-:S03]  /*128e90*/  LOP3.LUT R7, R32, 0xffff, RZ, 0xc0, !PT ;  /* 0x0000ffff20077812 */ /* 0x008fc600078ec0ff */
[----:B------:R-:W3:Y:S01]  /*128ea0*/  LDL.LU R32, [R1+0x45c] ;  /* 0x00045c0001207983 */ /* 0x000ee20000300800 */
[----:B----4-:R-:W-:-:S03]  /*128eb0*/  LOP3.LUT R2, R24, 0xffff, RZ, 0xc0, !PT ;  /* 0x0000ffff18027812 */ /* 0x010fc600078ec0ff */
[----:B------:R-:W4:Y:S01]  /*128ec0*/  LDL.LU R24, [R1+0x238] ;  /* 0x0002380001187983 */ /* 0x000f220000300800 */
[----:B0-----:R-:W-:Y:S02]  /*128ed0*/  LOP3.LUT R8, R22, 0xffff, RZ, 0xc0, !PT ;  /* 0x0000ffff16087812 */ /* 0x001fe400078ec0ff */
[----:B------:R-:W-:Y:S02]  /*128ee0*/  PRMT R12, R2, 0x3340, R0 ;  /* 0x00003340020c7816 */ /* 0x000fe40000000000 */
[----:B------:R-:W-:-:S04]  /*128ef0*/  PRMT R11, R7, 0x3340, R8 ;  /* 0x00003340070b7816 */ /* 0x000fc80000000008 */
[----:B------:R-:W-:-:S05]  /*128f00*/  PRMT R11, R11, 0x5410, R12 ;  /* 0x000054100b0b7816 */ /* 0x000fca000000000c */
[----:B------:R-:W-:Y:S04]  /*128f10*/  STL [R1+0x1cd0], R11 ;  /* 0x001cd00b01007387 */ /* 0x000fe80000100800 */
[----:B------:R-:W4:Y:S01]  /*128f20*/  LDL.LU R22, [R1+0x390] ;  /* 0x0003900001167983 */ /* 0x000f220000300800 */
        /* <DEDUP_REMOVED lines=10> */
[----:B------:R-:W-:Y:S01]  /*128fd0*/  STL.64 [R1+0x9b8], R12 ;  /* 0x0009b80c01007387 */ /* 0x000fe20000100a00 */
[----:B--2---:R-:W-:-:S03]  /*128fe0*/  LOP3.LUT R2, R30, 0xffff, RZ, 0xc0, !PT ;  /* 0x0000ffff1e027812 */ /* 0x004fc600078ec0ff */
[----:B------:R0:W-:Y:S04]  /*128ff0*/  STL [R1+0x5e4], R8 ;  /* 0x0005e40801007387 */ /* 0x0001e80000100800 */
[----:B------:R1:W-:Y:S01]  /*129000*/  STL [R1+0x340], R7 ;  /* 0x0003400701007387 */ /* 0x0003e20000100800 */
[----:B0-----:R-:W-:-:S04]  /*129010*/  LOP3.LUT R8, R28, 0xffff, RZ, 0xc0, !PT ;  /* 0x0000ffff1c087812 */ /* 0x001fc800078ec0ff */
[----:B------:R-:W-:Y:S02]  /*129020*/  PRMT R12, R8, 0x3340, R0 ;  /* 0x00003340080c7816 */ /* 0x000fe40000000000 */
[----:B-1----:R-:W-:-:S04]  /*129030*/  LOP3.LUT R7, R26, 0xffff, RZ, 0xc0, !PT ;  /* 0x0000ffff1a077812 */ /* 0x002fc800078ec0ff */
[----:B------:R-:W-:-:S04]  /*129040*/  PRMT R11, R2, 0x3340, R7 ;  /* 0x00003340020b7816 */ /* 0x000fc80000000007 */
[----:B------:R-:W-:Y:S02]  /*129050*/  PRMT R11, R11, 0x5410, R12 ;  /* 0x000054100b0b7816 */ /* 0x000fe4000000000c */
[----:B------:R-:W-:-:S03]  /*129060*/  IADD3 R12, P1, R3, R53, RZ ;  /* 0x00000035030c7210 */ /* 0x000fc60007f3e0ff */
[----:B------:R-:W-:Y:S02]  /*129070*/  STL [R1+0x1cc0], R11 ;  /* 0x001cc00b01007387 */ /* 0x000fe40000100800 */
[----:B------:R-:W-:Y:S02]  /*129080*/  IMAD.X R13, R5, 0x1, R52, P1 ;  /* 0x00000001050d7824 */ /* 0x000fe400008e0634 */
[----:B------:R-:W2:Y:S01]  /*129090*/  LDL.LU R30, [R1+0x950] ;  /* 0x00095000011e7983 */ /* 0x000ea20000300800 */
[----:B------:R-:W-:-:S03]  /*1290a0*/  SHF.R.U32.HI R9, RZ, 0x8, R9 ;  /* 0x00000008ff097819 */ /* 0x000fc60000011609 */
[----:B------:R-:W2:Y:S01]  /*1290b0*/  LDL.LU R28, [R1+0x6a8] ;  /* 0x0006a800011c7983 */ /* 0x000ea20000300800 */
[----:B------:R-:W-:-:S03]  /*1290c0*/  SHF.R.U32.HI R2, RZ, 0x8, R2 ;  /* 0x00000008ff027819 */ /* 0x000fc60000011602 */
[----:B------:R0:W-:Y:S01]  /*1290d0*/  STL.64 [R1+0x9d8], R12 ;  /* 0x0009d80c01007387 */ /* 0x0001e20000100a00 */
[----:B------:R-:W-:-:S03]  /*1290e0*/  SHF.R.U32.HI R7, RZ, 0x8, R7 ;  /* 0x00000008ff077819 */ /* 0x000fc60000011607 */
[----:B------:R-:W2:Y:S01]  /*1290f0*/  LDL.LU R26, [R1+0x7a0] ;  /* 0x0007a000011a7983 */ /* 0x000ea20000300800 */
[----:B------:R-:W-:Y:S02]  /*129100*/  LOP3.LUT R9, R9, 0xffff, RZ, 0xc0, !PT ;  /* 0x0000ffff09097812 */ /* 0x000fe400078ec0ff */
[----:B------:R-:W-:Y:S02]  /*129110*/  LOP3.LUT R2, R2, 0xffff, RZ, 0xc0, !PT ;  /* 0x0000ffff02027812 */ /* 0x000fe400078ec0ff */
[----:B------:R-:W-:Y:S02]  /*129120*/  LOP3.LUT R7, R7, 0xffff, RZ, 0xc0, !PT ;  /* 0x0000ffff07077812 */ /* 0x000fe400078ec0ff */
[----:B------:R-:W-:Y:S02]  /*129130*/  PRMT R9, R9, 0x3340, R0 ;  /* 0x0000334009097816 */ /* 0x000fe40000000000 */
[----:B------:R-:W-:-:S03]  /*129140*/  PRMT R7, R2, 0x3340, R7 ;  /* 0x0000334002077816 */ /* 0x000fc60000000007 */
[----:B------:R-:W-:Y:S04]  /*129150*/  STL [R1+0x33c], R9 ;  /* 0x00033c0901007387 */ /* 0x000fe80000100800 */
[----:B------:R1:W-:Y:S01]  /*129160*/  STL [R1+0x5cc], R7 ;  /* 0x0005cc0701007387 */ /* 0x0003e20000100800 */
[----:B0-----:R-:W-:Y:S02]  /*129170*/  IADD3 R12, P1, R3, R51, RZ ;  /* 0x00000033030c7210 */ /* 0x001fe40007f3e0ff */
[----:B------:R-:W-:-:S03]  /*129180*/  SHF.R.U32.HI R8, RZ, 0x8, R8 ;  /* 0x00000008ff087819 */ /* 0x000fc60000011608 */
[----:B------:R-:W-:Y:S01]  /*129190*/  IMAD.X R13, R5, 0x1, R50, P1 ;  /* 0x00000001050d7824 */ /* 0x000fe200008e0632 */
[----:B---3--:R-:W-:Y:S02]  /*1291a0*/  LOP3.LUT R2, R32, 0xffff, RZ, 0xc0, !PT ;  /* 0x0000ffff20027812 */ /* 0x008fe400078ec0ff */
[----:B----4-:R-:W-:-:S04]  /*1291b0*/  LOP3.LUT R24, R24, 0xffff, RZ, 0xc0, !PT ;  /* 0x0000ffff18187812 */ /* 0x010fc800078ec0ff */
[----:B------:R-:W-:Y:S01]  /*1291c0*/  PRMT R11, R24, 0x3340, R0 ;  /* 0x00003340180b7816 */ /* 0x000fe20000000000 */
[----:B------:R-:W-:Y:S01]  /*1291d0*/  STL [R1+0x5ea0], R24 ;  /* 0x005ea01801007387 */ /* 0x000fe20000100800 */
[----:B-1----:R-:W-:-:S04]  /*1291e0*/  LOP3.LUT R7, R22, 0xffff, RZ, 0xc0, !PT ;  /* 0x0000ffff16077812 */ /* 0x002fc800078ec0ff */
[----:B------:R-:W-:-:S04]  /*1291f0*/  PRMT R9, R2, 0x3340, R7 ;  /* 0x0000334002097816 */ /* 0x000fc80000000007 */
[----:B------:R-:W-:-:S05]  /*129200*/  PRMT R9, R9, 0x5410, R11 ;  /* 0x0000541009097816 */ /* 0x000fca000000000b */
[----:B------:R0:W-:Y:S04]  /*129210*/  STL [R1+0x1cac], R9 ;  /* 0x001cac0901007387 */ /* 0x0001e80000100800 */
[----:B------:R-:W-:Y:S01]  /*129220*/  STL.64 [R1+0x9d0], R12 ;  /* 0x0009d00c01007387 */ /* 0x000fe20000100a00 */
[----:B0-----:R-:W-:-:S03]  /*129230*/  LOP3.LUT R9, R8, 0xffff, RZ, 0xc0, !PT ;  /* 0x0000ffff08097812 */ /* 0x001fc600078ec0ff */
[----:B------:R-:W3:Y:S04]  /*129240*/  LDL.LU R8, [R1+0x5740] ;  /* 0x0057400001087983 */ /* 0x000ee80000300800 */
[----:B------:R-:W4:Y:S04]  /*129250*/  LDL.LU R39, [R1+0x738] ;  /* 0x0007380001277983 */ /* 0x000f280000300800 */
[----:B------:R-:W4:Y:S01]  /*129260*/  LDL.LU R45, [R1+0x808] ;  /* 0x00080800012d7983 */ /* 0x000f220000300800 */
[----:B------:R-:W-:Y:S02]  /*129270*/  SHF.R.U32.HI R2, RZ, 0x8, R2 ;  /* 0x00000008ff027819 */ /* 0x000fe40000011602 */
[----:B------:R-:W-:-:S02]  /*129280*/  SHF.R.U32.HI R7, RZ, 0x8, R7 ;  /* 0x00000008ff077819 */ /* 0x000fc40000011607 */
[----:B------:R-:W-:Y:S02]  /*129290*/  LOP3.LUT R2, R2, 0xffff, RZ, 0xc0, !PT ;  /* 0x0000ffff02027812 */ /* 0x000fe400078ec0ff */
[----:B------:R-:W-:Y:S02]  /*1292a0*/  LOP3.LUT R7, R7, 0xffff, RZ, 0xc0, !PT ;  /* 0x0000ffff07077812 */ /* 0x000fe400078ec0ff */
[----:B------:R-:W-:Y:S02]  /*1292b0*/  PRMT R9, R9, 0x3340, R0 ;  /* 0x0000334009097816 */ /* 0x000fe40000000000 */
[----:B------:R-:W-:-:S05]  /*1292c0*/  PRMT R22, R2, 0x3340, R7 ;  /* 0x0000334002167816 */ /* 0x000fca0000000007 */
[----:B------:R-:W-:Y:S04]  /*1292d0*/  STL [R1+0x5ccc], R22 ;  /* 0x005ccc1601007387 */ /* 0x000fe80000100800 */
[----:B------:R0:W-:Y:S04]  /*1292e0*/  STL [R1+0x338], R9 ;  /* 0x0003380901007387 */ /* 0x0001e80000100800 */
[----:B------:R-:W4:Y:S04]  /*1292f0*/  LDL.LU R43, [R1+0x5c0] ;  /* 0x0005c000012b7983 */ /* 0x000f280000300800 */
[----:B------:R-:W4:Y:S01]  /*129300*/  LDL.LU R34, [R1+0x2d8] ;  /* 0x0002d80001227983 */ /* 0x000f220000300800 */
[----:B--2---:R-:W-:-:S02]  /*129310*/  LOP3.LUT R7, R30, 0xffff, RZ, 0xc0, !PT ;  /* 0x0000ffff1e077812 */ /* 0x004fc400078ec0ff */
[----:B------:R-:W-:Y:S02]  /*129320*/  LOP3.LUT R2, R28, 0xffff, RZ, 0xc0, !PT ;  /* 0x0000ffff1c027812 */ /* 0x000fe400078ec0ff */
[----:B0-----:R-:W-:Y:S02]  /*129330*/  LOP3.LUT R9, R26, 0xffff, RZ, 0xc0, !PT ;  /* 0x0000ffff1a097812 */ /* 0x001fe400078ec0ff */
[----:B------:R-:W-:Y:S02]  /*129340*/  PRMT R12, R2, 0x3340, R0 ;  /* 0x00003340020c7816 */ /* 0x000fe40000000000 */
[----:B------:R-:W-:-:S04]  /*129350*/  PRMT R11, R7, 0x3340, R9 ;  /* 0x00003340070b7816 */ /* 0x000fc80000000009 */
[----:B------:R-:W-:Y:S02]  /*129360*/  PRMT R11, R11, 0x5410, R12 ;  /* 0x000054100b0b7816 */ /* 0x000fe4000000000c */
[----:B------:R-:W-:Y:S02]  /*129370*/  IADD3 R12, P1, R3, R49, RZ ;  /* 0x00000031030c7210 */ /* 0x000fe40007f3e0ff */
[----:B------:R-:W-:Y:S02]  /*129380*/  SHF.R.U32.HI R7, RZ, 0x8, R7 ;  /* 0x00000008ff077819 */ /* 0x000fe40000011607 */
[----:B------:R-:W-:Y:S01]  /*129390*/  SHF.R.U32.HI R9, RZ, 0x8, R9 ;  /* 0x00000008ff097819 */ /* 0x000fe20000011609 */
[----:B------:R-:W-:Y:S01]  /*1293a0*/  STL [R1+0x1c90], R11 ;  /* 0x001c900b01007387 */ /* 0x000fe20000100800 */
[----:B------:R-:W-:Y:S01]  /*1293b0*/  IMAD.X R13, R5, 0x1, R47, P1 ;  /* 0x00000001050d7824 */ /* 0x000fe200008e062f */
[----:B------:R-:W-:Y:S02]  /*1293c0*/  LOP3.LUT R7, R7, 0xffff, RZ, 0xc0, !PT ;  /* 0x0000ffff07077812 */ /* 0x000fe400078ec0ff */
[----:B------:R-:W2:Y:S01]  /*1293d0*/  LDL.LU R32, [R1+0x408] ;  /* 0x0004080001207983 */ /* 0x000ea20000300800 */
[----:B------:R-:W-:-:S02]  /*1293e0*/  LOP3.LUT R9, R9, 0xffff, RZ, 0xc0, !PT ;  /* 0x0000ffff09097812 */ /* 0x000fc400078ec0ff */
[----:B------:R-:W-:Y:S01]  /*1293f0*/  SHF.R.U32.HI R2, RZ, 0x8, R2 ;  /* 0x00000008ff027819 */ /* 0x000fe20000011602 */
[----:B------:R0:W-:Y:S01]  /*129400*/  STL.64 [R1+0x9b0], R12 ;  /* 0x0009b00c01007387 */ /* 0x0001e20000100a00 */
[----:B------:R-:W-:Y:S02]  /*129410*/  PRMT R7, R7, 0x3340, R9 ;  /* 0x0000334007077816 */ /* 0x000fe40000000009 */
[----:B------:R-:W-:Y:S01]  /*129420*/  LOP3.LUT R2, R2, 0xffff, RZ, 0xc0, !PT ;  /* 0x0000ffff02027812 */ /* 0x000fe200078ec0ff */
[----:B------:R-:W2:Y:S04]  /*129430*/  LDL.LU R28, [R1+0x6b8] ;  /* 0x0006b800011c7983 */ /* 0x000ea80000300800 */
[----:B------:R-:W2:Y:S01]  /*129440*/  LDL.LU R30, [R1+0x954] ;  /* 0x00095400011e7983 */ /* 0x000ea20000300800 */
[----:B0-----:R-:W-:-:S03]  /*129450*/  IADD3 R12, P1, R3, R48, RZ ;  /* 0x00000030030c7210 */ /* 0x001fc60007f3e0ff */
[----:B------:R0:W-:Y:S04]  /*129460*/  STL [R1+0x5b8], R7 ;  /* 0x0005b80701007387 */ /* 0x0001e80000100800 */
[----:B------:R-:W2:Y:S01]  /*129470*/  LDL.LU R26, [R1+0x7b0] ;  /* 0x0007b000011a7983 */ /* 0x000ea20000300800 */
[----:B------:R-:W-:Y:S01]  /*129480*/  IMAD.X R13, R5, 0x1, R46, P1 ;  /* 0x00000001050d7824 */ /* 0x000fe200008e062e */
[----:B0-----:R-:W-:-:S04]  /*129490*/  PRMT R7, R2, 0x3340, R0 ;  /* 0x0000334002077816 */ /* 0x001fc80000000000 */
[----:B------:R-:W-:Y:S04]  /*1294a0*/  STL.64 [R1+0x9c8], R12 ;  /* 0x0009c80c01007387 */ /* 0x000fe80000100a00 */
[----:B------:R0:W-:Y:S01]  /*1294b0*/  STL [R1+0x334], R7 ;  /* 0x0003340701007387 */ /* 0x0001e20000100800 */
[----:B---3--:R-:W-:Y:S02]  /*1294c0*/  LOP3.LUT R5, R8, 0xffff, RZ, 0xc0, !PT ;  /* 0x0000ffff08057812 */ /* 0x008fe400078ec0ff */
[----:B----4-:R-:W-:Y:S02]  /*1294d0*/  LOP3.LUT R2, R39, 0xffff, RZ, 0xc0, !PT ;  /* 0x0000ffff27027812 */ /* 0x010fe400078ec0ff */
[----:B0-----:R-:W-:Y:S02]  /*1294e0*/  LOP3.LUT R7, R45, 0xffff, RZ, 0xc0, !PT ;  /* 0x0000ffff2d077812 */ /* 0x001fe400078ec0ff */
[----:B------:R-:W-:-:S02]  /*1294f0*/  PRMT R9, R2, 0x3340, R0 ;  /* 0x0000334002097816 */ /* 0x000fc40000000000 */
[----:B------:R-:W-:Y:S02]  /*129500*/  PRMT R8, R5, 0x3340, R7 ;  /* 0x0000334005087816 */ /* 0x000fe40000000007 */
[----:B------:R-:W-:Y:S02]  /*129510*/  SHF.R.U32.HI R5, RZ, 0x8, R5 ;  /* 0x00000008ff057819 */ /* 0x000fe40000011605 */
[----:B------:R-:W-:Y:S02]  /*129520*/  SHF.R.U32.HI R7, RZ, 0x8, R7 ;  /* 0x00000008ff077819 */ /* 0x000fe40000011607 */
[----:B------:R-:W-:Y:S02]  /*129530*/  SHF.R.U32.HI R2, RZ, 0x8, R2 ;  /* 0x00000008ff027819 */ /* 0x000fe40000011602 */
[----:B------:R-:W-:Y:S02]  /*129540*/  LOP3.LUT R5, R5, 0xffff, RZ, 0xc0, !PT ;  /* 0x0000ffff05057812 */ /* 0x000fe400078ec0ff */
[----:B------:R-:W-:-:S02]  /*129550*/  LOP3.LUT R7, R7, 0xffff, RZ, 0xc0, !PT ;  /* 0x0000ffff07077812 */ /* 0x000fc400078ec0ff */
[----:B------:R-:W-:Y:S02]  /*129560*/  LOP3.LUT R2, R2, 0xffff, RZ, 0xc0, !PT ;  /* 0x0000ffff02027812 */ /* 0x000fe400078ec0ff */
[----:B------:R-:W-:Y:S02]  /*129570*/  PRMT R8, R8, 0x5410, R9 ;  /* 0x0000541008087816 */ /* 0x000fe40000000009 */
[----:B------:R-:W-:Y:S02]  /*129580*/  PRMT R7, R5, 0x3340, R7 ;  /* 0x0000334005077816 */ /* 0x000fe40000000007 */
[----:B------:R-:W-:Y:S01]  /*129590*/  PRMT R5, R2, 0x3340, R0 ;  /* 0x0000334002057816 */ /* 0x000fe20000000000 */
[----:B------:R0:W-:Y:S01]  /*1295a0*/  STL [R1+0x1c38], R8 ;  /* 0x001c380801007387 */ /* 0x0001e20000100800 */
[----:B------:R-:W-:-:S03]  /*1295b0*/  LOP3.LUT R2, R43, 0xffff, RZ, 0xc0, !PT ;  /* 0x0000ffff2b027812 */ /* 0x000fc600078ec0ff */
[----:B------:R2:W-:Y:S01]  /*1295c0*/  STL [R1+0x5b0], R7 ;  /* 0x0005b00701007387 */ /* 0x0005e20000100800 */
[----:B------:R-:W-:-:S03]  /*1295d0*/  LOP3.LUT R9, R34, 0xffff, RZ, 0xc0, !PT ;  /* 0x0000ffff22097812 */ /* 0x000fc600078ec0ff */
[----:B------:R1:W-:Y:S04]  /*1295e0*/  STL [R1+0x330], R5 ;  /* 0x0003300501007387 */ /* 0x0003e80000100800 */
[----:B------:R-:W3:Y:S04]  /*1295f0*/  LDL.LU R45, [R1+0x5c8] ;  /* 0x0005c800012d7983 */ /* 0x000ee80000300800 */
[----:B------:R-:W4:Y:S04]  /*129600*/  LDL.LU R43, [R1+0x2dc] ;  /* 0x0002dc00012b7983 */ /* 0x000f280000300800 */
[----:B------:R-:W4:Y:S01]  /*129610*/  LDL.LU R34, [R1+0x40c] ;  /* 0x00040c0001227983 */ /* 0x000f220000300800 */
[----:B0-----:R-:W-:-:S02]  /*129620*/  PRMT R8, R9, 0x3340, R0 ;  /* 0x0000334009087816 */ /* 0x001fc40000000000 */
[----:B--2---:R-:W-:-:S04]  /*129630*/  LOP3.LUT R7, R32, 0xffff, RZ, 0xc0, !PT ;  /* 0x0000ffff20077812 */ /* 0x004fc800078ec0ff */
[----:B-1----:R-:W-:-:S04]  /*129640*/  PRMT R5, R2, 0x3340, R7 ;  /* 0x0000334002057816 */ /* 0x002fc80000000007 */
[----:B------:R-:W-:Y:S02]  /*129650*/  PRMT R5, R5, 0x5410, R8 ;  /* 0x0000541005057816 */ /* 0x000fe40000000008 */
[----:B------:R-:W-:Y:S02]  /*129660*/  LOP3.LUT R28, R28, 0xffff, RZ, 0xc0, !PT ;  /* 0x0000ffff1c1c7812 */ /* 0x000fe400078ec0ff */
[----:B------:R-:W-:Y:S01]  /*129670*/  LOP3.LUT R8, R30, 0xffff, RZ, 0xc0, !PT ;  /* 0x0000ffff1e087812 */ /* 0x000fe200078ec0ff */
[----:B------:R0:W-:Y:S01]  /*129680*/  STL [R1+0x1bf8], R5 ;  /* 0x001bf80501007387 */ /* 0x0001e20000100800 */
[----:B------:R-:W-:Y:S02]  /*129690*/  PRMT R12, R28, 0x3340, R0 ;  /* 0x000033401c0c7816 */ /* 0x000fe40000000000 */
[----:B------:R-:W-:Y:S01]  /*1296a0*/  LOP3.LUT R11, R26, 0xffff, RZ, 0xc0, !PT ;  /* 0x0000ffff1a0b7812 */ /* 0x000fe200078ec0ff */
[----:B0-----:R-:W-:Y:S01]  /*1296b0*/  VIADD R5, R3, UR6 ;  /* 0x0000000603057c36 */ /* 0x001fe20008000000 */
[----:B------:R-:W-:Y:S02]  /*1296c0*/  STL [R1+0x5ea4], R28 ;  /* 0x005ea41c01007387 */ /* 0x000fe40000100800 */
[----:B------:R-:W-:Y:S01]  /*1296d0*/  PRMT R3, R8, 0x3340, R11 ;  /* 0x0000334008037816 */ /* 0x000fe2000000000b */
[----:B------:R-:W-:-:S03]  /*1296e0*/  ULDC UR6, c[0x0][0x248] ;  /* 0x0000920000067ab9 */ /* 0x000fc60000000800 */
[----:B------:R-:W-:Y:S02]  /*1296f0*/  PRMT R14, R3, 0x5410, R12 ;  /* 0x00005410030e7816 */ /* 0x000fe4000000000c */
[----:B------:R-:W-:Y:S02]  /*129700*/  SHF.R.S32.HI R3, RZ, 0x1f, R5 ;  /* 0x0000001fff037819 */ /* 0x000fe40000011405 */
[----:B------:R-:W-:Y:S02]  /*129710*/  IADD3 R12, P1, R5, R59, RZ ;  /* 0x0000003b050c7210 */ /* 0x000fe40007f3e0ff */
[----:B------:R-:W-:Y:S02]  /*129720*/  SHF.R.U32.HI R8, RZ, 0x8, R8 ;  /* 0x00000008ff087819 */ /* 0x000fe40000011608 */
[----:B------:R-:W-:Y:S01]  /*129730*/  SHF.R.U32.HI R11, RZ, 0x8, R11 ;  /* 0x00000008ff0b7819 */ /* 0x000fe2000001160b */
[----:B------:R-:W-:Y:S01]  /*129740*/  IMAD.X R13, R3, 0x1, R58, P1 ;  /* 0x00000001030d7824 */ /* 0x000fe200008e063a */
[----:B------:R-:W-:Y:S01]  /*129750*/  SHF.R.U32.HI R2, RZ, 0x8, R2 ;  /* 0x00000008ff027819 */ /* 0x000fe20000011602 */
[----:B------:R-:W-:Y:S01]  /*129760*/  STL [R1+0x1c30], R14 ;  /* 0x001c300e01007387 */ /* 0x000fe20000100800 */
[----:B------:R-:W-:-:S02]  /*129770*/  SHF.R.U32.HI R7, RZ, 0x8, R7 ;  /* 0x00000008ff077819 */ /* 0x000fc40000011607 */
[----:B------:R-:W-:Y:S01]  /*129780*/  LOP3.LUT R8, R8, 0xffff, RZ, 0xc0, !PT ;  /* 0x0000ffff08087812 */ /* 0x000fe200078ec0ff */
[----:B------:R-:W2:Y:S01]  /*129790*/  LDL.LU R39, [R1+0x5754] ;  /* 0x0057540001277983 */ /* 0x000ea20000300800 */
[----:B------:R-:W-:Y:S02]  /*1297a0*/  LOP3.LUT R11, R11, 0xffff, RZ, 0xc0, !PT ;  /* 0x0000ffff0b0b7812 */ /* 0x000fe400078ec0ff */
[----:B------:R-:W-:Y:S01]  /*1297b0*/  LOP3.LUT R2, R2, 0xffff, RZ, 0xc0, !PT ;  /* 0x0000ffff02027812 */ /* 0x000fe200078ec0ff */
[----:B------:R-:W-:Y:S01]  /*1297c0*/  STL.64 [R1+0x9a0], R12 ;  /* 0x0009a00c01007387 */ /* 0x000fe20000100a00 */
[----:B------:R-:W-:-:S03]  /*1297d0*/  LOP3.LUT R7, R7, 0xffff, RZ, 0xc0, !PT ;  /* 0x0000ffff07077812 */ /* 0x000fc600078ec0ff */
[----:B------:R-:W2:Y:S01]  /*1297e0*/  LDL.LU R32, [R1+0x770] ;  /* 0x0007700001207983 */ /* 0x000ea20000300800 */
[----:B------:R-:W-:-:S03]  /*1297f0*/  PRMT R26, R8, 0x3340, R11 ;  /* 0x00003340081a7816 */ /* 0x000fc6000000000b */
[----:B------:R-:W2:Y:S01]  /*129800*/  LDL.LU R30, [R1+0x814] ;  /* 0x00081400011e7983 */ /* 0x000ea20000300800 */
[----:B------:R-:W-:-:S03]  /*129810*/  PRMT R7, R2, 0x3340, R7 ;  /* 0x0000334002077816 */ /* 0x000fc60000000007 */
        /* <DEDUP_REMOVED lines=23> */
[----:B------:R0:W-:Y:S04]  /*129990*/  STL [R1+0x32c], R9 ;  /* 0x00032c0901007387 */ /* 0x0001e80000100800 */
[----:B------:R1:W-:Y:S01]  /*1299a0*/  STL [R1+0x5a8], R7 ;  /* 0x0005a80701007387 */ /* 0x0003e20000100800 */
[----:B------:R-:W-:-:S02]  /*1299b0*/  SHF.R.U32.HI R8, RZ, 0x8, R8 ;  /* 0x00000008ff087819 */ /* 0x000fc40000011608 */
[----:B--2---:R-:W-:Y:S02]  /*1299c0*/  LOP3.LUT R2, R39, 0xffff, RZ, 0xc0, !PT ;  /* 0x0000ffff27027812 */ /* 0x004fe400078ec0ff */
[----:B0-----:R-:W-:Y:S02]  /*1299d0*/  LOP3.LUT R9, R32, 0xffff, RZ, 0xc0, !PT ;  /* 0x0000ffff20097812 */ /* 0x001fe400078ec0ff */
[----:B-1----:R-:W-:Y:S02]  /*1299e0*/  LOP3.LUT R7, R30, 0xffff, RZ, 0xc0, !PT ;  /* 0x0000ffff1e077812 */ /* 0x002fe400078ec0ff */
[----:B------:R-:W-:Y:S02]  /*1299f0*/  PRMT R12, R9, 0x3340, R0 ;  /* 0x00003340090c7816 */ /* 0x000fe40000000000 */
[----:B------:R-:W-:-:S04]  /*129a00*/  PRMT R11, R2, 0x3340, R7 ;  /* 0x00003340020b7816 */ /* 0x000fc80000000007 */
[----:B------:R-:W-:Y:S02]  /*129a10*/  PRMT R11, R11, 0x5410, R12 ;  /* 0x000054100b0b7816 */ /* 0x000fe4000000000c */
[----:B------:R-:W-:Y:S02]  /*129a20*/  IADD3 R12, P1, R5, R57, RZ ;  /* 0x00000039050c7210 */ /* 0x000fe40007f3e0ff */
[----:B------:R-:W-:Y:S02]  /*129a30*/  SHF.R.U32.HI R2, RZ, 0x8, R2 ;  /* 0x00000008ff027819 */ /* 0x000fe40000011602 */
[----:B------:R-:W-:Y:S01]  /*129a40*/  SHF.R.U32.HI R7, RZ, 0x8, R7 ;  /* 0x00000008ff077819 */ /* 0x000fe20000011607 */
[----:B------:R-:W-:Y:S01]  /*129a50*/  IMAD.X R13, R3, 0x1, R56, P1 ;  /* 0x00000001030d7824 */ /* 0x000fe200008e0638 */
[----:B------:R-:W-:Y:S01]  /*129a60*/  LOP3.LUT R8, R8, 0xffff, RZ, 0xc0, !PT ;  /* 0x0000ffff08087812 */ /* 0x000fe200078ec0ff */
[----:B------:R0:W-:Y:S01]  /*129a70*/  STL [R1+0x1bb0], R11 ;  /* 0x001bb00b01007387 */ /* 0x0001e20000100800 */
[----:B------:R-:W-:-:S02]  /*129a80*/  LOP3.LUT R2, R2, 0xffff, RZ, 0xc0, !PT ;  /* 0x0000ffff02027812 */ /* 0x000fc400078ec0ff */
[----:B------:R-:W-:Y:S01]  /*129a90*/  LOP3.LUT R7, R7, 0xffff, RZ, 0xc0, !PT ;  /* 0x0000ffff07077812 */ /* 0x000fe200078ec0ff */
[----:B------:R-:W2:Y:S04]  /*129aa0*/  LDL.LU R31, [R1+0x46c] ;  /* 0x00046c00011f7983 */ /* 0x000ea80000300800 */
[----:B------:R1:W-:Y:S01]  /*129ab0*/  STL.64 [R1+0x990], R12 ;  /* 0x0009900c01007387 */ /* 0x0003e20000100a00 */
[----:B0-----:R-:W-:-:S03]  /*129ac0*/  PRMT R11, R8, 0x3340, R0 ;  /* 0x00003340080b7816 */ /* 0x001fc60000000000 */
[----:B------:R-:W2:Y:S01]  /*129ad0*/  LDL.LU R32, [R1+0x25c] ;  /* 0x00025c0001207983 */ /* 0x000ea20000300800 */
[----:B------:R-:W-:-:S03]  /*129ae0*/  PRMT R8, R2, 0x3340, R7 ;  /* 0x0000334002087816 */ /* 0x000fc60000000007 */
[----:B------:R-:W2:Y:S04]  /*129af0*/  LDL.LU R30, [R1+0x3a0] ;  /* 0x0003a000011e7983 */ /* 0x000ea80000300800 */
[----:B------:R0:W-:Y:S04]  /*129b00*/  STL [R1+0x328], R11 ;  /* 0x0003280b01007387 */ /* 0x0001e80000100800 */
[----:B------:R0:W-:Y:S01]  /*129b10*/  STL [R1+0x5a4], R8 ;  /* 0x0005a40801007387 */ /* 0x0001e20000100800 */
[----:B---3--:R-:W-:Y:S02]  /*129b20*/  LOP3.LUT R7, R45, 0xffff, RZ, 0xc0, !PT ;  /* 0x0000ffff2d077812 */ /* 0x008fe400078ec0ff */
[----:B----4-:R-:W-:-:S04]  /*129b30*/  LOP3.LUT R2, R43, 0xffff, RZ, 0xc0, !PT ;  /* 0x0000ffff2b027812 */ /* 0x010fc800078ec0ff */
[----:B-1----:R-:W-:Y:S02]  /*129b40*/  PRMT R12, R2, 0x3340, R0 ;  /* 0x00003340020c7816 */ /* 0x002fe40000000000 */
[----:B0-----:R-:W-:-:S04]  /*129b50*/  LOP3.LUT R11, R34, 0xffff, RZ, 0xc0, !PT ;  /* 0x0000ffff220b7812 */ /* 0x001fc800078ec0ff */
[----:B------:R-:W-:-:S04]  /*129b60*/  PRMT R8, R7, 0x3340, R11 ;  /* 0x0000334007087816 */ /* 0x000fc8000000000b */
[----:B------:R-:W-:Y:S02]  /*129b70*/  PRMT R8, R8, 0x5410, R12 ;  /* 0x0000541008087816 */ /* 0x000fe4000000000c */
[----:B------:R-:W-:-:S03]  /*129b80*/  IADD3 R12, P1, R5, R55, RZ ;  /* 0x00000037050c7210 */ /* 0x000fc60007f3e0ff */
[----:B------:R0:W-:Y:S02]  /*129b90*/  STL [R1+0x1bac], R8 ;  /* 0x001bac0801007387 */ /* 0x0001e40000100800 */
[----:B------:R-:W-:Y:S02]  /*129ba0*/  IMAD.X R13, R3, 0x1, R54, P1 ;  /* 0x00000001030d7824 */ /* 0x000fe400008e0636 */
[----:B0-----:R-:W3:Y:S04]  /*129bb0*/  LDL.LU R8, [R1+0x575c] ;  /* 0x00575c0001087983 */ /* 0x001ee80000300800 */
[----:B------:R-:W4:Y:S04]  /*129bc0*/  LDL.LU R44, [R1+0x798] ;  /* 0x00079800012c7983 */ /* 0x000f280000300800 */
[----:B------:R-:W-:Y:S04]  /*129bd0*/  STL.64 [R1+0x998], R12 ;  /* 0x0009980c01007387 */ /* 0x000fe80000100a00 */
[----:B------:R-:W4:Y:S04]  /*129be0*/  LDL.LU R39, [R1+0x828] ;  /* 0x0008280001277983 */ /* 0x000f280000300800 */
[----:B------:R-:W4:Y:S04]  /*129bf0*/  LDL.LU R45, [R1+0x960] ;  /* 0x00096000012d7983 */ /* 0x000f280000300800 */
[----:B------:R-:W4:Y:S04]  /*129c00*/  LDL.LU R43, [R1+0x72c] ;  /* 0x00072c00012b7983 */ /* 0x000f280000300800 */
        /* <DEDUP_REMOVED lines=10> */
[----:B------:R0:W-:Y:S01]  /*129cb0*/  STL [R1+0x324], R7 ;  /* 0x0003240701007387 */ /* 0x0001e20000100800 */
[----:B--2---:R-:W-:Y:S02]  /*129cc0*/  LOP3.LUT R2, R31, 0xffff, RZ, 0xc0, !PT ;  /* 0x0000ffff1f027812 */ /* 0x004fe400078ec0ff */
[----:B------:R-:W-:Y:S02]  /*129cd0*/  LOP3.LUT R32, R32, 0xffff, RZ, 0xc0, !PT ;  /* 0x0000ffff20207812 */ /* 0x000fe400078ec0ff */
[----:B0-----:R-:W-:Y:S02]  /*129ce0*/  LOP3.LUT R7, R30, 0xffff, RZ, 0xc0, !PT ;  /* 0x0000ffff1e077812 */ /* 0x001fe400078ec0ff */
[----:B------:R-:W-:-:S02]  /*129cf0*/  PRMT R12, R32, 0x3340, R0 ;  /* 0x00003340200c7816 */ /* 0x000fc40000000000 */
[--C-:B------:R-:W-:Y:S02]  /*129d00*/  PRMT R11, R2, 0x3340, R7.reuse ;  /* 0x00003340020b7816 */ /* 0x100fe40000000007 */
[----:B------:R-:W-:Y:S02]  /*129d10*/  SHF.R.U32.HI R2, RZ, 0x8, R2 ;  /* 0x00000008ff027819 */ /* 0x000fe40000011602 */
[----:B------:R-:W-:Y:S02]  /*129d20*/  PRMT R11, R11, 0x5410, R12 ;  /* 0x000054100b0b7816 */ /* 0x000fe4000000000c */
[----:B------:R-:W-:Y:S02]  /*129d30*/  IADD3 R12, P1, R5, R53, RZ ;  /* 0x00000035050c7210 */ /* 0x000fe40007f3e0ff */
[----:B------:R-:W-:Y:S02]  /*129d40*/  SHF.R.U32.HI R7, RZ, 0x8, R7 ;  /* 0x00000008ff077819 */ /* 0x000fe40000011607 */
[----:B------:R-:W-:Y:S01]  /*129d50*/  SHF.R.U32.HI R9, RZ, 0x8, R9 ;  /* 0x00000008ff097819 */ /* 0x000fe20000011609 */
[----:B------:R-:W-:Y:S01]  /*129d60*/  IMAD.X R13, R3, 0x1, R52, P1 ;  /* 0x00000001030d7824 */ /* 0x000fe200008e0634 */
[----:B------:R-:W-:-:S02]  /*129d70*/  LOP3.LUT R2, R2, 0xffff, RZ, 0xc0, !PT ;  /* 0x0000ffff02027812 */ /* 0x000fc400078ec0ff */
[----:B------:R-:W-:Y:S02]  /*129d80*/  LOP3.LUT R7, R7, 0xffff, RZ, 0xc0, !PT ;  /* 0x0000ffff07077812 */ /* 0x000fe400078ec0ff */
[----:B------:R-:W-:Y:S01]  /*129d90*/  LOP3.LUT R9, R9, 0xffff, RZ, 0xc0, !PT ;  /* 0x0000ffff09097812 */ /* 0x000fe200078ec0ff */
[----:B------:R-:W-:Y:S01]  /*129da0*/  STL [R1+0x5ea8], R32 ;  /* 0x005ea82001007387 */ /* 0x000fe20000100800 */
[----:B------:R-:W-:Y:S02]  /*129db0*/  PRMT R30, R2, 0x3340, R7 ;  /* 0x00003340021e7816 */ /* 0x000fe40000000007 */
[----:B------:R-:W-:Y:S01]  /*129dc0*/  PRMT R9, R9, 0x3340, R0 ;  /* 0x0000334009097816 */ /* 0x000fe20000000000 */
[----:B------:R-:W-:Y:S04]  /*129dd0*/  STL [R1+0x1ba0], R11 ;  /* 0x001ba00b01007387 */ /* 0x000fe80000100800 */
[----:B------:R0:W-:Y:S04]  /*129de0*/  STL.64 [R1+0x988], R12 ;  /* 0x0009880c01007387 */ /* 0x0001e80000100a00 */
[----:B------:R-:W-:Y:S04]  /*129df0*/  STL [R1+0x5cd4], R30 ;  /* 0x005cd41e01007387 */ /* 0x000fe80000100800 */
[----:B------:R1:W-:Y:S01]  /*129e00*/  STL [R1+0x320], R9 ;  /* 0x0003200901007387 */ /* 0x0003e20000100800 */
[----:B---3--:R-:W-:-:S02]  /*129e10*/  LOP3.LUT R8, R8, 0xffff, RZ, 0xc0, !PT ;  /* 0x0000ffff08087812 */ /* 0x008fc400078ec0ff */
[----:B----4-:R-:W-:-:S04]  /*129e20*/  LOP3.LUT R2, R44, 0xffff, RZ, 0xc0, !PT ;  /* 0x0000ffff2c027812 */ /* 0x010fc800078ec0ff */
[----:B------:R-:W-:Y:S02]  /*129e30*/  PRMT R14, R2, 0x3340, R0 ;  /* 0x00003340020e7816 */ /* 0x000fe40000000000 */
[----:B0-----:R-:W-:-:S04]  /*129e40*/  LOP3.LUT R13, R39, 0xffff, RZ, 0xc0, !PT ;  /* 0x0000ffff270d7812 */ /* 0x001fc800078ec0ff */
[----:B-1----:R-:W-:Y:S02]  /*129e50*/  PRMT R9, R8, 0x3340, R13 ;  /* 0x0000334008097816 */ /* 0x002fe4000000000d */
[----:B------:R-:W-:Y:S02]  /*129e60*/  LOP3.LUT R11, R45, 0xffff, RZ, 0xc0, !PT ;  /* 0x0000ffff2d0b7812 */ /* 0x000fe400078ec0ff */
[----:B------:R-:W-:Y:S02]  /*129e70*/  LOP3.LUT R7, R43, 0xffff, RZ, 0xc0, !PT ;  /* 0x0000ffff2b077812 */ /* 0x000fe400078ec0ff */
[----:B------:R-:W-:Y:S02]  /*129e80*/  LOP3.LUT R12, R34, 0xffff, RZ, 0xc0, !PT ;  /* 0x0000ffff220c7812 */ /* 0x000fe400078ec0ff */
[----:B------:R-:W-:Y:S02]  /*129e90*/  PRMT R15, R9, 0x5410, R14 ;  /* 0x00005410090f7816 */ /* 0x000fe4000000000e */
[----:B------:R-:W-:-:S02]  /*129ea0*/  PRMT R14, R7, 0x3340, R0 ;  /* 0x00003340070e7816 */ /* 0x000fc40000000000 */
[----:B------:R-:W-:Y:S01]  /*129eb0*/  PRMT R9, R11, 0x3340, R12 ;  /* 0x000033400b097816 */ /* 0x000fe2000000000c */
[----:B------:R-:W-:Y:S03]  /*129ec0*/  STL [R1+0x1b5c], R15 ;  /* 0x001b5c0f01007387 */ /* 0x000fe60000100800 */
[----:B------:R-:W-:Y:S01]  /*129ed0*/  PRMT R9, R9, 0x5410, R14 ;  /* 0x0000541009097816 */ /* 0x000fe2000000000e */
[----:B------:R-:W2:Y:S04]  /*129ee0*/  LDL.LU R40, [R1+0x604] ;  /* 0x0006040001287983 */ /* 0x000ea80000300800 */
[----:B------:R-:W3:Y:S04]  /*129ef0*/  LDL.LU R31, [R1+0x2fc] ;  /* 0x0002fc00011f7983 */ /* 0x000ee80000300800 */
[----:B------:R0:W-:Y:S01]  /*129f00*/  STL [R1+0x1b54], R9 ;  /* 0x001b540901007387 */ /* 0x0001e20000100800 */
[----:B------:R-:W-:-:S02]  /*129f10*/  IADD3 R14, P1, R5, R51, RZ ;  /* 0x00000033050e7210 */ /* 0x000fc40007f3e0ff */
[----:B------:R-:W-:Y:S02]  /*129f20*/  SHF.R.U32.HI R8, RZ, 0x8, R8 ;  /* 0x00000008ff087819 */ /* 0x000fe40000011608 */
[----:B------:R-:W-:Y:S01]  /*129f30*/  SHF.R.U32.HI R13, RZ, 0x8, R13 ;  /* 0x00000008ff0d7819 */ /* 0x000fe2000001160d */
[----:B0-----:R-:W4:Y:S01]  /*129f40*/  LDL.LU R9, [R1+0x424] ;  /* 0x0004240001097983 */ /* 0x001f220000300800 */
[----:B------:R-:W-:Y:S01]  /*129f50*/  LOP3.LUT R8, R8, 0xffff, RZ, 0xc0, !PT ;  /* 0x0000ffff08087812 */ /* 0x000fe200078ec0ff */
[----:B------:R-:W-:Y:S01]  /*129f60*/  IMAD.X R15, R3, 0x1, R50, P1 ;  /* 0x00000001030f7824 */ /* 0x000fe200008e0632 */
[----:B------:R-:W-:-:S04]  /*129f70*/  LOP3.LUT R13, R13, 0xffff, RZ, 0xc0, !PT ;  /* 0x0000ffff0d0d7812 */ /* 0x000fc800078ec0ff */
[----:B------:R-:W-:Y:S01]  /*129f80*/  PRMT R13, R8, 0x3340, R13 ;  /* 0x00003340080d7816 */ /* 0x000fe2000000000d */
[----:B------:R-:W-:Y:S04]  /*129f90*/  STL.64 [R1+0x978], R14 ;  /* 0x0009780e01007387 */ /* 0x000fe80000100a00 */
[----:B------:R-:W4:Y:S01]  /*129fa0*/  LDL.LU R44, [R1+0x608] ;  /* 0x00060800012c7983 */ /* 0x000f220000300800 */
[----:B------:R-:W-:-:S03]  /*129fb0*/  SHF.R.U32.HI R11, RZ, 0x8, R11 ;  /* 0x00000008ff0b7819 */ /* 0x000fc6000001160b */
[----:B------:R-:W4:Y:S01]  /*129fc0*/  LDL.LU R8, [R1+0x2f8] ;  /* 0x0002f80001087983 */ /* 0x000f220000300800 */
[----:B------:R-:W-:-:S03]  /*129fd0*/  SHF.R.U32.HI R12, RZ, 0x8, R12 ;  /* 0x00000008ff0c7819 */ /* 0x000fc6000001160c */
[----:B------:R0:W-:Y:S04]  /*129fe0*/  STL [R1+0x598], R13 ;  /* 0x0005980d01007387 */ /* 0x0001e80000100800 */
[----:B------:R-:W4:Y:S01]  /*129ff0*/  LDL.LU R39, [R1+0x420] ;  /* 0x0004200001277983 */ /* 0x000f220000300800 */
[----:B------:R-:W-:Y:S02]  /*12a000*/  LOP3.LUT R11, R11, 0xffff, RZ, 0xc0, !PT ;  /* 0x0000ffff0b0b7812 */ /* 0x000fe400078ec0ff */
[----:B------:R-:W-:-:S04]  /*12a010*/  LOP3.LUT R12, R12, 0xffff, RZ, 0xc0, !PT ;  /* 0x0000ffff0c0c7812 */ /* 0x000fc800078ec0ff */
[----:B------:R-:W-:-:S05]  /*12a020*/  PRMT R11, R11, 0x3340, R12 ;  /* 0x000033400b0b7816 */ /* 0x000fca000000000c */
[----:B------:R-:W-:Y:S04]  /*12a030*/  STL [R1+0x594], R11 ;  /* 0x0005940b01007387 */ /* 0x000fe80000100800 */
[----:B------:R-:W4:Y:S04]  /*12a040*/  LDL.LU R45, [R1+0x26c] ;  /* 0x00026c00012d7983 */ /* 0x000f280000300800 */
[----:B------:R-:W4:Y:S04]  /*12a050*/  LDL.LU R43, [R1+0x478] ;  /* 0x00047800012b7983 */ /* 0x000f280000300800 */
[----:B------:R-:W4:Y:S01]  /*12a060*/  LDL.LU R34, [R1+0x3b0] ;  /* 0x0003b00001227983 */ /* 0x000f220000300800 */
[----:B------:R-:W-:-:S02]  /*12a070*/  IADD3 R12, P1, R5, R49, RZ ;  /* 0x00000031050c7210 */ /* 0x000fc40007f3e0ff */
[----:B------:R-:W-:-:S03]  /*12a080*/  SHF.R.U32.HI R7, RZ, 0x8, R7 ;  /* 0x00000008ff077819 */ /* 0x000fc60000011607 */
[----:B0-----:R-:W-:Y:S01]  /*12a090*/  IMAD.X R13, R3, 0x1, R47, P1 ;  /* 0x00000001030d7824 */ /* 0x001fe200008e062f */
[----:B------:R-:W-:Y:S02]  /*12a0a0*/  LOP3.LUT R7, R7, 0xffff, RZ, 0xc0, !PT ;  /* 0x0000ffff07077812 */ /* 0x000fe400078ec0ff */
[----:B------:R-:W-:Y:S02]  /*12a0b0*/  SHF.R.U32.HI R2, RZ, 0x8, R2 ;  /* 0x00000008ff027819 */ /* 0x000fe40000011602 */
[----:B------:R0:W-:Y:S01]  /*12a0c0*/  STL.64 [R1+0x970], R12 ;  /* 0x0009700c01007387 */ /* 0x0001e20000100a00 */
[----:B------:R-:W-:Y:S02]  /*12a0d0*/  PRMT R7, R7, 0x3340, R0 ;  /* 0x0000334007077816 */ /* 0x000fe40000000000 */
[----:B------:R-:W-:-:S03]  /*12a0e0*/  LOP3.LUT R2, R2, 0xffff, RZ, 0xc0, !PT ;  /* 0x0000ffff02027812 */ /* 0x000fc600078ec0ff */
[----:B------:R1:W-:Y:S01]  /*12a0f0*/  STL [R1+0x31c], R7 ;  /* 0x00031c0701007387 */ /* 0x0003e20000100800 */
[----:B0-----:R-:W-:Y:S02]  /*12a100*/  IADD3 R12, P1, R5, R48, RZ ;  /* 0x00000030050c7210 */ /* 0x001fe40007f3e0ff */
[----:B-1----:R-:W-:-:S03]  /*12a110*/  PRMT R7, R2, 0x3340, R0 ;  /* 0x0000334002077816 */ /* 0x002fc60000000000 */
[----:B------:R-:W-:-:S05]  /*12a120*/  IMAD.X R13, R3, 0x1, R46, P1 ;  /* 0x00000001030d7824 */ /* 0x000fca00008e062e */
[----:B------:R-:W-:Y:S04]  /*12a130*/  STL.64 [R1+0x980], R12 ;  /* 0x0009800c01007387 */ /* 0x000fe80000100a00 */
[----:B------:R4:W-:Y:S01]  /*12a140*/  STL [R1+0x318], R7 ;  /* 0x0003180701007387 */ /* 0x0009e20000100800 */
[----:B--2---:R-:W-:Y:S02]  /*12a150*/  LOP3.LUT R3, R40, 0xffff, RZ, 0xc0, !PT ;  /* 0x0000ffff28037812 */ /* 0x004fe400078ec0ff */
[----:B---3--:R-:W-:-:S04]  /*12a160*/  LOP3.LUT R2, R31, 0xffff, RZ, 0xc0, !PT ;  /* 0x0000ffff1f027812 */ /* 0x008fc800078ec0ff */
[----:B------:R-:W-:Y:S02]  /*12a170*/  PRMT R11, R2, 0x3340, R0 ;  /* 0x00003340020b7816 */ /* 0x000fe40000000000 */
[----:B----4-:R-:W-:-:S04]  /*12a180*/  LOP3.LUT R7, R9, 0xffff, RZ, 0xc0, !PT ;  /* 0x0000ffff09077812 */ /* 0x010fc800078ec0ff */
[----:B------:R-:W-:Y:S02]  /*12a190*/  PRMT R9, R3, 0x3340, R7 ;  /* 0x0000334003097816 */ /* 0x000fe40000000007 */
[----:B------:R-:W-:Y:S02]  /*12a1a0*/  SHF.R.U32.HI R3, RZ, 0x8, R3 ;  /* 0x00000008ff037819 */ /* 0x000fe40000011603 */
[----:B------:R-:W-:Y:S02]  /*12a1b0*/  SHF.R.U32.HI R7, RZ, 0x8, R7 ;  /* 0x00000008ff077819 */ /* 0x000fe40000011607 */
[----:B------:R-:W-:Y:S02]  /*12a1c0*/  SHF.R.U32.HI R2, RZ, 0x8, R2 ;  /* 0x00000008ff027819 */ /* 0x000fe40000011602 */
[----:B------:R-:W-:Y:S02]  /*12a1d0*/  LOP3.LUT R3, R3, 0xffff, RZ, 0xc0, !PT ;  /* 0x0000ffff03037812 */ /* 0x000fe400078ec0ff */
[----:B------:R-:W-:-:S02]  /*12a1e0*/  LOP3.LUT R7, R7, 0xffff, RZ, 0xc0, !PT ;  /* 0x0000ffff07077812 */ /* 0x000fc400078ec0ff */
[----:B------:R-:W-:Y:S02]  /*12a1f0*/  PRMT R9, R9, 0x5410, R11 ;  /* 0x0000541009097816 */ /* 0x000fe4000000000b */
[----:B------:R-:W-:Y:S02]  /*12a200*/  LOP3.LUT R2, R2, 0xffff, RZ, 0xc0, !PT ;  /* 0x0000ffff02027812 */ /* 0x000fe400078ec0ff */
[----:B------:R-:W-:Y:S01]  /*12a210*/  PRMT R3, R3, 0x3340, R7 ;  /* 0x0000334003037816 */ /* 0x000fe20000000007 */
[----:B------:R-:W-:Y:S01]  /*12a220*/  STL [R1+0x1afc], R9 ;  /* 0x001afc0901007387 */ /* 0x000fe20000100800 */
[----:B------:R-:W-:Y:S02]  /*12a230*/  PRMT R2, R2, 0x3340, R0 ;  /* 0x0000334002027816 */ /* 0x000fe40000000000 */
[----:B------:R-:W-:Y:S01]  /*12a240*/  LOP3.LUT R7, R44, 0xffff, RZ, 0xc0, !PT ;  /* 0x0000ffff2c077812 */ /* 0x000fe200078ec0ff */
[----:B------:R0:W-:Y:S01]  /*12a250*/  STL [R1+0x590], R3 ;  /* 0x0005900301007387 */ /* 0x0001e20000100800 */
[----:B------:R-:W-:-:S03]  /*12a260*/  LOP3.LUT R11, R39, 0xffff, RZ, 0xc0, !PT ;  /* 0x0000ffff270b7812 */ /* 0x000fc600078ec0ff */
[----:B------:R1:W-:Y:S01]  /*12a270*/  STL [R1+0x314], R2 ;  /* 0x0003140201007387 */ /* 0x0003e20000100800 */
[----:B0-----:R-:W-:-:S04]  /*12a280*/  LOP3.LUT R3, R8, 0xffff, RZ, 0xc0, !PT ;  /* 0x0000ffff08037812 */ /* 0x001fc800078ec0ff */
[----:B------:R-:W-:Y:S02]  /*12a290*/  PRMT R8, R3, 0x3340, R0 ;  /* 0x0000334003087816 */ /* 0x000fe40000000000 */
[----:B-1----:R-:W-:-:S04]  /*12a2a0*/  PRMT R2, R7, 0x3340, R11 ;  /* 0x0000334007027816 */ /* 0x002fc8000000000b */
[----:B------:R-:W-:-:S05]  /*12a2b0*/  PRMT R8, R2, 0x5410, R8 ;  /* 0x0000541002087816 */ /* 0x000fca0000000008 */
[----:B------:R0:W-:Y:S01]  /*12a2c0*/  STL [R1+0x1af0], R8 ;  /* 0x001af00801007387 */ /* 0x0001e20000100800 */
[----:B------:R-:W-:-:S03]  /*12a2d0*/  LOP3.LUT R2, R45, 0xffff, RZ, 0xc0, !PT ;  /* 0x0000ffff2d027812 */ /* 0x000fc600078ec0ff */
[----:B------:R-:W2:Y:S01]  /*12a2e0*/  LDL.LU R41, [R1+0x5778] ;  /* 0x0057780001297983 */ /* 0x000ea20000300800 */
[----:B------:R-:W-:-:S03]  /*12a2f0*/  LOP3.LUT R12, R43, 0xffff, RZ, 0xc0, !PT ;  /* 0x0000ffff2b0c7812 */ /* 0x000fc600078ec0ff */
[----:B------:R-:W3:Y:S01]  /*12a300*/  LDL.LU R9, [R1+0x7c4] ;  /* 0x0007c40001097983 */ /* 0x000ee20000300800 */
[----:B------:R-:W-:-:S03]  /*12a310*/  LOP3.LUT R13, R34, 0xffff, RZ, 0xc0, !PT ;  /* 0x0000ffff220d7812 */ /* 0x000fc600078ec0ff */
[----:B------:R-:W4:Y:S01]  /*12a320*/  LDL.LU R44, [R1+0x838] ;  /* 0x00083800012c7983 */ /* 0x000f220000300800 */
[----:B0-----:R-:W-:Y:S01]  /*12a330*/  VIADD R8, R5, UR6 ;  /* 0x0000000605087c36 */ /* 0x001fe20008000000 */
[----:B------:R-:W-:Y:S01]  /*12a340*/  PRMT R14, R2, 0x3340, R0 ;  /* 0x00003340020e7816 */ /* 0x000fe20000000000 */
[----:B------:R-:W-:Y:S01]  /*12a350*/  ULDC UR6, c[0x0][0x248] ;  /* 0x0000920000067ab9 */ /* 0x000fe20000000800 */
[----:B------:R-:W-:-:S04]  /*12a360*/  PRMT R5, R12, 0x3340, R13 ;  /* 0x000033400c057816 */ /* 0x000fc8000000000d */
[----:B------:R-:W-:Y:S02]  /*12a370*/  PRMT R16, R5, 0x5410, R14 ;  /* 0x0000541005107816 */ /* 0x000fe4000000000e */
[----:B------:R-:W-:Y:S02]  /*12a380*/  SHF.R.S32.HI R5, RZ, 0x1f, R8 ;  /* 0x0000001fff057819 */ /* 0x000fe40000011408 */
[----:B------:R-:W-:Y:S01]  /*12a390*/  IADD3 R14, P1, R8, R59, RZ ;  /* 0x0000003b080e7210 */ /* 0x000fe20007f3e0ff */
[----:B------:R-:W-:Y:S04]  /*12a3a0*/  STL [R1+0x1abc], R16 ;  /* 0x001abc1001007387 */ /* 0x000fe80000100800 */
[----:B------:R-:W-:-:S05]  /*12a3b0*/  IMAD.X R15, R5, 0x1, R58, P1 ;  /* 0x00000001050f7824 */ /* 0x000fca00008e063a */
[----:B------:R-:W-:Y:S04]  /*12a3c0*/  STL.64 [R1+0x960], R14 ;  /* 0x0009600e01007387 */ /* 0x000fe80000100a00 */
[----:B------:R-:W4:Y:S01]  /*12a3d0*/  LDL.LU R45, [R1+0x577c] ;  /* 0x00577c00012d7983 */ /* 0x000f220000300800 */
[----:B------:R-:W-:Y:S02]  /*12a3e0*/  SHF.R.U32.HI R12, RZ, 0x8, R12 ;  /* 0x00000008ff0c7819 */ /* 0x000fe4000001160c */
[----:B------:R-:W-:Y:S02]  /*12a3f0*/  SHF.R.U32.HI R13, RZ, 0x8, R13 ;  /* 0x00000008ff0d7819 */ /* 0x000fe4000001160d */
[----:B------:R-:W-:Y:S02]  /*12a400*/  SHF.R.U32.HI R7, RZ, 0x8, R7 ;  /* 0x00000008ff077819 */ /* 0x000fe40000011607 */
[----:B------:R-:W-:-:S02]  /*12a410*/  SHF.R.U32.HI R11, RZ, 0x8, R11 ;  /* 0x00000008ff0b7819 */ /* 0x000fc4000001160b */
[----:B------:R-:W-:Y:S02]  /*12a420*/  LOP3.LUT R12, R12, 0xffff, RZ, 0xc0, !PT ;  /* 0x0000ffff0c0c7812 */ /* 0x000fe400078ec0ff */
[----:B------:R-:W-:Y:S02]  /*12a430*/  LOP3.LUT R13, R13, 0xffff, RZ, 0xc0, !PT ;  /* 0x0000ffff0d0d7812 */ /* 0x000fe400078ec0ff */
[----:B------:R-:W-:Y:S02]  /*12a440*/  LOP3.LUT R7, R7, 0xffff, RZ, 0xc0, !PT ;  /* 0x0000ffff07077812 */ /* 0x000fe400078ec0ff */
[----:B------:R-:W-:Y:S02]  /*12a450*/  LOP3.LUT R11, R11, 0xffff, RZ, 0xc0, !PT ;  /* 0x0000ffff0b0b7812 */ /* 0x000fe400078ec0ff */
[----:B------:R-:W-:Y:S02]  /*12a460*/  PRMT R12, R12, 0x3340, R13 ;  /* 0x000033400c0c7816 */ /* 0x000fe4000000000d */
[----:B------:R-:W-:-:S03]  /*12a470*/  PRMT R7, R7, 0x3340, R11 ;  /* 0x0000334007077816 */ /* 0x000fc6000000000b */
[----:B------:R0:W-:Y:S04]  /*12a480*/  STL [R1+0x588], R12 ;  /* 0x0005880c01007387 */ /* 0x0001e80000100800 */
[----:B------:R1:W-:Y:S04]  /*12a490*/  STL [R1+0x584], R7 ;  /* 0x0005840701007387 */ /* 0x0003e80000100800 */
[----:B------:R-:W4:Y:S01]  /*12a4a0*/  LDL.LU R40, [R1+0x7cc] ;  /* 0x0007cc0001287983 */ /* 0x000f220000300800 */
[----:B0-----:R-:W-:-:S03]  /*12a4b0*/  IADD3 R12, P1, R8, R61, RZ ;  /* 0x0000003d080c7210 */ /* 0x001fc60007f3e0ff */
[----:B------:R-:W4:Y:S02]  /*12a4c0*/  LDL.LU R31, [R1+0x83c] ;  /* 0x00083c00011f7983 */ /* 0x000f240000300800 */
[----:B------:R-:W-:Y:S02]  /*12a4d0*/  IMAD.X R13, R5, 0x1, R60, P1 ;  /* 0x00000001050d7824 */ /* 0x000fe400008e063c */
[----:B------:R-:W4:Y:S04]  /*12a4e0*/  LDL.LU R39, [R1+0x5d8] ;  /* 0x0005d80001277983 */ /* 0x000f280000300800 */
[----:B------:R0:W-:Y:S04]  /*12a4f0*/  STL.64 [R1+0x968], R12 ;  /* 0x0009680c01007387 */ /* 0x0001e80000100a00 */
[----:B------:R-:W4:Y:S01]  /*12a500*/  LDL.LU R34, [R1+0x27c] ;  /* 0x00027c0001227983 */ /* 0x000f220000300800 */
[----:B------:R-:W-:-:S03]  /*12a510*/  SHF.R.U32.HI R3, RZ, 0x8, R3 ;  /* 0x00000008ff037819 */ /* 0x000fc60000011603 */
[----:B------:R-:W4:Y:S01]  /*12a520*/  LDL.LU R43, [R1+0x3c0] ;  /* 0x0003c000012b7983 */ /* 0x000f220000300800 */
[----:B------:R-:W-:Y:S02]  /*12a530*/  SHF.R.U32.HI R2, RZ, 0x8, R2 ;  /* 0x00000008ff027819 */ /* 0x000fe40000011602 */
[----:B------:R-:W-:Y:S02]  /*12a540*/  LOP3.LUT R3, R3, 0xffff, RZ, 0xc0, !PT ;  /* 0x0000ffff03037812 */ /* 0x000fe400078ec0ff */
[----:B------:R-:W-:Y:S02]  /*12a550*/  LOP3.LUT R2, R2, 0xffff, RZ, 0xc0, !PT ;  /* 0x0000ffff02027812 */ /* 0x000fe400078ec0ff */
[--C-:B------:R-:W-:Y:S02]  /*12a560*/  PRMT R11, R3, 0x3340, R0.reuse ;  /* 0x00003340030b7816 */ /* 0x100fe40000000000 */
[----:B-1----:R-:W-:-:S03]  /*12a570*/  PRMT R7, R2, 0x3340, R0 ;  /* 0x0000334002077816 */ /* 0x002fc60000000000 */
[----:B------:R-:W-:Y:S04]  /*12a580*/  STL [R1+0x310], R11 ;  /* 0x0003100b01007387 */ /* 0x000fe80000100800 */
[----:B------:R4:W-:Y:S01]  /*12a590*/  STL [R1+0x30c], R7 ;  /* 0x00030c0701007387 */ /* 0x0009e20000100800 */
[----:B0-----:R-:W-:-:S05]  /*12a5a0*/  IADD3 R12, P1, R8, R57, RZ ;  /* 0x00000039080c7210 */ /* 0x001fca0007f3e0ff */
[----:B------:R-:W-:Y:S01]  /*12a5b0*/  IMAD.X R13, R5, 0x1, R56, P1 ;  /* 0x00000001050d7824 */ /* 0x000fe200008e0638 */
[----:B--2---:R-:W-:Y:S02]  /*12a5c0*/  LOP3.LUT R3, R41, 0xffff, RZ, 0xc0, !PT ;  /* 0x0000ffff29037812 */ /* 0x004fe400078ec0ff */
[----:B---3--:R-:W-:Y:S02]  /*12a5d0*/  LOP3.LUT R2, R9, 0xffff, RZ, 0xc0, !PT ;  /* 0x0000ffff09027812 */ /* 0x008fe400078ec0ff */
[----:B----4-:R-:W-:Y:S02]  /*12a5e0*/  LOP3.LUT R7, R44, 0xffff, RZ, 0xc0, !PT ;  /* 0x0000ffff2c077812 */ /* 0x010fe400078ec0ff */
[----:B------:R-:W-:Y:S02]  /*12a5f0*/  PRMT R11, R2, 0x3340, R0 ;  /* 0x00003340020b7816 */ /* 0x000fe40000000000 */
[----:B------:R-:W-:Y:S02]  /*12a600*/  PRMT R9, R3, 0x3340, R7 ;  /* 0x0000334003097816 */ /* 0x000fe40000000007 */
[----:B------:R-:W-:-:S02]  /*12a610*/  SHF.R.U32.HI R3, RZ, 0x8, R3 ;  /* 0x00000008ff037819 */ /* 0x000fc40000011603 */
[----:B------:R-:W-:Y:S02]  /*12a620*/  SHF.R.U32.HI R7, RZ, 0x8, R7 ;  /* 0x00000008ff077819 */ /* 0x000fe40000011607 */
[----:B------:R-:W-:Y:S02]  /*12a630*/  SHF.R.U32.HI R2, RZ, 0x8, R2 ;  /* 0x00000008ff027819 */ /* 0x000fe40000011602 */
[----:B------:R-:W-:Y:S02]  /*12a640*/  LOP3.LUT R3, R3, 0xffff, RZ, 0xc0, !PT ;  /* 0x0000ffff03037812 */ /* 0x000fe400078ec0ff */
[----:B------:R-:W-:Y:S02]  /*12a650*/  LOP3.LUT R7, R7, 0xffff, RZ, 0xc0, !PT ;  /* 0x0000ffff07077812 */ /* 0x000fe400078ec0ff */
[----:B------:R-:W-:Y:S02]  /*12a660*/  PRMT R9, R9, 0x5410, R11 ;  /* 0x0000541009097816 */ /* 0x000fe4000000000b */
[----:B------:R-:W-:-:S02]  /*12a670*/  LOP3.LUT R2, R2, 0xffff, RZ, 0xc0, !PT ;  /* 0x0000ffff02027812 */ /* 0x000fc400078ec0ff */
[----:B------:R-:W-:Y:S01]  /*12a680*/  PRMT R7, R3, 0x3340, R7 ;  /* 0x0000334003077816 */ /* 0x000fe20000000007 */
[----:B------:R0:W-:Y:S01]  /*12a690*/  STL [R1+0x1aa0], R9 ;  /* 0x001aa00901007387 */ /* 0x0001e20000100800 */
[----:B------:R-:W-:-:S03]  /*12a6a0*/  PRMT R3, R2, 0x3340, R0 ;  /* 0x0000334002037816 */ /* 0x000fc60000000000 */
[----:B------:R-:W-:Y:S01]  /*12a6b0*/  STL.64 [R1+0x958], R12 ;  /* 0x0009580c01007387 */ /* 0x000fe20000100a00 */
[----:B------:R-:W-:-:S03]  /*12a6c0*/  LOP3.LUT R2, R45, 0xffff, RZ, 0xc0, !PT ;  /* 0x0000ffff2d027812 */ /* 0x000fc600078ec0ff */
[----:B------:R1:W-:Y:S04]  /*12a6d0*/  STL [R1+0x580], R7 ;  /* 0x0005800701007387 */ /* 0x0003e80000100800 */
[----:B0-----:R-:W2:Y:S04]  /*12a6e0*/  LDL.LU R9, [R1+0x574c] ;  /* 0x00574c0001097983 */ /* 0x001ea80000300800 */
[----:B------:R0:W-:Y:S04]  /*12a6f0*/  STL [R1+0x308], R3 ;  /* 0x0003080301007387 */ /* 0x0001e80000100800 */
[----:B------:R-:W3:Y:S04]  /*12a700*/  LDL.LU R44, [R1+0x78c] ;  /* 0x00078c00012c7983 */ /* 0x000ee80000300800 */
[----:B------:R-:W4:Y:S01]  /*12a710*/  LDL.LU R45, [R1+0x820] ;  /* 0x00082000012d7983 */ /* 0x000f220000300800 */
[----:B-1----:R-:W-:-:S02]  /*12a720*/  LOP3.LUT R7, R40, 0xffff, RZ, 0xc0, !PT ;  /* 0x0000ffff28077812 */ /* 0x002fc400078ec0ff */
[----:B0-----:R-:W-:Y:S02]  /*12a730*/  LOP3.LUT R3, R31, 0xffff, RZ, 0xc0, !PT ;  /* 0x0000ffff1f037812 */ /* 0x001fe400078ec0ff */
[----:B------:R-:W-:Y:S02]  /*12a740*/  PRMT R14, R7, 0x3340, R0 ;  /* 0x00003340070e7816 */ /* 0x000fe40000000000 */
[----:B------:R-:W-:Y:S02]  /*12a750*/  PRMT R13, R2, 0x3340, R3 ;  /* 0x00003340020d7816 */ /* 0x000fe40000000003 */
[----:B------:R-:W-:Y:S02]  /*12a760*/  LOP3.LUT R11, R39, 0xffff, RZ, 0xc0, !PT ;  /* 0x0000ffff270b7812 */ /* 0x000fe400078ec0ff */
[----:B------:R-:W-:Y:S02]  /*12a770*/  PRMT R13, R13, 0x5410, R14 ;  /* 0x000054100d0d7816 */ /* 0x000fe4000000000e */
[----:B------:R-:W-:-:S02]  /*12a780*/  LOP3.LUT R34, R34, 0xffff, RZ, 0xc0, !PT ;  /* 0x0000ffff22227812 */ /* 0x000fc400078ec0ff */
[----:B------:R-:W-:-:S03]  /*12a790*/  LOP3.LUT R12, R43, 0xffff, RZ, 0xc0, !PT ;  /* 0x0000ffff2b0c7812 */ /* 0x000fc600078ec0ff */
[----:B------:R-:W-:Y:S01]  /*12a7a0*/  STL [R1+0x5eac], R34 ;  /* 0x005eac2201007387 */ /* 0x000fe20000100800 */
[----:B------:R-:W-:-:S03]  /*12a7b0*/  PRMT R14, R34, 0x3340, R0 ;  /* 0x00003340220e7816 */ /* 0x000fc60000000000 */
[----:B------:R0:W-:Y:S02]  /*12a7c0*/  STL [R1+0x1a90], R13 ;  /* 0x001a900d01007387 */ /* 0x0001e40000100800 */
[----:B0-----:R-:W-:-:S04]  /*12a7d0*/  PRMT R13, R11, 0x3340, R12 ;  /* 0x000033400b0d7816 */ /* 0x001fc8000000000c */
[----:B------:R-:W-:Y:S02]  /*12a7e0*/  PRMT R13, R13, 0x5410, R14 ;  /* 0x000054100d0d7816 */ /* 0x000fe4000000000e */
[----:B------:R-:W-:-:S05]  /*12a7f0*/  IADD3 R14, P1, R8, R55, RZ ;  /* 0x00000037080e7210 */ /* 0x000fca0007f3e0ff */
[----:B------:R-:W-:Y:S01]  /*12a800*/  IMAD.X R15, R5, 0x1, R54, P1 ;  /* 0x00000001050f7824 */ /* 0x000fe200008e0636 */
[----:B------:R-:W-:Y:S04]  /*12a810*/  STL [R1+0x1a98], R13 ;  /* 0x001a980d01007387 */ /* 0x000fe80000100800 */
[----:B------:R-:W4:Y:S04]  /*12a820*/  LDL.LU R40, [R1+0x5750] ;  /* 0x0057500001287983 */ /* 0x000f280000300800 */
[----:B------:R-:W-:Y:S01]  /*12a830*/  STL.64 [R1+0x950], R14 ;  /* 0x0009500e01007387 */ /* 0x000fe20000100a00 */
[----:B------:R-:W-:-:S03]  /*12a840*/  SHF.R.U32.HI R11, RZ, 0x8, R11 ;  /* 0x00000008ff0b7819 */ /* 0x000fc6000001160b */
[----:B------:R-:W4:Y:S01]  /*12a850*/  LDL.LU R31, [R1+0x790] ;  /* 0x00079000011f7983 */ /* 0x000f220000300800 */
[----:B------:R-:W-:-:S03]  /*12a860*/  SHF.R.U32.HI R12, RZ, 0x8, R12 ;  /* 0x00000008ff0c7819 */ /* 0x000fc6000001160c */
[----:B------:R-:W4:Y:S01]  /*12a870*/  LDL.LU R39, [R1+0x824] ;  /* 0x0008240001277983 */ /* 0x000f220000300800 */
[----:B------:R-:W-:Y:S02]  /*12a880*/  SHF.R.U32.HI R2, RZ, 0x8, R2 ;  /* 0x00000008ff027819 */ /* 0x000fe40000011602 */
[----:B------:R-:W-:Y:S02]  /*12a890*/  SHF.R.U32.HI R3, RZ, 0x8, R3 ;  /* 0x00000008ff037819 */ /* 0x000fe40000011603 */
[----:B------:R-:W-:Y:S02]  /*12a8a0*/  LOP3.LUT R11, R11, 0xffff, RZ, 0xc0, !PT ;  /* 0x0000ffff0b0b7812 */ /* 0x000fe400078ec0ff */
[----:B------:R-:W-:Y:S02]  /*12a8b0*/  LOP3.LUT R12, R12, 0xffff, RZ, 0xc0, !PT ;  /* 0x0000ffff0c0c7812 */ /* 0x000fe400078ec0ff */
[----:B------:R-:W-:Y:S02]  /*12a8c0*/  LOP3.LUT R2, R2, 0xffff, RZ, 0xc0, !PT ;  /* 0x0000ffff02027812 */ /* 0x000fe400078ec0ff */
[----:B------:R-:W-:-:S02]  /*12a8d0*/  LOP3.LUT R3, R3, 0xffff, RZ, 0xc0, !PT ;  /* 0x0000ffff03037812 */ /* 0x000fc400078ec0ff */
[----:B------:R-:W-:Y:S02]  /*12a8e0*/  PRMT R43, R11, 0x3340, R12 ;  /* 0x000033400b2b7816 */ /* 0x000fe4000000000c */
[----:B------:R-:W-:-:S03]  /*12a8f0*/  PRMT R11, R2, 0x3340, R3 ;  /* 0x00003340020b7816 */ /* 0x000fc60000000003 */
[----:B------:R-:W-:Y:S04]  /*12a900*/  STL [R1+0x5cd8], R43 ;  /* 0x005cd82b01007387 */ /* 0x000fe80000100800 */
[----:B------:R4:W-:Y:S01]  /*12a910*/  STL [R1+0x500], R11 ;  /* 0x0005000b01007387 */ /* 0x0009e20000100800 */
[----:B--2---:R-:W-:Y:S02]  /*12a920*/  LOP3.LUT R3, R9, 0xffff, RZ, 0xc0, !PT ;  /* 0x0000ffff09037812 */ /* 0x004fe400078ec0ff */
[----:B---3--:R-:W-:Y:S02]  /*12a930*/  LOP3.LUT R2, R44, 0xffff, RZ, 0xc0, !PT ;  /* 0x0000ffff2c027812 */ /* 0x008fe400078ec0ff */
[----:B----4-:R-:W-:Y:S02]  /*12a940*/  LOP3.LUT R11, R45, 0xffff, RZ, 0xc0, !PT ;  /* 0x0000ffff2d0b7812 */ /* 0x010fe400078ec0ff */
[----:B------:R-:W-:-:S02]  /*12a950*/  PRMT R12, R2, 0x3340, R0 ;  /* 0x00003340020c7816 */ /* 0x000fc40000000000 */
[----:B------:R-:W-:-:S04]  /*12a960*/  PRMT R9, R3, 0x3340, R11 ;  /* 0x0000334003097816 */ /* 0x000fc8000000000b */
[----:B------:R-:W-:Y:S02]  /*12a970*/  PRMT R9, R9, 0x5410, R12 ;  /* 0x0000541009097816 */ /* 0x000fe4000000000c */
[----:B------:R-:W-:-:S03]  /*12a980*/  IADD3 R12, P1, R8, R53, RZ ;  /* 0x00000035080c7210 */ /* 0x000fc60007f3e0ff */
[----:B------:R0:W-:Y:S02]  /*12a990*/  STL [R1+0x1a54], R9 ;  /* 0x001a540901007387 */ /* 0x0001e40000100800 */
[----:B------:R-:W-:Y:S02]  /*12a9a0*/  IMAD.X R13, R5, 0x1, R52, P1 ;  /* 0x00000001050d7824 */ /* 0x000fe400008e0634 */
[----:B0-----:R-:W2:Y:S04]  /*12a9b0*/  LDL.LU R9, [R1+0x648] ;  /* 0x0006480001097983 */ /* 0x001ea80000300800 */
        /* <DEDUP_REMOVED lines=11> */
[----:B------:R0:W-:Y:S04]  /*12aa70*/  STL [R1+0x4fc], R3 ;  /* 0x0004fc0301007387 */ /* 0x0001e80000100800 */
[----:B------:R1:W-:Y:S01]  /*12aa80*/  STL [R1+0x304], R11 ;  /* 0x0003040b01007387 */ /* 0x0003e20000100800 */
[----:B------:R-:W-:Y:S02]  /*12aa90*/  LOP3.LUT R2, R40, 0xffff, RZ, 0xc0, !PT ;  /* 0x0000ffff28027812 */ /* 0x000fe400078ec0ff */
[----:B0-----:R-:W-:Y:S02]  /*12aaa0*/  LOP3.LUT R3, R31, 0xffff, RZ, 0xc0, !PT ;  /* 0x0000ffff1f037812 */ /* 0x001fe400078ec0ff */
[----:B-1----:R-:W-:Y:S02]  /*12aab0*/  LOP3.LUT R11, R39, 0xffff, RZ, 0xc0, !PT ;  /* 0x0000ffff270b7812 */ /* 0x002fe400078ec0ff */
[----:B------:R-:W-:-:S02]  /*12aac0*/  PRMT R13, R3, 0x3340, R0 ;  /* 0x00003340030d7816 */ /* 0x000fc40000000000 */
[----:B------:R-:W-:Y:S01]  /*12aad0*/  PRMT R12, R2, 0x3340, R11 ;  /* 0x00003340020c7816 */ /* 0x000fe2000000000b */
[----:B------:R0:W-:Y:S03]  /*12aae0*/  STL [R1+0x5eb0], R3 ;  /* 0x005eb00301007387 */ /* 0x0001e60000100800 */
[----:B0-----:R-:W-:Y:S02]  /*12aaf0*/  PRMT R3, R12, 0x5410, R13 ;  /* 0x000054100c037816 */ /* 0x001fe4000000000d */
[----:B------:R-:W-:-:S05]  /*12ab00*/  IADD3 R12, P1, R8, R51, RZ ;  /* 0x00000033080c7210 */ /* 0x000fca0007f3e0ff */
[----:B------:R-:W-:Y:S01]  /*12ab10*/  IMAD.X R13, R5, 0x1, R50, P1 ;  /* 0x00000001050d7824 */ /* 0x000fe200008e0632 */
[----:B------:R0:W-:Y:S04]  /*12ab20*/  STL [R1+0x19dc], R3 ;  /* 0x0019dc0301007387 */ /* 0x0001e80000100800 */
[----:B------:R-:W4:Y:S01]  /*12ab30*/  LDL.LU R41, [R1+0x600] ;  /* 0x0006000001297983 */ /* 0x000f220000300800 */
[----:B------:R-:W-:-:S03]  /*12ab40*/  SHF.R.U32.HI R2, RZ, 0x8, R2 ;  /* 0x00000008ff027819 */ /* 0x000fc60000011602 */
[----:B------:R-:W-:Y:S01]  /*12ab50*/  STL.64 [R1+0x940], R12 ;  /* 0x0009400c01007387 */ /* 0x000fe20000100a00 */
[----:B------:R-:W-:-:S03]  /*12ab60*/  SHF.R.U32.HI R7, RZ, 0x8, R7 ;  /* 0x00000008ff077819 */ /* 0x000fc60000011607 */
[----:B------:R-:W4:Y:S01]  /*12ab70*/  LDL.LU R40, [R1+0x28c] ;  /* 0x00028c0001287983 */ /* 0x000f220000300800 */
[----:B0-----:R-:W-:-:S03]  /*12ab80*/  SHF.R.U32.HI R3, RZ, 0x8, R11 ;  /* 0x00000008ff037819 */ /* 0x001fc6000001160b */
[----:B------:R-:W4:Y:S01]  /*12ab90*/  LDL.LU R31, [R1+0x3cc] ;  /* 0x0003cc00011f7983 */ /* 0x000f220000300800 */
[----:B------:R-:W-:Y:S02]  /*12aba0*/  LOP3.LUT R2, R2, 0xffff, RZ, 0xc0, !PT ;  /* 0x0000ffff02027812 */ /* 0x000fe400078ec0ff */
[----:B------:R-:W-:Y:S02]  /*12abb0*/  LOP3.LUT R3, R3, 0xffff, RZ, 0xc0, !PT ;  /* 0x0000ffff03037812 */ /* 0x000fe400078ec0ff */
[----:B------:R-:W-:Y:S02]  /*12abc0*/  LOP3.LUT R7, R7, 0xffff, RZ, 0xc0, !PT ;  /* 0x0000ffff07077812 */ /* 0x000fe400078ec0ff */
[----:B------:R-:W-:Y:S02]  /*12abd0*/  PRMT R39, R2, 0x3340, R3 ;  /* 0x0000334002277816 */ /* 0x000fe40000000003 */
[----:B------:R-:W-:-:S03]  /*12abe0*/  PRMT R7, R7, 0x3340, R0 ;  /* 0x0000334007077816 */ /* 0x000fc60000000000 */
[----:B------:R-:W-:Y:S04]  /*12abf0*/  STL [R1+0x5cdc], R39 ;  /* 0x005cdc2701007387 */ /* 0x000fe80000100800 */
[----:B------:R4:W-:Y:S01]  /*12ac00*/  STL [R1+0x300], R7 ;  /* 0x0003000701007387 */ /* 0x0009e20000100800 */
[----:B--2---:R-:W-:Y:S02]  /*12ac10*/  LOP3.LUT R3, R9, 0xffff, RZ, 0xc0, !PT ;  /* 0x0000ffff09037812 */ /* 0x004fe400078ec0ff */
[----:B---3--:R-:W-:-:S04]  /*12ac20*/  LOP3.LUT R2, R44, 0xffff, RZ, 0xc0, !PT ;  /* 0x0000ffff2c027812 */ /* 0x008fc800078ec0ff */
[----:B------:R-:W-:Y:S02]  /*12ac30*/  PRMT R11, R2, 0x3340, R0 ;  /* 0x00003340020b7816 */ /* 0x000fe40000000000 */
[----:B----4-:R-:W-:-:S04]  /*12ac40*/  LOP3.LUT R7, R45, 0xffff, RZ, 0xc0, !PT ;  /* 0x0000ffff2d077812 */ /* 0x010fc800078ec0ff */
[----:B------:R-:W-:-:S04]  /*12ac50*/  PRMT R9, R3, 0x3340, R7 ;  /* 0x0000334003097816 */ /* 0x000fc80000000007 */
[----:B------:R-:W-:Y:S02]  /*12ac60*/  PRMT R11, R9, 0x5410, R11 ;  /* 0x00005410090b7816 */ /* 0x000fe4000000000b */
[----:B------:R-:W2:Y:S04]  /*12ac70*/  LDL.LU R9, [R1+0x380] ;  /* 0x0003800001097983 */ /* 0x000ea80000300800 */
[----:B------:R-:W3:Y:S04]  /*12ac80*/  LDL.LU R44, [R1+0x65c] ;  /* 0x00065c00012c7983 */ /* 0x000ee80000300800 */
[----:B------:R-:W-:Y:S04]  /*12ac90*/  STL [R1+0x198c], R11 ;  /* 0x00198c0b01007387 */ /* 0x000fe80000100800 */
[----:B------:R-:W4:Y:S01]  /*12aca0*/  LDL.LU R45, [R1+0x43c] ;  /* 0x00043c00012d7983 */ /* 0x000f220000300800 */
[----:B------:R-:W-:-:S02]  /*12acb0*/  IADD3 R12, P1, R8, R49, RZ ;  /* 0x00000031080c7210 */ /* 0x000fc40007f3e0ff */
[----:B------:R-:W-:-:S03]  /*12acc0*/  SHF.R.U32.HI R3, RZ, 0x8, R3 ;  /* 0x00000008ff037819 */ /* 0x000fc60000011603 */
[----:B------:R-:W-:Y:S01]  /*12acd0*/  IMAD.X R13, R5, 0x1, R47, P1 ;  /* 0x00000001050d7824 */ /* 0x000fe200008e062f */
[----:B------:R-:W-:Y:S02]  /*12ace0*/  SHF.R.U32.HI R7, RZ, 0x8, R7 ;  /* 0x00000008ff077819 */ /* 0x000fe40000011607 */
[----:B------:R-:W-:Y:S02]  /*12acf0*/  SHF.R.U32.HI R2, RZ, 0x8, R2 ;  /* 0x00000008ff027819 */ /* 0x000fe40000011602 */
[----:B------:R0:W-:Y:S01]  /*12ad00*/  STL.64 [R1+0x930], R12 ;  /* 0x0009300c01007387 */ /* 0x0001e20000100a00 */
[----:B------:R-:W-:Y:S02]  /*12ad10*/  LOP3.LUT R3, R3, 0xffff, RZ, 0xc0, !PT ;  /* 0x0000ffff03037812 */ /* 0x000fe400078ec0ff */
[----:B------:R-:W-:Y:S02]  /*12ad20*/  LOP3.LUT R7, R7, 0xffff, RZ, 0xc0, !PT ;  /* 0x0000ffff07077812 */ /* 0x000fe400078ec0ff */
[----:B------:R-:W-:-:S02]  /*12ad30*/  LOP3.LUT R2, R2, 0xffff, RZ, 0xc0, !PT ;  /* 0x0000ffff02027812 */ /* 0x000fc400078ec0ff */
[----:B------:R-:W-:Y:S02]  /*12ad40*/  PRMT R3, R3, 0x3340, R7 ;  /* 0x0000334003037816 */ /* 0x000fe40000000007 */
[----:B0-----:R-:W-:-:S03]  /*12ad50*/  IADD3 R12, P1, R8, R48, RZ ;  /* 0x00000030080c7210 */ /* 0x001fc60007f3e0ff */
[----:B------:R0:W-:Y:S02]  /*12ad60*/  STL [R1+0x4f4], R3 ;  /* 0x0004f40301007387 */ /* 0x0001e40000100800 */
[----:B------:R-:W-:Y:S01]  /*12ad70*/  IMAD.X R13, R5, 0x1, R46, P1 ;  /* 0x00000001050d7824 */ /* 0x000fe200008e062e */
[----:B------:R-:W-:-:S04]  /*12ad80*/  PRMT R5, R2, 0x3340, R0 ;  /* 0x0000334002057816 */ /* 0x000fc80000000000 */
[----:B------:R-:W-:Y:S04]  /*12ad90*/  STL.64 [R1+0x938], R12 ;  /* 0x0009380c01007387 */ /* 0x000fe80000100a00 */
[----:B------:R1:W-:Y:S01]  /*12ada0*/  STL [R1+0x2fc], R5 ;  /* 0x0002fc0501007387 */ /* 0x0003e20000100800 */
[----:B0-----:R-:W-:Y:S02]  /*12adb0*/  LOP3.LUT R3, R41, 0xffff, RZ, 0xc0, !PT ;  /* 0x0000ffff29037812 */ /* 0x001fe400078ec0ff */
[----:B------:R-:W-:Y:S02]  /*12adc0*/  LOP3.LUT R2, R40, 0xffff, RZ, 0xc0, !PT ;  /* 0x0000ffff28027812 */ /* 0x000fe400078ec0ff */
[----:B-1----:R-:W-:Y:S02]  /*12add0*/  LOP3.LUT R5, R31, 0xffff, RZ, 0xc0, !PT ;  /* 0x0000ffff1f057812 */ /* 0x002fe400078ec0ff */
[----:B------:R-:W-:-:S02]  /*12ade0*/  PRMT R11, R2, 0x3340, R0 ;  /* 0x00003340020b7816 */ /* 0x000fc40000000000 */
[----:B------:R-:W-:-:S04]  /*12adf0*/  PRMT R7, R3, 0x3340, R5 ;  /* 0x0000334003077816 */ /* 0x000fc80000000005 */
[----:B------:R-:W-:Y:S02]  /*12ae00*/  PRMT R7, R7, 0x5410, R11 ;  /* 0x0000541007077816 */ /* 0x000fe4000000000b */
[----:B------:R-:W-:-:S03]  /*12ae10*/  SHF.R.U32.HI R3, RZ, 0x8, R3 ;  /* 0x00000008ff037819 */ /* 0x000fc60000011603 */
[----:B------:R-:W-:Y:S01]  /*12ae20*/  STL [R1+0x1988], R7 ;  /* 0x0019880701007387 */ /* 0x000fe20000100800 */
[----:B------:R-:W-:-:S03]  /*12ae30*/  SHF.R.U32.HI R5, RZ, 0x8, R5 ;  /* 0x00000008ff057819 */ /* 0x000fc60000011605 */
[----:B------:R-:W4:Y:S01]  /*12ae40*/  LDL.LU R33, [R1+0x57a8] ;  /* 0x0057a80001217983 */ /* 0x000f220000300800 */
[----:B------:R-:W-:-:S03]  /*12ae50*/  SHF.R.U32.HI R2, RZ, 0x8, R2 ;  /* 0x00000008ff027819 */ /* 0x000fc60000011602 */
[----:B------:R-:W4:Y:S04]  /*12ae60*/  LDL.LU R40, [R1+0x80c] ;  /* 0x00080c0001287983 */ /* 0x000f280000300800 */
[----:B------:R-:W4:Y:S01]  /*12ae70*/  LDL.LU R31, [R1+0x850] ;  /* 0x00085000011f7983 */ /* 0x000f220000300800 */
[----:B------:R-:W-:Y:S02]  /*12ae80*/  LOP3.LUT R3, R3, 0xffff, RZ, 0xc0, !PT ;  /* 0x0000ffff03037812 */ /* 0x000fe400078ec0ff */
[----:B------:R-:W-:Y:S02]  /*12ae90*/  LOP3.LUT R5, R5, 0xffff, RZ, 0xc0, !PT ;  /* 0x0000ffff05057812 */ /* 0x000fe400078ec0ff */
[----:B------:R-:W-:Y:S02]  /*12aea0*/  LOP3.LUT R2, R2, 0xffff, RZ, 0xc0, !PT ;  /* 0x0000ffff02027812 */ /* 0x000fe400078ec0ff */
[----:B------:R-:W-:-:S02]  /*12aeb0*/  PRMT R5, R3, 0x3340, R5 ;  /* 0x0000334003057816 */ /* 0x000fc40000000005 */
[----:B------:R-:W-:-:S03]  /*12aec0*/  PRMT R3, R2, 0x3340, R0 ;  /* 0x0000334002037816 */ /* 0x000fc60000000000 */
[----:B------:R-:W-:Y:S04]  /*12aed0*/  STL [R1+0x4ec], R5 ;  /* 0x0004ec0501007387 */ /* 0x000fe80000100800 */
[----:B------:R0:W-:Y:S02]  /*12aee0*/  STL [R1+0x2f8], R3 ;  /* 0x0002f80301007387 */ /* 0x0001e40000100800 */
[----:B0-----:R-:W-:Y:S01]  /*12aef0*/  VIADD R3, R8, UR6 ;  /* 0x0000000608037c36 */ /* 0x001fe20008000000 */
[----:B------:R-:W-:-:S04]  /*12af00*/  ULDC UR6, c[0x0][0x248] ;  /* 0x0000920000067ab9 */ /* 0x000fc80000000800 */
[----:B------:R-:W-:Y:S02]  /*12af10*/  SHF.R.S32.HI R11, RZ, 0x1f, R3 ;  /* 0x0000001fff0b7819 */ /* 0x000fe40000011403 */
[----:B------:R-:W-:-:S05]  /*12af20*/  IADD3 R12, P1, R3, R59, RZ ;  /* 0x0000003b030c7210 */ /* 0x000fca0007f3e0ff */
[----:B------:R-:W-:Y:S01]  /*12af30*/  IMAD.X R13, R11, 0x1, R58, P1 ;  /* 0x000000010b0d7824 */ /* 0x000fe200008e063a */
[----:B--2---:R-:W-:Y:S02]  /*12af40*/  LOP3.LUT R2, R9, 0xffff, RZ, 0xc0, !PT ;  /* 0x0000ffff09027812 */ /* 0x004fe400078ec0ff */
[----:B---3--:R-:W-:Y:S02]  /*12af50*/  LOP3.LUT R5, R44, 0xffff, RZ, 0xc0, !PT ;  /* 0x0000ffff2c057812 */ /* 0x008fe400078ec0ff */
[----:B------:R-:W-:Y:S02]  /*12af60*/  PRMT R9, R2, 0x3340, R0 ;  /* 0x0000334002097816 */ /* 0x000fe40000000000 */
[----:B----4-:R-:W-:-:S04]  /*12af70*/  LOP3.LUT R7, R45, 0xffff, RZ, 0xc0, !PT ;  /* 0x0000ffff2d077812 */ /* 0x010fc800078ec0ff */
[----:B------:R-:W-:-:S04]  /*12af80*/  PRMT R8, R5, 0x3340, R7 ;  /* 0x0000334005087816 */ /* 0x000fc80000000007 */
[----:B------:R-:W-:Y:S02]  /*12af90*/  PRMT R8, R8, 0x5410, R9 ;  /* 0x0000541008087816 */ /* 0x000fe40000000009 */
[----:B------:R-:W2:Y:S04]  /*12afa0*/  LDL.LU R9, [R1+0x618] ;  /* 0x0006180001097983 */ /* 0x000ea80000300800 */
[----:B------:R0:W-:Y:S04]  /*12afb0*/  STL [R1+0x1984], R8 ;  /* 0x0019840801007387 */ /* 0x0001e80000100800 */
[----:B------:R-:W3:Y:S04]  /*12afc0*/  LDL.LU R37, [R1+0x2a8] ;  /* 0x0002a80001257983 */ /* 0x000ee80000300800 */
[----:B------:R1:W-:Y:S04]  /*12afd0*/  STL.64 [R1+0x928], R12 ;  /* 0x0009280c01007387 */ /* 0x0003e80000100a00 */
[----:B0-----:R-:W4:Y:S04]  /*12afe0*/  LDL.LU R8, [R1+0x3e0] ;  /* 0x0003e00001087983 */ /* 0x001f280000300800 */
        /* <DEDUP_REMOVED lines=9> */
[----:B-1----:R-:W-:-:S02]  /*12b080*/  PRMT R12, R5, 0x3340, R7 ;  /* 0x00003340050c7816 */ /* 0x002fc40000000007 */
[----:B------:R-:W-:-:S03]  /*12b090*/  PRMT R7, R2, 0x3340, R0 ;  /* 0x0000334002077816 */ /* 0x000fc60000000000 */
[----:B------:R-:W-:Y:S04]  /*12b0a0*/  STL [R1+0x4e0], R12 ;  /* 0x0004e00c01007387 */ /* 0x000fe80000100800 */
[----:B------:R0:W-:Y:S01]  /*12b0b0*/  STL [R1+0x2f4], R7 ;  /* 0x0002f40701007387 */ /* 0x0001e20000100800 */
[----:B------:R-:W-:Y:S02]  /*12b0c0*/  LOP3.LUT R5, R33, 0xffff, RZ, 0xc0, !PT ;  /* 0x0000ffff21057812 */ /* 0x000fe400078ec0ff */
[----:B------:R-:W-:Y:S02]  /*12b0d0*/  LOP3.LUT R2, R40, 0xffff, RZ, 0xc0, !PT ;  /* 0x0000ffff28027812 */ /* 0x000fe400078ec0ff */
[----:B0-----:R-:W-:Y:S02]  /*12b0e0*/  LOP3.LUT R7, R31, 0xffff, RZ, 0xc0, !PT ;  /* 0x0000ffff1f077812 */ /* 0x001fe400078ec0ff */
[----:B------:R-:W-:-:S02]  /*12b0f0*/  PRMT R13, R2, 0x3340, R0 ;  /* 0x00003340020d7816 */ /* 0x000fc40000000000 */
[----:B------:R-:W-:Y:S02]  /*12b100*/  PRMT R12, R5, 0x3340, R7 ;  /* 0x00003340050c7816 */ /* 0x000fe40000000007 */
[----:B------:R-:W-:Y:S02]  /*12b110*/  SHF.R.U32.HI R5, RZ, 0x8, R5 ;  /* 0x00000008ff057819 */ /* 0x000fe40000011605 */
[----:B------:R-:W-:Y:S02]  /*12b120*/  SHF.R.U32.HI R7, RZ, 0x8, R7 ;  /* 0x00000008ff077819 */ /* 0x000fe40000011607 */
[----:B------:R-:W-:Y:S02]  /*12b130*/  PRMT R14, R12, 0x5410, R13 ;  /* 0x000054100c0e7816 */ /* 0x000fe4000000000d */
[----:B------:R-:W-:Y:S02]  /*12b140*/  IADD3 R12, P1, R3, R61, RZ ;  /* 0x0000003d030c7210 */ /* 0x000fe40007f3e0ff */
[----:B------:R-:W-:-:S02]  /*12b150*/  SHF.R.U32.HI R2, RZ, 0x8, R2 ;  /* 0x00000008ff027819 */ /* 0x000fc40000011602 */
[----:B------:R-:W-:Y:S02]  /*12b160*/  LOP3.LUT R5, R5, 0xffff, RZ, 0xc0, !PT ;  /* 0x0000ffff05057812 */ /* 0x000fe400078ec0ff */
[----:B------:R-:W-:Y:S01]  /*12b170*/  LOP3.LUT R7, R7, 0xffff, RZ, 0xc0, !PT ;  /* 0x0000ffff07077812 */ /* 0x000fe200078ec0ff */
[----:B------:R-:W-:Y:S01]  /*12b180*/  IMAD.X R13, R11, 0x1, R60, P1 ;  /* 0x000000010b0d7824 */ /* 0x000fe200008e063c */
[----:B------:R-:W-:Y:S02]  /*12b190*/  LOP3.LUT R2, R2, 0xffff, RZ, 0xc0, !PT ;  /* 0x0000ffff02027812 */ /* 0x000fe400078ec0ff */
[----:B------:R-:W-:Y:S01]  /*12b1a0*/  PRMT R7, R5, 0x3340, R7 ;  /* 0x0000334005077816 */ /* 0x000fe20000000007 */
[----:B------:R0:W-:Y:S01]  /*12b1b0*/  STL [R1+0x1980], R14 ;  /* 0x0019800e01007387 */ /* 0x0001e20000100800 */
[----:B------:R-:W-:-:S03]  /*12b1c0*/  PRMT R2, R2, 0x3340, R0 ;  /* 0x0000334002027816 */ /* 0x000fc60000000000 */
[----:B------:R1:W-:Y:S04]  /*12b1d0*/  STL.64 [R1+0x920], R12 ;  /* 0x0009200c01007387 */ /* 0x0003e80000100a00 */
[----:B------:R-:W-:Y:S04]  /*12b1e0*/  STL [R1+0x4d8], R7 ;  /* 0x0004d80701007387 */ /* 0x000fe80000100800 */
[----:B------:R-:W4:Y:S04]  /*12b1f0*/  LDL.LU R40, [R1+0x5770] ;  /* 0x0057700001287983 */ /* 0x000f280000300800 */
[----:B------:R1:W-:Y:S04]  /*12b200*/  STL [R1+0x2f0], R2 ;  /* 0x0002f00201007387 */ /* 0x0003e80000100800 */
[----:B------:R-:W4:Y:S01]  /*12b210*/  LDL.LU R31, [R1+0x7d4] ;  /* 0x0007d400011f7983 */ /* 0x000f220000300800 */
[----:B--2---:R-:W-:-:S03]  /*12b220*/  LOP3.LUT R5, R9, 0xffff, RZ, 0xc0, !PT ;  /* 0x0000ffff09057812 */ /* 0x004fc600078ec0ff */
[----:B------:R-:W2:Y:S01]  /*12b230*/  LDL.LU R9, [R1+0x840] ;  /* 0x0008400001097983 */ /* 0x000ea20000300800 */
[----:B---3--:R-:W-:-:S04]  /*12b240*/  LOP3.LUT R27, R37, 0xffff, RZ, 0xc0, !PT ;  /* 0x0000ffff251b7812 */ /* 0x008fc800078ec0ff */
[----:B0-----:R-:W-:Y:S02]  /*12b250*/  PRMT R14, R27, 0x3340, R0 ;  /* 0x000033401b0e7816 */ /* 0x001fe40000000000 */
[----:B----4-:R-:W-:-:S04]  /*12b260*/  LOP3.LUT R8, R8, 0xffff, RZ, 0xc0, !PT ;  /* 0x0000ffff08087812 */ /* 0x010fc800078ec0ff */
[----:B-1----:R-:W-:Y:S02]  /*12b270*/  PRMT R13, R5, 0x3340, R8 ;  /* 0x00003340050d7816 */ /* 0x002fe40000000008 */
[----:B------:R-:W-:Y:S02]  /*12b280*/  LOP3.LUT R2, R41, 0xffff, RZ, 0xc0, !PT ;  /* 0x0000ffff29027812 */ /* 0x000fe400078ec0ff */
[----:B------:R-:W-:Y:S02]  /*12b290*/  LOP3.LUT R12, R44, 0xffff, RZ, 0xc0, !PT ;  /* 0x0000ffff2c0c7812 */ /* 0x000fe400078ec0ff */
[----:B------:R-:W-:Y:S02]  /*12b2a0*/  LOP3.LUT R7, R45, 0xffff, RZ, 0xc0, !PT ;  /* 0x0000ffff2d077812 */ /* 0x000fe400078ec0ff */
[----:B------:R-:W-:Y:S02]  /*12b2b0*/  PRMT R15, R13, 0x5410, R14 ;  /* 0x000054100d0f7816 */ /* 0x000fe4000000000e */
[----:B------:R-:W-:-:S02]  /*12b2c0*/  PRMT R14, R12, 0x3340, R0 ;  /* 0x000033400c0e7816 */ /* 0x000fc40000000000 */
[----:B------:R-:W-:-:S04]  /*12b2d0*/  PRMT R13, R2, 0x3340, R7 ;  /* 0x00003340020d7816 */ /* 0x000fc80000000007 */
[----:B------:R-:W-:Y:S02]  /*12b2e0*/  PRMT R13, R13, 0x5410, R14 ;  /* 0x000054100d0d7816 */ /* 0x000fe4000000000e */
[----:B------:R-:W-:Y:S01]  /*12b2f0*/  IADD3 R14, P1, R3, R57, RZ ;  /* 0x00000039030e7210 */ /* 0x000fe20007f3e0ff */
[----:B------:R-:W-:Y:S04]  /*12b300*/  STL [R1+0x5eb4], R27 ;  /* 0x005eb41b01007387 */ /* 0x000fe80000100800 */
[----:B------:R0:W-:Y:S04]  /*12b310*/  STL [R1+0x197c], R15 ;  /* 0x00197c0f01007387 */ /* 0x0001e80000100800 */
[----:B------:R1:W-:Y:S04]  /*12b320*/  STL [R1+0x1978], R13 ;  /* 0x0019780d01007387 */ /* 0x0003e80000100800 */
[----:B------:R-:W3:Y:S01]  /*12b330*/  LDL.LU R44, [R1+0x5774] ;  /* 0x00577400012c7983 */ /* 0x000ee20000300800 */
[----:B0-----:R-:W-:Y:S01]  /*12b340*/  IMAD.X R15, R11, 0x1, R56, P1 ;  /* 0x000000010b0f7824 */ /* 0x001fe200008e0638 */
[----:B-1----:R-:W-:-:S04]  /*12b350*/  SHF.R.U32.HI R13, RZ, 0x8, R8 ;  /* 0x00000008ff0d7819 */ /* 0x002fc80000011608 */
[----:B------:R0:W-:Y:S04]  /*12b360*/  STL.64 [R1+0x900], R14 ;  /* 0x0009000e01007387 */ /* 0x0001e80000100a00 */
[----:B------:R-:W4:Y:S04]  /*12b370*/  LDL.LU R8, [R1+0x7d8] ;  /* 0x0007d80001087983 */ /* 0x000f280000300800 */
        /* <DEDUP_REMOVED lines=12> */
[----:B0-----:R-:W-:Y:S02]  /*12b440*/  IADD3 R14, P1, R3, R55, RZ ;  /* 0x00000037030e7210 */ /* 0x001fe40007f3e0ff */
[----:B-1----:R-:W-:Y:S02]  /*12b450*/  LOP3.LUT R5, R40, 0xffff, RZ, 0xc0, !PT ;  /* 0x0000ffff28057812 */ /* 0x002fe400078ec0ff */
[----:B------:R-:W-:-:S04]  /*12b460*/  LOP3.LUT R2, R31, 0xffff, RZ, 0xc0, !PT ;  /* 0x0000ffff1f027812 */ /* 0x000fc800078ec0ff */
[----:B------:R-:W-:Y:S01]  /*12b470*/  PRMT R13, R2, 0x3340, R0 ;  /* 0x00003340020d7816 */ /* 0x000fe20000000000 */
[----:B------:R-:W-:Y:S01]  /*12b480*/  IMAD.X R15, R11, 0x1, R54, P1 ;  /* 0x000000010b0f7824 */ /* 0x000fe200008e0636 */
[----:B------:R-:W-:-:S04]  /*12b490*/  SHF.R.U32.HI R2, RZ, 0x8, R2 ;  /* 0x00000008ff027819 */ /* 0x000fc80000011602 */
[----:B------:R-:W-:Y:S02]  /*12b4a0*/  LOP3.LUT R2, R2, 0xffff, RZ, 0xc0, !PT ;  /* 0x0000ffff02027812 */ /* 0x000fe400078ec0ff */
[----:B--2---:R-:W-:-:S04]  /*12b4b0*/  LOP3.LUT R7, R9, 0xffff, RZ, 0xc0, !PT ;  /* 0x0000ffff09077812 */ /* 0x004fc800078ec0ff */
[----:B------:R-:W-:-:S04]  /*12b4c0*/  PRMT R9, R5, 0x3340, R7 ;  /* 0x0000334005097816 */ /* 0x000fc80000000007 */
[----:B------:R-:W-:-:S05]  /*12b4d0*/  PRMT R9, R9, 0x5410, R13 ;  /* 0x0000541009097816 */ /* 0x000fca000000000d */
[----:B------:R0:W-:Y:S04]  /*12b4e0*/  STL [R1+0x1974], R9 ;  /* 0x0019740901007387 */ /* 0x0001e80000100800 */
[----:B------:R-:W2:Y:S01]  /*12b4f0*/  LDL.LU R40, [R1+0x698] ;  /* 0x0006980001287983 */ /* 0x000ea20000300800 */
[----:B------:R-:W-:-:S03]  /*12b500*/  SHF.R.U32.HI R5, RZ, 0x8, R5 ;  /* 0x00000008ff057819 */ /* 0x000fc60000011605 */
[----:B------:R-:W2:Y:S01]  /*12b510*/  LDL.LU R31, [R1+0x384] ;  /* 0x00038400011f7983 */ /* 0x000ea20000300800 */
[----:B------:R-:W-:-:S03]  /*12b520*/  SHF.R.U32.HI R7, RZ, 0x8, R7 ;  /* 0x00000008ff077819 */ /* 0x000fc60000011607 */
[----:B------:R-:W-:Y:S04]  /*12b530*/  STL.64 [R1+0x910], R14 ;  /* 0x0009100e01007387 */ /* 0x000fe80000100a00 */
[----:B0-----:R-:W2:Y:S01]  /*12b540*/  LDL.LU R9, [R1+0x5ec] ;  /* 0x0005ec0001097983 */ /* 0x001ea20000300800 */
[----:B------:R-:W-:Y:S02]  /*12b550*/  LOP3.LUT R5, R5, 0xffff, RZ, 0xc0, !PT ;  /* 0x0000ffff05057812 */ /* 0x000fe400078ec0ff */
[----:B------:R-:W-:-:S04]  /*12b560*/  LOP3.LUT R7, R7, 0xffff, RZ, 0xc0, !PT ;  /* 0x0000ffff07077812 */ /* 0x000fc800078ec0ff */
[----:B------:R-:W-:Y:S02]  /*12b570*/  PRMT R7, R5, 0x3340, R7 ;  /* 0x0000334005077816 */ /* 0x000fe40000000007 */
[----:B------:R-:W-:-:S03]  /*12b580*/  PRMT R5, R2, 0x3340, R0 ;  /* 0x0000334002057816 */ /* 0x000fc60000000000 */
[----:B------:R4:W-:Y:S04]  /*12b590*/  STL [R1+0x4c8], R7 ;  /* 0x0004c80701007387 */ /* 0x0009e80000100800 */
[----:B------:R0:W-:Y:S01]  /*12b5a0*/  STL [R1+0x2ec], R5 ;  /* 0x0002ec0501007387 */ /* 0x0001e20000100800 */
[----:B---3--:R-:W-:Y:S02]  /*12b5b0*/  LOP3.LUT R2, R44, 0xffff, RZ, 0xc0, !PT ;  /* 0x0000ffff2c027812 */ /* 0x008fe400078ec0ff */
[----:B----4-:R-:W-:Y:S02]  /*12b5c0*/  LOP3.LUT R7, R8, 0xffff, RZ, 0xc0, !PT ;  /* 0x0000ffff08077812 */ /* 0x010fe400078ec0ff */
[----:B0-----:R-:W-:Y:S02]  /*12b5d0*/  LOP3.LUT R5, R45, 0xffff, RZ, 0xc0, !PT ;  /* 0x0000ffff2d057812 */ /* 0x001fe400078ec0ff */
[----:B------:R-:W-:-:S02]  /*12b5e0*/  PRMT R13, R7, 0x3340, R0 ;  /* 0x00003340070d7816 */ /* 0x000fc40000000000 */
[----:B------:R-:W-:Y:S01]  /*12b5f0*/  PRMT R8, R2, 0x3340, R5 ;  /* 0x0000334002087816 */ /* 0x000fe20000000005 */
[----:B------:R0:W-:Y:S03]  /*12b600*/  STL [R1+0x5eb8], R7 ;  /* 0x005eb80701007387 */ /* 0x0001e60000100800 */
[----:B0-----:R-:W-:-:S05]  /*12b610*/  PRMT R7, R8, 0x5410, R13 ;  /* 0x0000541008077816 */ /* 0x001fca000000000d */
[----:B------:R0:W-:Y:S04]  /*12b620*/  STL [R1+0x1970], R7 ;  /* 0x0019700701007387 */ /* 0x0001e80000100800 */
[----:B------:R-:W3:Y:S04]  /*12b630*/  LDL.LU R44, [R1+0x69c] ;  /* 0x00069c00012c7983 */ /* 0x000ee80000300800 */
[----:B------:R-:W4:Y:S04]  /*12b640*/  LDL.LU R8, [R1+0x388] ;  /* 0x0003880001087983 */ /* 0x000f280000300800 */
[----:B------:R-:W4:Y:S01]  /*12b650*/  LDL.LU R45, [R1+0x5f8] ;  /* 0x0005f800012d7983 */ /* 0x000f220000300800 */
[----:B------:R-:W-:-:S02]  /*12b660*/  IADD3 R14, P1, R3, R53, RZ ;  /* 0x00000035030e7210 */ /* 0x000fc40007f3e0ff */
[----:B------:R-:W-:Y:S02]  /*12b670*/  SHF.R.U32.HI R2, RZ, 0x8, R2 ;  /* 0x00000008ff027819 */ /* 0x000fe40000011602 */
[----:B------:R-:W-:Y:S01]  /*12b680*/  SHF.R.U32.HI R5, RZ, 0x8, R5 ;  /* 0x00000008ff057819 */ /* 0x000fe20000011605 */
[----:B------:R-:W-:Y:S01]  /*12b690*/  IMAD.X R15, R11, 0x1, R52, P1 ;  /* 0x000000010b0f7824 */ /* 0x000fe200008e0634 */
[----:B0-----:R-:W-:Y:S02]  /*12b6a0*/  SHF.R.U32.HI R7, RZ, 0x8, R12 ;  /* 0x00000008ff077819 */ /* 0x001fe4000001160c */
[----:B------:R-:W-:Y:S02]  /*12b6b0*/  LOP3.LUT R2, R2, 0xffff, RZ, 0xc0, !PT ;  /* 0x0000ffff02027812 */ /* 0x000fe400078ec0ff */
[----:B------:R-:W-:Y:S02]  /*12b6c0*/  LOP3.LUT R5, R5, 0xffff, RZ, 0xc0, !PT ;  /* 0x0000ffff05057812 */ /* 0x000fe400078ec0ff */
[----:B------:R-:W-:Y:S01]  /*12b6d0*/  LOP3.LUT R7, R7, 0xffff, RZ, 0xc0, !PT ;  /* 0x0000ffff07077812 */ /* 0x000fe200078ec0ff */
[----:B------:R0:W-:Y:S03]  /*12b6e0*/  STL.64 [R1+0x8f8], R14 ;  /* 0x0008f80e01007387 */ /* 0x0001e60000100a00 */
[----:B------:R-:W-:-:S02]  /*12b6f0*/  PRMT R7, R7, 0x3340, R0 ;  /* 0x0000334007077816 */ /* 0x000fc40000000000 */
[----:B0-----:R-:W-:-:S05]  /*12b700*/  PRMT R15, R2, 0x3340, R5 ;  /* 0x00003340020f7816 */ /* 0x001fca0000000005 */
[----:B------:R-:W-:Y:S04]  /*12b710*/  STL [R1+0x5ce4], R15 ;  /* 0x005ce40f01007387 */ /* 0x000fe80000100800 */
[----:B------:R0:W-:Y:S01]  /*12b720*/  STL [R1+0x2e8], R7 ;  /* 0x0002e80701007387 */ /* 0x0001e20000100800 */
[----:B--2---:R-:W-:Y:S02]  /*12b730*/  LOP3.LUT R5, R40, 0xffff, RZ, 0xc0, !PT ;  /* 0x0000ffff28057812 */ /* 0x004fe400078ec0ff */
[----:B------:R-:W-:Y:S02]  /*12b740*/  LOP3.LUT R2, R31, 0xffff, RZ, 0xc0, !PT ;  /* 0x0000ffff1f027812 */ /* 0x000fe400078ec0ff */
[----:B------:R-:W2:Y:S02]  /*12b750*/  LDL.LU R31, [R1+0x650] ;  /* 0x00065000011f7983 */ /* 0x000ea40000300800 */
[----:B------:R-:W-:-:S02]  /*12b760*/  PRMT R12, R2, 0x3340, R0 ;  /* 0x00003340020c7816 */ /* 0x000fc40000000000 */
[----:B------:R-:W2:Y:S01]  /*12b770*/  LDL.LU R37, [R1+0x2b8] ;  /* 0x0002b80001257983 */ /* 0x000ea20000300800 */
[----:B0-----:R-:W-:-:S04]  /*12b780*/  LOP3.LUT R7, R9, 0xffff, RZ, 0xc0, !PT ;  /* 0x0000ffff09077812 */ /* 0x001fc800078ec0ff */
[----:B------:R-:W-:-:S04]  /*12b790*/  PRMT R9, R5, 0x3340, R7 ;  /* 0x0000334005097816 */ /* 0x000fc80000000007 */
[----:B------:R-:W-:Y:S02]  /*12b7a0*/  PRMT R12, R9, 0x5410, R12 ;  /* 0x00005410090c7816 */ /* 0x000fe4000000000c */
[----:B------:R-:W2:Y:S04]  /*12b7b0*/  LDL.LU R9, [R1+0x3f0] ;  /* 0x0003f00001097983 */ /* 0x000ea80000300800 */
[----:B------:R0:W-:Y:S01]  /*12b7c0*/  STL [R1+0x194c], R12 ;  /* 0x00194c0c01007387 */ /* 0x0001e20000100800 */
[----:B------:R-:W-:Y:S02]  /*12b7d0*/  SHF.R.U32.HI R5, RZ, 0x8, R5 ;  /* 0x00000008ff057819 */ /* 0x000fe40000011605 */
[----:B------:R-:W-:Y:S02]  /*12b7e0*/  SHF.R.U32.HI R7, RZ, 0x8, R7 ;  /* 0x00000008ff077819 */ /* 0x000fe40000011607 */
[----:B------:R-:W-:-:S02]  /*12b7f0*/  SHF.R.U32.HI R2, RZ, 0x8, R2 ;  /* 0x00000008ff027819 */ /* 0x000fc40000011602 */
[----:B0-----:R-:W-:Y:S02]  /*12b800*/  IADD3 R12, P1, R3, R51, RZ ;  /* 0x00000033030c7210 */ /* 0x001fe40007f3e0ff */
[----:B------:R-:W-:-:S03]  /*12b810*/  LOP3.LUT R5, R5, 0xffff, RZ, 0xc0, !PT ;  /* 0x0000ffff05057812 */ /* 0x000fc600078ec0ff */
[----:B------:R-:W-:Y:S01]  /*12b820*/  IMAD.X R13, R11, 0x1, R50, P1 ;  /* 0x000000010b0d7824 */ /* 0x000fe200008e0632 */
[----:B------:R-:W-:Y:S02]  /*12b830*/  LOP3.LUT R7, R7, 0xffff, RZ, 0xc0, !PT ;  /* 0x0000ffff07077812 */ /* 0x000fe400078ec0ff */
[----:B------:R-:W-:Y:S02]  /*12b840*/  LOP3.LUT R2, R2, 0xffff, RZ, 0xc0, !PT ;  /* 0x0000ffff02027812 */ /* 0x000fe400078ec0ff */
[----:B------:R0:W-:Y:S02]  /*12b850*/  STL.64 [R1+0x8f0], R12 ;  /* 0x0008f00c01007387 */ /* 0x0001e40000100a00 */
[----:B0-----:R-:W-:Y:S02]  /*12b860*/  PRMT R12, R5, 0x3340, R7 ;  /* 0x00003340050c7816 */ /* 0x001fe40000000007 */
[----:B------:R-:W-:-:S03]  /*12b870*/  PRMT R7, R2, 0x3340, R0 ;  /* 0x0000334002077816 */ /* 0x000fc60000000000 */
[----:B------:R-:W-:Y:S04]  /*12b880*/  STL [R1+0x4c4], R12 ;  /* 0x0004c40c01007387 */ /* 0x000fe80000100800 */
[----:B------:R0:W-:Y:S01]  /*12b890*/  STL [R1+0x2e4], R7 ;  /* 0x0002e40701007387 */ /* 0x0001e20000100800 */
[----:B---3--:R-:W-:-:S03]  /*12b8a0*/  LOP3.LUT R5, R44, 0xffff, RZ, 0xc0, !PT ;  /* 0x0000ffff2c057812 */ /* 0x008fc600078ec0ff */
[----:B------:R-:W3:Y:S01]  /*12b8b0*/  LDL.LU R44, [R1+0x658] ;  /* 0x00065800012c7983 */ /* 0x000ee20000300800 */
[----:B----4-:R-:W-:Y:S02]  /*12b8c0*/  LOP3.LUT R2, R8, 0xffff, RZ, 0xc0, !PT ;  /* 0x0000ffff08027812 */ /* 0x010fe400078ec0ff */
[----:B0-----:R-:W-:Y:S02]  /*12b8d0*/  LOP3.LUT R7, R45, 0xffff, RZ, 0xc0, !PT ;  /* 0x0000ffff2d077812 */ /* 0x001fe400078ec0ff */
[----:B------:R-:W-:Y:S02]  /*12b8e0*/  PRMT R12, R2, 0x3340, R0 ;  /* 0x00003340020c7816 */ /* 0x000fe40000000000 */
[----:B------:R-:W-:-:S04]  /*12b8f0*/  PRMT R8, R5, 0x3340, R7 ;  /* 0x0000334005087816 */ /* 0x000fc80000000007 */
[----:B------:R-:W-:Y:S02]  /*12b900*/  PRMT R12, R8, 0x5410, R12 ;  /* 0x00005410080c7816 */ /* 0x000fe4000000000c */
[----:B------:R-:W4:Y:S04]  /*12b910*/  LDL.LU R8, [R1+0x2c0] ;  /* 0x0002c00001087983 */ /* 0x000f280000300800 */
[----:B------:R0:W-:Y:S04]  /*12b920*/  STL [R1+0x1948], R12 ;  /* 0x0019480c01007387 */ /* 0x0001e80000100800 */
[----:B------:R-:W4:Y:S01]  /*12b930*/  LDL.LU R45, [R1+0x3f8] ;  /* 0x0003f800012d7983 */ /* 0x000f220000300800 */
[----:B------:R-:W-:-:S02]  /*12b940*/  SHF.R.U32.HI R5, RZ, 0x8, R5 ;  /* 0x00000008ff057819 */ /* 0x000fc40000011605 */
[----:B------:R-:W-:Y:S02]  /*12b950*/  SHF.R.U32.HI R7, RZ, 0x8, R7 ;  /* 0x00000008ff077819 */ /* 0x000fe40000011607 */
[----:B0-----:R-:W-:Y:S02]  /*12b960*/  IADD3 R12, P1, R3, R49, RZ ;  /* 0x00000031030c7210 */ /* 0x001fe40007f3e0ff */
[----:B------:R-:W-:Y:S02]  /*12b970*/  LOP3.LUT R5, R5, 0xffff, RZ, 0xc0, !PT ;  /* 0x0000ffff05057812 */ /* 0x000fe400078ec0ff */
[----:B------:R-:W-:Y:S01]  /*12b980*/  LOP3.LUT R7, R7, 0xffff, RZ, 0xc0, !PT ;  /* 0x0000ffff07077812 */ /* 0x000fe200078ec0ff */
[----:B------:R-:W-:-:S03]  /*12b990*/  IMAD.X R13, R11, 0x1, R47, P1 ;  /* 0x000000010b0d7824 */ /* 0x000fc600008e062f */
[----:B------:R-:W-:Y:S02]  /*12b9a0*/  PRMT R5, R5, 0x3340, R7 ;  /* 0x0000334005057816 */ /* 0x000fe40000000007 */
[----:B------:R-:W-:Y:S04]  /*12b9b0*/  STL.64 [R1+0x8c8], R12 ;  /* 0x0008c80c01007387 */ /* 0x000fe80000100a00 */
[----:B------:R-:W4:Y:S04]  /*12b9c0*/  LDL.LU R41, [R1+0x830] ;  /* 0x0008300001297983 */ /* 0x000f280000300800 */
[----:B------:R0:W-:Y:S04]  /*12b9d0*/  STL [R1+0x4c0], R5 ;  /* 0x0004c00501007387 */ /* 0x0001e80000100800 */
[----:B------:R-:W4:Y:S01]  /*12b9e0*/  LDL.LU R40, [R1+0x57d4] ;  /* 0x0057d40001287983 */ /* 0x000f220000300800 */
[----:B------:R-:W-:-:S04]  /*12b9f0*/  SHF.R.U32.HI R2, RZ, 0x8, R2 ;  /* 0x00000008ff027819 */ /* 0x000fc80000011602 */
[----:B------:R-:W-:-:S04]  /*12ba00*/  LOP3.LUT R2, R2, 0xffff, RZ, 0xc0, !PT ;  /* 0x0000ffff02027812 */ /* 0x000fc800078ec0ff */
[----:B------:R-:W-:Y:S02]  /*12ba10*/  PRMT R2, R2, 0x3340, R0 ;  /* 0x0000334002027816 */ /* 0x000fe40000000000 */
[----:B--2---:R-:W-:Y:S02]  /*12ba20*/  LOP3.LUT R7, R31, 0xffff, RZ, 0xc0, !PT ;  /* 0x0000ffff1f077812 */ /* 0x004fe400078ec0ff */
[----:B------:R-:W2:Y:S01]  /*12ba30*/  LDL.LU R31, [R1+0x87c] ;  /* 0x00087c00011f7983 */ /* 0x000ea20000300800 */
[----:B0-----:R-:W-:-:S04]  /*12ba40*/  LOP3.LUT R5, R37, 0xffff, RZ, 0xc0, !PT ;  /* 0x0000ffff25057812 */ /* 0x001fc800078ec0ff */
[----:B------:R-:W-:Y:S02]  /*12ba50*/  PRMT R13, R5, 0x3340, R0 ;  /* 0x00003340050d7816 */ /* 0x000fe40000000000 */
[----:B------:R-:W-:-:S04]  /*12ba60*/  LOP3.LUT R9, R9, 0xffff, RZ, 0xc0, !PT ;  /* 0x0000ffff09097812 */ /* 0x000fc800078ec0ff */
[----:B------:R-:W-:Y:S02]  /*12ba70*/  PRMT R12, R7, 0x3340, R9 ;  /* 0x00003340070c7816 */ /* 0x000fe40000000009 */
        /* <DEDUP_REMOVED lines=14> */
[----:B------:R0:W-:Y:S04]  /*12bb60*/  STL [R1+0x2e0], R5 ;  /* 0x0002e00501007387 */ /* 0x0001e80000100800 */
[----:B------:R1:W-:Y:S01]  /*12bb70*/  STL [R1+0x2dc], R2 ;  /* 0x0002dc0201007387 */ /* 0x0003e20000100800 */
[----:B---3--:R-:W-:-:S03]  /*12bb80*/  LOP3.LUT R11, R44, 0xffff, RZ, 0xc0, !PT ;  /* 0x0000ffff2c0b7812 */ /* 0x008fc600078ec0ff */
[----:B------:R-:W3:Y:S01]  /*12bb90*/  LDL.LU R44, [R1+0x57dc] ;  /* 0x0057dc00012c7983 */ /* 0x000ee20000300800 */
[----:B----4-:R-:W-:-:S03]  /*12bba0*/  LOP3.LUT R23, R8, 0xffff, RZ, 0xc0, !PT ;  /* 0x0000ffff08177812 */ /* 0x010fc600078ec0ff */
[----:B------:R-:W4:Y:S01]  /*12bbb0*/  LDL.LU R8, [R1+0x834] ;  /* 0x0008340001087983 */ /* 0x000f220000300800 */
[----:B------:R-:W-:-:S03]  /*12bbc0*/  LOP3.LUT R9, R45, 0xffff, RZ, 0xc0, !PT ;  /* 0x0000ffff2d097812 */ /* 0x000fc600078ec0ff */
[----:B------:R-:W4:Y:S01]  /*12bbd0*/  LDL.LU R45, [R1+0x888] ;  /* 0x00088800012d7983 */ /* 0x000f220000300800 */
[----:B0-----:R-:W-:Y:S02]  /*12bbe0*/  PRMT R5, R23, 0x3340, R0 ;  /* 0x0000334017057816 */ /* 0x001fe40000000000 */
[----:B-1----:R-:W-:-:S04]  /*12bbf0*/  PRMT R2, R11, 0x3340, R9 ;  /* 0x000033400b027816 */ /* 0x002fc80000000009 */
[----:B------:R-:W-:Y:S01]  /*12bc00*/  PRMT R5, R2, 0x5410, R5 ;  /* 0x0000541002057816 */ /* 0x000fe20000000005 */
[----:B------:R-:W-:Y:S04]  /*12bc10*/  STL [R1+0x5ebc], R23 ;  /* 0x005ebc1701007387 */ /* 0x000fe80000100800 */
[----:B------:R2:W-:Y:S01]  /*12bc20*/  STL [R1+0x1940], R5 ;  /* 0x0019400501007387 */ /* 0x0005e20000100800 */
[----:B------:R-:W-:Y:S01]  /*12bc30*/  VIADD R7, R3, UR6 ;  /* 0x0000000603077c36 */ /* 0x000fe20008000000 */
[----:B------:R-:W-:Y:S01]  /*12bc40*/  LOP3.LUT R13, R41, 0xffff, RZ, 0xc0, !PT ;  /* 0x0000ffff290d7812 */ /* 0x000fe200078ec0ff */
[----:B------:R-:W-:-:S03]  /*12bc50*/  ULDC UR6, c[0x0][0x248] ;  /* 0x0000920000067ab9 */ /* 0x000fc60000000800 */
[----:B------:R-:W-:Y:S02]  /*12bc60*/  PRMT R12, R13, 0x3340, R0 ;  /* 0x000033400d0c7816 */ /* 0x000fe40000000000 */
[----:B------:R-:W-:Y:S02]  /*12bc70*/  LOP3.LUT R2, R40, 0xffff, RZ, 0xc0, !PT ;  /* 0x0000ffff28027812 */ /* 0x000fe400078ec0ff */
[----:B------:R-:W-:Y:S02]  /*12bc80*/  IADD3 R14, P1, R7, R59, RZ ;  /* 0x0000003b070e7210 */ /* 0x000fe40007f3e0ff */
[----:B------:R-:W-:-:S04]  /*12bc90*/  SHF.R.U32.HI R11, RZ, 0x8, R11 ;  /* 0x00000008ff0b7819 */ /* 0x000fc8000001160b */
[----:B------:R-:W-:Y:S02]  /*12bca0*/  LOP3.LUT R11, R11, 0xffff, RZ, 0xc0, !PT ;  /* 0x0000ffff0b0b7812 */ /* 0x000fe400078ec0ff */
[----:B--2---:R-:W-:-:S04]  /*12bcb0*/  LOP3.LUT R5, R31, 0xffff, RZ, 0xc0, !PT ;  /* 0x0000ffff1f057812 */ /* 0x004fc800078ec0ff */
[----:B------:R-:W-:-:S04]  /*12bcc0*/  PRMT R3, R2, 0x3340, R5 ;  /* 0x0000334002037816 */ /* 0x000fc80000000005 */
[----:B------:R-:W-:Y:S02]  /*12bcd0*/  PRMT R12, R3, 0x5410, R12 ;  /* 0x00005410030c7816 */ /* 0x000fe4000000000c */
[----:B------:R-:W-:-:S03]  /*12bce0*/  SHF.R.S32.HI R3, RZ, 0x1f, R7 ;  /* 0x0000001fff037819 */ /* 0x000fc60000011407 */
[----:B------:R0:W-:Y:S02]  /*12bcf0*/  STL [R1+0x193c], R12 ;  /* 0x00193c0c01007387 */ /* 0x0001e40000100800 */
[----:B------:R-:W-:Y:S01]  /*12bd00*/  IMAD.X R15, R3, 0x1, R58, P1 ;  /* 0x00000001030f7824 */ /* 0x000fe200008e063a */
[----:B------:R-:W-:Y:S01]  /*12bd10*/  SHF.R.U32.HI R2, RZ, 0x8, R2 ;  /* 0x00000008ff027819 */ /* 0x000fe20000011602 */
[----:B------:R-:W2:Y:S01]  /*12bd20*/  LDL.LU R40, [R1+0x57a0] ;  /* 0x0057a00001287983 */ /* 0x000ea20000300800 */
[----:B------:R-:W-:-:S03]  /*12bd30*/  SHF.R.U32.HI R5, RZ, 0x8, R5 ;  /* 0x00000008ff057819 */ /* 0x000fc60000011605 */
[----:B------:R-:W-:Y:S01]  /*12bd40*/  STL.64 [R1+0x898], R14 ;  /* 0x0008980e01007387 */ /* 0x000fe20000100a00 */
[----:B0-----:R-:W-:-:S03]  /*12bd50*/  SHF.R.U32.HI R12, RZ, 0x8, R9 ;  /* 0x00000008ff0c7819 */ /* 0x001fc60000011609 */
[----:B------:R-:W2:Y:S01]  /*12bd60*/  LDL.LU R31, [R1+0x818] ;  /* 0x00081800011f7983 */ /* 0x000ea20000300800 */
[----:B------:R-:W-:Y:S02]  /*12bd70*/  LOP3.LUT R2, R2, 0xffff, RZ, 0xc0, !PT ;  /* 0x0000ffff02027812 */ /* 0x000fe400078ec0ff */
[----:B------:R-:W-:Y:S01]  /*12bd80*/  LOP3.LUT R12, R12, 0xffff, RZ, 0xc0, !PT ;  /* 0x0000ffff0c0c7812 */ /* 0x000fe200078ec0ff */
[----:B------:R-:W2:Y:S01]  /*12bd90*/  LDL.LU R9, [R1+0x864] ;  /* 0x0008640001097983 */ /* 0x000ea20000300800 */
[----:B------:R-:W-:Y:S02]  /*12bda0*/  LOP3.LUT R5, R5, 0xffff, RZ, 0xc0, !PT ;  /* 0x0000ffff05057812 */ /* 0x000fe400078ec0ff */
[----:B------:R-:W-:Y:S02]  /*12bdb0*/  PRMT R12, R11, 0x3340, R12 ;  /* 0x000033400b0c7816 */ /* 0x000fe4000000000c */
[----:B------:R-:W-:-:S03]  /*12bdc0*/  PRMT R5, R2, 0x3340, R5 ;  /* 0x0000334002057816 */ /* 0x000fc60000000005 */
[----:B------:R0:W-:Y:S04]  /*12bdd0*/  STL [R1+0x5ce8], R12 ;  /* 0x005ce80c01007387 */ /* 0x0001e80000100800 */
[----:B------:R1:W-:Y:S01]  /*12bde0*/  STL [R1+0x4ac], R5 ;  /* 0x0004ac0501007387 */ /* 0x0003e20000100800 */
[----:B---3--:R-:W-:-:S03]  /*12bdf0*/  LOP3.LUT R2, R44, 0xffff, RZ, 0xc0, !PT ;  /* 0x0000ffff2c027812 */ /* 0x008fc600078ec0ff */
[----:B------:R-:W3:Y:S01]  /*12be00*/  LDL.LU R44, [R1+0x57a4] ;  /* 0x0057a400012c7983 */ /* 0x000ee20000300800 */
[----:B----4-:R-:W-:-:S04]  /*12be10*/  LOP3.LUT R11, R8, 0xffff, RZ, 0xc0, !PT ;  /* 0x0000ffff080b7812 */ /* 0x010fc800078ec0ff */
[----:B0-----:R-:W-:Y:S02]  /*12be20*/  PRMT R12, R11, 0x3340, R0 ;  /* 0x000033400b0c7816 */ /* 0x001fe40000000000 */
[----:B-1----:R-:W-:-:S04]  /*12be30*/  LOP3.LUT R5, R45, 0xffff, RZ, 0xc0, !PT ;  /* 0x0000ffff2d057812 */ /* 0x002fc800078ec0ff */
[----:B------:R-:W-:-:S04]  /*12be40*/  PRMT R8, R2, 0x3340, R5 ;  /* 0x0000334002087816 */ /* 0x000fc80000000005 */
[----:B------:R-:W-:Y:S02]  /*12be50*/  PRMT R12, R8, 0x5410, R12 ;  /* 0x00005410080c7816 */ /* 0x000fe4000000000c */
[----:B------:R-:W4:Y:S04]  /*12be60*/  LDL.LU R8, [R1+0x81c] ;  /* 0x00081c0001087983 */ /* 0x000f280000300800 */
[----:B------:R0:W-:Y:S04]  /*12be70*/  STL [R1+0x1938], R12 ;  /* 0x0019380c01007387 */ /* 0x0001e80000100800 */
[----:B------:R-:W4:Y:S01]  /*12be80*/  LDL.LU R45, [R1+0x868] ;  /* 0x00086800012d7983 */ /* 0x000f220000300800 */
[----:B------:R-:W-:-:S02]  /*12be90*/  SHF.R.U32.HI R2, RZ, 0x8, R2 ;  /* 0x00000008ff027819 */ /* 0x000fc40000011602 */
[----:B------:R-:W-:Y:S02]  /*12bea0*/  SHF.R.U32.HI R5, RZ, 0x8, R5 ;  /* 0x00000008ff057819 */ /* 0x000fe40000011605 */
[----:B0-----:R-:W-:Y:S02]  /*12beb0*/  SHF.R.U32.HI R12, RZ, 0x8, R13 ;  /* 0x00000008ff0c7819 */ /* 0x001fe4000001160d */
[----:B------:R-:W-:Y:S02]  /*12bec0*/  IADD3 R14, P1, R7, R61, RZ ;  /* 0x0000003d070e7210 */ /* 0x000fe40007f3e0ff */
[----:B------:R-:W-:Y:S02]  /*12bed0*/  LOP3.LUT R12, R12, 0xffff, RZ, 0xc0, !PT ;  /* 0x0000ffff0c0c7812 */ /* 0x000fe400078ec0ff */
[----:B------:R-:W-:Y:S02]  /*12bee0*/  LOP3.LUT R2, R2, 0xffff, RZ, 0xc0, !PT ;  /* 0x0000ffff02027812 */ /* 0x000fe400078ec0ff */
[----:B------:R-:W-:Y:S01]  /*12bef0*/  LOP3.LUT R5, R5, 0xffff, RZ, 0xc0, !PT ;  /* 0x0000ffff05057812 */ /* 0x000fe200078ec0ff */
[----:B------:R-:W-:Y:S01]  /*12bf00*/  IMAD.X R15, R3, 0x1, R60, P1 ;  /* 0x00000001030f7824 */ /* 0x000fe200008e063c */
[----:B------:R-:W-:-:S02]  /*12bf10*/  PRMT R13, R12, 0x3340, R0 ;  /* 0x000033400c0d7816 */ /* 0x000fc40000000000 */
[----:B------:R-:W-:Y:S02]  /*12bf20*/  PRMT R12, R2, 0x3340, R5 ;  /* 0x00003340020c7816 */ /* 0x000fe40000000005 */
[----:B------:R-:W-:Y:S04]  /*12bf30*/  STL.64 [R1+0x8a8], R14 ;  /* 0x0008a80e01007387 */ /* 0x000fe80000100a00 */
[----:B------:R0:W-:Y:S04]  /*12bf40*/  STL [R1+0x2d8], R13 ;  /* 0x0002d80d01007387 */ /* 0x0001e80000100800 */
[----:B------:R1:W-:Y:S01]  /*12bf50*/  STL [R1+0x4b0], R12 ;  /* 0x0004b00c01007387 */ /* 0x0003e20000100800 */
[----:B--2---:R-:W-:-:S02]  /*12bf60*/  LOP3.LUT R5, R40, 0xffff, RZ, 0xc0, !PT ;  /* 0x0000ffff28057812 */ /* 0x004fc400078ec0ff */
[----:B------:R-:W-:Y:S02]  /*12bf70*/  LOP3.LUT R2, R31, 0xffff, RZ, 0xc0, !PT ;  /* 0x0000ffff1f027812 */ /* 0x000fe400078ec0ff */
[----:B------:R-:W-:Y:S02]  /*12bf80*/  LOP3.LUT R9, R9, 0xffff, RZ, 0xc0, !PT ;  /* 0x0000ffff09097812 */ /* 0x000fe400078ec0ff */
[----:B0-----:R-:W-:Y:S02]  /*12bf90*/  PRMT R13, R2, 0x3340, R0 ;  /* 0x00003340020d7816 */ /* 0x001fe40000000000 */
[----:B-1----:R-:W-:Y:S02]  /*12bfa0*/  PRMT R12, R5, 0x3340, R9 ;  /* 0x00003340050c7816 */ /* 0x002fe40000000009 */
[----:B------:R-:W-:Y:S02]  /*12bfb0*/  SHF.R.U32.HI R5, RZ, 0x8, R5 ;  /* 0x00000008ff057819 */ /* 0x000fe40000011605 */
[----:B------:R-:W-:-:S02]  /*12bfc0*/  PRMT R14, R12, 0x5410, R13 ;  /* 0x000054100c0e7816 */ /* 0x000fc4000000000d */
[----:B------:R-:W-:Y:S02]  /*12bfd0*/  IADD3 R12, P1, R7, R57, RZ ;  /* 0x00000039070c7210 */ /* 0x000fe40007f3e0ff */
[----:B------:R-:W-:Y:S02]  /*12bfe0*/  SHF.R.U32.HI R9, RZ, 0x8, R9 ;  /* 0x00000008ff097819 */ /* 0x000fe40000011609 */
[----:B------:R-:W-:Y:S01]  /*12bff0*/  SHF.R.U32.HI R2, RZ, 0x8, R2 ;  /* 0x00000008ff027819 */ /* 0x000fe20000011602 */
[----:B------:R-:W-:Y:S01]  /*12c000*/  IMAD.X R13, R3, 0x1, R56, P1 ;  /* 0x00000001030d7824 */ /* 0x000fe200008e0638 */
[----:B------:R-:W-:Y:S02]  /*12c010*/  LOP3.LUT R5, R5, 0xffff, RZ, 0xc0, !PT ;  /* 0x0000ffff05057812 */ /* 0x000fe400078ec0ff */
[----:B------:R-:W-:Y:S02]  /*12c020*/  LOP3.LUT R9, R9, 0xffff, RZ, 0xc0, !PT ;  /* 0x0000ffff09097812 */ /* 0x000fe400078ec0ff */
[----:B------:R-:W-:Y:S01]  /*12c030*/  LOP3.LUT R2, R2, 0xffff, RZ, 0xc0, !PT ;  /* 0x0000ffff02027812 */ /* 0x000fe200078ec0ff */
[----:B------:R-:W-:Y:S01]  /*12c040*/  STL [R1+0x1934], R14 ;  /* 0x0019340e01007387 */ /* 0x000fe20000100800 */
[----:B------:R-:W-:-:S02]  /*12c050*/  PRMT R9, R5, 0x3340, R9 ;  /* 0x0000334005097816 */ /* 0x000fc40000000009 */
[----:B------:R-:W-:Y:S01]  /*12c060*/  PRMT R5, R2, 0x3340, R0 ;  /* 0x0000334002057816 */ /* 0x000fe20000000000 */
[----:B------:R-:W-:Y:S04]  /*12c070*/  STL.64 [R1+0x8a0], R12 ;  /* 0x0008a00c01007387 */ /* 0x000fe80000100a00 */
[----:B------:R-:W2:Y:S04]  /*12c080*/  LDL.LU R33, [R1+0x6fc] ;  /* 0x0006fc0001217983 */ /* 0x000ea80000300800 */
[----:B------:R-:W2:Y:S04]  /*12c090*/  LDL.LU R37, [R1+0x394] ;  /* 0x0003940001257983 */ /* 0x000ea80000300800 */
[----:B------:R-:W2:Y:S04]  /*12c0a0*/  LDL.LU R41, [R1+0x63c] ;  /* 0x00063c0001297983 */ /* 0x000ea80000300800 */
[----:B------:R0:W-:Y:S01]  /*12c0b0*/  STL [R1+0x4a4], R9 ;  /* 0x0004a40901007387 */ /* 0x0001e20000100800 */
[----:B---3--:R-:W-:-:S03]  /*12c0c0*/  LOP3.LUT R2, R44, 0xffff, RZ, 0xc0, !PT ;  /* 0x0000ffff2c027812 */ /* 0x008fc600078ec0ff */
[----:B------:R1:W-:Y:S01]  /*12c0d0*/  STL [R1+0x2d4], R5 ;  /* 0x0002d40501007387 */ /* 0x0003e20000100800 */
[----:B----4-:R-:W-:-:S04]  /*12c0e0*/  LOP3.LUT R26, R8, 0xffff, RZ, 0xc0, !PT ;  /* 0x0000ffff081a7812 */ /* 0x010fc800078ec0ff */
[----:B0-----:R-:W-:Y:S02]  /*12c0f0*/  PRMT R9, R26, 0x3340, R0 ;  /* 0x000033401a097816 */ /* 0x001fe40000000000 */
[----:B-1----:R-:W-:-:S04]  /*12c100*/  LOP3.LUT R5, R45, 0xffff, RZ, 0xc0, !PT ;  /* 0x0000ffff2d057812 */ /* 0x002fc800078ec0ff */
[----:B------:R-:W-:-:S04]  /*12c110*/  PRMT R8, R2, 0x3340, R5 ;  /* 0x0000334002087816 */ /* 0x000fc80000000005 */
[----:B------:R-:W-:Y:S02]  /*12c120*/  PRMT R12, R8, 0x5410, R9 ;  /* 0x00005410080c7816 */ /* 0x000fe40000000009 */
[----:B------:R-:W-:Y:S01]  /*12c130*/  IADD3 R8, P1, R7, R55, RZ ;  /* 0x0000003707087210 */ /* 0x000fe20007f3e0ff */
[----:B------:R-:W-:Y:S04]  /*12c140*/  STL [R1+0x5ec0], R26 ;  /* 0x005ec01a01007387 */ /* 0x000fe80000100800 */
[----:B------:R-:W-:Y:S01]  /*12c150*/  IMAD.X R9, R3, 0x1, R54, P1 ;  /* 0x0000000103097824 */ /* 0x000fe200008e0636 */
[----:B------:R-:W-:Y:S04]  /*12c160*/  STL [R1+0x1930], R12 ;  /* 0x0019300c01007387 */ /* 0x000fe80000100800 */
[----:B------:R-:W3:Y:S04]  /*12c170*/  LDL.LU R40, [R1+0x71c] ;  /* 0x00071c0001287983 */ /* 0x000ee80000300800 */
[----:B------:R-:W4:Y:S04]  /*12c180*/  LDL.LU R31, [R1+0x398] ;  /* 0x00039800011f7983 */ /* 0x000f280000300800 */
        /* <DEDUP_REMOVED lines=19> */
[----:B------:R-:W-:Y:S02]  /*12c2c0*/  PRMT R12, R5, 0x3340, R11 ;  /* 0x00003340050c7816 */ /* 0x000fe4000000000b */
[----:B------:R-:W-:Y:S02]  /*12c2d0*/  SHF.R.U32.HI R5, RZ, 0x8, R5 ;  /* 0x00000008ff057819 */ /* 0x000fe40000011605 */
[----:B------:R-:W-:Y:S02]  /*12c2e0*/  PRMT R14, R12, 0x5410, R13 ;  /* 0x000054100c0e7816 */ /* 0x000fe4000000000d */
[----:B------:R-:W-:Y:S02]  /*12c2f0*/  SHF.R.U32.HI R11, RZ, 0x8, R11 ;  /* 0x00000008ff0b7819 */ /* 0x000fe4000001160b */
[----:B------:R-:W-:Y:S02]  /*12c300*/  IADD3 R12, P1, R7, R53, RZ ;  /* 0x00000035070c7210 */ /* 0x000fe40007f3e0ff */
[----:B------:R-:W-:-:S02]  /*12c310*/  SHF.R.U32.HI R2, RZ, 0x8, R2 ;  /* 0x00000008ff027819 */ /* 0x000fc40000011602 */
[----:B------:R-:W-:Y:S02]  /*12c320*/  LOP3.LUT R5, R5, 0xffff, RZ, 0xc0, !PT ;  /* 0x0000ffff05057812 */ /* 0x000fe400078ec0ff */
[----:B------:R-:W-:Y:S01]  /*12c330*/  LOP3.LUT R11, R11, 0xffff, RZ, 0xc0, !PT ;  /* 0x0000ffff0b0b7812 */ /* 0x000fe200078ec0ff */
[----:B------:R-:W-:Y:S01]  /*12c340*/  IMAD.X R13, R3, 0x1, R52, P1 ;  /* 0x00000001030d7824 */ /* 0x000fe200008e0634 */
[----:B------:R-:W-:Y:S02]  /*12c350*/  LOP3.LUT R2, R2, 0xffff, RZ, 0xc0, !PT ;  /* 0x0000ffff02027812 */ /* 0x000fe400078ec0ff */
[----:B------:R-:W-:Y:S01]  /*12c360*/  PRMT R11, R5, 0x3340, R11 ;  /* 0x00003340050b7816 */ /* 0x000fe2000000000b */
[----:B------:R-:W-:Y:S01]  /*12c370*/  STL [R1+0x190c], R14 ;  /* 0x00190c0e01007387 */ /* 0x000fe20000100800 */
[----:B------:R-:W-:-:S03]  /*12c380*/  PRMT R5, R2, 0x3340, R0 ;  /* 0x0000334002057816 */ /* 0x000fc60000000000 */
[----:B------:R3:W-:Y:S04]  /*12c390*/  STL.64 [R1+0x8b8], R12 ;  /* 0x0008b80c01007387 */ /* 0x0007e80000100a00 */
[----:B------:R-:W-:Y:S04]  /*12c3a0*/  STL [R1+0x4a0], R11 ;  /* 0x0004a00b01007387 */ /* 0x000fe80000100800 */
[----:B------:R0:W-:Y:S01]  /*12c3b0*/  STL [R1+0x2cc], R5 ;  /* 0x0002cc0501007387 */ /* 0x0001e20000100800 */
[----:B---3--:R-:W-:Y:S02]  /*12c3c0*/  LOP3.LUT R12, R40, 0xffff, RZ, 0xc0, !PT ;  /* 0x0000ffff280c7812 */ /* 0x008fe400078ec0ff */
[----:B----4-:R-:W-:-:S04]  /*12c3d0*/  LOP3.LUT R2, R31, 0xffff, RZ, 0xc0, !PT ;  /* 0x0000ffff1f027812 */ /* 0x010fc800078ec0ff */
[----:B------:R-:W-:Y:S02]  /*12c3e0*/  PRMT R14, R2, 0x3340, R0 ;  /* 0x00003340020e7816 */ /* 0x000fe40000000000 */
[----:B------:R-:W-:Y:S02]  /*12c3f0*/  LOP3.LUT R13, R9, 0xffff, RZ, 0xc0, !PT ;  /* 0x0000ffff090d7812 */ /* 0x000fe400078ec0ff */
[----:B------:R-:W-:Y:S02]  /*12c400*/  LOP3.LUT R9, R44, 0xffff, RZ, 0xc0, !PT ;  /* 0x0000ffff2c097812 */ /* 0x000fe400078ec0ff */
[----:B0-----:R-:W-:Y:S02]  /*12c410*/  LOP3.LUT R5, R8, 0xffff, RZ, 0xc0, !PT ;  /* 0x0000ffff08057812 */ /* 0x001fe400078ec0ff */
[----:B------:R-:W-:Y:S02]  /*12c420*/  PRMT R8, R12, 0x3340, R13 ;  /* 0x000033400c087816 */ /* 0x000fe4000000000d */
[----:B------:R-:W-:-:S02]  /*12c430*/  LOP3.LUT R11, R45, 0xffff, RZ, 0xc0, !PT ;  /* 0x0000ffff2d0b7812 */ /* 0x000fc400078ec0ff */
[----:B------:R-:W-:Y:S02]  /*12c440*/  PRMT R15, R8, 0x5410, R14 ;  /* 0x00005410080f7816 */ /* 0x000fe4000000000e */
[----:B------:R-:W-:Y:S02]  /*12c450*/  PRMT R14, R5, 0x3340, R0 ;  /* 0x00003340050e7816 */ /* 0x000fe40000000000 */
[----:B------:R-:W-:Y:S01]  /*12c460*/  PRMT R8, R9, 0x3340, R11 ;  /* 0x0000334009087816 */ /* 0x000fe2000000000b */
[----:B------:R-:W-:Y:S03]  /*12c470*/  STL [R1+0x1908], R15 ;  /* 0x0019080f01007387 */ /* 0x000fe60000100800 */
[----:B------:R-:W-:Y:S01]  /*12c480*/  PRMT R8, R8, 0x5410, R14 ;  /* 0x0000541008087816 */ /* 0x000fe2000000000e */
[----:B------:R-:W2:Y:S04]  /*12c490*/  LDL.LU R33, [R1+0x6ac] ;  /* 0x0006ac0001217983 */ /* 0x000ea80000300800 */
[----:B------:R-:W3:Y:S04]  /*12c4a0*/  LDL.LU R45, [R1+0x370] ;  /* 0x00037000012d7983 */ /* 0x000ee80000300800 */
[----:B------:R0:W-:Y:S04]  /*12c4b0*/  STL [R1+0x1904], R8 ;  /* 0x0019040801007387 */ /* 0x0001e80000100800 */
[----:B0-----:R-:W4:Y:S04]  /*12c4c0*/  LDL.LU R8, [R1+0x5fc] ;  /* 0x0005fc0001087983 */ /* 0x001f280000300800 */
[----:B------:R-:W4:Y:S04]  /*12c4d0*/  LDL.LU R37, [R1+0x57c4] ;  /* 0x0057c40001257983 */ /* 0x000f280000300800 */
[----:B------:R-:W4:Y:S04]  /*12c4e0*/  LDL.LU R31, [R1+0x82c] ;  /* 0x00082c00011f7983 */ /* 0x000f280000300800 */
[----:B------:R-:W4:Y:S01]  /*12c4f0*/  LDL.LU R44, [R1+0x878] ;  /* 0x00087800012c7983 */ /* 0x000f220000300800 */
[----:B------:R-:W-:-:S02]  /*12c500*/  IADD3 R14, P1, R7, R51, RZ ;  /* 0x00000033070e7210 */ /* 0x000fc40007f3e0ff */
[----:B------:R-:W-:Y:S02]  /*12c510*/  SHF.R.U32.HI R12, RZ, 0x8, R12 ;  /* 0x00000008ff0c7819 */ /* 0x000fe4000001160c */
[----:B------:R-:W-:Y:S01]  /*12c520*/  SHF.R.U32.HI R13, RZ, 0x8, R13 ;  /* 0x00000008ff0d7819 */ /* 0x000fe2000001160d */
[----:B------:R-:W-:Y:S01]  /*12c530*/  IMAD.X R15, R3, 0x1, R50, P1 ;  /* 0x00000001030f7824 */ /* 0x000fe200008e0632 */
[----:B------:R-:W-:Y:S02]  /*12c540*/  LOP3.LUT R12, R12, 0xffff, RZ, 0xc0, !PT ;  /* 0x0000ffff0c0c7812 */ /* 0x000fe400078ec0ff */
[----:B------:R-:W-:Y:S02]  /*12c550*/  LOP3.LUT R13, R13, 0xffff, RZ, 0xc0, !PT ;  /* 0x0000ffff0d0d7812 */ /* 0x000fe400078ec0ff */
[----:B------:R-:W-:Y:S02]  /*12c560*/  SHF.R.U32.HI R9, RZ, 0x8, R9 ;  /* 0x00000008ff097819 */ /* 0x000fe40000011609 */
[----:B------:R-:W-:Y:S01]  /*12c570*/  SHF.R.U32.HI R11, RZ, 0x8, R11 ;  /* 0x00000008ff0b7819 */ /* 0x000fe2000001160b */
[----:B------:R0:W-:Y:S01]  /*12c580*/  STL.64 [R1+0x8e8], R14 ;  /* 0x0008e80e01007387 */ /* 0x0001e20000100a00 */
[----:B------:R-:W-:-:S02]  /*12c590*/  LOP3.LUT R9, R9, 0xffff, RZ, 0xc0, !PT ;  /* 0x0000ffff09097812 */ /* 0x000fc400078ec0ff */
[----:B------:R-:W-:Y:S02]  /*12c5a0*/  LOP3.LUT R11, R11, 0xffff, RZ, 0xc0, !PT ;  /* 0x0000ffff0b0b7812 */ /* 0x000fe400078ec0ff */
[----:B------:R-:W-:Y:S02]  /*12c5b0*/  SHF.R.U32.HI R5, RZ, 0x8, R5 ;  /* 0x00000008ff057819 */ /* 0x000fe40000011605 */
[----:B------:R-:W-:Y:S02]  /*12c5c0*/  PRMT R9, R9, 0x3340, R11 ;  /* 0x0000334009097816 */ /* 0x000fe4000000000b */
[----:B0-----:R-:W-:Y:S02]  /*12c5d0*/  PRMT R14, R12, 0x3340, R13 ;  /* 0x000033400c0e7816 */ /* 0x001fe4000000000d */
[----:B------:R-:W-:-:S05]  /*12c5e0*/  IADD3 R12, P1, R7, R49, RZ ;  /* 0x00000031070c7210 */ /* 0x000fca0007f3e0ff */
[----:B------:R-:W-:Y:S01]  /*12c5f0*/  IMAD.X R13, R3, 0x1, R47, P1 ;  /* 0x00000001030d7824 */ /* 0x000fe200008e062f */
[----:B------:R-:W-:Y:S01]  /*12c600*/  STL [R1+0x49c], R14 ;  /* 0x00049c0e01007387 */ /* 0x000fe20000100800 */
[----:B------:R-:W-:-:S03]  /*12c610*/  LOP3.LUT R5, R5, 0xffff, RZ, 0xc0, !PT ;  /* 0x0000ffff05057812 */ /* 0x000fc600078ec0ff */
[----:B------:R-:W-:Y:S04]  /*12c620*/  STL [R1+0x498], R9 ;  /* 0x0004980901007387 */ /* 0x000fe80000100800 */
[----:B------:R0:W-:Y:S01]  /*12c630*/  STL.64 [R1+0x8e0], R12 ;  /* 0x0008e00c01007387 */ /* 0x0001e20000100a00 */
[----:B------:R-:W-:Y:S02]  /*12c640*/  PRMT R5, R5, 0x3340, R0 ;  /* 0x0000334005057816 */ /* 0x000fe40000000000 */
[----:B0-----:R-:W-:-:S03]  /*12c650*/  IADD3 R12, P1, R7, R48, RZ ;  /* 0x00000030070c7210 */ /* 0x001fc60007f3e0ff */
[----:B------:R-:W-:Y:S02]  /*12c660*/  STL [R1+0x2c8], R5 ;  /* 0x0002c80501007387 */ /* 0x000fe40000100800 */
[----:B------:R-:W-:Y:S02]  /*12c670*/  IMAD.X R13, R3, 0x1, R46, P1 ;  /* 0x00000001030d7824 */ /* 0x000fe400008e062e */
[----:B------:R-:W4:Y:S04]  /*12c680*/  LDL.LU R41, [R1+0x84c] ;  /* 0x00084c0001297983 */ /* 0x000f280000300800 */
[----:B------:R0:W-:Y:S04]  /*12c690*/  STL.64 [R1+0x908], R12 ;  /* 0x0009080c01007387 */ /* 0x0001e80000100a00 */
[----:B------:R-:W4:Y:S04]  /*12c6a0*/  LDL.LU R40, [R1+0x5808] ;  /* 0x0058080001287983 */ /* 0x000f280000300800 */
[----:B------:R-:W4:Y:S01]  /*12c6b0*/  LDL.LU R9, [R1+0x88c] ;  /* 0x00088c0001097983 */ /* 0x000f220000300800 */
[----:B------:R-:W-:-:S04]  /*12c6c0*/  SHF.R.U32.HI R2, RZ, 0x8, R2 ;  /* 0x00000008ff027819 */ /* 0x000fc80000011602 */
[----:B------:R-:W-:-:S04]  /*12c6d0*/  LOP3.LUT R2, R2, 0xffff, RZ, 0xc0, !PT ;  /* 0x0000ffff02027812 */ /* 0x000fc800078ec0ff */
[----:B------:R-:W-:-:S05]  /*12c6e0*/  PRMT R2, R2, 0x3340, R0 ;  /* 0x0000334002027816 */ /* 0x000fca0000000000 */
[----:B------:R1:W-:Y:S01]  /*12c6f0*/  STL [R1+0x2c4], R2 ;  /* 0x0002c40201007387 */ /* 0x0003e20000100800 */
[----:B--2---:R-:W-:Y:S02]  /*12c700*/  LOP3.LUT R11, R33, 0xffff, RZ, 0xc0, !PT ;  /* 0x0000ffff210b7812 */ /* 0x004fe400078ec0ff */
[----:B---3--:R-:W-:-:S04]  /*12c710*/  LOP3.LUT R45, R45, 0xffff, RZ, 0xc0, !PT ;  /* 0x0000ffff2d2d7812 */ /* 0x008fc800078ec0ff */
[----:B0-----:R-:W-:Y:S02]  /*12c720*/  PRMT R13, R45, 0x3340, R0 ;  /* 0x000033402d0d7816 */ /* 0x001fe40000000000 */
[----:B----4-:R-:W-:-:S04]  /*12c730*/  LOP3.LUT R8, R8, 0xffff, RZ, 0xc0, !PT ;  /* 0x0000ffff08087812 */ /* 0x010fc800078ec0ff */
[----:B------:R-:W-:Y:S02]  /*12c740*/  PRMT R12, R11, 0x3340, R8 ;  /* 0x000033400b0c7816 */ /* 0x000fe40000000008 */
[----:B-1----:R-:W-:Y:S02]  /*12c750*/  LOP3.LUT R2, R37, 0xffff, RZ, 0xc0, !PT ;  /* 0x0000ffff25027812 */ /* 0x002fe400078ec0ff */
[----:B------:R-:W-:Y:S02]  /*12c760*/  LOP3.LUT R5, R31, 0xffff, RZ, 0xc0, !PT ;  /* 0x0000ffff1f057812 */ /* 0x000fe400078ec0ff */
[----:B------:R-:W-:Y:S02]  /*12c770*/  LOP3.LUT R3, R44, 0xffff, RZ, 0xc0, !PT ;  /* 0x0000ffff2c037812 */ /* 0x000fe400078ec0ff */
[----:B------:R-:W-:Y:S02]  /*12c780*/  PRMT R14, R12, 0x5410, R13 ;  /* 0x000054100c0e7816 */ /* 0x000fe4000000000d */
[----:B------:R-:W-:-:S02]  /*12c790*/  PRMT R13, R5, 0x3340, R0 ;  /* 0x00003340050d7816 */ /* 0x000fc40000000000 */
[----:B------:R-:W-:Y:S01]  /*12c7a0*/  PRMT R12, R2, 0x3340, R3 ;  /* 0x00003340020c7816 */ /* 0x000fe20000000003 */
[----:B------:R-:W-:Y:S03]  /*12c7b0*/  STL [R1+0x5ec4], R45 ;  /* 0x005ec42d01007387 */ /* 0x000fe60000100800 */
[----:B------:R-:W-:Y:S01]  /*12c7c0*/  PRMT R12, R12, 0x5410, R13 ;  /* 0x000054100c0c7816 */ /* 0x000fe2000000000d */
[----:B------:R-:W-:Y:S04]  /*12c7d0*/  STL [R1+0x1900], R14 ;  /* 0x0019000e01007387 */ /* 0x000fe80000100800 */
[----:B------:R0:W-:Y:S04]  /*12c7e0*/  STL [R1+0x18cc], R12 ;  /* 0x0018cc0c01007387 */ /* 0x0001e80000100800 */
[----:B------:R-:W2:Y:S04]  /*12c7f0*/  LDL.LU R31, [R1+0x580c] ;  /* 0x00580c00011f7983 */ /* 0x000ea80000300800 */
[----:B------:R-:W3:Y:S01]  /*12c800*/  LDL.LU R44, [R1+0x858] ;  /* 0x00085800012c7983 */ /* 0x000ee20000300800 */
[----:B0-----:R-:W-:-:S03]  /*12c810*/  SHF.R.U32.HI R12, RZ, 0x8, R8 ;  /* 0x00000008ff0c7819 */ /* 0x001fc60000011608 */
[----:B------:R-:W4:Y:S01]  /*12c820*/  LDL.LU R8, [R1+0x918] ;  /* 0x0009180001087983 */ /* 0x000f220000300800 */
        /* <DEDUP_REMOVED lines=10> */
[----:B------:R0:W-:Y:S04]  /*12c8d0*/  STL [R1+0x494], R11 ;  /* 0x0004940b01007387 */ /* 0x0001e80000100800 */
[----:B------:R-:W4:Y:S01]  /*12c8e0*/  LDL.LU R37, [R1+0x76c] ;  /* 0x00076c0001257983 */ /* 0x000f220000300800 */
[----:B------:R-:W-:-:S03]  /*12c8f0*/  LOP3.LUT R2, R41, 0xffff, RZ, 0xc0, !PT ;  /* 0x0000ffff29027812 */ /* 0x000fc600078ec0ff */
[----:B------:R-:W4:Y:S01]  /*12c900*/  LDL.LU R41, [R1+0x5c4] ;  /* 0x0005c40001297983 */ /* 0x000f220000300800 */
[----:B------:R-:W-:Y:S02]  /*12c910*/  PRMT R12, R2, 0x3340, R0 ;  /* 0x00003340020c7816 */ /* 0x000fe40000000000 */
[----:B------:R-:W-:Y:S02]  /*12c920*/  LOP3.LUT R3, R40, 0xffff, RZ, 0xc0, !PT ;  /* 0x0000ffff28037812 */ /* 0x000fe400078ec0ff */
[----:B0-----:R-:W-:-:S04]  /*12c930*/  LOP3.LUT R11, R9, 0xffff, RZ, 0xc0, !PT ;  /* 0x0000ffff090b7812 */ /* 0x001fc800078ec0ff */
[----:B------:R-:W-:-:S04]  /*12c940*/  PRMT R9, R3, 0x3340, R11 ;  /* 0x0000334003097816 */ /* 0x000fc8000000000b */
[----:B------:R-:W-:-:S05]  /*12c950*/  PRMT R9, R9, 0x5410, R12 ;  /* 0x0000541009097816 */ /* 0x000fca000000000c */
[----:B------:R0:W-:Y:S04]  /*12c960*/  STL [R1+0x18c8], R9 ;  /* 0x0018c80901007387 */ /* 0x0001e80000100800 */
[----:B------:R-:W4:Y:S01]  /*12c970*/  LDL.LU R40, [R1+0x674] ;  /* 0x0006740001287983 */ /* 0x000f220000300800 */
[----:B------:R-:W-:Y:S01]  /*12c980*/  VIADD R7, R7, UR6 ;  /* 0x0000000607077c36 */ /* 0x000fe20008000000 */
[----:B------:R-:W-:Y:S01]  /*12c990*/  SHF.R.U32.HI R3, RZ, 0x8, R3 ;  /* 0x00000008ff037819 */ /* 0x000fe20000011603 */
[----:B------:R-:W-:Y:S01]  /*12c9a0*/  ULDC UR6, c[0x0][0x248] ;  /* 0x0000920000067ab9 */ /* 0x000fe20000000800 */
[----:B------:R-:W-:Y:S02]  /*12c9b0*/  SHF.R.U32.HI R11, RZ, 0x8, R11 ;  /* 0x00000008ff0b7819 */ /* 0x000fe4000001160b */
[----:B------:R-:W-:-:S02]  /*12c9c0*/  SHF.R.U32.HI R2, RZ, 0x8, R2 ;  /* 0x00000008ff027819 */ /* 0x000fc40000011602 */
[----:B0-----:R-:W-:Y:S02]  /*12c9d0*/  SHF.R.S32.HI R9, RZ, 0x1f, R7 ;  /* 0x0000001fff097819 */ /* 0x001fe40000011407 */
        /* <DEDUP_REMOVED lines=10> */
[----:B--2---:R-:W-:-:S03]  /*12ca80*/  LOP3.LUT R2, R31, 0xffff, RZ, 0xc0, !PT ;  /* 0x0000ffff1f027812 */ /* 0x004fc600078ec0ff */
[----:B------:R-:W2:Y:S01]  /*12ca90*/  LDL.LU R31, [R1+0x780] ;  /* 0x00078000011f7983 */ /* 0x000ea20000300800 */
[----:B---3--:R-:W-:-:S03]  /*12caa0*/  LOP3.LUT R11, R44, 0xffff, RZ, 0xc0, !PT ;  /* 0x0000ffff2c0b7812 */ /* 0x008fc600078ec0ff */
[----:B------:R-:W3:Y:S01]  /*12cab0*/  LDL.LU R44, [R1+0x5d0] ;  /* 0x0005d000012c7983 */ /* 0x000ee20000300800 */
[----:B----4-:R-:W-:Y:S02]  /*12cac0*/  LOP3.LUT R3, R8, 0xffff, RZ, 0xc0, !PT ;  /* 0x0000ffff08037812 */ /* 0x010fe400078ec0ff */
        /* <DEDUP_REMOVED lines=16> */
[----:B------:R-:W-:-:S03]  /*12cbd0*/  LOP3.LUT R2, R37, 0xffff, RZ, 0xc0, !PT ;  /* 0x0000ffff25027812 */ /* 0x000fc600078ec0ff */
[----:B------:R0:W-:Y:S04]  /*12cbe0*/  STL [R1+0x2bc], R5 ;  /* 0x0002bc0501007387 */ /* 0x0001e80000100800 */
[----:B------:R1:W-:Y:S04]  /*12cbf0*/  STL [R1+0x48c], R3 ;  /* 0x00048c0301007387 */ /* 0x0003e80000100800 */
[----:B------:R-:W4:Y:S01]  /*12cc00*/  LDL.LU R37, [R1+0x708] ;  /* 0x0007080001257983 */ /* 0x000f220000300800 */
[----:B0-----:R-:W-:-:S03]  /*12cc10*/  LOP3.LUT R5, R41, 0xffff, RZ, 0xc0, !PT ;  /* 0x0000ffff29057812 */ /* 0x001fc600078ec0ff */
[----:B------:R-:W4:Y:S01]  /*12cc20*/  LDL.LU R41, [R1+0x374] ;  /* 0x0003740001297983 */ /* 0x000f220000300800 */
[----:B-1----:R-:W-:Y:S02]  /*12cc30*/  LOP3.LUT R3, R40, 0xffff, RZ, 0xc0, !PT ;  /* 0x0000ffff28037812 */ /* 0x002fe400078ec0ff */
[----:B------:R-:W-:Y:S02]  /*12cc40*/  PRMT R13, R5, 0x3340, R0 ;  /* 0x00003340050d7816 */ /* 0x000fe40000000000 */
[----:B------:R-:W-:-:S04]  /*12cc50*/  PRMT R12, R2, 0x3340, R3 ;  /* 0x00003340020c7816 */ /* 0x000fc80000000003 */
[----:B------:R-:W-:-:S05]  /*12cc60*/  PRMT R12, R12, 0x5410, R13 ;  /* 0x000054100c0c7816 */ /* 0x000fca000000000d */
[----:B------:R0:W-:Y:S04]  /*12cc70*/  STL [R1+0x18c0], R12 ;  /* 0x0018c00c01007387 */ /* 0x0001e80000100800 */
[----:B------:R-:W4:Y:S01]  /*12cc80*/  LDL.LU R40, [R1+0x630] ;  /* 0x0006300001287983 */ /* 0x000f220000300800 */
[----:B------:R-:W-:Y:S02]  /*12cc90*/  SHF.R.U32.HI R11, RZ, 0x8, R11 ;  /* 0x00000008ff0b7819 */ /* 0x000fe4000001160b */
[----:B0-----:R-:W-:Y:S02]  /*12cca0*/  IADD3 R12, P1, R7, R57, RZ ;  /* 0x00000039070c7210 */ /* 0x001fe40007f3e0ff */
[----:B------:R-:W-:Y:S02]  /*12ccb0*/  SHF.R.U32.HI R2, RZ, 0x8, R2 ;  /* 0x00000008ff027819 */ /* 0x000fe40000011602 */
[----:B------:R-:W-:Y:S01]  /*12ccc0*/  SHF.R.U32.HI R3, RZ, 0x8, R3 ;  /* 0x00000008ff037819 */ /* 0x000fe20000011603 */
[----:B------:R-:W-:Y:S01]  /*12ccd0*/  IMAD.X R13, R9, 0x1, R56, P1 ;  /* 0x00000001090d7824 */ /* 0x000fe200008e0638 */
[----:B------:R-:W-:-:S02]  /*12cce0*/  LOP3.LUT R11, R11, 0xffff, RZ, 0xc0, !PT ;  /* 0x0000ffff0b0b7812 */ /* 0x000fc400078ec0ff */
[----:B------:R-:W-:Y:S02]  /*12ccf0*/  LOP3.LUT R2, R2, 0xffff, RZ, 0xc0, !PT ;  /* 0x0000ffff02027812 */ /* 0x000fe400078ec0ff */
[----:B------:R-:W-:Y:S01]  /*12cd00*/  LOP3.LUT R3, R3, 0xffff, RZ, 0xc0, !PT ;  /* 0x0000ffff03037812 */ /* 0x000fe200078ec0ff */
[----:B------:R0:W-:Y:S02]  /*12cd10*/  STL.64 [R1+0x8b0], R12 ;  /* 0x0008b00c01007387 */ /* 0x0001e40000100a00 */
[----:B0-----:R-:W-:Y:S02]  /*12cd20*/  PRMT R12, R11, 0x3340, R0 ;  /* 0x000033400b0c7816 */ /* 0x001fe40000000000 */
[----:B------:R-:W-:-:S03]  /*12cd30*/  PRMT R11, R2, 0x3340, R3 ;  /* 0x00003340020b7816 */ /* 0x000fc60000000003 */
[----:B------:R0:W-:Y:S04]  /*12cd40*/  STL [R1+0x2b8], R12 ;  /* 0x0002b80c01007387 */ /* 0x0001e80000100800 */
[----:B------:R4:W-:Y:S01]  /*12cd50*/  STL [R1+0x490], R11 ;  /* 0x0004900b01007387 */ /* 0x0009e20000100800 */
[----:B--2---:R-:W-:-:S03]  /*12cd60*/  LOP3.LUT R3, R31, 0xffff, RZ, 0xc0, !PT ;  /* 0x0000ffff1f037812 */ /* 0x004fc600078ec0ff */
[----:B------:R-:W2:Y:S01]  /*12cd70*/  LDL.LU R31, [R1+0x728] ;  /* 0x00072800011f7983 */ /* 0x000ea20000300800 */
[----:B---3--:R-:W-:-:S03]  /*12cd80*/  LOP3.LUT R2, R44, 0xffff, RZ, 0xc0, !PT ;  /* 0x0000ffff2c027812 */ /* 0x008fc600078ec0ff */
[----:B------:R-:W3:Y:S01]  /*12cd90*/  LDL.LU R44, [R1+0x378] ;  /* 0x00037800012c7983 */ /* 0x000ee20000300800 */
[----:B0-----:R-:W-:Y:S02]  /*12cda0*/  PRMT R12, R2, 0x3340, R0 ;  /* 0x00003340020c7816 */ /* 0x001fe40000000000 */
[----:B----4-:R-:W-:-:S04]  /*12cdb0*/  LOP3.LUT R11, R8, 0xffff, RZ, 0xc0, !PT ;  /* 0x0000ffff080b7812 */ /* 0x010fc800078ec0ff */
        /* <DEDUP_REMOVED lines=17> */
[----:B------:R1:W-:Y:S01]  /*12ced0*/  STL [R1+0x2b4], R3 ;  /* 0x0002b40301007387 */ /* 0x0003e20000100800 */
[----:B0-----:R-:W-:Y:S02]  /*12cee0*/  LOP3.LUT R11, R41, 0xffff, RZ, 0xc0, !PT ;  /* 0x0000ffff290b7812 */ /* 0x001fe400078ec0ff */
[----:B-1----:R-:W-:Y:S02]  /*12cef0*/  LOP3.LUT R3, R40, 0xffff, RZ, 0xc0, !PT ;  /* 0x0000ffff28037812 */ /* 0x002fe400078ec0ff */
[----:B------:R-:W-:Y:S02]  /*12cf00*/  PRMT R13, R11, 0x3340, R0 ;  /* 0x000033400b0d7816 */ /* 0x000fe40000000000 */
[----:B------:R-:W-:-:S04]  /*12cf10*/  PRMT R12, R2, 0x3340, R3 ;  /* 0x00003340020c7816 */ /* 0x000fc80000000003 */
[----:B------:R-:W-:Y:S02]  /*12cf20*/  PRMT R14, R12, 0x5410, R13 ;  /* 0x000054100c0e7816 */ /* 0x000fe4000000000d */
[----:B------:R-:W-:-:S03]  /*12cf30*/  IADD3 R12, P1, R7, R53, RZ ;  /* 0x00000035070c7210 */ /* 0x000fc60007f3e0ff */
[----:B------:R-:W-:Y:S02]  /*12cf40*/  STL [R1+0x18a8], R14 ;  /* 0x0018a80e01007387 */ /* 0x000fe40000100800 */
[----:B------:R-:W-:Y:S02]  /*12cf50*/  IMAD.X R13, R9, 0x1, R52, P1 ;  /* 0x00000001090d7824 */ /* 0x000fe400008e0634 */
[----:B------:R-:W4:Y:S04]  /*12cf60*/  LDL.LU R37, [R1+0x5878] ;  /* 0x0058780001257983 */ /* 0x000f280000300800 */
[----:B------:R-:W4:Y:S01]  /*12cf70*/  LDL.LU R41, [R1+0x86c] ;  /* 0x00086c0001297983 */ /* 0x000f220000300800 */
[----:B------:R-:W-:-:S03]  /*12cf80*/  SHF.R.U32.HI R5, RZ, 0x8, R5 ;  /* 0x00000008ff057819 */ /* 0x000fc60000011605 */
[----:B------:R-:W-:Y:S01]  /*12cf90*/  STL.64 [R1+0x888], R12 ;  /* 0x0008880c01007387 */ /* 0x000fe20000100a00 */
[----:B------:R-:W-:-:S03]  /*12cfa0*/  SHF.R.U32.HI R2, RZ, 0x8, R2 ;  /* 0x00000008ff027819 */ /* 0x000fc60000011602 */
[----:B------:R-:W4:Y:S01]  /*12cfb0*/  LDL.LU R40, [R1+0x57b8] ;  /* 0x0057b80001287983 */ /* 0x000f220000300800 */
[----:B------:R-:W-:Y:S02]  /*12cfc0*/  SHF.R.U32.HI R3, RZ, 0x8, R3 ;  /* 0x00000008ff037819 */ /* 0x000fe40000011603 */
[----:B------:R-:W-:Y:S02]  /*12cfd0*/  LOP3.LUT R5, R5, 0xffff, RZ, 0xc0, !PT ;  /* 0x0000ffff05057812 */ /* 0x000fe400078ec0ff */
[----:B------:R-:W-:Y:S02]  /*12cfe0*/  LOP3.LUT R2, R2, 0xffff, RZ, 0xc0, !PT ;  /* 0x0000ffff02027812 */ /* 0x000fe400078ec0ff */
[----:B------:R-:W-:Y:S02]  /*12cff0*/  LOP3.LUT R3, R3, 0xffff, RZ, 0xc0, !PT ;  /* 0x0000ffff03037812 */ /* 0x000fe400078ec0ff */
[----:B------:R-:W-:Y:S02]  /*12d000*/  PRMT R5, R5, 0x3340, R0 ;  /* 0x0000334005057816 */ /* 0x000fe40000000000 */
[----:B------:R-:W-:-:S03]  /*12d010*/  PRMT R3, R2, 0x3340, R3 ;  /* 0x0000334002037816 */ /* 0x000fc60000000003 */
[----:B------:R3:W-:Y:S04]  /*12d020*/  STL [R1+0x2b0], R5 ;  /* 0x0002b00501007387 */ /* 0x0007e80000100800 */
[----:B------:R4:W-:Y:S01]  /*12d030*/  STL [R1+0x480], R3 ;  /* 0x0004800301007387 */ /* 0x0009e20000100800 */
[----:B--2---:R-:W-:-:S03]  /*12d040*/  LOP3.LUT R2, R31, 0xffff, RZ, 0xc0, !PT ;  /* 0x0000ffff1f027812 */ /* 0x004fc600078ec0ff */
[----:B------:R-:W2:Y:S01]  /*12d050*/  LDL.LU R31, [R1+0x5884] ;  /* 0x00588400011f7983 */ /* 0x000ea20000300800 */
[----:B---3--:R-:W-:-:S03]  /*12d060*/  LOP3.LUT R5, R44, 0xffff, RZ, 0xc0, !PT ;  /* 0x0000ffff2c057812 */ /* 0x008fc600078ec0ff */
[----:B------:R-:W3:Y:S01]  /*12d070*/  LDL.LU R44, [R1+0x5758] ;  /* 0x00575800012c7983 */ /* 0x000ee20000300800 */
[----:B----4-:R-:W-:-:S03]  /*12d080*/  LOP3.LUT R3, R8, 0xffff, RZ, 0xc0, !PT ;  /* 0x0000ffff08037812 */ /* 0x010fc600078ec0ff */
[----:B------:R-:W4:Y:S01]  /*12d090*/  LDL.LU R8, [R1+0x57c0] ;  /* 0x0057c00001087983 */ /* 0x000f220000300800 */
[----:B------:R-:W-:Y:S02]  /*12d0a0*/  PRMT R13, R5, 0x3340, R0 ;  /* 0x00003340050d7816 */ /* 0x000fe40000000000 */
[--C-:B------:R-:W-:Y:S01]  /*12d0b0*/  PRMT R12, R2, 0x3340, R3.reuse ;  /* 0x00003340020c7816 */ /* 0x100fe20000000003 */
[----:B------:R0:W-:Y:S01]  /*12d0c0*/  STL [R1+0x5ec8], R5 ;  /* 0x005ec80501007387 */ /* 0x0001e20000100800 */
[----:B------:R-:W-:Y:S02]  /*12d0d0*/  SHF.R.U32.HI R2, RZ, 0x8, R2 ;  /* 0x00000008ff027819 */ /* 0x000fe40000011602 */
[----:B------:R-:W-:Y:S02]  /*12d0e0*/  SHF.R.U32.HI R3, RZ, 0x8, R3 ;  /* 0x00000008ff037819 */ /* 0x000fe40000011603 */
[----:B0-----:R-:W-:Y:S02]  /*12d0f0*/  PRMT R5, R12, 0x5410, R13 ;  /* 0x000054100c057816 */ /* 0x001fe4000000000d */
[----:B------:R-:W-:-:S03]  /*12d100*/  IADD3 R12, P1, R7, R51, RZ ;  /* 0x00000033070c7210 */ /* 0x000fc60007f3e0ff */
[----:B------:R0:W-:Y:S01]  /*12d110*/  STL [R1+0x18a4], R5 ;  /* 0x0018a40501007387 */ /* 0x0001e20000100800 */
[----:B------:R-:W-:Y:S02]  /*12d120*/  LOP3.LUT R2, R2, 0xffff, RZ, 0xc0, !PT ;  /* 0x0000ffff02027812 */ /* 0x000fe400078ec0ff */
[----:B------:R-:W-:Y:S01]  /*12d130*/  LOP3.LUT R3, R3, 0xffff, RZ, 0xc0, !PT ;  /* 0x0000ffff03037812 */ /* 0x000fe200078ec0ff */
[----:B------:R-:W-:Y:S01]  /*12d140*/  IMAD.X R13, R9, 0x1, R50, P1 ;  /* 0x00000001090d7824 */ /* 0x000fe200008e0632 */
[----:B0-----:R-:W-:-:S04]  /*12d150*/  SHF.R.U32.HI R5, RZ, 0x8, R11 ;  /* 0x00000008ff057819 */ /* 0x001fc8000001160b */
[----:B------:R-:W-:Y:S02]  /*12d160*/  LOP3.LUT R5, R5, 0xffff, RZ, 0xc0, !PT ;  /* 0x0000ffff05057812 */ /* 0x000fe400078ec0ff */
[----:B------:R-:W-:Y:S02]  /*12d170*/  PRMT R39, R2, 0x3340, R3 ;  /* 0x0000334002277816 */ /* 0x000fe40000000003 */
[----:B------:R-:W-:Y:S01]  /*12d180*/  PRMT R5, R5, 0x3340, R0 ;  /* 0x0000334005057816 */ /* 0x000fe20000000000 */
[----:B------:R0:W-:Y:S04]  /*12d190*/  STL.64 [R1+0x880], R12 ;  /* 0x0008800c01007387 */ /* 0x0001e80000100a00 */
[----:B------:R-:W-:Y:S04]  /*12d1a0*/  STL [R1+0x5cf8], R39 ;  /* 0x005cf82701007387 */ /* 0x000fe80000100800 */
[----:B------:R1:W-:Y:S01]  /*12d1b0*/  STL [R1+0x2ac], R5 ;  /* 0x0002ac0501007387 */ /* 0x0003e20000100800 */
[----:B------:R-:W-:-:S02]  /*12d1c0*/  LOP3.LUT R3, R37, 0xffff, RZ, 0xc0, !PT ;  /* 0x0000ffff25037812 */ /* 0x000fc400078ec0ff */
[----:B------:R-:W-:-:S04]  /*12d1d0*/  LOP3.LUT R2, R41, 0xffff, RZ, 0xc0, !PT ;  /* 0x0000ffff29027812 */ /* 0x000fc800078ec0ff */
[----:B0-----:R-:W-:Y:S02]  /*12d1e0*/  PRMT R12, R2, 0x3340, R0 ;  /* 0x00003340020c7816 */ /* 0x001fe40000000000 */
[----:B-1----:R-:W-:-:S04]  /*12d1f0*/  LOP3.LUT R5, R40, 0xffff, RZ, 0xc0, !PT ;  /* 0x0000ffff28057812 */ /* 0x002fc800078ec0ff */
[----:B------:R-:W-:Y:S02]  /*12d200*/  PRMT R11, R3, 0x3340, R5 ;  /* 0x00003340030b7816 */ /* 0x000fe40000000005 */
[----:B------:R-:W-:Y:S02]  /*12d210*/  SHF.R.U32.HI R3, RZ, 0x8, R3 ;  /* 0x00000008ff037819 */ /* 0x000fe40000011603 */
[----:B------:R-:W-:Y:S02]  /*12d220*/  PRMT R11, R11, 0x5410, R12 ;  /* 0x000054100b0b7816 */ /* 0x000fe4000000000c */
[----:B------:R-:W-:Y:S02]  /*12d230*/  IADD3 R12, P1, R7, R49, RZ ;  /* 0x00000031070c7210 */ /* 0x000fe40007f3e0ff */
[----:B------:R-:W-:Y:S02]  /*12d240*/  SHF.R.U32.HI R5, RZ, 0x8, R5 ;  /* 0x00000008ff057819 */ /* 0x000fe40000011605 */
[----:B------:R-:W-:Y:S01]  /*12d250*/  LOP3.LUT R3, R3, 0xffff, RZ, 0xc0, !PT ;  /* 0x0000ffff03037812 */ /* 0x000fe200078ec0ff */
[----:B------:R-:W-:Y:S01]  /*12d260*/  IMAD.X R13, R9, 0x1, R47, P1 ;  /* 0x00000001090d7824 */ /* 0x000fe200008e062f */
[----:B------:R-:W-:Y:S01]  /*12d270*/  LOP3.LUT R5, R5, 0xffff, RZ, 0xc0, !PT ;  /* 0x0000ffff05057812 */ /* 0x000fe200078ec0ff */
[----:B------:R0:W-:Y:S04]  /*12d280*/  STL [R1+0x18a0], R11 ;  /* 0x0018a00b01007387 */ /* 0x0001e80000100800 */
[----:B------:R-:W4:Y:S04]  /*12d290*/  LDL.LU R25, [R1+0x848] ;  /* 0x0008480001197983 */ /* 0x000f280000300800 */
[----:B------:R1:W-:Y:S01]  /*12d2a0*/  STL.64 [R1+0x878], R12 ;  /* 0x0008780c01007387 */ /* 0x0003e20000100a00 */
[----:B0-----:R-:W-:-:S03]  /*12d2b0*/  PRMT R11, R3, 0x3340, R5 ;  /* 0x00003340030b7816 */ /* 0x001fc60000000005 */
[----:B------:R-:W4:Y:S04]  /*12d2c0*/  LDL.LU R33, [R1+0x57fc] ;  /* 0x0057fc0001217983 */ /* 0x000f280000300800 */
[----:B------:R-:W4:Y:S04]  /*12d2d0*/  LDL.LU R37, [R1+0x5790] ;  /* 0x0057900001257983 */ /* 0x000f280000300800 */
[----:B------:R0:W-:Y:S01]  /*12d2e0*/  STL [R1+0x478], R11 ;  /* 0x0004780b01007387 */ /* 0x0001e20000100800 */
[----:B--2---:R-:W-:Y:S02]  /*12d2f0*/  LOP3.LUT R5, R31, 0xffff, RZ, 0xc0, !PT ;  /* 0x0000ffff1f057812 */ /* 0x004fe400078ec0ff */
[----:B---3--:R-:W-:-:S04]  /*12d300*/  LOP3.LUT R3, R44, 0xffff, RZ, 0xc0, !PT ;  /* 0x0000ffff2c037812 */ /* 0x008fc800078ec0ff */
[----:B-1----:R-:W-:Y:S02]  /*12d310*/  PRMT R12, R3, 0x3340, R0 ;  /* 0x00003340030c7816 */ /* 0x002fe40000000000 */
[----:B----4-:R-:W-:-:S04]  /*12d320*/  LOP3.LUT R8, R8, 0xffff, RZ, 0xc0, !PT ;  /* 0x0000ffff08087812 */ /* 0x010fc800078ec0ff */
[----:B0-----:R-:W-:Y:S02]  /*12d330*/  PRMT R11, R5, 0x3340, R8 ;  /* 0x00003340050b7816 */ /* 0x001fe40000000008 */
[----:B------:R-:W-:Y:S02]  /*12d340*/  SHF.R.U32.HI R5, RZ, 0x8, R5 ;  /* 0x00000008ff057819 */ /* 0x000fe40000011605 */
[----:B------:R-:W-:Y:S02]  /*12d350*/  PRMT R11, R11, 0x5410, R12 ;  /* 0x000054100b0b7816 */ /* 0x000fe4000000000c */
[----:B------:R-:W-:Y:S02]  /*12d360*/  IADD3 R12, P1, R7, R48, RZ ;  /* 0x00000030070c7210 */ /* 0x000fe40007f3e0ff */
[----:B------:R-:W-:Y:S02]  /*12d370*/  SHF.R.U32.HI R8, RZ, 0x8, R8 ;  /* 0x00000008ff087819 */ /* 0x000fe40000011608 */
[----:B------:R-:W-:Y:S01]  /*12d380*/  LOP3.LUT R5, R5, 0xffff, RZ, 0xc0, !PT ;  /* 0x0000ffff05057812 */ /* 0x000fe200078ec0ff */
[----:B------:R-:W-:Y:S01]  /*12d390*/  IMAD.X R13, R9, 0x1, R46, P1 ;  /* 0x00000001090d7824 */ /* 0x000fe200008e062e */
[----:B------:R-:W-:Y:S01]  /*12d3a0*/  LOP3.LUT R8, R8, 0xffff, RZ, 0xc0, !PT ;  /* 0x0000ffff08087812 */ /* 0x000fe200078ec0ff */
[----:B------:R-:W-:Y:S03]  /*12d3b0*/  STL [R1+0x189c], R11 ;  /* 0x00189c0b01007387 */ /* 0x000fe60000100800 */
[----:B------:R-:W-:Y:S01]  /*12d3c0*/  PRMT R5, R5, 0x3340, R8 ;  /* 0x0000334005057816 */ /* 0x000fe20000000008 */
[----:B------:R-:W-:Y:S04]  /*12d3d0*/  STL.64 [R1+0x870], R12 ;  /* 0x0008700c01007387 */ /* 0x000fe80000100a00 */
[----:B------:R-:W2:Y:S04]  /*12d3e0*/  LDL.LU R41, [R1+0x5804] ;  /* 0x0058040001297983 */ /* 0x000ea80000300800 */
[----:B------:R-:W3:Y:S04]  /*12d3f0*/  LDL.LU R40, [R1+0x854] ;  /* 0x0008540001287983 */ /* 0x000ee80000300800 */
[----:B------:R0:W-:Y:S04]  /*12d400*/  STL [R1+0x46c], R5 ;  /* 0x00046c0501007387 */ /* 0x0001e80000100800 */
[----:B------:R-:W4:Y:S04]  /*12d410*/  LDL.LU R9, [R1+0x579c] ;  /* 0x00579c0001097983 */ /* 0x000f280000300800 */
[----:B------:R-:W2:Y:S04]  /*12d420*/  LDL.LU R44, [R1+0x7c0] ;  /* 0x0007c000012c7983 */ /* 0x000ea80000300800 */
[----:B------:R-:W3:Y:S01]  /*12d430*/  LDL.LU R8, [R1+0x610] ;  /* 0x0006100001087983 */ /* 0x000ee20000300800 */
[----:B------:R-:W-:-:S02]  /*12d440*/  SHF.R.U32.HI R3, RZ, 0x8, R3 ;  /* 0x00000008ff037819 */ /* 0x000fc40000011603 */
[----:B------:R-:W-:Y:S01]  /*12d450*/  SHF.R.U32.HI R2, RZ, 0x8, R2 ;  /* 0x00000008ff027819 */ /* 0x000fe20000011602 */
[----:B------:R-:W3:Y:S01]  /*12d460*/  LDL.LU R31, [R1+0x6cc] ;  /* 0x0006cc00011f7983 */ /* 0x000ee20000300800 */
[----:B------:R-:W-:Y:S02]  /*12d470*/  LOP3.LUT R3, R3, 0xffff, RZ, 0xc0, !PT ;  /* 0x0000ffff03037812 */ /* 0x000fe400078ec0ff */
[----:B------:R-:W-:Y:S02]  /*12d480*/  LOP3.LUT R2, R2, 0xffff, RZ, 0xc0, !PT ;  /* 0x0000ffff02027812 */ /* 0x000fe400078ec0ff */
[--C-:B0-----:R-:W-:Y:S02]  /*12d490*/  PRMT R5, R3, 0x3340, R0.reuse ;  /* 0x0000334003057816 */ /* 0x101fe40000000000 */
[----:B------:R-:W-:-:S03]  /*12d4a0*/  PRMT R3, R2, 0x3340, R0 ;  /* 0x0000334002037816 */ /* 0x000fc60000000000 */
[----:B------:R-:W-:Y:S04]  /*12d4b0*/  STL [R1+0x2a8], R5 ;  /* 0x0002a80501007387 */ /* 0x000fe80000100800 */
[----:B------:R0:W-:Y:S01]  /*12d4c0*/  STL [R1+0x2a4], R3 ;  /* 0x0002a40301007387 */ /* 0x0001e20000100800 */
[----:B------:R-:W-:Y:S01]  /*12d4d0*/  VIADD R12, R7, UR6 ;  /* 0x00000006070c7c36 */ /* 0x000fe20008000000 */
[----:B------:R-:W-:-:S04]  /*12d4e0*/  ULDC UR6, c[0x0][0x248] ;  /* 0x0000920000067ab9 */ /* 0x000fc80000000800 */
[----:B------:R-:W-:Y:S02]  /*12d4f0*/  IADD3 R14, P1, R12, R59, RZ ;  /* 0x0000003b0c0e7210 */ /* 0x000fe40007f3e0ff */
[----:B------:R-:W-:-:S04]  /*12d500*/  LOP3.LUT R2, R25, 0xffff, RZ, 0xc0, !PT ;  /* 0x0000ffff19027812 */ /* 0x000fc800078ec0ff */
[----:B------:R-:W-:Y:S02]  /*12d510*/  PRMT R11, R2, 0x3340, R0 ;  /* 0x00003340020b7816 */ /* 0x000fe40000000000 */
[----:B0-----:R-:W-:Y:S02]  /*12d520*/  LOP3.LUT R3, R33, 0xffff, RZ, 0xc0, !PT ;  /* 0x0000ffff21037812 */ /* 0x001fe400078ec0ff */
[----:B------:R-:W-:-:S04]  /*12d530*/  LOP3.LUT R5, R37, 0xffff, RZ, 0xc0, !PT ;  /* 0x0000ffff25057812 */ /* 0x000fc800078ec0ff */
[----:B------:R-:W-:Y:S02]  /*12d540*/  PRMT R7, R3, 0x3340, R5 ;  /* 0x0000334003077816 */ /* 0x000fe40000000005 */
[----:B------:R-:W-:Y:S02]  /*12d550*/  SHF.R.U32.HI R3, RZ, 0x8, R3 ;  /* 0x00000008ff037819 */ /* 0x000fe40000011603 */
[----:B------:R-:W-:Y:S02]  /*12d560*/  SHF.R.U32.HI R5, RZ, 0x8, R5 ;  /* 0x00000008ff057819 */ /* 0x000fe40000011605 */
[----:B------:R-:W-:Y:S02]  /*12d570*/  PRMT R7, R7, 0x5410, R11 ;  /* 0x0000541007077816 */ /* 0x000fe4000000000b */
[----:B------:R-:W-:Y:S02]  /*12d580*/  SHF.R.U32.HI R2, RZ, 0x8, R2 ;  /* 0x00000008ff027819 */ /* 0x000fe40000011602 */
[----:B------:R-:W-:-:S02]  /*12d590*/  SHF.R.S32.HI R11, RZ, 0x1f, R12 ;  /* 0x0000001fff0b7819 */ /* 0x000fc4000001140c */
        /* <DEDUP_REMOVED lines=10> */
[----:B----4-:R-:W-:-:S03]  /*12d640*/  LOP3.LUT R13, R9, 0xffff, RZ, 0xc0, !PT ;  /* 0x0000ffff090d7812 */ /* 0x010fc600078ec0ff */
[----:B------:R-:W4:Y:S01]  /*12d650*/  LDL.LU R9, [R1+0x7d0] ;  /* 0x0007d00001097983 */ /* 0x000f220000300800 */
[----:B--2---:R-:W-:-:S03]  /*12d660*/  LOP3.LUT R2, R44, 0xffff, RZ, 0xc0, !PT ;  /* 0x0000ffff2c027812 */ /* 0x004fc600078ec0ff */
[----:B------:R-:W2:Y:S01]  /*12d670*/  LDL.LU R44, [R1+0x620] ;  /* 0x00062000012c7983 */ /* 0x000ea20000300800 */
[----:B---3--:R-:W-:-:S03]  /*12d680*/  LOP3.LUT R7, R8, 0xffff, RZ, 0xc0, !PT ;  /* 0x0000ffff08077812 */ /* 0x008fc600078ec0ff */
[----:B------:R-:W3:Y:S01]  /*12d690*/  LDL.LU R8, [R1+0x6dc] ;  /* 0x0006dc0001087983 */ /* 0x000ee20000300800 */
[----:B------:R-:W-:Y:S02]  /*12d6a0*/  LOP3.LUT R5, R41, 0xffff, RZ, 0xc0, !PT ;  /* 0x0000ffff29057812 */ /* 0x000fe400078ec0ff */
[----:B------:R-:W-:Y:S02]  /*12d6b0*/  LOP3.LUT R20, R40, 0xffff, RZ, 0xc0, !PT ;  /* 0x0000ffff28147812 */ /* 0x000fe400078ec0ff */
[----:B------:R-:W-:Y:S02]  /*12d6c0*/  PRMT R14, R5, 0x3340, R13 ;  /* 0x00003340050e7816 */ /* 0x000fe4000000000d */
[----:B------:R-:W-:Y:S02]  /*12d6d0*/  PRMT R15, R20, 0x3340, R0 ;  /* 0x00003340140f7816 */ /* 0x000fe40000000000 */
[----:B------:R-:W-:Y:S02]  /*12d6e0*/  LOP3.LUT R3, R31, 0xffff, RZ, 0xc0, !PT ;  /* 0x0000ffff1f037812 */ /* 0x000fe400078ec0ff */
[----:B------:R-:W-:-:S02]  /*12d6f0*/  PRMT R16, R14, 0x5410, R15 ;  /* 0x000054100e107816 */ /* 0x000fc4000000000f */
[----:B------:R-:W-:Y:S02]  /*12d700*/  PRMT R15, R7, 0x3340, R0 ;  /* 0x00003340070f7816 */ /* 0x000fe40000000000 */
[----:B------:R-:W-:-:S04]  /*12d710*/  PRMT R14, R2, 0x3340, R3 ;  /* 0x00003340020e7816 */ /* 0x000fc80000000003 */
[----:B------:R-:W-:Y:S01]  /*12d720*/  PRMT R15, R14, 0x5410, R15 ;  /* 0x000054100e0f7816 */ /* 0x000fe2000000000f */
[----:B------:R-:W-:Y:S01]  /*12d730*/  VIADD R14, R12, UR6 ;  /* 0x000000060c0e7c36 */ /* 0x000fe20008000000 */
[----:B------:R-:W-:Y:S01]  /*12d740*/  STL [R1+0x5ecc], R20 ;  /* 0x005ecc1401007387 */ /* 0x000fe20000100800 */
[----:B------:R-:W-:Y:S01]  /*12d750*/  SHF.R.U32.HI R5, RZ, 0x8, R5 ;  /* 0x00000008ff057819 */ /* 0x000fe20000011605 */
[----:B------:R-:W-:Y:S02]  /*12d760*/  ULDC UR6, c[0x0][0x228] ;  /* 0x00008a0000067ab9 */ /* 0x000fe40000000800 */
[----:B------:R0:W-:Y:S01]  /*12d770*/  STL [R1+0x1894], R16 ;  /* 0x0018941001007387 */ /* 0x0001e20000100800 */
[----:B------:R-:W-:Y:S02]  /*12d780*/  IADD3 R18, P1, R14, R59, RZ ;  /* 0x0000003b0e127210 */ /* 0x000fe40007f3e0ff */
[----:B------:R-:W-:Y:S02]  /*12d790*/  SHF.R.U32.HI R13, RZ, 0x8, R13 ;  /* 0x00000008ff0d7819 */ /* 0x000fe4000001160d */
[----:B------:R-:W-:-:S02]  /*12d7a0*/  SHF.R.U32.HI R2, RZ, 0x8, R2 ;  /* 0x00000008ff027819 */ /* 0x000fc40000011602 */
[----:B------:R-:W-:Y:S02]  /*12d7b0*/  SHF.R.U32.HI R3, RZ, 0x8, R3 ;  /* 0x00000008ff037819 */ /* 0x000fe40000011603 */
[----:B0-----:R-:W-:Y:S02]  /*12d7c0*/  SHF.R.S32.HI R16, RZ, 0x1f, R14 ;  /* 0x0000001fff107819 */ /* 0x001fe4000001140e */
[----:B------:R-:W-:Y:S02]  /*12d7d0*/  LOP3.LUT R5, R5, 0xffff, RZ, 0xc0, !PT ;  /* 0x0000ffff05057812 */ /* 0x000fe400078ec0ff */
[----:B------:R-:W-:Y:S01]  /*12d7e0*/  LOP3.LUT R13, R13, 0xffff, RZ, 0xc0, !PT ;  /* 0x0000ffff0d0d7812 */ /* 0x000fe200078ec0ff */
[----:B------:R-:W-:Y:S01]  /*12d7f0*/  IMAD.X R19, R16, 0x1, R58, P1 ;  /* 0x0000000110137824 */ /* 0x000fe200008e063a */
[----:B------:R-:W-:Y:S01]  /*12d800*/  LOP3.LUT R2, R2, 0xffff, RZ, 0xc0, !PT ;  /* 0x0000ffff02027812 */ /* 0x000fe200078ec0ff */
[----:B------:R0:W-:Y:S01]  /*12d810*/  STL [R1+0x1890], R15 ;  /* 0x0018900f01007387 */ /* 0x0001e20000100800 */
[----:B------:R-:W-:-:S03]  /*12d820*/  LOP3.LUT R3, R3, 0xffff, RZ, 0xc0, !PT ;  /* 0x0000ffff03037812 */ /* 0x000fc600078ec0ff */
[----:B------:R-:W-:Y:S01]  /*12d830*/  STL [R1+0x5c20], R59 ;  /* 0x005c203b01007387 */ /* 0x000fe20000100800 */
[----:B------:R-:W-:-:S03]  /*12d840*/  PRMT R3, R2, 0x3340, R3 ;  /* 0x0000334002037816 */ /* 0x000fc60000000003 */
[----:B------:R-:W-:Y:S01]  /*12d850*/  STL [R1+0x5c24], R58 ;  /* 0x005c243a01007387 */ /* 0x000fe20000100800 */
[----:B0-----:R-:W-:-:S03]  /*12d860*/  PRMT R15, R5, 0x3340, R13 ;  /* 0x00003340050f7816 */ /* 0x001fc6000000000d */
[----:B------:R-:W-:Y:S04]  /*12d870*/  STL.64 [R1+0x860], R18 ;  /* 0x0008601201007387 */ /* 0x000fe80000100a00 */
[----:B------:R-:W3:Y:S04]  /*12d880*/  LDL.LU R41, [R1+0x788] ;  /* 0x0007880001297983 */ /* 0x000ee80000300800 */
[----:B------:R-:W3:Y:S04]  /*12d890*/  LDL.LU R40, [R1+0x5d4] ;  /* 0x0005d40001287983 */ /* 0x000ee80000300800 */
[----:B------:R-:W3:Y:S04]  /*12d8a0*/  LDL.LU R31, [R1+0x688] ;  /* 0x00068800011f7983 */ /* 0x000ee80000300800 */
[----:B------:R-:W-:Y:S04]  /*12d8b0*/  STL [R1+0x5cfc], R15 ;  /* 0x005cfc0f01007387 */ /* 0x000fe80000100800 */
[----:B------:R3:W-:Y:S01]  /*12d8c0*/  STL [R1+0x464], R3 ;  /* 0x0004640301007387 */ /* 0x0007e20000100800 */
[----:B----4-:R-:W-:-:S02]  /*12d8d0*/  LOP3.LUT R5, R9, 0xffff, RZ, 0xc0, !PT ;  /* 0x0000ffff09057812 */ /* 0x010fc400078ec0ff */
[----:B--2---:R-:W-:Y:S02]  /*12d8e0*/  LOP3.LUT R2, R44, 0xffff, RZ, 0xc0, !PT ;  /* 0x0000ffff2c027812 */ /* 0x004fe400078ec0ff */
[----:B---3--:R-:W-:Y:S02]  /*12d8f0*/  LOP3.LUT R3, R8, 0xffff, RZ, 0xc0, !PT ;  /* 0x0000ffff08037812 */ /* 0x008fe400078ec0ff */
[----:B------:R-:W-:Y:S02]  /*12d900*/  PRMT R9, R2, 0x3340, R0 ;  /* 0x0000334002097816 */ /* 0x000fe40000000000 */
[----:B------:R-:W-:-:S04]  /*12d910*/  PRMT R8, R5, 0x3340, R3 ;  /* 0x0000334005087816 */ /* 0x000fc80000000003 */
[----:B------:R-:W-:Y:S02]  /*12d920*/  PRMT R13, R8, 0x5410, R9 ;  /* 0x00005410080d7816 */ /* 0x000fe40000000009 */
[----:B------:R-:W-:-:S05]  /*12d930*/  IADD3 R8, P1, R12, R61, RZ ;  /* 0x0000003d0c087210 */ /* 0x000fca0007f3e0ff */
[----:B------:R-:W-:Y:S01]  /*12d940*/  IMAD.X R9, R11, 0x1, R60, P1 ;  /* 0x000000010b097824 */ /* 0x000fe200008e063c */
[----:B------:R-:W-:Y:S04]  /*12d950*/  STL [R1+0x184c], R13 ;  /* 0x00184c0d01007387 */ /* 0x000fe80000100800 */
[----:B------:R0:W-:Y:S02]  /*12d960*/  STL.64 [R1+0x858], R8 ;  /* 0x0008580801007387 */ /* 0x0001e40000100a00 */
[----:B0-----:R-:W-:-:S05]  /*12d970*/  IADD3 R8, P1, R14, R61, RZ ;  /* 0x0000003d0e087210 */ /* 0x001fca0007f3e0ff */
[----:B------:R-:W-:-:S05]  /*12d980*/  IMAD.X R9, R16, 0x1, R60, P1 ;  /* 0x0000000110097824 */ /* 0x000fca00008e063c */
[----:B------:R0:W-:Y:S04]  /*12d990*/  STL.64 [R1+0x850], R8 ;  /* 0x0008500801007387 */ /* 0x0001e80000100a00 */
[----:B0-----:R-:W2:Y:S04]  /*12d9a0*/  LDL.LU R9, [R1+0x794] ;  /* 0x0007940001097983 */ /* 0x001ea80000300800 */
[----:B------:R-:W3:Y:S04]  /*12d9b0*/  LDL.LU R44, [R1+0x5e0] ;  /* 0x0005e000012c7983 */ /* 0x000ee80000300800 */
        /* <DEDUP_REMOVED lines=12> */
[----:B------:R-:W-:Y:S02]  /*12da80*/  IADD3 R18, P1, R12, R57, RZ ;  /* 0x000000390c127210 */ /* 0x000fe40007f3e0ff */
[----:B0-----:R-:W-:Y:S02]  /*12da90*/  LOP3.LUT R5, R40, 0xffff, RZ, 0xc0, !PT ;  /* 0x0000ffff28057812 */ /* 0x001fe400078ec0ff */
[----:B-1----:R-:W-:Y:S02]  /*12daa0*/  LOP3.LUT R3, R31, 0xffff, RZ, 0xc0, !PT ;  /* 0x0000ffff1f037812 */ /* 0x002fe400078ec0ff */
[----:B------:R-:W-:Y:S02]  /*12dab0*/  PRMT R60, R5, 0x3340, R0 ;  /* 0x00003340053c7816 */ /* 0x000fe40000000000 */
[----:B------:R-:W-:Y:S01]  /*12dac0*/  PRMT R61, R2, 0x3340, R3 ;  /* 0x00003340023d7816 */ /* 0x000fe20000000003 */
[----:B------:R-:W-:-:S03]  /*12dad0*/  IMAD.X R19, R11, 0x1, R56, P1 ;  /* 0x000000010b137824 */ /* 0x000fc600008e0638 */
[----:B------:R-:W-:Y:S02]  /*12dae0*/  PRMT R13, R61, 0x5410, R60 ;  /* 0x000054103d0d7816 */ /* 0x000fe4000000003c */
[----:B------:R-:W-:-:S03]  /*12daf0*/  SHF.R.U32.HI R60, RZ, 0x8, R7 ;  /* 0x00000008ff3c7819 */ /* 0x000fc60000011607 */
[----:B------:R-:W-:Y:S01]  /*12db00*/  STL [R1+0x1824], R13 ;  /* 0x0018240d01007387 */ /* 0x000fe20000100800 */
[----:B------:R-:W-:-:S03]  /*12db10*/  SHF.R.U32.HI R2, RZ, 0x8, R2 ;  /* 0x00000008ff027819 */ /* 0x000fc60000011602 */
[----:B------:R0:W-:Y:S01]  /*12db20*/  STL.64 [R1+0x848], R18 ;  /* 0x0008481201007387 */ /* 0x0001e20000100a00 */
[----:B------:R-:W-:Y:S02]  /*12db30*/  SHF.R.U32.HI R61, RZ, 0x8, R3 ;  /* 0x00000008ff3d7819 */ /* 0x000fe40000011603 */
[----:B------:R-:W-:Y:S02]  /*12db40*/  LOP3.LUT R60, R60, 0xffff, RZ, 0xc0, !PT ;  /* 0x0000ffff3c3c7812 */ /* 0x000fe400078ec0ff */
[----:B------:R-:W-:Y:S02]  /*12db50*/  LOP3.LUT R2, R2, 0xffff, RZ, 0xc0, !PT ;  /* 0x0000ffff02027812 */ /* 0x000fe400078ec0ff */
[----:B------:R-:W-:Y:S02]  /*12db60*/  LOP3.LUT R61, R61, 0xffff, RZ, 0xc0, !PT ;  /* 0x0000ffff3d3d7812 */ /* 0x000fe400078ec0ff */
[----:B0-----:R-:W-:Y:S01]  /*12db70*/  IADD3 R18, P1, R14, R57, RZ ;  /* 0x000000390e127210 */ /* 0x001fe20007f3e0ff */
[----:B------:R-:W-:Y:S01]  /*12db80*/  STL [R1+0x5c28], R57 ;  /* 0x005c283901007387 */ /* 0x000fe20000100800 */
[----:B------:R-:W-:-:S03]  /*12db90*/  PRMT R3, R60, 0x3340, R0 ;  /* 0x000033403c037816 */ /* 0x000fc60000000000 */
[----:B------:R-:W-:Y:S01]  /*12dba0*/  IMAD.X R19, R16, 0x1, R56, P1 ;  /* 0x0000000110137824 */ /* 0x000fe200008e0638 */
[----:B------:R-:W-:Y:S01]  /*12dbb0*/  STL [R1+0x5c2c], R56 ;  /* 0x005c2c3801007387 */ /* 0x000fe20000100800 */
[----:B------:R-:W-:-:S03]  /*12dbc0*/  PRMT R2, R2, 0x3340, R61 ;  /* 0x0000334002027816 */ /* 0x000fc6000000003d */
[----:B------:R-:W-:Y:S04]  /*12dbd0*/  STL.64 [R1+0x840], R18 ;  /* 0x0008401201007387 */ /* 0x000fe80000100a00 */
[----:B------:R-:W4:Y:S04]  /*12dbe0*/  LDL.LU R25, [R1+0x58c8] ;  /* 0x0058c80001197983 */ /* 0x000f280000300800 */
[----:B------:R-:W-:Y:S04]  /*12dbf0*/  STL [R1+0x298], R3 ;  /* 0x0002980301007387 */ /* 0x000fe80000100800 */
[----:B------:R-:W4:Y:S04]  /*12dc00*/  LDL.LU R33, [R1+0x5780] ;  /* 0x0057800001217983 */ /* 0x000f280000300800 */
[----:B------:R2:W-:Y:S04]  /*12dc10*/  STL [R1+0x458], R2 ;  /* 0x0004580201007387 */ /* 0x0005e80000100800 */
[----:B------:R-:W4:Y:S01]  /*12dc20*/  LDL.LU R37, [R1+0x57ec] ;  /* 0x0057ec0001257983 */ /* 0x000f220000300800 */
[----:B--2---:R-:W-:-:S02]  /*12dc30*/  LOP3.LUT R2, R9, 0xffff, RZ, 0xc0, !PT ;  /* 0x0000ffff09027812 */ /* 0x004fc400078ec0ff */
[----:B---3--:R-:W-:Y:S02]  /*12dc40*/  LOP3.LUT R18, R44, 0xffff, RZ, 0xc0, !PT ;  /* 0x0000ffff2c127812 */ /* 0x008fe400078ec0ff */
[----:B----4-:R-:W-:Y:S02]  /*12dc50*/  LOP3.LUT R3, R8, 0xffff, RZ, 0xc0, !PT ;  /* 0x0000ffff08037812 */ /* 0x010fe400078ec0ff */
[----:B------:R-:W-:Y:S02]  /*12dc60*/  PRMT R60, R18, 0x3340, R0 ;  /* 0x00003340123c7816 */ /* 0x000fe40000000000 */
[----:B------:R-:W-:Y:S02]  /*12dc70*/  PRMT R61, R2, 0x3340, R3 ;  /* 0x00003340023d7816 */ /* 0x000fe40000000003 */
[----:B------:R-:W-:Y:S02]  /*12dc80*/  IADD3 R8, P1, R12, R55, RZ ;  /* 0x000000370c087210 */ /* 0x000fe40007f3e0ff */
[----:B------:R-:W-:-:S03]  /*12dc90*/  PRMT R7, R61, 0x5410, R60 ;  /* 0x000054103d077816 */ /* 0x000fc6000000003c */
[----:B------:R-:W-:Y:S01]  /*12dca0*/  IMAD.X R9, R11, 0x1, R54, P1 ;  /* 0x000000010b097824 */ /* 0x000fe200008e0636 */
[----:B------:R-:W-:Y:S04]  /*12dcb0*/  STL [R1+0x5ed0], R18 ;  /* 0x005ed01201007387 */ /* 0x000fe80000100800 */
[----:B------:R-:W-:Y:S04]  /*12dcc0*/  STL [R1+0x1820], R7 ;  /* 0x0018200701007387 */ /* 0x000fe80000100800 */
[----:B------:R0:W-:Y:S04]  /*12dcd0*/  STL.64 [R1+0x838], R8 ;  /* 0x0008380801007387 */ /* 0x0001e80000100a00 */
[----:B------:R-:W-:Y:S01]  /*12dce0*/  STL [R1+0x5c30], R55 ;  /* 0x005c303701007387 */ /* 0x000fe20000100800 */
[----:B0-----:R-:W-:-:S03]  /*12dcf0*/  IADD3 R8, P1, R14, R55, RZ ;  /* 0x000000370e087210 */ /* 0x001fc60007f3e0ff */
[----:B------:R-:W-:Y:S02]  /*12dd00*/  STL [R1+0x5c34], R54 ;  /* 0x005c343601007387 */ /* 0x000fe40000100800 */
[----:B------:R-:W-:-:S05]  /*12dd10*/  IMAD.X R9, R16, 0x1, R54, P1 ;  /* 0x0000000110097824 */ /* 0x000fca00008e0636 */
[----:B------:R0:W-:Y:S04]  /*12dd20*/  STL.64 [R1+0x830], R8 ;  /* 0x0008300801007387 */ /* 0x0001e80000100a00 */
[----:B0-----:R-:W2:Y:S04]  /*12dd30*/  LDL.LU R9, [R1+0x58d8] ;  /* 0x0058d80001097983 */ /* 0x001ea80000300800 */
[----:B------:R-:W3:Y:S04]  /*12dd40*/  LDL.LU R41, [R1+0x5788] ;  /* 0x0057880001297983 */ /* 0x000ee80000300800 */
[----:B------:R-:W4:Y:S04]  /*12dd50*/  LDL.LU R8, [R1+0x57f8] ;  /* 0x0057f80001087983 */ /* 0x000f280000300800 */
[----:B------:R-:W4:Y:S04]  /*12dd60*/  LDL.LU R40, [R1+0x5834] ;  /* 0x0058340001287983 */ /* 0x000f280000300800 */
[----:B------:R-:W2:Y:S04]  /*12dd70*/  LDL.LU R31, [R1+0x5760] ;  /* 0x00576000011f7983 */ /* 0x000ea80000300800 */
[----:B------:R-:W3:Y:S01]  /*12dd80*/  LDL.LU R44, [R1+0x57d0] ;  /* 0x0057d000012c7983 */ /* 0x000ee20000300800 */
[----:B------:R-:W-:-:S02]  /*12dd90*/  SHF.R.U32.HI R60, RZ, 0x8, R5 ;  /* 0x00000008ff3c7819 */ /* 0x000fc40000011605 */
[----:B------:R-:W-:Y:S02]  /*12dda0*/  SHF.R.U32.HI R2, RZ, 0x8, R2 ;  /* 0x00000008ff027819 */ /* 0x000fe40000011602 */
[----:B------:R-:W-:Y:S02]  /*12ddb0*/  LOP3.LUT R60, R60, 0xffff, RZ, 0xc0, !PT ;  /* 0x0000ffff3c3c7812 */ /* 0x000fe400078ec0ff */
[----:B------:R-:W-:Y:S02]  /*12ddc0*/  SHF.R.U32.HI R61, RZ, 0x8, R3 ;  /* 0x00000008ff3d7819 */ /* 0x000fe40000011603 */
[----:B------:R-:W-:Y:S02]  /*12ddd0*/  PRMT R3, R60, 0x3340, R0 ;  /* 0x000033403c037816 */ /* 0x000fe40000000000 */
[----:B------:R-:W-:Y:S02]  /*12dde0*/  LOP3.LUT R2, R2, 0xffff, RZ, 0xc0, !PT ;  /* 0x0000ffff02027812 */ /* 0x000fe400078ec0ff */
[----:B------:R-:W-:Y:S01]  /*12ddf0*/  LOP3.LUT R61, R61, 0xffff, RZ, 0xc0, !PT ;  /* 0x0000ffff3d3d7812 */ /* 0x000fe200078ec0ff */
[----:B------:R0:W-:Y:S01]  /*12de00*/  STL [R1+0x294], R3 ;  /* 0x0002940301007387 */ /* 0x0001e20000100800 */
[----:B------:R-:W-:-:S02]  /*12de10*/  LOP3.LUT R5, R25, 0xffff, RZ, 0xc0, !PT ;  /* 0x0000ffff19057812 */ /* 0x000fc400078ec0ff */
[----:B------:R-:W-:Y:S02]  /*12de20*/  PRMT R13, R2, 0x3340, R61 ;  /* 0x00003340020d7816 */ /* 0x000fe4000000003d */
[----:B------:R-:W-:Y:S02]  /*12de30*/  LOP3.LUT R2, R33, 0xffff, RZ, 0xc0, !PT ;  /* 0x0000ffff21027812 */ /* 0x000fe400078ec0ff */
[----:B0-----:R-:W-:Y:S02]  /*12de40*/  LOP3.LUT R3, R37, 0xffff, RZ, 0xc0, !PT ;  /* 0x0000ffff25037812 */ /* 0x001fe400078ec0ff */
[----:B------:R-:W-:Y:S02]  /*12de50*/  PRMT R60, R2, 0x3340, R0 ;  /* 0x00003340023c7816 */ /* 0x000fe40000000000 */
[----:B------:R-:W-:Y:S02]  /*12de60*/  PRMT R61, R5, 0x3340, R3 ;  /* 0x00003340053d7816 */ /* 0x000fe40000000003 */
[----:B------:R-:W-:-:S02]  /*12de70*/  IADD3 R18, P1, R12, R53, RZ ;  /* 0x000000350c127210 */ /* 0x000fc40007f3e0ff */
[----:B------:R-:W-:-:S03]  /*12de80*/  PRMT R7, R61, 0x5410, R60 ;  /* 0x000054103d077816 */ /* 0x000fc6000000003c */
[----:B------:R-:W-:Y:S01]  /*12de90*/  IMAD.X R19, R11, 0x1, R52, P1 ;  /* 0x000000010b137824 */ /* 0x000fe200008e0634 */
[----:B------:R-:W-:Y:S01]  /*12dea0*/  STL [R1+0x5d00], R13 ;  /* 0x005d000d01007387 */ /* 0x000fe20000100800 */
[----:B------:R-:W-:Y:S02]  /*12deb0*/  SHF.R.U32.HI R61, RZ, 0x8, R5 ;  /* 0x00000008ff3d7819 */ /* 0x000fe40000011605 */
[----:B------:R-:W-:Y:S01]  /*12dec0*/  SHF.R.U32.HI R60, RZ, 0x8, R3 ;  /* 0x00000008ff3c7819 */ /* 0x000fe20000011603 */
[----:B------:R-:W-:Y:S01]  /*12ded0*/  STL [R1+0x17ec], R7 ;  /* 0x0017ec0701007387 */ /* 0x000fe20000100800 */
[----:B------:R-:W-:-:S03]  /*12dee0*/  SHF.R.U32.HI R2, RZ, 0x8, R2 ;  /* 0x00000008ff027819 */ /* 0x000fc60000011602 */
[----:B------:R0:W-:Y:S01]  /*12def0*/  STL.64 [R1+0x828], R18 ;  /* 0x0008281201007387 */ /* 0x0001e20000100a00 */
[----:B------:R-:W-:Y:S02]  /*12df00*/  LOP3.LUT R61, R61, 0xffff, RZ, 0xc0, !PT ;  /* 0x0000ffff3d3d7812 */ /* 0x000fe400078ec0ff */
[----:B------:R-:W-:Y:S02]  /*12df10*/  LOP3.LUT R60, R60, 0xffff, RZ, 0xc0, !PT ;  /* 0x0000ffff3c3c7812 */ /* 0x000fe400078ec0ff */
[----:B------:R-:W-:Y:S02]  /*12df20*/  LOP3.LUT R2, R2, 0xffff, RZ, 0xc0, !PT ;  /* 0x0000ffff02027812 */ /* 0x000fe400078ec0ff */
[----:B0-----:R-:W-:Y:S02]  /*12df30*/  IADD3 R18, P1, R14, R53, RZ ;  /* 0x000000350e127210 */ /* 0x001fe40007f3e0ff */
[----:B------:R-:W-:-:S03]  /*12df40*/  PRMT R5, R61, 0x3340, R60 ;  /* 0x000033403d057816 */ /* 0x000fc6000000003c */
[----:B------:R-:W-:Y:S01]  /*12df50*/  IMAD.X R19, R16, 0x1, R52, P1 ;  /* 0x0000000110137824 */ /* 0x000fe200008e0634 */
[----:B------:R-:W-:Y:S01]  /*12df60*/  PRMT R3, R2, 0x3340, R0 ;  /* 0x0000334002037816 */ /* 0x000fe20000000000 */
[----:B------:R-:W-:Y:S04]  /*12df70*/  STL [R1+0x5c38], R53 ;  /* 0x005c383501007387 */ /* 0x000fe80000100800 */
[----:B------:R-:W-:Y:S04]  /*12df80*/  STL [R1+0x5cf4], R52 ;  /* 0x005cf43401007387 */ /* 0x000fe80000100800 */
[----:B------:R-:W-:Y:S04]  /*12df90*/  STL.64 [R1+0x820], R18 ;  /* 0x0008201201007387 */ /* 0x000fe80000100a00 */
[----:B------:R-:W-:Y:S04]  /*12dfa0*/  STL [R1+0x450], R5 ;  /* 0x0004500501007387 */ /* 0x000fe80000100800 */
[----:B------:R2:W-:Y:S02]  /*12dfb0*/  STL [R1+0x290], R3 ;  /* 0x0002900301007387 */ /* 0x0005e40000100800 */
[----:B--2---:R-:W-:-:S02]  /*12dfc0*/  LOP3.LUT R3, R31, 0xffff, RZ, 0xc0, !PT ;  /* 0x0000ffff1f037812 */ /* 0x004fc400078ec0ff */
[----:B------:R-:W2:Y:S04]  /*12dfd0*/  LDL.LU R31, [R1+0x5748] ;  /* 0x00574800011f7983 */ /* 0x000ea80000300800 */
[----:B------:R-:W2:Y:S04]  /*12dfe0*/  LDL.LU R21, [R1+0x1760] ;  /* 0x0017600001157983 */ /* 0x000ea80000300800 */
[----:B------:R-:W2:Y:S01]  /*12dff0*/  LDL.LU R35, [R1+0x5744] ;  /* 0x0057440001237983 */ /* 0x000ea20000300800 */
[----:B---3--:R-:W-:-:S03]  /*12e000*/  LOP3.LUT R5, R44, 0xffff, RZ, 0xc0, !PT ;  /* 0x0000ffff2c057812 */ /* 0x008fc600078ec0ff */
[----:B------:R-:W3:Y:S01]  /*12e010*/  LDL.LU R44, [R1+0x1764] ;  /* 0x00176400012c7983 */ /* 0x000ee20000300800 */
[----:B------:R-:W-:Y:S02]  /*12e020*/  LOP3.LUT R9, R9, 0xffff, RZ, 0xc0, !PT ;  /* 0x0000ffff09097812 */ /* 0x000fe400078ec0ff */
[----:B------:R-:W-:Y:S02]  /*12e030*/  LOP3.LUT R2, R41, 0xffff, RZ, 0xc0, !PT ;  /* 0x0000ffff29027812 */ /* 0x000fe400078ec0ff */
[----:B----4-:R-:W-:Y:S02]  /*12e040*/  LOP3.LUT R8, R8, 0xffff, RZ, 0xc0, !PT ;  /* 0x0000ffff08087812 */ /* 0x010fe400078ec0ff */
[----:B------:R-:W-:Y:S02]  /*12e050*/  PRMT R60, R2, 0x3340, R0 ;  /* 0x00003340023c7816 */ /* 0x000fe40000000000 */
[----:B------:R-:W-:Y:S02]  /*12e060*/  PRMT R61, R9, 0x3340, R8 ;  /* 0x00003340093d7816 */ /* 0x000fe40000000008 */
[----:B------:R-:W-:-:S02]  /*12e070*/  LOP3.LUT R7, R40, 0xffff, RZ, 0xc0, !PT ;  /* 0x0000ffff28077812 */ /* 0x000fc400078ec0ff */
[----:B------:R-:W-:Y:S02]  /*12e080*/  PRMT R13, R61, 0x5410, R60 ;  /* 0x000054103d0d7816 */ /* 0x000fe4000000003c */
[----:B------:R-:W-:Y:S02]  /*12e090*/  PRMT R60, R3, 0x3340, R0 ;  /* 0x00003340033c7816 */ /* 0x000fe40000000000 */
[----:B------:R-:W-:Y:S02]  /*12e0a0*/  PRMT R61, R7, 0x3340, R5 ;  /* 0x00003340073d7816 */ /* 0x000fe40000000005 */
[----:B------:R-:W-:Y:S01]  /*12e0b0*/  IADD3 R18, P1, R12, R51, RZ ;  /* 0x000000330c127210 */ /* 0x000fe20007f3e0ff */
[----:B------:R0:W-:Y:S04]  /*12e0c0*/  STL [R1+0x17e8], R13 ;  /* 0x0017e80d01007387 */ /* 0x0001e80000100800 */
[----:B------:R-:W-:Y:S01]  /*12e0d0*/  IMAD.X R19, R11, 0x1, R50, P1 ;  /* 0x000000010b137824 */ /* 0x000fe200008e0632 */
[----:B0-----:R-:W-:-:S05]  /*12e0e0*/  PRMT R13, R61, 0x5410, R60 ;  /* 0x000054103d0d7816 */ /* 0x001fca000000003c */
[----:B------:R-:W-:Y:S04]  /*12e0f0*/  STL [R1+0x17e4], R13 ;  /* 0x0017e40d01007387 */ /* 0x000fe80000100800 */
        /* <DEDUP_REMOVED lines=8> */
[----:B------:R-:W-:Y:S01]  /*12e180*/  IMAD.X R19, R16, 0x1, R47, P1 ;  /* 0x0000000110137824 */ /* 0x000fe200008e062f */
[-C--:B------:R-:W-:Y:S01]  /*12e190*/  IADD3 R14, P1, R14, R48.reuse, RZ ;  /* 0x000000300e0e7210 */ /* 0x080fe20007f3e0ff */
[----:B------:R-:W-:Y:S04]  /*12e1a0*/  STL [R1+0x5c40], R47 ;  /* 0x005c402f01007387 */ /* 0x000fe80000100800 */
[--C-:B------:R-:W-:Y:S01]  /*12e1b0*/  IMAD.X R15, R16, 0x1, R46.reuse, P1 ;  /* 0x00000001100f7824 */ /* 0x100fe200008e062e */
[----:B------:R-:W-:Y:S01]  /*12e1c0*/  IADD3 R60, P1, R12, R48, RZ ;  /* 0x000000300c3c7210 */ /* 0x000fe20007f3e0ff */
[----:B------:R-:W-:Y:S04]  /*12e1d0*/  STL.64 [R1+0x800], R18 ;  /* 0x0008001201007387 */ /* 0x000fe80000100a00 */
[----:B------:R-:W4:Y:S01]  /*12e1e0*/  LDL.LU R25, [R1+0x5714] ;  /* 0x0057140001197983 */ /* 0x000f220000300800 */
[----:B------:R-:W-:-:S03]  /*12e1f0*/  IMAD.X R61, R11, 0x1, R46, P1 ;  /* 0x000000010b3d7824 */ /* 0x000fc600008e062e */
[----:B------:R-:W-:Y:S04]  /*12e200*/  STL.64 [R1+0x8], R14 ;  /* 0x0000080e01007387 */ /* 0x000fe80000100a00 */
[----:B------:R-:W4:Y:S04]  /*12e210*/  LDL.LU R33, [R1+0x664] ;  /* 0x0006640001217983 */ /* 0x000f280000300800 */
[----:B------:R-:W4:Y:S04]  /*12e220*/  LDL.LU R37, [R1+0x764] ;  /* 0x0007640001257983 */ /* 0x000f280000300800 */
[----:B------:R-:W4:Y:S04]  /*12e230*/  LDL.LU R41, [R1+0x583c] ;  /* 0x00583c0001297983 */ /* 0x000f280000300800 */
[----:B------:R-:W4:Y:S04]  /*12e240*/  LDL.LU R40, [R1+0x576c] ;  /* 0x00576c0001287983 */ /* 0x000f280000300800 */
[----:B------:R-:W-:Y:S04]  /*12e250*/  STL [R1+0x5c44], R60 ;  /* 0x005c443c01007387 */ /* 0x000fe80000100800 */
[----:B------:R-:W-:Y:S01]  /*12e260*/  STL [R1+0x5c3c], R61 ;  /* 0x005c3c3d01007387 */ /* 0x000fe20000100800 */
[----:B------:R-:W-:-:S02]  /*12e270*/  SHF.R.U32.HI R48, RZ, 0x8, R9 ;  /* 0x00000008ff307819 */ /* 0x000fc40000011609 */
[----:B------:R-:W-:Y:S02]  /*12e280*/  SHF.R.U32.HI R50, RZ, 0x8, R7 ;  /* 0x00000008ff327819 */ /* 0x000fe40000011607 */
[----:B------:R-:W-:Y:S02]  /*12e290*/  SHF.R.U32.HI R49, RZ, 0x8, R5 ;  /* 0x00000008ff317819 */ /* 0x000fe40000011605 */
[----:B------:R-:W-:Y:S02]  /*12e2a0*/  LOP3.LUT R48, R48, 0xffff, RZ, 0xc0, !PT ;  /* 0x0000ffff30307812 */ /* 0x000fe400078ec0ff */
[----:B------:R-:W-:Y:S02]  /*12e2b0*/  LOP3.LUT R50, R50, 0xffff, RZ, 0xc0, !PT ;  /* 0x0000ffff32327812 */ /* 0x000fe400078ec0ff */
[----:B------:R-:W-:-:S04]  /*12e2c0*/  LOP3.LUT R49, R49, 0xffff, RZ, 0xc0, !PT ;  /* 0x0000ffff31317812 */ /* 0x000fc800078ec0ff */
[----:B------:R-:W-:Y:S02]  /*12e2d0*/  PRMT R5, R50, 0x3340, R49 ;  /* 0x0000334032057816 */ /* 0x000fe40000000031 */
[----:B--2---:R-:W-:-:S05]  /*12e2e0*/  LOP3.LUT R11, R31, 0xffff, RZ, 0xc0, !PT ;  /* 0x0000ffff1f0b7812 */ /* 0x004fca00078ec0ff */
[----:B------:R0:W-:Y:S04]  /*12e2f0*/  STL [R1+0x5c4], R11 ;  /* 0x0005c40b01007387 */ /* 0x0001e80000100800 */
[----:B------:R-:W2:Y:S01]  /*12e300*/  LDL.LU R31, [R1+0x57d8] ;  /* 0x0057d800011f7983 */ /* 0x000ea20000300800 */
[----:B------:R-:W-:Y:S02]  /*12e310*/  PRMT R46, R11, 0x3340, R46 ;  /* 0x000033400b2e7816 */ /* 0x000fe4000000002e */
[----:B0-----:R-:W-:Y:S02]  /*12e320*/  LOP3.LUT R11, R35, 0xffff, RZ, 0xc0, !PT ;  /* 0x0000ffff230b7812 */ /* 0x001fe400078ec0ff */
[----:B------:R-:W-:Y:S02]  /*12e330*/  PRMT R12, R21, 0x5410, R46 ;  /* 0x00005410150c7816 */ /* 0x000fe4000000002e */
[----:B------:R-:W-:Y:S01]  /*12e340*/  PRMT R46, R11, 0x3340, R0 ;  /* 0x000033400b2e7816 */ /* 0x000fe20000000000 */
[----:B------:R3:W-:Y:S03]  /*12e350*/  STL [R1+0x5c8], R11 ;  /* 0x0005c80b01007387 */ /* 0x0007e60000100800 */
[----:B---3--:R-:W-:-:S02]  /*12e360*/  PRMT R11, R44, 0x5410, R46 ;  /* 0x000054102c0b7816 */ /* 0x008fc4000000002e */
[----:B------:R-:W-:-:S04]  /*12e370*/  SHF.R.U32.HI R46, RZ, 0x8, R8 ;  /* 0x00000008ff2e7819 */ /* 0x000fc80000011608 */
[----:B------:R-:W-:Y:S01]  /*12e380*/  LOP3.LUT R46, R46, 0xffff, RZ, 0xc0, !PT ;  /* 0x0000ffff2e2e7812 */ /* 0x000fe200078ec0ff */
[----:B------:R-:W-:Y:S03]  /*12e390*/  STL [R1+0x1ab8], R12 ;  /* 0x001ab80c01007387 */ /* 0x000fe60000100800 */
[----:B------:R-:W-:Y:S01]  /*12e3a0*/  PRMT R7, R48, 0x3340, R46 ;  /* 0x0000334030077816 */ /* 0x000fe2000000002e */
[----:B------:R-:W-:Y:S04]  /*12e3b0*/  STL [R1+0x1b30], R11 ;  /* 0x001b300b01007387 */ /* 0x000fe80000100800 */
[----:B------:R-:W-:Y:S04]  /*12e3c0*/  STL [R1+0x444], R7 ;  /* 0x0004440701007387 */ /* 0x000fe80000100800 */
[----:B------:R-:W-:Y:S04]  /*12e3d0*/  STL [R1+0x43c], R5 ;  /* 0x00043c0501007387 */ /* 0x000fe80000100800 */
[----:B------:R-:W3:Y:S04]  /*12e3e0*/  LDL.LU R9, [R1+0x571c] ;  /* 0x00571c0001097983 */ /* 0x000ee80000300800 */
[----:B------:R-:W3:Y:S01]  /*12e3f0*/  LDL.LU R44, [R1+0x67c] ;  /* 0x00067c00012c7983 */ /* 0x000ee20000300800 */
[----:B------:R-:W-:-:S04]  /*12e400*/  SHF.R.U32.HI R46, RZ, 0x8, R3 ;  /* 0x00000008ff2e7819 */ /* 0x000fc80000011603 */
[----:B------:R-:W-:Y:S02]  /*12e410*/  LOP3.LUT R46, R46, 0xffff, RZ, 0xc0, !PT ;  /* 0x0000ffff2e2e7812 */ /* 0x000fe400078ec0ff */
[----:B------:R-:W-:Y:S02]  /*12e420*/  SHF.R.U32.HI R48, RZ, 0x8, R2 ;  /* 0x00000008ff307819 */ /* 0x000fe40000011602 */
[----:B------:R-:W-:Y:S02]  /*12e430*/  PRMT R2, R46, 0x3340, R0 ;  /* 0x000033402e027816 */ /* 0x000fe40000000000 */
[----:B------:R-:W-:-:S03]  /*12e440*/  LOP3.LUT R48, R48, 0xffff, RZ, 0xc0, !PT ;  /* 0x0000ffff30307812 */ /* 0x000fc600078ec0ff */
[----:B------:R0:W-:Y:S04]  /*12e450*/  STL [R1+0x28c], R2 ;  /* 0x00028c0201007387 */ /* 0x0001e80000100800 */
[----:B------:R-:W3:Y:S01]  /*12e460*/  LDL.LU R8, [R1+0x774] ;  /* 0x0007740001087983 */ /* 0x000ee20000300800 */
[----:B------:R-:W-:-:S05]  /*12e470*/  PRMT R3, R48, 0x3340, R0 ;  /* 0x0000334030037816 */ /* 0x000fca0000000000 */
[----:B------:R1:W-:Y:S01]  /*12e480*/  STL [R1+0x288], R3 ;  /* 0x0002880301007387 */ /* 0x0003e20000100800 */
[----:B----4-:R-:W-:Y:S02]  /*12e490*/  LOP3.LUT R50, R25, 0xffff, RZ, 0xc0, !PT ;  /* 0x0000ffff19327812 */ /* 0x010fe400078ec0ff */
[----:B0-----:R-:W-:Y:S02]  /*12e4a0*/  LOP3.LUT R2, R33, 0xffff, RZ, 0xc0, !PT ;  /* 0x0000ffff21027812 */ /* 0x001fe400078ec0ff */
[----:B------:R-:W-:Y:S02]  /*12e4b0*/  LOP3.LUT R49, R37, 0xffff, RZ, 0xc0, !PT ;  /* 0x0000ffff25317812 */ /* 0x000fe400078ec0ff */
[----:B------:R-:W-:Y:S02]  /*12e4c0*/  PRMT R46, R2, 0x3340, R0 ;  /* 0x00003340022e7816 */ /* 0x000fe40000000000 */
[----:B------:R-:W-:Y:S02]  /*12e4d0*/  PRMT R48, R50, 0x3340, R49 ;  /* 0x0000334032307816 */ /* 0x000fe40000000031 */
[----:B-1----:R-:W-:-:S02]  /*12e4e0*/  LOP3.LUT R3, R41, 0xffff, RZ, 0xc0, !PT ;  /* 0x0000ffff29037812 */ /* 0x002fc400078ec0ff */
[----:B------:R-:W-:Y:S02]  /*12e4f0*/  LOP3.LUT R39, R40, 0xffff, RZ, 0xc0, !PT ;  /* 0x0000ffff28277812 */ /* 0x000fe400078ec0ff */
[----:B------:R-:W-:Y:S02]  /*12e500*/  PRMT R5, R48, 0x5410, R46 ;  /* 0x0000541030057816 */ /* 0x000fe4000000002e */
[----:B------:R-:W-:Y:S01]  /*12e510*/  PRMT R46, R39, 0x3340, R0 ;  /* 0x00003340272e7816 */ /* 0x000fe20000000000 */
[----:B------:R-:W-:Y:S04]  /*12e520*/  STL [R1+0x5ed4], R39 ;  /* 0x005ed42701007387 */ /* 0x000fe80000100800 */
[----:B------:R0:W-:Y:S04]  /*12e530*/  STL [R1+0x17d8], R5 ;  /* 0x0017d80501007387 */ /* 0x0001e80000100800 */
[----:B------:R-:W4:Y:S04]  /*12e540*/  LDL.LU R41, [R1+0x7dc] ;  /* 0x0007dc0001297983 */ /* 0x000f280000300800 */
[----:B------:R-:W4:Y:S01]  /*12e550*/  LDL.LU R40, [R1+0x628] ;  /* 0x0006280001287983 */ /* 0x000f220000300800 */
[----:B------:R-:W-:-:S02]  /*12e560*/  SHF.R.U32.HI R50, RZ, 0x8, R50 ;  /* 0x00000008ff327819 */ /* 0x000fc40000011632 */
[----:B------:R-:W-:Y:S02]  /*12e570*/  SHF.R.U32.HI R49, RZ, 0x8, R49 ;  /* 0x00000008ff317819 */ /* 0x000fe40000011631 */
[----:B------:R-:W-:Y:S02]  /*12e580*/  LOP3.LUT R50, R50, 0xffff, RZ, 0xc0, !PT ;  /* 0x0000ffff32327812 */ /* 0x000fe400078ec0ff */
[----:B------:R-:W-:Y:S02]  /*12e590*/  LOP3.LUT R49, R49, 0xffff, RZ, 0xc0, !PT ;  /* 0x0000ffff31317812 */ /* 0x000fe400078ec0ff */
[----:B--2---:R-:W-:-:S04]  /*12e5a0*/  LOP3.LUT R51, R31, 0xffff, RZ, 0xc0, !PT ;  /* 0x0000ffff1f337812 */ /* 0x004fc800078ec0ff */
[----:B------:R-:W-:-:S04]  /*12e5b0*/  PRMT R48, R3, 0x3340, R51 ;  /* 0x0000334003307816 */ /* 0x000fc80000000033 */
[----:B0-----:R-:W-:-:S05]  /*12e5c0*/  PRMT R5, R48, 0x5410, R46 ;  /* 0x0000541030057816 */ /* 0x001fca000000002e */
[----:B------:R-:W-:Y:S04]  /*12e5d0*/  STL [R1+0x17dc], R5 ;  /* 0x0017dc0501007387 */ /* 0x000fe80000100800 */
[----:B------:R-:W2:Y:S01]  /*12e5e0*/  LDL.LU R31, [R1+0x6f8] ;  /* 0x0006f800011f7983 */ /* 0x000ea20000300800 */
[----:B------:R-:W-:Y:S02]  /*12e5f0*/  SHF.R.U32.HI R48, RZ, 0x8, R3 ;  /* 0x00000008ff307819 */ /* 0x000fe40000011603 */
[----:B------:R-:W-:Y:S02]  /*12e600*/  SHF.R.U32.HI R46, RZ, 0x8, R51 ;  /* 0x00000008ff2e7819 */ /* 0x000fe40000011633 */
[----:B------:R-:W-:Y:S02]  /*12e610*/  LOP3.LUT R48, R48, 0xffff, RZ, 0xc0, !PT ;  /* 0x0000ffff30307812 */ /* 0x000fe400078ec0ff */
[----:B------:R-:W-:-:S02]  /*12e620*/  LOP3.LUT R46, R46, 0xffff, RZ, 0xc0, !PT ;  /* 0x0000ffff2e2e7812 */ /* 0x000fc400078ec0ff */
[----:B------:R-:W-:Y:S02]  /*12e630*/  PRMT R3, R50, 0x3340, R49 ;  /* 0x0000334032037816 */ /* 0x000fe40000000031 */
[----:B------:R-:W-:-:S05]  /*12e640*/  PRMT R52, R48, 0x3340, R46 ;  /* 0x0000334030347816 */ /* 0x000fca000000002e */
[----:B------:R-:W-:Y:S04]  /*12e650*/  STL [R1+0x5d04], R52 ;  /* 0x005d043401007387 */ /* 0x000fe80000100800 */
[----:B------:R0:W-:Y:S01]  /*12e660*/  STL [R1+0x440], R3 ;  /* 0x0004400301007387 */ /* 0x0001e20000100800 */
[----:B---3--:R-:W-:-:S03]  /*12e670*/  LOP3.LUT R51, R9, 0xffff, RZ, 0xc0, !PT ;  /* 0x0000ffff09337812 */ /* 0x008fc600078ec0ff */
[----:B------:R-:W3:Y:S01]  /*12e680*/  LDL.LU R9, [R1+0x1c40] ;  /* 0x001c400001097983 */ /* 0x000ee20000300800 */
[----:B------:R-:W-:-:S03]  /*12e690*/  LOP3.LUT R49, R44, 0xffff, RZ, 0xc0, !PT ;  /* 0x0000ffff2c317812 */ /* 0x000fc600078ec0ff */
[----:B------:R-:W3:Y:S01]  /*12e6a0*/  LDL.LU R44, [R1+0x62c] ;  /* 0x00062c00012c7983 */ /* 0x000ee20000300800 */
[----:B------:R-:W-:Y:S02]  /*12e6b0*/  PRMT R46, R49, 0x3340, R0 ;  /* 0x00003340312e7816 */ /* 0x000fe40000000000 */
[----:B------:R-:W-:Y:S02]  /*12e6c0*/  LOP3.LUT R50, R8, 0xffff, RZ, 0xc0, !PT ;  /* 0x0000ffff08327812 */ /* 0x000fe400078ec0ff */
[----:B------:R-:W3:Y:S02]  /*12e6d0*/  LDL.LU R8, [R1+0x70c] ;  /* 0x00070c0001087983 */ /* 0x000ee40000300800 */
[----:B------:R-:W-:Y:S02]  /*12e6e0*/  PRMT R48, R51, 0x3340, R50 ;  /* 0x0000334033307816 */ /* 0x000fe40000000032 */
[----:B------:R-:W-:Y:S02]  /*12e6f0*/  SHF.R.U32.HI R49, RZ, 0x8, R49 ;  /* 0x00000008ff317819 */ /* 0x000fe40000011631 */
[----:B0-----:R-:W-:-:S02]  /*12e700*/  PRMT R3, R48, 0x5410, R46 ;  /* 0x0000541030037816 */ /* 0x001fc4000000002e */
[----:B------:R-:W-:Y:S02]  /*12e710*/  SHF.R.U32.HI R48, RZ, 0x8, R51 ;  /* 0x00000008ff307819 */ /* 0x000fe40000011633 */
[----:B------:R-:W-:Y:S02]  /*12e720*/  SHF.R.U32.HI R46, RZ, 0x8, R50 ;  /* 0x00000008ff2e7819 */ /* 0x000fe40000011632 */
[----:B------:R-:W-:Y:S01]  /*12e730*/  LOP3.LUT R49, R49, 0xffff, RZ, 0xc0, !PT ;  /* 0x0000ffff31317812 */ /* 0x000fe200078ec0ff */
[----:B------:R0:W-:Y:S01]  /*12e740*/  STL [R1+0x17ac], R3 ;  /* 0x0017ac0301007387 */ /* 0x0001e20000100800 */
[----:B------:R-:W-:Y:S02]  /*12e750*/  LOP3.LUT R48, R48, 0xffff, RZ, 0xc0, !PT ;  /* 0x0000ffff30307812 */ /* 0x000fe400078ec0ff */
[----:B------:R-:W-:-:S04]  /*12e760*/  LOP3.LUT R46, R46, 0xffff, RZ, 0xc0, !PT ;  /* 0x0000ffff2e2e7812 */ /* 0x000fc800078ec0ff */
[----:B------:R-:W-:Y:S02]  /*12e770*/  PRMT R5, R48, 0x3340, R46 ;  /* 0x0000334030057816 */ /* 0x000fe4000000002e */
[----:B0-----:R-:W-:-:S03]  /*12e780*/  PRMT R3, R49, 0x3340, R0 ;  /* 0x0000334031037816 */ /* 0x001fc60000000000 */
[----:B------:R-:W-:Y:S04]  /*12e790*/  STL [R1+0x430], R5 ;  /* 0x0004300501007387 */ /* 0x000fe80000100800 */
[----:B------:R0:W-:Y:S04]  /*12e7a0*/  STL [R1+0x284], R3 ;  /* 0x0002840301007387 */ /* 0x0001e80000100800 */
[----:B------:R-:W3:Y:S01]  /*12e7b0*/  LDL.LU R25, [R1+0x5904] ;  /* 0x0059040001197983 */ /* 0x000ee20000300800 */
[----:B----4-:R-:W-:Y:S02]  /*12e7c0*/  LOP3.LUT R50, R41, 0xffff, RZ, 0xc0, !PT ;  /* 0x0000ffff29327812 */ /* 0x010fe400078ec0ff */
[----:B------:R-:W-:-:S04]  /*12e7d0*/  LOP3.LUT R51, R40, 0xffff, RZ, 0xc0, !PT ;  /* 0x0000ffff28337812 */ /* 0x000fc800078ec0ff */
[----:B------:R-:W-:Y:S02]  /*12e7e0*/  PRMT R46, R51, 0x3340, R0 ;  /* 0x00003340332e7816 */ /* 0x000fe40000000000 */
[----:B--2---:R-:W-:-:S04]  /*12e7f0*/  LOP3.LUT R49, R31, 0xffff, RZ, 0xc0, !PT ;  /* 0x0000ffff1f317812 */ /* 0x004fc800078ec0ff */
[----:B------:R-:W-:-:S04]  /*12e800*/  PRMT R48, R50, 0x3340, R49 ;  /* 0x0000334032307816 */ /* 0x000fc80000000031 */
[----:B0-----:R-:W-:-:S05]  /*12e810*/  PRMT R3, R48, 0x5410, R46 ;  /* 0x0000541030037816 */ /* 0x001fca000000002e */
[----:B------:R0:W-:Y:S04]  /*12e820*/  STL [R1+0x17d4], R3 ;  /* 0x0017d40301007387 */ /* 0x0001e80000100800 */
[----:B------:R-:W2:Y:S04]  /*12e830*/  LDL.LU R33, [R1+0x57b0] ;  /* 0x0057b00001217983 */ /* 0x000ea80000300800 */
[----:B------:R-:W4:Y:S01]  /*12e840*/  LDL.LU R37, [R1+0x5824] ;  /* 0x0058240001257983 */ /* 0x000f220000300800 */
[----:B------:R-:W-:Y:S02]  /*12e850*/  SHF.R.U32.HI R46, RZ, 0x8, R2 ;  /* 0x00000008ff2e7819 */ /* 0x000fe40000011602 */
[----:B------:R-:W-:-:S02]  /*12e860*/  SHF.R.U32.HI R50, RZ, 0x8, R50 ;  /* 0x00000008ff327819 */ /* 0x000fc40000011632 */
[----:B------:R-:W-:Y:S02]  /*12e870*/  SHF.R.U32.HI R48, RZ, 0x8, R49 ;  /* 0x00000008ff307819 */ /* 0x000fe40000011631 */
[----:B------:R-:W-:Y:S02]  /*12e880*/  LOP3.LUT R46, R46, 0xffff, RZ, 0xc0, !PT ;  /* 0x0000ffff2e2e7812 */ /* 0x000fe400078ec0ff */
[----:B------:R-:W-:Y:S02]  /*12e890*/  LOP3.LUT R49, R50, 0xffff, RZ, 0xc0, !PT ;  /* 0x0000ffff32317812 */ /* 0x000fe400078ec0ff */
[----:B------:R-:W-:Y:S02]  /*12e8a0*/  LOP3.LUT R48, R48, 0xffff, RZ, 0xc0, !PT ;  /* 0x0000ffff30307812 */ /* 0x000fe400078ec0ff */
[----:B0-----:R-:W-:Y:S02]  /*12e8b0*/  PRMT R3, R46, 0x3340, R0 ;  /* 0x000033402e037816 */ /* 0x001fe40000000000 */
[----:B------:R-:W-:-:S03]  /*12e8c0*/  PRMT R2, R49, 0x3340, R48 ;  /* 0x0000334031027816 */ /* 0x000fc60000000030 */
[----:B------:R-:W-:Y:S01]  /*12e8d0*/  STL [R1+0x280], R3 ;  /* 0x0002800301007387 */ /* 0x000fe20000100800 */
[----:B---3--:R-:W-:-:S03]  /*12e8e0*/  LOP3.LUT R50, R9, 0xffff, RZ, 0xc0, !PT ;  /* 0x0000ffff09327812 */ /* 0x008fc600078ec0ff */
[----:B------:R0:W-:Y:S01]  /*12e8f0*/  STL [R1+0x438], R2 ;  /* 0x0004380201007387 */ /* 0x0001e20000100800 */
[----:B------:R-:W-:-:S03]  /*12e900*/  LOP3.LUT R52, R44, 0xffff, RZ, 0xc0, !PT ;  /* 0x0000ffff2c347812 */ /* 0x000fc600078ec0ff */
[----:B------:R-:W3:Y:S04]  /*12e910*/  LDL.LU R31, [R1+0x5910] ;  /* 0x00591000011f7983 */ /* 0x000ee80000300800 */
[----:B------:R-:W3:Y:S04]  /*12e920*/  LDL.LU R9, [R1+0x57bc] ;  /* 0x0057bc0001097983 */ /* 0x000ee80000300800 */
[----:B------:R-:W3:Y:S01]  /*12e930*/  LDL.LU R44, [R1+0x5830] ;  /* 0x00583000012c7983 */ /* 0x000ee20000300800 */
[----:B------:R-:W-:Y:S02]  /*12e940*/  LOP3.LUT R49, R8, 0xffff, RZ, 0xc0, !PT ;  /* 0x0000ffff08317812 */ /* 0x000fe400078ec0ff */
[----:B------:R-:W-:-:S02]  /*12e950*/  PRMT R46, R52, 0x3340, R0 ;  /* 0x00003340342e7816 */ /* 0x000fc40000000000 */
[----:B------:R-:W-:Y:S01]  /*12e960*/  PRMT R48, R50, 0x3340, R49 ;  /* 0x0000334032307816 */ /* 0x000fe20000000031 */
[----:B------:R-:W-:Y:S03]  /*12e970*/  STL [R1+0x5ed8], R52 ;  /* 0x005ed83401007387 */ /* 0x000fe60000100800 */
[----:B0-----:R-:W-:Y:S01]  /*12e980*/  PRMT R2, R48, 0x5410, R46 ;  /* 0x0000541030027816 */ /* 0x001fe2000000002e */
[----:B------:R-:W3:Y:S04]  /*12e990*/  LDL.LU R41, [R1+0x587c] ;  /* 0x00587c0001297983 */ /* 0x000ee80000300800 */
[----:B------:R-:W3:Y:S04]  /*12e9a0*/  LDL.LU R8, [R1+0x5784] ;  /* 0x0057840001087983 */ /* 0x000ee80000300800 */
[----:B------:R0:W-:Y:S04]  /*12e9b0*/  STL [R1+0x17d0], R2 ;  /* 0x0017d00201007387 */ /* 0x0001e80000100800 */
[----:B------:R-:W3:Y:S01]  /*12e9c0*/  LDL.LU R40, [R1+0x57f4] ;  /* 0x0057f40001287983 */ /* 0x000ee20000300800 */
[----:B------:R-:W-:-:S02]  /*12e9d0*/  SHF.R.U32.HI R50, RZ, 0x8, R50 ;  /* 0x00000008ff327819 */ /* 0x000fc40000011632 */
[----:B------:R-:W-:Y:S02]  /*12e9e0*/  SHF.R.U32.HI R48, RZ, 0x8, R49 ;  /* 0x00000008ff307819 */ /* 0x000fe40000011631 */
[----:B------:R-:W-:Y:S02]  /*12e9f0*/  SHF.R.U32.HI R46, RZ, 0x8, R51 ;  /* 0x00000008ff2e7819 */ /* 0x000fe40000011633 */
[----:B------:R-:W-:Y:S02]  /*12ea00*/  LOP3.LUT R49, R50, 0xffff, RZ, 0xc0, !PT ;  /* 0x0000ffff32317812 */ /* 0x000fe400078ec0ff */
[----:B------:R-:W-:Y:S02]  /*12ea10*/  LOP3.LUT R48, R48, 0xffff, RZ, 0xc0, !PT ;  /* 0x0000ffff30307812 */ /* 0x000fe400078ec0ff */
[----:B------:R-:W-:Y:S02]  /*12ea20*/  LOP3.LUT R46, R46, 0xffff, RZ, 0xc0, !PT ;  /* 0x0000ffff2e2e7812 */ /* 0x000fe400078ec0ff */
[----:B0-----:R-:W-:-:S02]  /*12ea30*/  PRMT R2, R49, 0x3340, R48 ;  /* 0x0000334031027816 */ /* 0x001fc40000000030 */
[----:B------:R-:W-:Y:S02]  /*12ea40*/  LOP3.LUT R51, R25, 0xffff, RZ, 0xc0, !PT ;  /* 0x0000ffff19337812 */ /* 0x000fe400078ec0ff */
[----:B------:R-:W-:-:S05]  /*12ea50*/  PRMT R3, R46, 0x3340, R0 ;  /* 0x000033402e037816 */ /* 0x000fca0000000000 */
[----:B------:R-:W-:Y:S04]  /*12ea60*/  STL [R1+0x27c], R3 ;  /* 0x00027c0301007387 */ /* 0x000fe80000100800 */
[----:B------:R0:W-:Y:S01]  /*12ea70*/  STL [R1+0x4b4], R2 ;  /* 0x0004b40201007387 */ /* 0x0001e20000100800 */
[----:B--2---:R-:W-:Y:S02]  /*12ea80*/  LOP3.LUT R49, R33, 0xffff, RZ, 0xc0, !PT ;  /* 0x0000ffff21317812 */ /* 0x004fe400078ec0ff */
[----:B----4-:R-:W-:Y:S02]  /*12ea90*/  LOP3.LUT R50, R37, 0xffff, RZ, 0xc0, !PT ;  /* 0x0000ffff25327812 */ /* 0x010fe400078ec0ff */
[----:B------:R-:W-:Y:S02]  /*12eaa0*/  PRMT R46, R49, 0x3340, R0 ;  /* 0x00003340312e7816 */ /* 0x000fe40000000000 */
[----:B------:R-:W-:-:S02]  /*12eab0*/  PRMT R48, R51, 0x3340, R50 ;  /* 0x0000334033307816 */ /* 0x000fc40000000032 */
[----:B------:R-:W-:Y:S02]  /*12eac0*/  SHF.R.U32.HI R49, RZ, 0x8, R49 ;  /* 0x00000008ff317819 */ /* 0x000fe40000011631 */
[----:B0-----:R-:W-:Y:S02]  /*12ead0*/  PRMT R2, R48, 0x5410, R46 ;  /* 0x0000541030027816 */ /* 0x001fe4000000002e */
[----:B------:R-:W-:Y:S02]  /*12eae0*/  SHF.R.U32.HI R48, RZ, 0x8, R51 ;  /* 0x00000008ff307819 */ /* 0x000fe40000011633 */
[----:B------:R-:W-:Y:S02]  /*12eaf0*/  SHF.R.U32.HI R46, RZ, 0x8, R50 ;  /* 0x00000008ff2e7819 */ /* 0x000fe40000011632 */
[----:B------:R-:W-:Y:S02]  /*12eb00*/  LOP3.LUT R48, R48, 0xffff, RZ, 0xc0, !PT ;  /* 0x0000ffff30307812 */ /* 0x000fe400078ec0ff */
[----:B------:R-:W-:-:S02]  /*12eb10*/  LOP3.LUT R46, R46, 0xffff, RZ, 0xc0, !PT ;  /* 0x0000ffff2e2e7812 */ /* 0x000fc400078ec0ff */
[----:B------:R-:W-:Y:S01]  /*12eb20*/  LOP3.LUT R49, R49, 0xffff, RZ, 0xc0, !PT ;  /* 0x0000ffff31317812 */ /* 0x000fe200078ec0ff */
[----:B------:R0:W-:Y:S03]  /*12eb30*/  STL [R1+0x17a8], R2 ;  /* 0x0017a80201007387 */ /* 0x0001e60000100800 */
[----:B------:R-:W-:Y:S02]  /*12eb40*/  PRMT R3, R49, 0x3340, R0 ;  /* 0x0000334031037816 */ /* 0x000fe40000000000 */
[----:B0-----:R-:W-:Y:S02]  /*12eb50*/  PRMT R2, R48, 0x3340, R46 ;  /* 0x0000334030027816 */ /* 0x001fe4000000002e */
[----:B---3--:R-:W-:-:S03]  /*12eb60*/  LOP3.LUT R5, R31, 0xffff, RZ, 0xc0, !PT ;  /* 0x0000ffff1f057812 */ /* 0x008fc600078ec0ff */
[----:B------:R0:W-:Y:S01]  /*12eb70*/  STL [R1+0x42c], R2 ;  /* 0x00042c0201007387 */ /* 0x0001e20000100800 */
[----:B------:R-:W-:-:S03]  /*12eb80*/  LOP3.LUT R50, R44, 0xffff, RZ, 0xc0, !PT ;  /* 0x0000ffff2c327812 */ /* 0x000fc600078ec0ff */
[----:B------:R1:W-:Y:S04]  /*12eb90*/  STL [R1+0x278], R3 ;  /* 0x0002780301007387 */ /* 0x0003e80000100800 */
[----:B------:R-:W2:Y:S01]  /*12eba0*/  LDL.LU R31, [R1+0x5724] ;  /* 0x00572400011f7983 */ /* 0x000ea20000300800 */
[----:B0-----:R-:W-:-:S03]  /*12ebb0*/  LOP3.LUT R2, R9, 0xffff, RZ, 0xc0, !PT ;  /* 0x0000ffff09027812 */ /* 0x001fc600078ec0ff */
[----:B------:R-:W3:Y:S04]  /*12ebc0*/  LDL.LU R9, [R1+0x6b4] ;  /* 0x0006b40001097983 */ /* 0x000ee80000300800 */
[----:B------:R-:W4:Y:S01]  /*12ebd0*/  LDL.LU R44, [R1+0x7b4] ;  /* 0x0007b400012c7983 */ /* 0x000f220000300800 */
[----:B------:R-:W-:Y:S02]  /*12ebe0*/  LOP3.LUT R51, R41, 0xffff, RZ, 0xc0, !PT ;  /* 0x0000ffff29337812 */ /* 0x000fe400078ec0ff */
[----:B-1----:R-:W-:Y:S01]  /*12ebf0*/  LOP3.LUT R3, R8, 0xffff, RZ, 0xc0, !PT ;  /* 0x0000ffff08037812 */ /* 0x002fe200078ec0ff */
[----:B------:R-:W4:Y:S01]  /*12ec00*/  LDL.LU R41, [R1+0x5890] ;  /* 0x0058900001297983 */ /* 0x000f220000300800 */
[----:B------:R-:W-:-:S03]  /*12ec10*/  LOP3.LUT R49, R40, 0xffff, RZ, 0xc0, !PT ;  /* 0x0000ffff28317812 */ /* 0x000fc600078ec0ff */
[----:B------:R-:W4:Y:S04]  /*12ec20*/  LDL.LU R8, [R1+0x5794] ;  /* 0x0057940001087983 */ /* 0x000f280000300800 */
[----:B------:R-:W4:Y:S01]  /*12ec30*/  LDL.LU R40, [R1+0x5800] ;  /* 0x0058000001287983 */ /* 0x000f220000300800 */
[----:B------:R-:W-:Y:S02]  /*12ec40*/  PRMT R46, R2, 0x3340, R0 ;  /* 0x00003340022e7816 */ /* 0x000fe40000000000 */
[----:B------:R-:W-:-:S04]  /*12ec50*/  PRMT R48, R5, 0x3340, R50 ;  /* 0x0000334005307816 */ /* 0x000fc80000000032 */
[----:B------:R-:W-:Y:S02]  /*12ec60*/  PRMT R7, R48, 0x5410, R46 ;  /* 0x0000541030077816 */ /* 0x000fe4000000002e */
[----:B------:R-:W-:Y:S02]  /*12ec70*/  PRMT R46, R3, 0x3340, R0 ;  /* 0x00003340032e7816 */ /* 0x000fe40000000000 */
[--C-:B------:R-:W-:Y:S01]  /*12ec80*/  PRMT R48, R51, 0x3340, R49.reuse ;  /* 0x0000334033307816 */ /* 0x100fe20000000031 */
[----:B------:R0:W-:Y:S01]  /*12ec90*/  STL [R1+0x17a4], R7 ;  /* 0x0017a40701007387 */ /* 0x0001e20000100800 */
[----:B------:R-:W-:Y:S02]  /*12eca0*/  SHF.R.U32.HI R49, RZ, 0x8, R49 ;  /* 0x00000008ff317819 */ /* 0x000fe40000011631 */
[----:B0-----:R-:W-:Y:S02]  /*12ecb0*/  PRMT R7, R48, 0x5410, R46 ;  /* 0x0000541030077816 */ /* 0x001fe4000000002e */
[----:B------:R-:W-:-:S02]  /*12ecc0*/  SHF.R.U32.HI R48, RZ, 0x8, R5 ;  /* 0x00000008ff307819 */ /* 0x000fc40000011605 */
[----:B------:R-:W-:Y:S02]  /*12ecd0*/  SHF.R.U32.HI R46, RZ, 0x8, R50 ;  /* 0x00000008ff2e7819 */ /* 0x000fe40000011632 */
[----:B------:R-:W-:Y:S02]  /*12ece0*/  LOP3.LUT R48, R48, 0xffff, RZ, 0xc0, !PT ;  /* 0x0000ffff30307812 */ /* 0x000fe400078ec0ff */
[----:B------:R-:W-:Y:S01]  /*12ecf0*/  LOP3.LUT R46, R46, 0xffff, RZ, 0xc0, !PT ;  /* 0x0000ffff2e2e7812 */ /* 0x000fe200078ec0ff */
[----:B------:R0:W-:Y:S01]  /*12ed00*/  STL [R1+0x17a0], R7 ;  /* 0x0017a00701007387 */ /* 0x0001e20000100800 */
[----:B------:R-:W-:Y:S02]  /*12ed10*/  SHF.R.U32.HI R50, RZ, 0x8, R51 ;  /* 0x00000008ff327819 */ /* 0x000fe40000011633 */
[----:B------:R-:W-:Y:S02]  /*12ed20*/  LOP3.LUT R49, R49, 0xffff, RZ, 0xc0, !PT ;  /* 0x0000ffff31317812 */ /* 0x000fe400078ec0ff */
[----:B------:R-:W-:-:S02]  /*12ed30*/  LOP3.LUT R50, R50, 0xffff, RZ, 0xc0, !PT ;  /* 0x0000ffff32327812 */ /* 0x000fc400078ec0ff */
[----:B0-----:R-:W-:Y:S02]  /*12ed40*/  PRMT R7, R48, 0x3340, R46 ;  /* 0x0000334030077816 */ /* 0x001fe4000000002e */
[----:B------:R-:W-:Y:S02]  /*12ed50*/  SHF.R.U32.HI R46, RZ, 0x8, R3 ;  /* 0x00000008ff2e7819 */ /* 0x000fe40000011603 */
[----:B------:R-:W-:Y:S02]  /*12ed60*/  SHF.R.U32.HI R48, RZ, 0x8, R2 ;  /* 0x00000008ff307819 */ /* 0x000fe40000011602 */
[----:B------:R-:W-:Y:S02]  /*12ed70*/  LOP3.LUT R46, R46, 0xffff, RZ, 0xc0, !PT ;  /* 0x0000ffff2e2e7812 */ /* 0x000fe400078ec0ff */
[----:B------:R-:W-:Y:S02]  /*12ed80*/  LOP3.LUT R48, R48, 0xffff, RZ, 0xc0, !PT ;  /* 0x0000ffff30307812 */ /* 0x000fe400078ec0ff */
[----:B------:R-:W-:-:S02]  /*12ed90*/  PRMT R5, R50, 0x3340, R49 ;  /* 0x0000334032057816 */ /* 0x000fc40000000031 */
[--C-:B------:R-:W-:Y:S02]  /*12eda0*/  PRMT R3, R46, 0x3340, R0.reuse ;  /* 0x000033402e037816 */ /* 0x100fe40000000000 */
[----:B------:R-:W-:Y:S01]  /*12edb0*/  PRMT R2, R48, 0x3340, R0 ;  /* 0x0000334030027816 */ /* 0x000fe20000000000 */
[----:B------:R-:W-:Y:S04]  /*12edc0*/  STL [R1+0x428], R7 ;  /* 0x0004280701007387 */ /* 0x000fe80000100800 */
[----:B------:R-:W-:Y:S04]  /*12edd0*/  STL [R1+0x420], R5 ;  /* 0x0004200501007387 */ /* 0x000fe80000100800 */
        /* <DEDUP_REMOVED lines=9> */
[----:B------:R-:W-:Y:S02]  /*12ee70*/  PRMT R48, R50, 0x3340, R49 ;  /* 0x0000334032307816 */ /* 0x000fe40000000031 */
[----:B0-----:R-:W-:Y:S02]  /*12ee80*/  LOP3.LUT R2, R41, 0xffff, RZ, 0xc0, !PT ;  /* 0x0000ffff29027812 */ /* 0x001fe400078ec0ff */
[----:B------:R-:W-:Y:S02]  /*12ee90*/  LOP3.LUT R8, R8, 0xffff, RZ, 0xc0, !PT ;  /* 0x0000ffff08087812 */ /* 0x000fe400078ec0ff */
[----:B------:R-:W-:Y:S02]  /*12eea0*/  LOP3.LUT R51, R40, 0xffff, RZ, 0xc0, !PT ;  /* 0x0000ffff28337812 */ /* 0x000fe400078ec0ff */
[----:B------:R-:W-:-:S02]  /*12eeb0*/  PRMT R5, R48, 0x5410, R46 ;  /* 0x0000541030057816 */ /* 0x000fc4000000002e */
[----:B------:R-:W-:Y:S02]  /*12eec0*/  PRMT R46, R8, 0x3340, R0 ;  /* 0x00003340082e7816 */ /* 0x000fe40000000000 */
[----:B------:R-:W-:Y:S01]  /*12eed0*/  PRMT R48, R2, 0x3340, R51 ;  /* 0x0000334002307816 */ /* 0x000fe20000000033 */
[----:B------:R-:W-:Y:S04]  /*12eee0*/  STL [R1+0x5edc], R8 ;  /* 0x005edc0801007387 */ /* 0x000fe80000100800 */
[----:B------:R0:W-:Y:S04]  /*12eef0*/  STL [R1+0x1798], R5 ;  /* 0x0017980501007387 */ /* 0x0001e80000100800 */
[----:B------:R-:W4:Y:S01]  /*12ef00*/  LDL.LU R29, [R1+0x1ec] ;  /* 0x0001ec00011d7983 */ /* 0x000f220000300800 */
[----:B0-----:R-:W-:-:S05]  /*12ef10*/  PRMT R5, R48, 0x5410, R46 ;  /* 0x0000541030057816 */ /* 0x001fca000000002e */
[----:B------:R0:W-:Y:S04]  /*12ef20*/  STL [R1+0x179c], R5 ;  /* 0x00179c0501007387 */ /* 0x0001e80000100800 */
[----:B------:R-:W4:Y:S04]  /*12ef30*/  LDL.LU R42, [R1+0x174c] ;  /* 0x00174c00012a7983 */ /* 0x000f280000300800 */
[----:B------:R-:W4:Y:S04]  /*12ef40*/  LDL.LU R11, [R1+0x1dc] ;  /* 0x0001dc00010b7983 */ /* 0x000f280000300800 */
[----:B------:R-:W4:Y:S04]  /*12ef50*/  LDL.LU R36, [R1+0x1748] ;  /* 0x0017480001247983 */ /* 0x000f280000300800 */
[----:B------:R-:W4:Y:S04]  /*12ef60*/  LDL.LU R14, [R1+0x1c60] ;  /* 0x001c6000010e7983 */ /* 0x000f280000300800 */
        /* <DEDUP_REMOVED lines=11> */
[----:B0-----:R-:W-:-:S03]  /*12f020*/  PRMT R5, R50, 0x3340, R49 ;  /* 0x0000334032057816 */ /* 0x001fc60000000031 */
[----:B------:R-:W-:Y:S04]  /*12f030*/  STL [R1+0x5d08], R13 ;  /* 0x005d080d01007387 */ /* 0x000fe80000100800 */
[----:B------:R0:W-:Y:S04]  /*12f040*/  STL [R1+0x41c], R5 ;  /* 0x00041c0501007387 */ /* 0x0001e80000100800 */
[----:B------:R-:W4:Y:S04]  /*12f050*/  LDL.LU R35, [R1+0x1d4] ;  /* 0x0001d40001237983 */ /* 0x000f280000300800 */
[----:B------:R-:W4:Y:S04]  /*12f060*/  LDL.LU R25, [R1+0x1744] ;  /* 0x0017440001197983 */ /* 0x000f280000300800 */
[----:B------:R-:W4:Y:S04]  /*12f070*/  LDL.LU R33, [R1+0x1cc] ;  /* 0x0001cc0001217983 */ /* 0x000f280000300800 */
[----:B------:R-:W4:Y:S04]  /*12f080*/  LDL.LU R37, [R1+0x1740] ;  /* 0x0017400001257983 */ /* 0x000f280000300800 */
[----:B------:R-:W4:Y:S04]  /*12f090*/  LDL.LU R41, [R1+0x1c4] ;  /* 0x0001c40001297983 */ /* 0x000f280000300800 */
[----:B------:R-:W4:Y:S01]  /*12f0a0*/  LDL.LU R40, [R1+0x171c] ;  /* 0x00171c0001287983 */ /* 0x000f220000300800 */
[----:B--2---:R-:W-:-:S03]  /*12f0b0*/  LOP3.LUT R50, R31, 0xffff, RZ, 0xc0, !PT ;  /* 0x0000ffff1f327812 */ /* 0x004fc600078ec0ff */
[----:B------:R-:W2:Y:S01]  /*12f0c0*/  LDL.LU R31, [R1+0x1c64] ;  /* 0x001c6400011f7983 */ /* 0x000ea20000300800 */
[----:B---3--:R-:W-:-:S03]  /*12f0d0*/  LOP3.LUT R2, R9, 0xffff, RZ, 0xc0, !PT ;  /* 0x0000ffff09027812 */ /* 0x008fc600078ec0ff */
[----:B------:R-:W3:Y:S01]  /*12f0e0*/  LDL.LU R9, [R1+0x680] ;  /* 0x0006800001097983 */ /* 0x000ee20000300800 */
[----:B----4-:R-:W-:-:S03]  /*12f0f0*/  LOP3.LUT R49, R44, 0xffff, RZ, 0xc0, !PT ;  /* 0x0000ffff2c317812 */ /* 0x010fc600078ec0ff */
[----:B------:R-:W4:Y:S01]  /*12f100*/  LDL.LU R44, [R1+0x77c] ;  /* 0x00077c00012c7983 */ /* 0x000f220000300800 */
[----:B------:R-:W-:Y:S02]  /*12f110*/  PRMT R46, R2, 0x3340, R0 ;  /* 0x00003340022e7816 */ /* 0x000fe40000000000 */
[----:B------:R-:W-:-:S04]  /*12f120*/  PRMT R48, R50, 0x3340, R49 ;  /* 0x0000334032307816 */ /* 0x000fc80000000031 */
[----:B0-----:R-:W-:Y:S02]  /*12f130*/  PRMT R5, R48, 0x5410, R46 ;  /* 0x0000541030057816 */ /* 0x001fe4000000002e */
[----:B------:R-:W-:Y:S02]  /*12f140*/  SHF.R.U32.HI R46, RZ, 0x8, R3 ;  /* 0x00000008ff2e7819 */ /* 0x000fe40000011603 */
[----:B------:R-:W-:Y:S02]  /*12f150*/  SHF.R.U32.HI R50, RZ, 0x8, R50 ;  /* 0x00000008ff327819 */ /* 0x000fe40000011632 */
[----:B------:R-:W-:Y:S02]  /*12f160*/  SHF.R.U32.HI R48, RZ, 0x8, R49 ;  /* 0x00000008ff307819 */ /* 0x000fe40000011631 */
[----:B------:R-:W-:Y:S02]  /*12f170*/  LOP3.LUT R46, R46, 0xffff, RZ, 0xc0, !PT ;  /* 0x0000ffff2e2e7812 */ /* 0x000fe400078ec0ff */
[----:B------:R-:W-:-:S02]  /*12f180*/  LOP3.LUT R49, R50, 0xffff, RZ, 0xc0, !PT ;  /* 0x0000ffff32317812 */ /* 0x000fc400078ec0ff */
[----:B------:R-:W-:Y:S02]  /*12f190*/  LOP3.LUT R48, R48, 0xffff, RZ, 0xc0, !PT ;  /* 0x0000ffff30307812 */ /* 0x000fe400078ec0ff */
[----:B------:R-:W-:Y:S01]  /*12f1a0*/  PRMT R3, R46, 0x3340, R0 ;  /* 0x000033402e037816 */ /* 0x000fe20000000000 */
[----:B------:R0:W-:Y:S01]  /*12f1b0*/  STL [R1+0x1794], R5 ;  /* 0x0017940501007387 */ /* 0x0001e20000100800 */
[----:B------:R-:W-:-:S03]  /*12f1c0*/  PRMT R7, R49, 0x3340, R48 ;  /* 0x0000334031077816 */ /* 0x000fc60000000030 */
[----:B------:R1:W-:Y:S04]  /*12f1d0*/  STL [R1+0x26c], R3 ;  /* 0x00026c0301007387 */ /* 0x0003e80000100800 */
[----:B------:R-:W-:Y:S01]  /*12f1e0*/  STL [R1+0x424], R7 ;  /* 0x0004240701007387 */ /* 0x000fe20000100800 */
[----:B0-----:R-:W-:Y:S02]  /*12f1f0*/  PRMT R5, R42, 0x5410, R29 ;  /* 0x000054102a057816 */ /* 0x001fe4000000001d */
[----:B-1----:R-:W-:Y:S02]  /*12f200*/  PRMT R3, R36, 0x5410, R11 ;  /* 0x0000541024037816 */ /* 0x002fe4000000000b */
[----:B------:R-:W-:Y:S02]  /*12f210*/  LOP3.LUT R51, R14, 0xffff, RZ, 0xc0, !PT ;  /* 0x0000ffff0e337812 */ /* 0x000fe400078ec0ff */
[----:B------:R-:W-:-:S02]  /*12f220*/  LOP3.LUT R49, R19, 0xffff, RZ, 0xc0, !PT ;  /* 0x0000ffff13317812 */ /* 0x000fc400078ec0ff */
[----:B------:R-:W-:Y:S02]  /*12f230*/  LOP3.LUT R50, R21, 0xffff, RZ, 0xc0, !PT ;  /* 0x0000ffff15327812 */ /* 0x000fe400078ec0ff */
[----:B------:R-:W-:Y:S02]  /*12f240*/  PRMT R46, R49, 0x3340, R0 ;  /* 0x00003340312e7816 */ /* 0x000fe40000000000 */
[----:B------:R-:W-:Y:S01]  /*12f250*/  PRMT R48, R51, 0x3340, R50 ;  /* 0x0000334033307816 */ /* 0x000fe20000000032 */
[----:B------:R-:W-:Y:S01]  /*12f260*/  STL [R1+0x176c], R5 ;  /* 0x00176c0501007387 */ /* 0x000fe20000100800 */
[----:B------:R-:W-:-:S03]  /*12f270*/  SHF.R.U32.HI R49, RZ, 0x8, R49 ;  /* 0x00000008ff317819 */ /* 0x000fc60000011631 */
[----:B------:R0:W-:Y:S01]  /*12f280*/  STL [R1+0x1768], R3 ;  /* 0x0017680301007387 */ /* 0x0001e20000100800 */
[----:B------:R-:W-:Y:S02]  /*12f290*/  LOP3.LUT R49, R49, 0xffff, RZ, 0xc0, !PT ;  /* 0x0000ffff31317812 */ /* 0x000fe400078ec0ff */
[----:B0-----:R-:W-:Y:S02]  /*12f2a0*/  PRMT R3, R48, 0x5410, R46 ;  /* 0x0000541030037816 */ /* 0x001fe4000000002e */
[----:B------:R-:W-:Y:S02]  /*12f2b0*/  SHF.R.U32.HI R48, RZ, 0x8, R51 ;  /* 0x00000008ff307819 */ /* 0x000fe40000011633 */
[----:B------:R-:W-:Y:S02]  /*12f2c0*/  SHF.R.U32.HI R46, RZ, 0x8, R50 ;  /* 0x00000008ff2e7819 */ /* 0x000fe40000011632 */
[----:B------:R-:W-:Y:S02]  /*12f2d0*/  LOP3.LUT R48, R48, 0xffff, RZ, 0xc0, !PT ;  /* 0x0000ffff30307812 */ /* 0x000fe400078ec0ff */
[----:B------:R-:W-:Y:S01]  /*12f2e0*/  LOP3.LUT R46, R46, 0xffff, RZ, 0xc0, !PT ;  /* 0x0000ffff2e2e7812 */ /* 0x000fe200078ec0ff */
[----:B------:R0:W-:Y:S01]  /*12f2f0*/  STL [R1+0x57c], R3 ;  /* 0x00057c0301007387 */ /* 0x0001e20000100800 */
[----:B------:R-:W-:-:S02]  /*12f300*/  PRMT R5, R49, 0x3340, R0 ;  /* 0x0000334031057816 */ /* 0x000fc40000000000 */
[----:B0-----:R-:W-:Y:S02]  /*12f310*/  PRMT R3, R48, 0x3340, R46 ;  /* 0x0000334030037816 */ /* 0x001fe4000000002e */
[----:B------:R-:W-:-:S03]  /*12f320*/  PRMT R7, R25, 0x5410, R35 ;  /* 0x0000541019077816 */ /* 0x000fc60000000023 */
[----:B------:R0:W-:Y:S04]  /*12f330*/  STL [R1+0x414], R3 ;  /* 0x0004140301007387 */ /* 0x0001e80000100800 */
[----:B------:R1:W-:Y:S01]  /*12f340*/  STL [R1+0x268], R5 ;  /* 0x0002680501007387 */ /* 0x0003e20000100800 */
[----:B0-----:R-:W-:-:S03]  /*12f350*/  PRMT R3, R37, 0x5410, R33 ;  /* 0x0000541025037816 */ /* 0x001fc60000000021 */
[----:B------:R-:W-:Y:S01]  /*12f360*/  STL [R1+0x1764], R7 ;  /* 0x0017640701007387 */ /* 0x000fe20000100800 */
[----:B-1----:R-:W-:-:S03]  /*12f370*/  PRMT R5, R40, 0x5410, R41 ;  /* 0x0000541028057816 */ /* 0x002fc60000000029 */
[----:B------:R3:W-:Y:S04]  /*12f380*/  STL [R1+0x174c], R3 ;  /* 0x00174c0301007387 */ /* 0x0007e80000100800 */
[----:B------:R-:W-:Y:S04]  /*12f390*/  STL [R1+0x1760], R5 ;  /* 0x0017600501007387 */ /* 0x000fe80000100800 */
[----:B------:R-:W3:Y:S04]  /*12f3a0*/  LDL.LU R30, [R1+0x1c8] ;  /* 0x0001c800011e7983 */ /* 0x000ee80000300800 */
[----:B------:R-:W3:Y:S04]  /*12f3b0*/  LDL.LU R32, [R1+0x1718] ;  /* 0x0017180001207983 */ /* 0x000ee80000300800 */
[----:B------:R-:W3:Y:S01]  /*12f3c0*/  LDL.LU R28, [R1+0x1c0] ;  /* 0x0001c000011c7983 */ /* 0x000ee20000300800 */
[----:B----4-:R-:W-:-:S03]  /*12f3d0*/  LOP3.LUT R49, R44, 0xffff, RZ, 0xc0, !PT ;  /* 0x0000ffff2c317812 */ /* 0x010fc600078ec0ff */
[----:B------:R-:W4:Y:S04]  /*12f3e0*/  LDL.LU R44, [R1+0x1714] ;  /* 0x00171400012c7983 */ /* 0x000f280000300800 */
[----:B------:R-:W4:Y:S04]  /*12f3f0*/  LDL.LU R24, [R1+0x1b4] ;  /* 0x0001b40001187983 */ /* 0x000f280000300800 */
[----:B------:R-:W4:Y:S04]  /*12f400*/  LDL.LU R16, [R1+0x16fc] ;  /* 0x0016fc0001107983 */ /* 0x000f280000300800 */
[----:B------:R-:W4:Y:S04]  /*12f410*/  LDL.LU R29, [R1+0x5940] ;  /* 0x00594000011d7983 */ /* 0x000f280000300800 */
[----:B------:R-:W4:Y:S04]  /*12f420*/  LDL.LU R42, [R1+0x57e0] ;  /* 0x0057e000012a7983 */ /* 0x000f280000300800 */
[----:B------:R-:W4:Y:S01]  /*12f430*/  LDL.LU R11, [R1+0x5858] ;  /* 0x00585800010b7983 */ /* 0x000f220000300800 */
[----:B--2---:R-:W-:-:S02]  /*12f440*/  LOP3.LUT R50, R31, 0xffff, RZ, 0xc0, !PT ;  /* 0x0000ffff1f327812 */ /* 0x004fc400078ec0ff */
[----:B---3--:R-:W-:Y:S02]  /*12f450*/  LOP3.LUT R3, R9, 0xffff, RZ, 0xc0, !PT ;  /* 0x0000ffff09037812 */ /* 0x008fe400078ec0ff */
[----:B------:R-:W-:Y:S02]  /*12f460*/  PRMT R48, R50, 0x3340, R49 ;  /* 0x0000334032307816 */ /* 0x000fe40000000031 */
[----:B------:R-:W-:Y:S01]  /*12f470*/  PRMT R46, R3, 0x3340, R0 ;  /* 0x00003340032e7816 */ /* 0x000fe20000000000 */
[----:B------:R0:W-:Y:S03]  /*12f480*/  STL [R1+0x5ee0], R3 ;  /* 0x005ee00301007387 */ /* 0x0001e60000100800 */
[----:B0-----:R-:W-:Y:S02]  /*12f490*/  PRMT R3, R48, 0x5410, R46 ;  /* 0x0000541030037816 */ /* 0x001fe4000000002e */
[----:B------:R-:W-:-:S02]  /*12f4a0*/  SHF.R.U32.HI R46, RZ, 0x8, R2 ;  /* 0x00000008ff2e7819 */ /* 0x000fc40000011602 */
[----:B------:R-:W2:Y:S04]  /*12f4b0*/  LDL.LU R2, [R1+0x1b8] ;  /* 0x0001b80001027983 */ /* 0x000ea80000300800 */
[----:B------:R0:W-:Y:S04]  /*12f4c0*/  STL [R1+0x578], R3 ;  /* 0x0005780301007387 */ /* 0x0001e80000100800 */
        /* <DEDUP_REMOVED lines=12> */
[----:B------:R-:W-:-:S02]  /*12f590*/  SHF.R.U32.HI R50, RZ, 0x8, R50 ;  /* 0x00000008ff327819 */ /* 0x000fc40000011632 */
[----:B------:R-:W-:Y:S02]  /*12f5a0*/  SHF.R.U32.HI R48, RZ, 0x8, R49 ;  /* 0x00000008ff307819 */ /* 0x000fe40000011631 */
[----:B------:R-:W-:Y:S02]  /*12f5b0*/  LOP3.LUT R49, R50, 0xffff, RZ, 0xc0, !PT ;  /* 0x0000ffff32317812 */ /* 0x000fe400078ec0ff */
[----:B------:R-:W-:Y:S02]  /*12f5c0*/  LOP3.LUT R48, R48, 0xffff, RZ, 0xc0, !PT ;  /* 0x0000ffff30307812 */ /* 0x000fe400078ec0ff */
[----:B------:R-:W-:Y:S02]  /*12f5d0*/  LOP3.LUT R46, R46, 0xffff, RZ, 0xc0, !PT ;  /* 0x0000ffff2e2e7812 */ /* 0x000fe400078ec0ff */
[----:B------:R-:W-:Y:S02]  /*12f5e0*/  PRMT R13, R49, 0x3340, R48 ;  /* 0x00003340310d7816 */ /* 0x000fe40000000030 */
[----:B0-----:R-:W-:-:S03]  /*12f5f0*/  PRMT R3, R46, 0x3340, R0 ;  /* 0x000033402e037816 */ /* 0x001fc60000000000 */
[----:B------:R-:W-:Y:S04]  /*12f600*/  STL [R1+0x5d10], R13 ;  /* 0x005d100d01007387 */ /* 0x000fe80000100800 */
[----:B------:R0:W-:Y:S01]  /*12f610*/  STL [R1+0x264], R3 ;  /* 0x0002640301007387 */ /* 0x0001e20000100800 */
[----:B----4-:R-:W-:-:S03]  /*12f620*/  PRMT R5, R44, 0x5410, R28 ;  /* 0x000054102c057816 */ /* 0x010fc6000000001c */
[----:B------:R-:W4:Y:S01]  /*12f630*/  LDL.LU R44, [R1+0x582c] ;  /* 0x00582c00012c7983 */ /* 0x000f220000300800 */
[----:B0-----:R-:W-:-:S05]  /*12f640*/  PRMT R3, R32, 0x5410, R30 ;  /* 0x0000541020037816 */ /* 0x001fca000000001e */
[----:B------:R0:W-:Y:S01]  /*12f650*/  STL [R1+0x1748], R3 ;  /* 0x0017480301007387 */ /* 0x0001e20000100800 */
[----:B------:R-:W-:Y:S02]  /*12f660*/  LOP3.LUT R51, R29, 0xffff, RZ, 0xc0, !PT ;  /* 0x0000ffff1d337812 */ /* 0x000fe400078ec0ff */
[----:B------:R-:W-:Y:S02]  /*12f670*/  LOP3.LUT R49, R42, 0xffff, RZ, 0xc0, !PT ;  /* 0x0000ffff2a317812 */ /* 0x000fe400078ec0ff */
[----:B0-----:R-:W-:Y:S02]  /*12f680*/  PRMT R3, R16, 0x5410, R24 ;  /* 0x0000541010037816 */ /* 0x001fe40000000018 */
        /* <DEDUP_REMOVED lines=12> */
[----:B------:R0:W-:Y:S03]  /*12f750*/  STL [R1+0x574], R3 ;  /* 0x0005740301007387 */ /* 0x0001e60000100800 */
[----:B------:R-:W-:-:S02]  /*12f760*/  PRMT R5, R48, 0x3340, R46 ;  /* 0x0000334030057816 */ /* 0x000fc4000000002e */
[----:B--2---:R-:W-:Y:S02]  /*12f770*/  PRMT R2, R36, 0x5410, R2 ;  /* 0x0000541024027816 */ /* 0x004fe40000000002 */
[----:B0-----:R-:W-:Y:S01]  /*12f780*/  PRMT R3, R49, 0x3340, R0 ;  /* 0x0000334031037816 */ /* 0x001fe20000000000 */
[----:B------:R3:W-:Y:S04]  /*12f790*/  STL [R1+0x40c], R5 ;  /* 0x00040c0501007387 */ /* 0x0007e80000100800 */
[----:B------:R0:W-:Y:S04]  /*12f7a0*/  STL [R1+0x260], R3 ;  /* 0x0002600301007387 */ /* 0x0001e80000100800 */
[----:B------:R1:W-:Y:S01]  /*12f7b0*/  STL [R1+0x171c], R2 ;  /* 0x00171c0201007387 */ /* 0x0003e20000100800 */
[----:B---3--:R-:W-:-:S02]  /*12f7c0*/  PRMT R5, R19, 0x5410, R14 ;  /* 0x0000541013057816 */ /* 0x008fc4000000000e */
[----:B0-----:R-:W-:-:S03]  /*12f7d0*/  PRMT R3, R35, 0x5410, R21 ;  /* 0x0000541023037816 */ /* 0x001fc60000000015 */
[----:B------:R0:W-:Y:S01]  /*12f7e0*/  STL [R1+0x1714], R5 ;  /* 0x0017140501007387 */ /* 0x0001e20000100800 */
[----:B-1----:R-:W-:-:S03]  /*12f7f0*/  PRMT R2, R33, 0x5410, R25 ;  /* 0x0000541021027816 */ /* 0x002fc60000000019 */
[----:B------:R1:W-:Y:S04]  /*12f800*/  STL [R1+0x1718], R3 ;  /* 0x0017180301007387 */ /* 0x0003e80000100800 */
[----:B------:R2:W-:Y:S01]  /*12f810*/  STL [R1+0x1710], R2 ;  /* 0x0017100201007387 */ /* 0x0005e20000100800 */
[----:B------:R-:W-:-:S03]  /*12f820*/  LOP3.LUT R7, R37, 0xffff, RZ, 0xc0, !PT ;  /* 0x0000ffff25077812 */ /* 0x000fc600078ec0ff */
[----:B------:R-:W3:Y:S01]  /*12f830*/  LDL.LU R29, [R1+0x198] ;  /* 0x00019800011d7983 */ /* 0x000ee20000300800 */
[----:B0-----:R-:W-:Y:S02]  /*12f840*/  LOP3.LUT R5, R41, 0xffff, RZ, 0xc0, !PT ;  /* 0x0000ffff29057812 */ /* 0x001fe400078ec0ff */
[----:B------:R-:W-:Y:S02]  /*12f850*/  LOP3.LUT R50, R40, 0xffff, RZ, 0xc0, !PT ;  /* 0x0000ffff28327812 */ /* 0x000fe400078ec0ff */
[----:B-1----:R-:W-:Y:S02]  /*12f860*/  LOP3.LUT R3, R9, 0xffff, RZ, 0xc0, !PT ;  /* 0x0000ffff09037812 */ /* 0x002fe400078ec0ff */
[----:B------:R-:W3:Y:S01]  /*12f870*/  LDL.LU R9, [R1+0x16cc] ;  /* 0x0016cc0001097983 */ /* 0x000ee20000300800 */
[----:B------:R-:W-:Y:S02]  /*12f880*/  PRMT R46, R5, 0x3340, R0 ;  /* 0x00003340052e7816 */ /* 0x000fe40000000000 */
[----:B------:R-:W-:Y:S01]  /*12f890*/  PRMT R48, R7, 0x3340, R50 ;  /* 0x0000334007307816 */ /* 0x000fe20000000032 */
[----:B------:R-:W3:Y:S04]  /*12f8a0*/  LDL.LU R42, [R1+0x190] ;  /* 0x00019000012a7983 */ /* 0x000ee80000300800 */
[----:B------:R-:W3:Y:S01]  /*12f8b0*/  LDL.LU R11, [R1+0x16c4] ;  /* 0x0016c400010b7983 */ /* 0x000ee20000300800 */
[----:B------:R-:W-:-:S03]  /*12f8c0*/  PRMT R8, R48, 0x5410, R46 ;  /* 0x0000541030087816 */ /* 0x000fc6000000002e */
[----:B--2---:R-:W2:Y:S04]  /*12f8d0*/  LDL.LU R2, [R1+0x194] ;  /* 0x0001940001027983 */ /* 0x004ea80000300800 */
[----:B------:R-:W2:Y:S04]  /*12f8e0*/  LDL.LU R36, [R1+0x16c8] ;  /* 0x0016c80001247983 */ /* 0x000ea80000300800 */
[----:B------:R0:W-:Y:S04]  /*12f8f0*/  STL [R1+0x570], R8 ;  /* 0x0005700801007387 */ /* 0x0001e80000100800 */
[----:B------:R-:W2:Y:S04]  /*12f900*/  LDL.LU R14, [R1+0x18c] ;  /* 0x00018c00010e7983 */ /* 0x000ea80000300800 */
[----:B------:R-:W2:Y:S04]  /*12f910*/  LDL.LU R19, [R1+0x16c0] ;  /* 0x0016c00001137983 */ /* 0x000ea80000300800 */
[----:B------:R-:W2:Y:S04]  /*12f920*/  LDL.LU R21, [R1+0x188] ;  /* 0x0001880001157983 */ /* 0x000ea80000300800 */
[----:B------:R-:W2:Y:S04]  /*12f930*/  LDL.LU R35, [R1+0x16b4] ;  /* 0x0016b40001237983 */ /* 0x000ea80000300800 */
[----:B------:R-:W2:Y:S04]  /*12f940*/  LDL.LU R25, [R1+0x180] ;  /* 0x0001800001197983 */ /* 0x000ea80000300800 */
[----:B------:R-:W2:Y:S01]  /*12f950*/  LDL.LU R33, [R1+0x16bc] ;  /* 0x0016bc0001217983 */ /* 0x000ea20000300800 */
[----:B------:R-:W-:-:S03]  /*12f960*/  LOP3.LUT R51, R31, 0xffff, RZ, 0xc0, !PT ;  /* 0x0000ffff1f337812 */ /* 0x000fc600078ec0ff */
[----:B------:R-:W2:Y:S04]  /*12f970*/  LDL.LU R37, [R1+0x5738] ;  /* 0x0057380001257983 */ /* 0x000ea80000300800 */
[----:B------:R-:W2:Y:S04]  /*12f980*/  LDL.LU R41, [R1+0x73c] ;  /* 0x00073c0001297983 */ /* 0x000ea80000300800 */
[----:B------:R-:W2:Y:S01]  /*12f990*/  LDL.LU R40, [R1+0x1c44] ;  /* 0x001c440001287983 */ /* 0x000ea20000300800 */
[----:B------:R-:W-:-:S03]  /*12f9a0*/  PRMT R46, R3, 0x3340, R0 ;  /* 0x00003340032e7816 */ /* 0x000fc60000000000 */
[----:B------:R-:W2:Y:S01]  /*12f9b0*/  LDL.LU R31, [R1+0x573c] ;  /* 0x00573c00011f7983 */ /* 0x000ea20000300800 */
[----:B----4-:R-:W-:-:S04]  /*12f9c0*/  LOP3.LUT R49, R44, 0xffff, RZ, 0xc0, !PT ;  /* 0x0000ffff2c317812 */ /* 0x010fc800078ec0ff */
[----:B------:R-:W-:-:S04]  /*12f9d0*/  PRMT R48, R51, 0x3340, R49 ;  /* 0x0000334033307816 */ /* 0x000fc80000000031 */
[----:B0-----:R-:W-:-:S05]  /*12f9e0*/  PRMT R8, R48, 0x5410, R46 ;  /* 0x0000541030087816 */ /* 0x001fca000000002e */
[----:B------:R3:W-:Y:S04]  /*12f9f0*/  STL [R1+0x56c], R8 ;  /* 0x00056c0801007387 */ /* 0x0007e80000100800 */
[----:B------:R-:W4:Y:S01]  /*12fa00*/  LDL.LU R44, [R1+0x748] ;  /* 0x00074800012c7983 */ /* 0x000f220000300800 */
[----:B------:R-:W-:Y:S02]  /*12fa10*/  SHF.R.U32.HI R48, RZ, 0x8, R51 ;  /* 0x00000008ff307819 */ /* 0x000fe40000011633 */
[----:B------:R-:W-:Y:S02]  /*12fa20*/  SHF.R.U32.HI R46, RZ, 0x8, R49 ;  /* 0x00000008ff2e7819 */ /* 0x000fe40000011631 */
[----:B------:R-:W-:Y:S02]  /*12fa30*/  LOP3.LUT R48, R48, 0xffff, RZ, 0xc0, !PT ;  /* 0x0000ffff30307812 */ /* 0x000fe400078ec0ff */
[----:B------:R-:W-:-:S02]  /*12fa40*/  LOP3.LUT R46, R46, 0xffff, RZ, 0xc0, !PT ;  /* 0x0000ffff2e2e7812 */ /* 0x000fc400078ec0ff */
[----:B------:R-:W-:Y:S02]  /*12fa50*/  SHF.R.U32.HI R51, RZ, 0x8, R7 ;  /* 0x00000008ff337819 */ /* 0x000fe40000011607 */
[----:B------:R-:W-:Y:S02]  /*12fa60*/  SHF.R.U32.HI R49, RZ, 0x8, R50 ;  /* 0x00000008ff317819 */ /* 0x000fe40000011632 */
[----:B------:R-:W-:Y:S02]  /*12fa70*/  PRMT R12, R48, 0x3340, R46 ;  /* 0x00003340300c7816 */ /* 0x000fe4000000002e */
[----:B------:R-:W-:Y:S02]  /*12fa80*/  LOP3.LUT R50, R51, 0xffff, RZ, 0xc0, !PT ;  /* 0x0000ffff33327812 */ /* 0x000fe400078ec0ff */
[----:B------:R-:W-:Y:S01]  /*12fa90*/  LOP3.LUT R49, R49, 0xffff, RZ, 0xc0, !PT ;  /* 0x0000ffff31317812 */ /* 0x000fe200078ec0ff */
[----:B------:R-:W-:Y:S03]  /*12faa0*/  STL [R1+0x408], R12 ;  /* 0x0004080c01007387 */ /* 0x000fe60000100800 */
[----:B------:R-:W-:-:S02]  /*12fab0*/  PRMT R7, R50, 0x3340, R49 ;  /* 0x0000334032077816 */ /* 0x000fc40000000031 */
[----:B------:R-:W-:Y:S02]  /*12fac0*/  SHF.R.U32.HI R46, RZ, 0x8, R5 ;  /* 0x00000008ff2e7819 */ /* 0x000fe40000011605 */
[----:B------:R-:W-:Y:S02]  /*12fad0*/  SHF.R.U32.HI R48, RZ, 0x8, R3 ;  /* 0x00000008ff307819 */ /* 0x000fe40000011603 */
[----:B------:R-:W-:Y:S02]  /*12fae0*/  LOP3.LUT R46, R46, 0xffff, RZ, 0xc0, !PT ;  /* 0x0000ffff2e2e7812 */ /* 0x000fe400078ec0ff */
[----:B------:R-:W-:Y:S02]  /*12faf0*/  LOP3.LUT R48, R48, 0xffff, RZ, 0xc0, !PT ;  /* 0x0000ffff30307812 */ /* 0x000fe400078ec0ff */
[----:B------:R-:W-:Y:S02]  /*12fb00*/  PRMT R5, R46, 0x3340, R0 ;  /* 0x000033402e057816 */ /* 0x000fe40000000000 */
[----:B---3--:R-:W-:-:S02]  /*12fb10*/  PRMT R8, R9, 0x5410, R29 ;  /* 0x0000541009087816 */ /* 0x008fc4000000001d */
[----:B------:R-:W3:Y:S04]  /*12fb20*/  LDL.LU R9, [R1+0x1c48] ;  /* 0x001c480001097983 */ /* 0x000ee80000300800 */
[----:B------:R0:W-:Y:S04]  /*12fb30*/  STL [R1+0x404], R7 ;  /* 0x0004040701007387 */ /* 0x0001e80000100800 */
[----:B------:R-:W-:Y:S01]  /*12fb40*/  STL [R1+0x16fc], R8 ;  /* 0x0016fc0801007387 */ /* 0x000fe20000100800 */
[----:B0-----:R-:W-:Y:S02]  /*12fb50*/  PRMT R7, R11, 0x5410, R42 ;  /* 0x000054100b077816 */ /* 0x001fe4000000002a */
[----:B--2---:R-:W-:-:S03]  /*12fb60*/  PRMT R3, R36, 0x5410, R2 ;  /* 0x0000541024037816 */ /* 0x004fc60000000002 */
[----:B------:R0:W-:Y:S04]  /*12fb70*/  STL [R1+0x16f8], R7 ;  /* 0x0016f80701007387 */ /* 0x0001e80000100800 */
[----:B------:R1:W-:Y:S01]  /*12fb80*/  STL [R1+0x25c], R5 ;  /* 0x00025c0501007387 */ /* 0x0003e20000100800 */
[----:B0-----:R-:W-:Y:S02]  /*12fb90*/  PRMT R7, R48, 0x3340, R0 ;  /* 0x0000334030077816 */ /* 0x001fe40000000000 */
[----:B-1----:R-:W-:-:S03]  /*12fba0*/  PRMT R5, R19, 0x5410, R14 ;  /* 0x0000541013057816 */ /* 0x002fc6000000000e */
[----:B------:R-:W-:Y:S01]  /*12fbb0*/  STL [R1+0x258], R7 ;  /* 0x0002580701007387 */ /* 0x000fe20000100800 */
[----:B------:R-:W-:-:S03]  /*12fbc0*/  PRMT R2, R35, 0x5410, R21 ;  /* 0x0000541023027816 */ /* 0x000fc60000000015 */
[----:B------:R0:W-:Y:S04]  /*12fbd0*/  STL [R1+0x16f4], R3 ;  /* 0x0016f40301007387 */ /* 0x0001e80000100800 */
[----:B------:R1:W-:Y:S01]  /*12fbe0*/  STL [R1+0x16f0], R5 ;  /* 0x0016f00501007387 */ /* 0x0003e20000100800 */
[----:B0-----:R-:W-:-:S03]  /*12fbf0*/  PRMT R3, R33, 0x5410, R25 ;  /* 0x0000541021037816 */ /* 0x001fc60000000019 */
[----:B------:R0:W-:Y:S04]  /*12fc00*/  STL [R1+0x16cc], R2 ;  /* 0x0016cc0201007387 */ /* 0x0001e80000100800 */
[----:B------:R4:W-:Y:S04]  /*12fc10*/  STL [R1+0x16c8], R3 ;  /* 0x0016c80301007387 */ /* 0x0009e80000100800 */
[----:B------:R-:W2:Y:S04]  /*12fc20*/  LDL.LU R36, [R1+0x178] ;  /* 0x0001780001247983 */ /* 0x000ea80000300800 */
[----:B------:R-:W2:Y:S04]  /*12fc30*/  LDL.LU R14, [R1+0x16b0] ;  /* 0x0016b000010e7983 */ /* 0x000ea80000300800 */
[----:B------:R-:W2:Y:S04]  /*12fc40*/  LDL.LU R19, [R1+0x16c] ;  /* 0x00016c0001137983 */ /* 0x000ea80000300800 */
[----:B------:R-:W2:Y:S01]  /*12fc50*/  LDL.LU R21, [R1+0x16b8] ;  /* 0x0016b80001157983 */ /* 0x000ea20000300800 */
[----:B-1----:R-:W-:-:S03]  /*12fc60*/  LOP3.LUT R5, R37, 0xffff, RZ, 0xc0, !PT ;  /* 0x0000ffff25057812 */ /* 0x002fc600078ec0ff */
[----:B------:R-:W2:Y:S01]  /*12fc70*/  LDL.LU R35, [R1+0x168] ;  /* 0x0001680001237983 */ /* 0x000ea20000300800 */
[----:B0-----:R-:W-:-:S03]  /*12fc80*/  LOP3.LUT R2, R41, 0xffff, RZ, 0xc0, !PT ;  /* 0x0000ffff29027812 */ /* 0x001fc600078ec0ff */
[----:B------:R-:W2:Y:S01]  /*12fc90*/  LDL.LU R25, [R1+0x1688] ;  /* 0x0016880001197983 */ /* 0x000ea20000300800 */
[----:B------:R-:W-:-:S03]  /*12fca0*/  LOP3.LUT R50, R40, 0xffff, RZ, 0xc0, !PT ;  /* 0x0000ffff28327812 */ /* 0x000fc600078ec0ff */
[----:B------:R-:W2:Y:S04]  /*12fcb0*/  LDL.LU R33, [R1+0x164] ;  /* 0x0001640001217983 */ /* 0x000ea80000300800 */
[----:B------:R-:W2:Y:S04]  /*12fcc0*/  LDL.LU R37, [R1+0x168c] ;  /* 0x00168c0001257983 */ /* 0x000ea80000300800 */
[----:B------:R-:W2:Y:S04]  /*12fcd0*/  LDL.LU R41, [R1+0x160] ;  /* 0x0001600001297983 */ /* 0x000ea80000300800 */
[----:B------:R-:W2:Y:S01]  /*12fce0*/  LDL.LU R40, [R1+0x560] ;  /* 0x0005600001287983 */ /* 0x000ea20000300800 */
[----:B------:R-:W-:-:S03]  /*12fcf0*/  LOP3.LUT R51, R31, 0xffff, RZ, 0xc0, !PT ;  /* 0x0000ffff1f337812 */ /* 0x000fc600078ec0ff */
[----:B------:R-:W2:Y:S01]  /*12fd00*/  LDL.LU R31, [R1+0x1c80] ;  /* 0x001c8000011f7983 */ /* 0x000ea20000300800 */
[----:B----4-:R-:W-:-:S03]  /*12fd10*/  LOP3.LUT R3, R44, 0xffff, RZ, 0xc0, !PT ;  /* 0x0000ffff2c037812 */ /* 0x010fc600078ec0ff */
[----:B------:R-:W4:Y:S01]  /*12fd20*/  LDL.LU R44, [R1+0x6c8] ;  /* 0x0006c800012c7983 */ /* 0x000f220000300800 */
[----:B------:R-:W-:Y:S02]  /*12fd30*/  PRMT R46, R2, 0x3340, R0 ;  /* 0x00003340022e7816 */ /* 0x000fe40000000000 */
[----:B------:R-:W-:-:S04]  /*12fd40*/  PRMT R48, R5, 0x3340, R50 ;  /* 0x0000334005307816 */ /* 0x000fc80000000032 */
[----:B------:R-:W-:Y:S02]  /*12fd50*/  PRMT R7, R48, 0x5410, R46 ;  /* 0x0000541030077816 */ /* 0x000fe4000000002e */
[----:B------:R-:W-:-:S03]  /*12fd60*/  PRMT R46, R3, 0x3340, R0 ;  /* 0x00003340032e7816 */ /* 0x000fc60000000000 */
[----:B------:R0:W-:Y:S01]  /*12fd70*/  STL [R1+0x568], R7 ;  /* 0x0005680701007387 */ /* 0x0001e20000100800 */
[----:B---3--:R-:W-:-:S04]  /*12fd80*/  LOP3.LUT R49, R9, 0xffff, RZ, 0xc0, !PT ;  /* 0x0000ffff09317812 */ /* 0x008fc800078ec0ff */
[----:B------:R-:W-:-:S04]  /*12fd90*/  PRMT R48, R51, 0x3340, R49 ;  /* 0x0000334033307816 */ /* 0x000fc80000000031 */
[----:B0-----:R-:W-:Y:S02]  /*12fda0*/  PRMT R7, R48, 0x5410, R46 ;  /* 0x0000541030077816 */ /* 0x001fe4000000002e */
[----:B------:R-:W-:Y:S02]  /*12fdb0*/  SHF.R.U32.HI R48, RZ, 0x8, R5 ;  /* 0x00000008ff307819 */ /* 0x000fe40000011605 */
[----:B------:R-:W-:Y:S01]  /*12fdc0*/  SHF.R.U32.HI R46, RZ, 0x8, R50 ;  /* 0x00000008ff2e7819 */ /* 0x000fe20000011632 */
[----:B------:R2:W-:Y:S01]  /*12fdd0*/  STL [R1+0x564], R7 ;  /* 0x0005640701007387 */ /* 0x0005e20000100800 */
[----:B------:R-:W-:-:S03]  /*12fde0*/  LOP3.LUT R48, R48, 0xffff, RZ, 0xc0, !PT ;  /* 0x0000ffff30307812 */ /* 0x000fc600078ec0ff */
[----:B------:R-:W3:Y:S01]  /*12fdf0*/  LDL.LU R9, [R1+0x7c8] ;  /* 0x0007c80001097983 */ /* 0x000ee20000300800 */
[----:B------:R-:W-:Y:S02]  /*12fe00*/  LOP3.LUT R46, R46, 0xffff, RZ, 0xc0, !PT ;  /* 0x0000ffff2e2e7812 */ /* 0x000fe400078ec0ff */
[----:B------:R-:W-:Y:S02]  /*12fe10*/  SHF.R.U32.HI R51, RZ, 0x8, R51 ;  /* 0x00000008ff337819 */ /* 0x000fe40000011633 */
[----:B------:R-:W-:Y:S02]  /*12fe20*/  SHF.R.U32.HI R49, RZ, 0x8, R49 ;  /* 0x00000008ff317819 */ /* 0x000fe40000011631 */
[----:B------:R-:W-:Y:S02]  /*12fe30*/  PRMT R5, R48, 0x3340, R46 ;  /* 0x0000334030057816 */ /* 0x000fe4000000002e */
[----:B------:R-:W-:Y:S02]  /*12fe40*/  SHF.R.U32.HI R46, RZ, 0x8, R3 ;  /* 0x00000008ff2e7819 */ /* 0x000fe40000011603 */
[----:B------:R-:W-:-:S02]  /*12fe50*/  LOP3.LUT R50, R51, 0xffff, RZ, 0xc0, !PT ;  /* 0x0000ffff33327812 */ /* 0x000fc400078ec0ff */
[----:B------:R-:W-:Y:S02]  /*12fe60*/  LOP3.LUT R49, R49, 0xffff, RZ, 0xc0, !PT ;  /* 0x0000ffff31317812 */ /* 0x000fe400078ec0ff */
[----:B------:R-:W-:Y:S02]  /*12fe70*/  SHF.R.U32.HI R48, RZ, 0x8, R2 ;  /* 0x00000008ff307819 */ /* 0x000fe40000011602 */
[----:B------:R-:W-:Y:S01]  /*12fe80*/  LOP3.LUT R46, R46, 0xffff, RZ, 0xc0, !PT ;  /* 0x0000ffff2e2e7812 */ /* 0x000fe200078ec0ff */
[----:B------:R0:W-:Y:S01]  /*12fe90*/  STL [R1+0x3fc], R5 ;  /* 0x0003fc0501007387 */ /* 0x0001e20000100800 */
[----:B------:R-:W-:Y:S02]  /*12fea0*/  PRMT R8, R50, 0x3340, R49 ;  /* 0x0000334032087816 */ /* 0x000fe40000000031 */
[----:B------:R-:W-:Y:S02]  /*12feb0*/  LOP3.LUT R48, R48, 0xffff, RZ, 0xc0, !PT ;  /* 0x0000ffff30307812 */ /* 0x000fe400078ec0ff */
[--C-:B------:R-:W-:Y:S01]  /*12fec0*/  PRMT R3, R46, 0x3340, R0.reuse ;  /* 0x000033402e037816 */ /* 0x100fe20000000000 */
[----:B------:R-:W-:Y:S01]  /*12fed0*/  STL [R1+0x3f8], R8 ;  /* 0x0003f80801007387 */ /* 0x000fe20000100800 */
[----:B------:R-:W-:-:S02]  /*12fee0*/  PRMT R2, R48, 0x3340, R0 ;  /* 0x0000334030027816 */ /* 0x000fc40000000000 */
[----:B--2---:R-:W-:Y:S02]  /*12fef0*/  PRMT R7, R14, 0x5410, R36 ;  /* 0x000054100e077816 */ /* 0x004fe40000000024 */
[----:B0-----:R-:W-:-:S03]  /*12ff00*/  PRMT R5, R21, 0x5410, R19 ;  /* 0x0000541015057816 */ /* 0x001fc60000000013 */
[----:B------:R-:W-:Y:S04]  /*12ff10*/  STL [R1+0x16c4], R7 ;  /* 0x0016c40701007387 */ /* 0x000fe80000100800 */
[----:B------:R0:W-:Y:S04]  /*12ff20*/  STL [R1+0x16c0], R5 ;  /* 0x0016c00501007387 */ /* 0x0001e80000100800 */
[----:B------:R1:W-:Y:S04]  /*12ff30*/  STL [R1+0x254], R3 ;  /* 0x0002540301007387 */ /* 0x0003e80000100800 */
[----:B------:R2:W-:Y:S01]  /*12ff40*/  STL [R1+0x250], R2 ;  /* 0x0002500201007387 */ /* 0x0005e20000100800 */
[----:B0-----:R-:W-:-:S02]  /*12ff50*/  PRMT R5, R25, 0x5410, R35 ;  /* 0x0000541019057816 */ /* 0x001fc40000000023 */
[----:B-1----:R-:W-:-:S03]  /*12ff60*/  PRMT R3, R37, 0x5410, R33 ;  /* 0x0000541025037816 */ /* 0x002fc60000000021 */
[----:B------:R-:W-:Y:S01]  /*12ff70*/  STL [R1+0x16bc], R5 ;  /* 0x0016bc0501007387 */ /* 0x000fe20000100800 */
[----:B--2---:R-:W-:-:S03]  /*12ff80*/  PRMT R2, R40, 0x5410, R41 ;  /* 0x0000541028027816 */ /* 0x004fc60000000029 */
[----:B------:R-:W-:Y:S04]  /*12ff90*/  STL [R1+0x16b8], R3 ;  /* 0x0016b80301007387 */ /* 0x000fe80000100800 */
        /* <DEDUP_REMOVED lines=9> */
[----:B----4-:R-:W-:-:S03]  /*130030*/  LOP3.LUT R49, R44, 0xffff, RZ, 0xc0, !PT ;  /* 0x0000ffff2c317812 */ /* 0x010fc600078ec0ff */
[----:B------:R-:W4:Y:S01]  /*130040*/  LDL.LU R44, [R1+0x58a0] ;  /* 0x0058a000012c7983 */ /* 0x000f220000300800 */
[----:B------:R-:W-:Y:S02]  /*130050*/  LOP3.LUT R51, R31, 0xffff, RZ, 0xc0, !PT ;  /* 0x0000ffff1f337812 */ /* 0x000fe400078ec0ff */
[----:B------:R-:W-:Y:S01]  /*130060*/  PRMT R46, R49, 0x3340, R0 ;  /* 0x00003340312e7816 */ /* 0x000fe20000000000 */
[----:B0-----:R-:W4:Y:S04]  /*130070*/  LDL.LU R2, [R1+0x150] ;  /* 0x0001500001027983 */ /* 0x001f280000300800 */
[----:B------:R-:W4:Y:S01]  /*130080*/  LDL.LU R36, [R1+0x139c] ;  /* 0x00139c0001247983 */ /* 0x000f220000300800 */
[----:B------:R-:W-:-:S04]  /*130090*/  SHF.R.U32.HI R49, RZ, 0x8, R49 ;  /* 0x00000008ff317819 */ /* 0x000fc80000011631 */
[----:B------:R-:W-:Y:S02]  /*1300a0*/  LOP3.LUT R49, R49, 0xffff, RZ, 0xc0, !PT ;  /* 0x0000ffff31317812 */ /* 0x000fe400078ec0ff */
[----:B---3--:R-:W-:-:S04]  /*1300b0*/  LOP3.LUT R50, R9, 0xffff, RZ, 0xc0, !PT ;  /* 0x0000ffff09327812 */ /* 0x008fc800078ec0ff */
[----:B------:R-:W-:-:S04]  /*1300c0*/  PRMT R48, R51, 0x3340, R50 ;  /* 0x0000334033307816 */ /* 0x000fc80000000032 */
[----:B------:R-:W-:-:S05]  /*1300d0*/  PRMT R3, R48, 0x5410, R46 ;  /* 0x0000541030037816 */ /* 0x000fca000000002e */
[----:B------:R0:W-:Y:S04]  /*1300e0*/  STL [R1+0x560], R3 ;  /* 0x0005600301007387 */ /* 0x0001e80000100800 */
[----:B------:R-:W3:Y:S04]  /*1300f0*/  LDL.LU R14, [R1+0x148] ;  /* 0x00014800010e7983 */ /* 0x000ee80000300800 */
[----:B------:R-:W3:Y:S01]  /*130100*/  LDL.LU R19, [R1+0x1398] ;  /* 0x0013980001137983 */ /* 0x000ee20000300800 */
[----:B------:R-:W-:-:S03]  /*130110*/  SHF.R.U32.HI R48, RZ, 0x8, R51 ;  /* 0x00000008ff307819 */ /* 0x000fc60000011633 */
[----:B------:R-:W3:Y:S01]  /*130120*/  LDL.LU R21, [R1+0x140] ;  /* 0x0001400001157983 */ /* 0x000ee20000300800 */
[----:B------:R-:W-:-:S03]  /*130130*/  SHF.R.U32.HI R46, RZ, 0x8, R50 ;  /* 0x00000008ff2e7819 */ /* 0x000fc60000011632 */
[----:B------:R-:W3:Y:S04]  /*130140*/  LDL.LU R35, [R1+0x1390] ;  /* 0x0013900001237983 */ /* 0x000ee80000300800 */
[----:B------:R-:W3:Y:S04]  /*130150*/  LDL.LU R25, [R1+0x13c] ;  /* 0x00013c0001197983 */ /* 0x000ee80000300800 */
[----:B------:R-:W3:Y:S01]  /*130160*/  LDL.LU R33, [R1+0x1394] ;  /* 0x0013940001217983 */ /* 0x000ee20000300800 */
[----:B------:R-:W-:Y:S02]  /*130170*/  LOP3.LUT R48, R48, 0xffff, RZ, 0xc0, !PT ;  /* 0x0000ffff30307812 */ /* 0x000fe400078ec0ff */
[----:B------:R-:W-:Y:S01]  /*130180*/  LOP3.LUT R46, R46, 0xffff, RZ, 0xc0, !PT ;  /* 0x0000ffff2e2e7812 */ /* 0x000fe200078ec0ff */
[----:B------:R-:W3:Y:S01]  /*130190*/  LDL.LU R37, [R1+0x5968] ;  /* 0x0059680001257983 */ /* 0x000ee20000300800 */
[----:B0-----:R-:W-:-:S02]  /*1301a0*/  PRMT R3, R49, 0x3340, R0 ;  /* 0x0000334031037816 */ /* 0x001fc40000000000 */
[----:B------:R-:W-:Y:S01]  /*1301b0*/  PRMT R5, R48, 0x3340, R46 ;  /* 0x0000334030057816 */ /* 0x000fe2000000002e */
[----:B------:R-:W3:Y:S04]  /*1301c0*/  LDL.LU R41, [R1+0x5818] ;  /* 0x0058180001297983 */ /* 0x000ee80000300800 */
[----:B------:R-:W3:Y:S04]  /*1301d0*/  LDL.LU R40, [R1+0x58b0] ;  /* 0x0058b00001287983 */ /* 0x000ee80000300800 */
[----:B------:R-:W3:Y:S04]  /*1301e0*/  LDL.LU R31, [R1+0x1c84] ;  /* 0x001c8400011f7983 */ /* 0x000ee80000300800 */
[----:B------:R-:W3:Y:S04]  /*1301f0*/  LDL.LU R9, [R1+0x6ec] ;  /* 0x0006ec0001097983 */ /* 0x000ee80000300800 */
[----:B------:R0:W-:Y:S04]  /*130200*/  STL [R1+0x3f4], R5 ;  /* 0x0003f40501007387 */ /* 0x0001e80000100800 */
[----:B------:R1:W-:Y:S01]  /*130210*/  STL [R1+0x24c], R3 ;  /* 0x00024c0301007387 */ /* 0x0003e20000100800 */
[----:B--2---:R-:W-:-:S02]  /*130220*/  PRMT R7, R32, 0x5410, R30 ;  /* 0x0000541020077816 */ /* 0x004fc4000000001e */
[----:B0-----:R-:W-:-:S03]  /*130230*/  PRMT R5, R24, 0x5410, R28 ;  /* 0x0000541018057816 */ /* 0x001fc6000000001c */
[----:B------:R-:W-:Y:S01]  /*130240*/  STL [R1+0x16b0], R7 ;  /* 0x0016b00701007387 */ /* 0x000fe20000100800 */
[----:B-1----:R-:W-:-:S03]  /*130250*/  PRMT R3, R29, 0x5410, R16 ;  /* 0x000054101d037816 */ /* 0x002fc60000000010 */
[----:B------:R-:W-:Y:S04]  /*130260*/  STL [R1+0x168c], R5 ;  /* 0x00168c0501007387 */ /* 0x000fe80000100800 */
[----:B------:R0:W-:Y:S01]  /*130270*/  STL [R1+0x1688], R3 ;  /* 0x0016880301007387 */ /* 0x0001e20000100800 */
[----:B----4-:R-:W-:-:S03]  /*130280*/  LOP3.LUT R50, R44, 0xffff, RZ, 0xc0, !PT ;  /* 0x0000ffff2c327812 */ /* 0x010fc600078ec0ff */
[----:B------:R-:W2:Y:S01]  /*130290*/  LDL.LU R44, [R1+0x7f8] ;  /* 0x0007f800012c7983 */ /* 0x000ea20000300800 */
[----:B------:R-:W-:Y:S02]  /*1302a0*/  LOP3.LUT R51, R42, 0xffff, RZ, 0xc0, !PT ;  /* 0x0000ffff2a337812 */ /* 0x000fe400078ec0ff */
[----:B------:R-:W-:Y:S02]  /*1302b0*/  LOP3.LUT R49, R11, 0xffff, RZ, 0xc0, !PT ;  /* 0x0000ffff0b317812 */ /* 0x000fe400078ec0ff */
[----:B------:R-:W-:Y:S02]  /*1302c0*/  PRMT R48, R51, 0x3340, R50 ;  /* 0x0000334033307816 */ /* 0x000fe40000000032 */
[----:B------:R-:W-:Y:S02]  /*1302d0*/  PRMT R46, R49, 0x3340, R0 ;  /* 0x00003340312e7816 */ /* 0x000fe40000000000 */
[----:B------:R-:W-:Y:S02]  /*1302e0*/  SHF.R.U32.HI R49, RZ, 0x8, R49 ;  /* 0x00000008ff317819 */ /* 0x000fe40000011631 */
[----:B0-----:R-:W-:-:S02]  /*1302f0*/  PRMT R3, R48, 0x5410, R46 ;  /* 0x0000541030037816 */ /* 0x001fc4000000002e */
[----:B------:R-:W-:Y:S02]  /*130300*/  SHF.R.U32.HI R48, RZ, 0x8, R51 ;  /* 0x00000008ff307819 */ /* 0x000fe40000011633 */
[----:B------:R-:W-:Y:S02]  /*130310*/  SHF.R.U32.HI R46, RZ, 0x8, R50 ;  /* 0x00000008ff2e7819 */ /* 0x000fe40000011632 */
[----:B------:R-:W-:Y:S02]  /*130320*/  LOP3.LUT R48, R48, 0xffff, RZ, 0xc0, !PT ;  /* 0x0000ffff30307812 */ /* 0x000fe400078ec0ff */
[----:B------:R-:W-:Y:S02]  /*130330*/  LOP3.LUT R46, R46, 0xffff, RZ, 0xc0, !PT ;  /* 0x0000ffff2e2e7812 */ /* 0x000fe400078ec0ff */
[----:B------:R-:W-:Y:S01]  /*130340*/  LOP3.LUT R49, R49, 0xffff, RZ, 0xc0, !PT ;  /* 0x0000ffff31317812 */ /* 0x000fe200078ec0ff */
[----:B------:R0:W-:Y:S01]  /*130350*/  STL [R1+0x558], R3 ;  /* 0x0005580301007387 */ /* 0x0001e20000100800 */
[----:B------:R-:W-:-:S02]  /*130360*/  PRMT R5, R36, 0x5410, R2 ;  /* 0x0000541024057816 */ /* 0x000fc40000000002 */
[----:B------:R-:W-:Y:S02]  /*130370*/  PRMT R7, R49, 0x3340, R0 ;  /* 0x0000334031077816 */ /* 0x000fe40000000000 */
[----:B0-----:R-:W-:-:S05]  /*130380*/  PRMT R3, R48, 0x3340, R46 ;  /* 0x0000334030037816 */ /* 0x001fca000000002e */
[----:B------:R3:W-:Y:S04]  /*130390*/  STL [R1+0x3f0], R3 ;  /* 0x0003f00301007387 */ /* 0x0007e80000100800 */
[----:B------:R-:W-:Y:S04]  /*1303a0*/  STL [R1+0x248], R7 ;  /* 0x0002480701007387 */ /* 0x000fe80000100800 */
[----:B------:R0:W-:Y:S01]  /*1303b0*/  STL [R1+0x1684], R5 ;  /* 0x0016840501007387 */ /* 0x0001e20000100800 */
[----:B---3--:R-:W-:Y:S02]  /*1303c0*/  PRMT R3, R19, 0x5410, R14 ;  /* 0x0000541013037816 */ /* 0x008fe4000000000e */
[----:B------:R-:W-:-:S03]  /*1303d0*/  PRMT R2, R35, 0x5410, R21 ;  /* 0x0000541023027816 */ /* 0x000fc60000000015 */
[----:B------:R1:W-:Y:S01]  /*1303e0*/  STL [R1+0x139c], R3 ;  /* 0x00139c0301007387 */ /* 0x0003e20000100800 */
[----:B0-----:R-:W-:-:S03]  /*1303f0*/  PRMT R5, R33, 0x5410, R25 ;  /* 0x0000541021057816 */ /* 0x001fc60000000019 */
[----:B------:R0:W-:Y:S04]  /*130400*/  STL [R1+0x1680], R2 ;  /* 0x0016800201007387 */ /* 0x0001e80000100800 */
[----:B------:R3:W-:Y:S04]  /*130410*/  STL [R1+0x1398], R5 ;  /* 0x0013980501007387 */ /* 0x0007e80000100800 */
[----:B------:R-:W4:Y:S04]  /*130420*/  LDL.LU R24, [R1+0x138] ;  /* 0x0001380001187983 */ /* 0x000f280000300800 */
[----:B------:R-:W4:Y:S04]  /*130430*/  LDL.LU R16, [R1+0x12e8] ;  /* 0x0012e80001107983 */ /* 0x000f280000300800 */
[----:B------:R-:W4:Y:S04]  /*130440*/  LDL.LU R29, [R1+0x134] ;  /* 0x00013400011d7983 */ /* 0x000f280000300800 */
[----:B------:R-:W4:Y:S04]  /*130450*/  LDL.LU R42, [R1+0x12ec] ;  /* 0x0012ec00012a7983 */ /* 0x000f280000300800 */
[----:B------:R-:W4:Y:S04]  /*130460*/  LDL.LU R11, [R1+0x12c] ;  /* 0x00012c00010b7983 */ /* 0x000f280000300800 */
[----:B------:R-:W4:Y:S01]  /*130470*/  LDL.LU R36, [R1+0x12e0] ;  /* 0x0012e00001247983 */ /* 0x000f220000300800 */
[----:B-1----:R-:W-:-:S03]  /*130480*/  LOP3.LUT R3, R37, 0xffff, RZ, 0xc0, !PT ;  /* 0x0000ffff25037812 */ /* 0x002fc600078ec0ff */
[----:B------:R-:W4:Y:S01]  /*130490*/  LDL.LU R14, [R1+0x5900] ;  /* 0x00590000010e7983 */ /* 0x000f220000300800 */
[----:B0-----:R-:W-:-:S03]  /*1304a0*/  LOP3.LUT R2, R41, 0xffff, RZ, 0xc0, !PT ;  /* 0x0000ffff29027812 */ /* 0x001fc600078ec0ff */
[----:B------:R-:W4:Y:S01]  /*1304b0*/  LDL.LU R19, [R1+0x57e4] ;  /* 0x0057e40001137983 */ /* 0x000f220000300800 */
[----:B------:R-:W-:-:S03]  /*1304c0*/  LOP3.LUT R51, R40, 0xffff, RZ, 0xc0, !PT ;  /* 0x0000ffff28337812 */ /* 0x000fc600078ec0ff */
[----:B------:R-:W4:Y:S01]  /*1304d0*/  LDL.LU R21, [R1+0x5868] ;  /* 0x0058680001157983 */ /* 0x000f220000300800 */
[----:B------:R-:W-:Y:S02]  /*1304e0*/  PRMT R46, R2, 0x3340, R0 ;  /* 0x00003340022e7816 */ /* 0x000fe40000000000 */
[----:B------:R-:W-:Y:S02]  /*1304f0*/  PRMT R48, R3, 0x3340, R51 ;  /* 0x0000334003307816 */ /* 0x000fe40000000033 */
[----:B------:R-:W-:Y:S02]  /*130500*/  LOP3.LUT R50, R31, 0xffff, RZ, 0xc0, !PT ;  /* 0x0000ffff1f327812 */ /* 0x000fe400078ec0ff */
[----:B------:R-:W-:Y:S02]  /*130510*/  LOP3.LUT R43, R9, 0xffff, RZ, 0xc0, !PT ;  /* 0x0000ffff092b7812 */ /* 0x000fe400078ec0ff */
[----:B---3--:R-:W-:Y:S02]  /*130520*/  PRMT R5, R48, 0x5410, R46 ;  /* 0x0000541030057816 */ /* 0x008fe4000000002e */
[----:B------:R-:W-:Y:S01]  /*130530*/  PRMT R46, R43, 0x3340, R0 ;  /* 0x000033402b2e7816 */ /* 0x000fe20000000000 */
[----:B------:R-:W-:Y:S04]  /*130540*/  STL [R1+0x5ee4], R43 ;  /* 0x005ee42b01007387 */ /* 0x000fe80000100800 */
[----:B------:R0:W-:Y:S04]  /*130550*/  STL [R1+0x554], R5 ;  /* 0x0005540501007387 */ /* 0x0001e80000100800 */
[----:B------:R-:W3:Y:S04]  /*130560*/  LDL.LU R35, [R1+0x130] ;  /* 0x0001300001237983 */ /* 0x000ee80000300800 */
[----:B------:R-:W3:Y:S01]  /*130570*/  LDL.LU R25, [R1+0x12e4] ;  /* 0x0012e40001197983 */ /* 0x000ee20000300800 */
[----:B--2---:R-:W-:-:S04]  /*130580*/  LOP3.LUT R49, R44, 0xffff, RZ, 0xc0, !PT ;  /* 0x0000ffff2c317812 */ /* 0x004fc800078ec0ff */
[----:B------:R-:W-:-:S04]  /*130590*/  PRMT R48, R50, 0x3340, R49 ;  /* 0x0000334032307816 */ /* 0x000fc80000000031 */
[----:B0-----:R-:W-:-:S05]  /*1305a0*/  PRMT R5, R48, 0x5410, R46 ;  /* 0x0000541030057816 */ /* 0x001fca000000002e */
[----:B------:R0:W-:Y:S04]  /*1305b0*/  STL [R1+0x55c], R5 ;  /* 0x00055c0501007387 */ /* 0x0001e80000100800 */
[----:B------:R-:W2:Y:S04]  /*1305c0*/  LDL.LU R33, [R1+0x128] ;  /* 0x0001280001217983 */ /* 0x000ea80000300800 */
[----:B------:R-:W2:Y:S04]  /*1305d0*/  LDL.LU R37, [R1+0x12b8] ;  /* 0x0012b80001257983 */ /* 0x000ea80000300800 */
[----:B------:R-:W2:Y:S04]  /*1305e0*/  LDL.LU R41, [R1+0x124] ;  /* 0x0001240001297983 */ /* 0x000ea80000300800 */
[----:B------:R-:W2:Y:S04]  /*1305f0*/  LDL.LU R40, [R1+0x12bc] ;  /* 0x0012bc0001287983 */ /* 0x000ea80000300800 */
[----:B------:R-:W2:Y:S04]  /*130600*/  LDL.LU R31, [R1+0x5914] ;  /* 0x00591400011f7983 */ /* 0x000ea80000300800 */
[----:B------:R-:W2:Y:S04]  /*130610*/  LDL.LU R9, [R1+0x57f0] ;  /* 0x0057f00001097983 */ /* 0x000ea80000300800 */
[----:B------:R-:W2:Y:S01]  /*130620*/  LDL.LU R44, [R1+0x5874] ;  /* 0x00587400012c7983 */ /* 0x000ea20000300800 */
        /* <DEDUP_REMOVED lines=8> */
[----:B0-----:R-:W-:Y:S02]  /*1306b0*/  PRMT R5, R48, 0x3340, R46 ;  /* 0x0000334030057816 */ /* 0x001fe4000000002e */
[----:B------:R-:W-:-:S03]  /*1306c0*/  PRMT R3, R50, 0x3340, R49 ;  /* 0x0000334032037816 */ /* 0x000fc60000000031 */
[----:B------:R0:W-:Y:S04]  /*1306d0*/  STL [R1+0x410], R5 ;  /* 0x0004100501007387 */ /* 0x0001e80000100800 */
[----:B------:R1:W-:Y:S01]  /*1306e0*/  STL [R1+0x3ec], R3 ;  /* 0x0003ec0301007387 */ /* 0x0003e20000100800 */
[----:B----4-:R-:W-:Y:S02]  /*1306f0*/  PRMT R7, R16, 0x5410, R24 ;  /* 0x0000541010077816 */ /* 0x010fe40000000018 */
[----:B0-----:R-:W-:-:S03]  /*130700*/  PRMT R5, R42, 0x5410, R29 ;  /* 0x000054102a057816 */ /* 0x001fc6000000001d */
[----:B------:R-:W-:Y:S01]  /*130710*/  STL [R1+0x1390], R7 ;  /* 0x0013900701007387 */ /* 0x000fe20000100800 */
[----:B-1----:R-:W-:Y:S02]  /*130720*/  PRMT R3, R36, 0x5410, R11 ;  /* 0x0000541024037816 */ /* 0x002fe4000000000b */
[----:B------:R-:W-:Y:S02]  /*130730*/  LOP3.LUT R51, R14, 0xffff, RZ, 0xc0, !PT ;  /* 0x0000ffff0e337812 */ /* 0x000fe400078ec0ff */
[----:B------:R-:W-:Y:S02]  /*130740*/  LOP3.LUT R49, R19, 0xffff, RZ, 0xc0, !PT ;  /* 0x0000ffff13317812 */ /* 0x000fe400078ec0ff */
        /* <DEDUP_REMOVED lines=14> */
[----:B---3--:R-:W-:Y:S02]  /*130830*/  PRMT R7, R25, 0x5410, R35 ;  /* 0x0000541019077816 */ /* 0x008fe40000000023 */
[----:B0-----:R-:W-:Y:S01]  /*130840*/  PRMT R3, R49, 0x3340, R0 ;  /* 0x0000334031037816 */ /* 0x001fe20000000000 */
[----:B------:R2:W-:Y:S04]  /*130850*/  STL [R1+0x3e8], R5 ;  /* 0x0003e80501007387 */ /* 0x0005e80000100800 */
[----:B------:R0:W-:Y:S04]  /*130860*/  STL [R1+0x244], R3 ;  /* 0x0002440301007387 */ /* 0x0001e80000100800 */
[----:B------:R-:W-:Y:S01]  /*130870*/  STL [R1+0x12e8], R7 ;  /* 0x0012e80701007387 */ /* 0x000fe20000100800 */
[----:B--2---:R-:W-:-:S02]  /*130880*/  PRMT R5, R37, 0x5410, R33 ;  /* 0x0000541025057816 */ /* 0x004fc40000000021 */
[----:B0-----:R-:W-:-:S03]  /*130890*/  PRMT R3, R40, 0x5410, R41 ;  /* 0x0000541028037816 */ /* 0x001fc60000000029 */
[----:B------:R-:W-:Y:S04]  /*1308a0*/  STL [R1+0x12e4], R5 ;  /* 0x0012e40501007387 */ /* 0x000fe80000100800 */
[----:B------:R0:W-:Y:S04]  /*1308b0*/  STL [R1+0x12e0], R3 ;  /* 0x0012e00301007387 */ /* 0x0001e80000100800 */
[----:B------:R-:W2:Y:S01]  /*1308c0*/  LDL.LU R30, [R1+0x120] ;  /* 0x00012000011e7983 */ /* 0x000ea20000300800 */
[----:B------:R-:W-:-:S03]  /*1308d0*/  LOP3.LUT R49, R44, 0xffff, RZ, 0xc0, !PT ;  /* 0x0000ffff2c317812 */ /* 0x000fc600078ec0ff */
[----:B------:R-:W2:Y:S04]  /*1308e0*/  LDL.LU R32, [R1+0x12b4] ;  /* 0x0012b40001207983 */ /* 0x000ea80000300800 */
[----:B------:R-:W3:Y:S04]  /*1308f0*/  LDL.LU R28, [R1+0x11c] ;  /* 0x00011c00011c7983 */ /* 0x000ee80000300800 */
[----:B------:R-:W3:Y:S04]  /*130900*/  LDL.LU R44, [R1+0x548] ;  /* 0x00054800012c7983 */ /* 0x000ee80000300800 */
[----:B------:R-:W4:Y:S04]  /*130910*/  LDL.LU R24, [R1+0x118] ;  /* 0x0001180001187983 */ /* 0x000f280000300800 */
[----:B------:R-:W4:Y:S04]  /*130920*/  LDL.LU R16, [R1+0x12b0] ;  /* 0x0012b00001107983 */ /* 0x000f280000300800 */
[----:B------:R-:W4:Y:S04]  /*130930*/  LDL.LU R29, [R1+0x5764] ;  /* 0x00576400011d7983 */ /* 0x000f280000300800 */
[----:B------:R-:W4:Y:S04]  /*130940*/  LDL.LU R42, [R1+0x7ac] ;  /* 0x0007ac00012a7983 */ /* 0x000f280000300800 */
[----:B------:R-:W4:Y:S01]  /*130950*/  LDL.LU R11, [R1+0x1c68] ;  /* 0x001c6800010b7983 */ /* 0x000f220000300800 */
[----:B------:R-:W-:-:S02]  /*130960*/  LOP3.LUT R50, R31, 0xffff, RZ, 0xc0, !PT ;  /* 0x0000ffff1f327812 */ /* 0x000fc400078ec0ff */
[----:B------:R-:W-:Y:S02]  /*130970*/  LOP3.LUT R23, R9, 0xffff, RZ, 0xc0, !PT ;  /* 0x0000ffff09177812 */ /* 0x000fe400078ec0ff */
[----:B------:R-:W-:Y:S02]  /*130980*/  PRMT R48, R50, 0x3340, R49 ;  /* 0x0000334032307816 */ /* 0x000fe40000000031 */
[----:B------:R-:W-:Y:S01]  /*130990*/  PRMT R46, R23, 0x3340, R0 ;  /* 0x00003340172e7816 */ /* 0x000fe20000000000 */
[----:B------:R-:W-:Y:S03]  /*1309a0*/  STL [R1+0x5ee8], R23 ;  /* 0x005ee81701007387 */ /* 0x000fe60000100800 */
[----:B0-----:R-:W-:Y:S02]  /*1309b0*/  PRMT R3, R48, 0x5410, R46 ;  /* 0x0000541030037816 */ /* 0x001fe4000000002e */
[----:B------:R-:W-:-:S02]  /*1309c0*/  SHF.R.U32.HI R46, RZ, 0x8, R2 ;  /* 0x00000008ff2e7819 */ /* 0x000fc40000011602 */
        /* <DEDUP_REMOVED lines=9> */
[----:B------:R-:W-:-:S02]  /*130a60*/  SHF.R.U32.HI R50, RZ, 0x8, R50 ;  /* 0x00000008ff327819 */ /* 0x000fc40000011632 */
[----:B------:R-:W-:Y:S01]  /*130a70*/  SHF.R.U32.HI R48, RZ, 0x8, R49 ;  /* 0x00000008ff307819 */ /* 0x000fe20000011631 */
[----:B------:R-:W4:Y:S01]  /*130a80*/  LDL.LU R31, [R1+0x5768] ;  /* 0x00576800011f7983 */ /* 0x000f220000300800 */
[----:B------:R-:W-:-:S03]  /*130a90*/  LOP3.LUT R46, R46, 0xffff, RZ, 0xc0, !PT ;  /* 0x0000ffff2e2e7812 */ /* 0x000fc600078ec0ff */
[----:B------:R-:W4:Y:S01]  /*130aa0*/  LDL.LU R9, [R1+0x7b8] ;  /* 0x0007b80001097983 */ /* 0x000f220000300800 */
[----:B------:R-:W-:Y:S02]  /*130ab0*/  LOP3.LUT R49, R50, 0xffff, RZ, 0xc0, !PT ;  /* 0x0000ffff32317812 */ /* 0x000fe400078ec0ff */
[----:B------:R-:W-:Y:S01]  /*130ac0*/  LOP3.LUT R48, R48, 0xffff, RZ, 0xc0, !PT ;  /* 0x0000ffff30307812 */ /* 0x000fe200078ec0ff */
[----:B------:R-:W4:Y:S01]  /*130ad0*/  LDL.LU R25, [R1+0x1c6c] ;  /* 0x001c6c0001197983 */ /* 0x000f220000300800 */
[----:B------:R-:W-:Y:S02]  /*130ae0*/  PRMT R5, R46, 0x3340, R0 ;  /* 0x000033402e057816 */ /* 0x000fe40000000000 */
[----:B0-----:R-:W-:-:S03]  /*130af0*/  PRMT R3, R49, 0x3340, R48 ;  /* 0x0000334031037816 */ /* 0x001fc60000000030 */
[----:B------:R3:W-:Y:S04]  /*130b00*/  STL [R1+0x240], R5 ;  /* 0x0002400501007387 */ /* 0x0007e80000100800 */
[----:B------:R-:W4:Y:S04]  /*130b10*/  LDL.LU R33, [R1+0x1cb0] ;  /* 0x001cb00001217983 */ /* 0x000f280000300800 */
[----:B------:R2:W-:Y:S04]  /*130b20*/  STL [R1+0x400], R3 ;  /* 0x0004000301007387 */ /* 0x0005e80000100800 */
[----:B------:R-:W4:Y:S01]  /*130b30*/  LDL.LU R37, [R1+0x754] ;  /* 0x0007540001257983 */ /* 0x000f220000300800 */
[----:B---3--:R-:W-:-:S03]  /*130b40*/  PRMT R5, R44, 0x5410, R28 ;  /* 0x000054102c057816 */ /* 0x008fc6000000001c */
[----:B------:R-:W3:Y:S01]  /*130b50*/  LDL.LU R44, [R1+0x1c4c] ;  /* 0x001c4c00012c7983 */ /* 0x000ee20000300800 */
[----:B--2---:R-:W-:-:S05]  /*130b60*/  PRMT R3, R32, 0x5410, R30 ;  /* 0x0000541020037816 */ /* 0x004fca000000001e */
[----:B------:R0:W-:Y:S01]  /*130b70*/  STL [R1+0x12bc], R3 ;  /* 0x0012bc0301007387 */ /* 0x0001e20000100800 */
[----:B----4-:R-:W-:Y:S02]  /*130b80*/  LOP3.LUT R51, R29, 0xffff, RZ, 0xc0, !PT ;  /* 0x0000ffff1d337812 */ /* 0x010fe400078ec0ff */
        /* <DEDUP_REMOVED lines=16> */
[----:B------:R-:W-:Y:S02]  /*130c90*/  PRMT R5, R48, 0x3340, R46 ;  /* 0x0000334030057816 */ /* 0x000fe4000000002e */
[----:B0-----:R-:W-:-:S03]  /*130ca0*/  PRMT R3, R36, 0x5410, R2 ;  /* 0x0000541024037816 */ /* 0x001fc60000000002 */
[----:B------:R0:W-:Y:S01]  /*130cb0*/  STL [R1+0x3e0], R5 ;  /* 0x0003e00501007387 */ /* 0x0001e20000100800 */
[----:B------:R-:W-:-:S03]  /*130cc0*/  PRMT R2, R35, 0x5410, R21 ;  /* 0x0000541023027816 */ /* 0x000fc60000000015 */
[----:B------:R-:W-:Y:S04]  /*130cd0*/  STL [R1+0x23c], R7 ;  /* 0x00023c0701007387 */ /* 0x000fe80000100800 */
[----:B------:R1:W-:Y:S01]  /*130ce0*/  STL [R1+0x12b0], R3 ;  /* 0x0012b00301007387 */ /* 0x0003e20000100800 */
[----:B0-----:R-:W-:-:S05]  /*130cf0*/  PRMT R5, R19, 0x5410, R14 ;  /* 0x0000541013057816 */ /* 0x001fca000000000e */
[----:B------:R0:W-:Y:S01]  /*130d00*/  STL [R1+0x1078], R5 ;  /* 0x0010780501007387 */ /* 0x0001e20000100800 */
[----:B-1----:R-:W-:-:S03]  /*130d10*/  PRMT R3, R40, 0x5410, R41 ;  /* 0x0000541028037816 */ /* 0x002fc60000000029 */
[----:B------:R1:W-:Y:S04]  /*130d20*/  STL [R1+0x7f8], R2 ;  /* 0x0007f80201007387 */ /* 0x0003e80000100800 */
[----:B------:R2:W-:Y:S01]  /*130d30*/  STL [R1+0x7dc], R3 ;  /* 0x0007dc0301007387 */ /* 0x0005e20000100800 */
[----:B0-----:R-:W-:-:S03]  /*130d40*/  LOP3.LUT R5, R31, 0xffff, RZ, 0xc0, !PT ;  /* 0x0000ffff1f057812 */ /* 0x001fc600078ec0ff */
[----:B------:R-:W4:Y:S01]  /*130d50*/  LDL.LU R41, [R1+0x104] ;  /* 0x0001040001297983 */ /* 0x000f220000300800 */
[----:B-1----:R-:W-:-:S03]  /*130d60*/  LOP3.LUT R2, R9, 0xffff, RZ, 0xc0, !PT ;  /* 0x0000ffff09027812 */ /* 0x002fc600078ec0ff */
[----:B------:R-:W4:Y:S04]  /*130d70*/  LDL.LU R40, [R1+0x1bf0] ;  /* 0x001bf00001287983 */ /* 0x000f280000300800 */
[----:B------:R-:W4:Y:S04]  /*130d80*/  LDL.LU R31, [R1+0x100] ;  /* 0x00010000011f7983 */ /* 0x000f280000300800 */
[----:B------:R-:W4:Y:S01]  /*130d90*/  LDL.LU R9, [R1+0x1bd4] ;  /* 0x001bd40001097983 */ /* 0x000f220000300800 */
[----:B------:R-:W-:Y:S02]  /*130da0*/  LOP3.LUT R50, R25, 0xffff, RZ, 0xc0, !PT ;  /* 0x0000ffff19327812 */ /* 0x000fe400078ec0ff */
[----:B------:R-:W-:-:S02]  /*130db0*/  PRMT R46, R2, 0x3340, R0 ;  /* 0x00003340022e7816 */ /* 0x000fc40000000000 */
[----:B------:R-:W-:Y:S02]  /*130dc0*/  PRMT R48, R5, 0x3340, R50 ;  /* 0x0000334005307816 */ /* 0x000fe40000000032 */
[----:B------:R-:W-:Y:S02]  /*130dd0*/  LOP3.LUT R51, R33, 0xffff, RZ, 0xc0, !PT ;  /* 0x0000ffff21337812 */ /* 0x000fe400078ec0ff */
[----:B--2---:R-:W-:Y:S02]  /*130de0*/  LOP3.LUT R3, R37, 0xffff, RZ, 0xc0, !PT ;  /* 0x0000ffff25037812 */ /* 0x004fe400078ec0ff */
[----:B------:R-:W-:Y:S02]  /*130df0*/  PRMT R7, R48, 0x5410, R46 ;  /* 0x0000541030077816 */ /* 0x000fe4000000002e */
[----:B------:R-:W-:-:S03]  /*130e00*/  PRMT R46, R3, 0x3340, R0 ;  /* 0x00003340032e7816 */ /* 0x000fc60000000000 */
[----:B------:R0:W-:Y:S01]  /*130e10*/  STL [R1+0x544], R7 ;  /* 0x0005440701007387 */ /* 0x0001e20000100800 */
[----:B---3--:R-:W-:-:S04]  /*130e20*/  LOP3.LUT R49, R44, 0xffff, RZ, 0xc0, !PT ;  /* 0x0000ffff2c317812 */ /* 0x008fc800078ec0ff */
[----:B------:R-:W-:-:S04]  /*130e30*/  PRMT R48, R51, 0x3340, R49 ;  /* 0x0000334033307816 */ /* 0x000fc80000000031 */
[----:B0-----:R-:W-:-:S05]  /*130e40*/  PRMT R7, R48, 0x5410, R46 ;  /* 0x0000541030077816 */ /* 0x001fca000000002e */
[----:B------:R4:W-:Y:S04]  /*130e50*/  STL [R1+0x540], R7 ;  /* 0x0005400701007387 */ /* 0x0009e80000100800 */
        /* <DEDUP_REMOVED lines=19> */
[----:B------:R0:W-:Y:S01]  /*130f90*/  STL [R1+0x3dc], R5 ;  /* 0x0003dc0501007387 */ /* 0x0001e20000100800 */
[----:B------:R-:W-:-:S03]  /*130fa0*/  SHF.R.U32.HI R48, RZ, 0x8, R2 ;  /* 0x00000008ff307819 */ /* 0x000fc60000011602 */
[----:B------:R-:W-:Y:S01]  /*130fb0*/  STL [R1+0x3d4], R8 ;  /* 0x0003d40801007387 */ /* 0x000fe20000100800 */
[----:B----4-:R-:W-:Y:S02]  /*130fc0*/  PRMT R7, R40, 0x5410, R41 ;  /* 0x0000541028077816 */ /* 0x010fe40000000029 */
        /* <DEDUP_REMOVED lines=12> */
[----:B------:R-:W-:Y:S01]  /*131090*/  LOP3.LUT R48, R48, 0xffff, RZ, 0xc0, !PT ;  /* 0x0000ffff30307812 */ /* 0x000fe200078ec0ff */
[----:B------:R-:W4:Y:S01]  /*1310a0*/  LDL.LU R37, [R1+0x1cb4] ;  /* 0x001cb40001257983 */ /* 0x000f220000300800 */
[----:B------:R-:W-:Y:S02]  /*1310b0*/  LOP3.LUT R46, R46, 0xffff, RZ, 0xc0, !PT ;  /* 0x0000ffff2e2e7812 */ /* 0x000fe400078ec0ff */
[--C-:B------:R-:W-:Y:S01]  /*1310c0*/  PRMT R3, R48, 0x3340, R0.reuse ;  /* 0x0000334030037816 */ /* 0x100fe20000000000 */
[----:B------:R-:W4:Y:S01]  /*1310d0*/  LDL.LU R41, [R1+0x778] ;  /* 0x0007780001297983 */ /* 0x000f220000300800 */
[----:B0-----:R-:W-:-:S03]  /*1310e0*/  PRMT R5, R46, 0x3340, R0 ;  /* 0x000033402e057816 */ /* 0x001fc60000000000 */
[----:B------:R-:W4:Y:S04]  /*1310f0*/  LDL.LU R40, [R1+0x1c50] ;  /* 0x001c500001287983 */ /* 0x000f280000300800 */
[----:B------:R-:W4:Y:S04]  /*131100*/  LDL.LU R31, [R1+0x59ac] ;  /* 0x0059ac00011f7983 */ /* 0x000f280000300800 */
[----:B------:R-:W4:Y:S04]  /*131110*/  LDL.LU R9, [R1+0x5850] ;  /* 0x0058500001097983 */ /* 0x000f280000300800 */
[----:B------:R3:W-:Y:S04]  /*131120*/  STL [R1+0x238], R5 ;  /* 0x0002380501007387 */ /* 0x0007e80000100800 */
[----:B------:R0:W-:Y:S01]  /*131130*/  STL [R1+0x234], R3 ;  /* 0x0002340301007387 */ /* 0x0001e20000100800 */
[----:B--2---:R-:W-:-:S02]  /*131140*/  PRMT R7, R32, 0x5410, R30 ;  /* 0x0000541020077816 */ /* 0x004fc4000000001e */
[----:B---3--:R-:W-:-:S03]  /*131150*/  PRMT R5, R24, 0x5410, R28 ;  /* 0x0000541018057816 */ /* 0x008fc6000000001c */
[----:B------:R-:W-:Y:S01]  /*131160*/  STL [R1+0x7cc], R7 ;  /* 0x0007cc0701007387 */ /* 0x000fe20000100800 */
[----:B0-----:R-:W-:-:S03]  /*131170*/  PRMT R3, R29, 0x5410, R16 ;  /* 0x000054101d037816 */ /* 0x001fc60000000010 */
[----:B------:R-:W-:Y:S04]  /*131180*/  STL [R1+0x7d4], R5 ;  /* 0x0007d40501007387 */ /* 0x000fe80000100800 */
[----:B------:R0:W-:Y:S01]  /*131190*/  STL [R1+0x7c8], R3 ;  /* 0x0007c80301007387 */ /* 0x0001e20000100800 */
[----:B------:R-:W-:-:S03]  /*1311a0*/  LOP3.LUT R50, R44, 0xffff, RZ, 0xc0, !PT ;  /* 0x0000ffff2c327812 */ /* 0x000fc600078ec0ff */
[----:B------:R-:W2:Y:S01]  /*1311b0*/  LDL.LU R44, [R1+0x58f0] ;  /* 0x0058f000012c7983 */ /* 0x000ea20000300800 */
[----:B------:R-:W-:Y:S02]  /*1311c0*/  LOP3.LUT R51, R42, 0xffff, RZ, 0xc0, !PT ;  /* 0x0000ffff2a337812 */ /* 0x000fe400078ec0ff */
[----:B------:R-:W-:Y:S02]  /*1311d0*/  LOP3.LUT R49, R11, 0xffff, RZ, 0xc0, !PT ;  /* 0x0000ffff0b317812 */ /* 0x000fe400078ec0ff */
[----:B------:R-:W-:Y:S02]  /*1311e0*/  PRMT R48, R51, 0x3340, R50 ;  /* 0x0000334033307816 */ /* 0x000fe40000000032 */
[----:B------:R-:W-:-:S04]  /*1311f0*/  PRMT R46, R49, 0x3340, R0 ;  /* 0x00003340312e7816 */ /* 0x000fc80000000000 */
[----:B0-----:R-:W-:Y:S02]  /*131200*/  PRMT R3, R48, 0x5410, R46 ;  /* 0x0000541030037816 */ /* 0x001fe4000000002e */
[----:B------:R-:W-:Y:S02]  /*131210*/  SHF.R.U32.HI R48, RZ, 0x8, R51 ;  /* 0x00000008ff307819 */ /* 0x000fe40000011633 */
[----:B------:R-:W-:Y:S02]  /*131220*/  SHF.R.U32.HI R46, RZ, 0x8, R50 ;  /* 0x00000008ff2e7819 */ /* 0x000fe40000011632 */
[----:B------:R-:W-:Y:S02]  /*131230*/  SHF.R.U32.HI R49, RZ, 0x8, R49 ;  /* 0x00000008ff317819 */ /* 0x000fe40000011631 */
[----:B------:R-:W-:Y:S02]  /*131240*/  LOP3.LUT R48, R48, 0xffff, RZ, 0xc0, !PT ;  /* 0x0000ffff30307812 */ /* 0x000fe400078ec0ff */
[----:B------:R-:W-:Y:S01]  /*131250*/  LOP3.LUT R46, R46, 0xffff, RZ, 0xc0, !PT ;  /* 0x0000ffff2e2e7812 */ /* 0x000fe200078ec0ff */
[----:B------:R0:W-:Y:S01]  /*131260*/  STL [R1+0x530], R3 ;  /* 0x0005300301007387 */ /* 0x0001e20000100800 */
[----:B------:R-:W-:-:S04]  /*131270*/  LOP3.LUT R49, R49, 0xffff, RZ, 0xc0, !PT ;  /* 0x0000ffff31317812 */ /* 0x000fc800078ec0ff */
[----:B------:R-:W-:Y:S02]  /*131280*/  PRMT R7, R49, 0x3340, R0 ;  /* 0x0000334031077816 */ /* 0x000fe40000000000 */
[----:B0-----:R-:W-:-:S05]  /*131290*/  PRMT R3, R48, 0x3340, R46 ;  /* 0x0000334030037816 */ /* 0x001fca000000002e */
[----:B------:R0:W-:Y:S04]  /*1312a0*/  STL [R1+0x3d0], R3 ;  /* 0x0003d00301007387 */ /* 0x0001e80000100800 */
[----:B------:R-:W-:Y:S01]  /*1312b0*/  STL [R1+0x230], R7 ;  /* 0x0002300701007387 */ /* 0x000fe20000100800 */
[----:B----4-:R-:W-:Y:S02]  /*1312c0*/  PRMT R5, R36, 0x5410, R2 ;  /* 0x0000541024057816 */ /* 0x010fe40000000002 */
[----:B0-----:R-:W-:-:S03]  /*1312d0*/  PRMT R3, R19, 0x5410, R14 ;  /* 0x0000541013037816 */ /* 0x001fc6000000000e */
[----:B------:R-:W-:Y:S04]  /*1312e0*/  STL [R1+0x7c4], R5 ;  /* 0x0007c40501007387 */ /* 0x000fe80000100800 */
[----:B------:R-:W-:Y:S01]  /*1312f0*/  STL [R1+0x7bc], R3 ;  /* 0x0007bc0301007387 */ /* 0x000fe20000100800 */
[----:B------:R-:W-:Y:S02]  /*131300*/  PRMT R2, R35, 0x5410, R21 ;  /* 0x0000541023027816 */ /* 0x000fe40000000015 */
[----:B------:R-:W-:-:S05]  /*131310*/  PRMT R50, R33, 0x5410, R25 ;  /* 0x0000541021327816 */ /* 0x000fca0000000019 */
[----:B------:R-:W-:Y:S04]  /*131320*/  STL [R1+0x5eec], R50 ;  /* 0x005eec3201007387 */ /* 0x000fe80000100800 */
[----:B------:R0:W-:Y:S04]  /*131330*/  STL [R1+0x7c0], R2 ;  /* 0x0007c00201007387 */ /* 0x0001e80000100800 */
[----:B------:R-:W3:Y:S04]  /*131340*/  LDL.LU R16, [R1+0xe4] ;  /* 0x0000e40001107983 */ /* 0x000ee80000300800 */
[----:B------:R-:W3:Y:S04]  /*131350*/  LDL.LU R29, [R1+0x1b44] ;  /* 0x001b4400011d7983 */ /* 0x000ee80000300800 */
[----:B------:R-:W4:Y:S04]  /*131360*/  LDL.LU R42, [R1+0xdc] ;  /* 0x0000dc00012a7983 */ /* 0x000f280000300800 */
[----:B------:R-:W4:Y:S04]  /*131370*/  LDL.LU R11, [R1+0x1b3c] ;  /* 0x001b3c00010b7983 */ /* 0x000f280000300800 */
[----:B0-----:R-:W4:Y:S04]  /*131380*/  LDL.LU R2, [R1+0xd8] ;  /* 0x0000d80001027983 */ /* 0x001f280000300800 */
[----:B------:R-:W4:Y:S01]  /*131390*/  LDL.LU R36, [R1+0x22c] ;  /* 0x00022c0001247983 */ /* 0x000f220000300800 */
[----:B------:R-:W-:-:S02]  /*1313a0*/  LOP3.LUT R51, R37, 0xffff, RZ, 0xc0, !PT ;  /* 0x0000ffff25337812 */ /* 0x000fc400078ec0ff */
[----:B------:R-:W-:Y:S01]  /*1313b0*/  LOP3.LUT R45, R41, 0xffff, RZ, 0xc0, !PT ;  /* 0x0000ffff292d7812 */ /* 0x000fe200078ec0ff */
[----:B------:R-:W4:Y:S01]  /*1313c0*/  LDL.LU R14, [R1+0x5974] ;  /* 0x00597400010e7983 */ /* 0x000f220000300800 */
[----:B------:R-:W-:-:S03]  /*1313d0*/  LOP3.LUT R49, R40, 0xffff, RZ, 0xc0, !PT ;  /* 0x0000ffff28317812 */ /* 0x000fc600078ec0ff */
[----:B------:R-:W4:Y:S01]  /*1313e0*/  LDL.LU R19, [R1+0x581c] ;  /* 0x00581c0001137983 */ /* 0x000f220000300800 */
[----:B------:R-:W-:-:S03]  /*1313f0*/  PRMT R46, R45, 0x3340, R0 ;  /* 0x000033402d2e7816 */ /* 0x000fc60000000000 */
[----:B------:R-:W4:Y:S01]  /*131400*/  LDL.LU R21, [R1+0x58b8] ;  /* 0x0058b80001157983 */ /* 0x000f220000300800 */
[----:B------:R-:W-:Y:S02]  /*131410*/  PRMT R48, R51, 0x3340, R49 ;  /* 0x0000334033307816 */ /* 0x000fe40000000031 */
[----:B------:R-:W-:Y:S02]  /*131420*/  LOP3.LUT R5, R31, 0xffff, RZ, 0xc0, !PT ;  /* 0x0000ffff1f057812 */ /* 0x000fe400078ec0ff */
[----:B------:R-:W-:Y:S02]  /*131430*/  LOP3.LUT R7, R9, 0xffff, RZ, 0xc0, !PT ;  /* 0x0000ffff09077812 */ /* 0x000fe400078ec0ff */
[----:B------:R-:W-:Y:S02]  /*131440*/  PRMT R8, R48, 0x5410, R46 ;  /* 0x0000541030087816 */ /* 0x000fe4000000002e */
[----:B------:R-:W-:Y:S01]  /*131450*/  PRMT R46, R7, 0x3340, R0 ;  /* 0x00003340072e7816 */ /* 0x000fe20000000000 */
[----:B------:R-:W-:Y:S04]  /*131460*/  STL [R1+0x5ef0], R45 ;  /* 0x005ef02d01007387 */ /* 0x000fe80000100800 */
[----:B------:R0:W-:Y:S01]  /*131470*/  STL [R1+0x538], R8 ;  /* 0x0005380801007387 */ /* 0x0001e20000100800 */
[----:B--2---:R-:W-:-:S04]  /*131480*/  LOP3.LUT R3, R44, 0xffff, RZ, 0xc0, !PT ;  /* 0x0000ffff2c037812 */ /* 0x004fc800078ec0ff */
[----:B------:R-:W-:-:S04]  /*131490*/  PRMT R48, R5, 0x3340, R3 ;  /* 0x0000334005307816 */ /* 0x000fc80000000003 */
[----:B0-----:R-:W-:-:S05]  /*1314a0*/  PRMT R8, R48, 0x5410, R46 ;  /* 0x0000541030087816 */ /* 0x001fca000000002e */
[----:B------:R-:W-:Y:S04]  /*1314b0*/  STL [R1+0x52c], R8 ;  /* 0x00052c0801007387 */ /* 0x000fe80000100800 */
        /* <DEDUP_REMOVED lines=20> */
[----:B---3--:R-:W-:-:S05]  /*131600*/  PRMT R48, R29, 0x5410, R16 ;  /* 0x000054101d307816 */ /* 0x008fca0000000010 */
[----:B------:R-:W-:Y:S04]  /*131610*/  STL [R1+0x5efc], R48 ;  /* 0x005efc3001007387 */ /* 0x000fe80000100800 */
[----:B------:R4:W-:Y:S02]  /*131620*/  STL [R1+0x3cc], R3 ;  /* 0x0003cc0301007387 */ /* 0x0009e40000100800 */
[----:B----4-:R-:W-:Y:S02]  /*131630*/  PRMT R3, R36, 0x5410, R2 ;  /* 0x0000541024037816 */ /* 0x010fe40000000002 */
[----:B------:R-:W-:-:S03]  /*131640*/  LOP3.LUT R5, R14, 0xffff, RZ, 0xc0, !PT ;  /* 0x0000ffff0e057812 */ /* 0x000fc600078ec0ff */
[----:B------:R0:W-:Y:S01]  /*131650*/  STL [R1+0x7b8], R3 ;  /* 0x0007b80301007387 */ /* 0x0001e20000100800 */
[----:B------:R-:W-:-:S04]  /*131660*/  LOP3.LUT R2, R19, 0xffff, RZ, 0xc0, !PT ;  /* 0x0000ffff13027812 */ /* 0x000fc800078ec0ff */
[----:B------:R-:W-:Y:S02]  /*131670*/  PRMT R46, R2, 0x3340, R0 ;  /* 0x00003340022e7816 */ /* 0x000fe40000000000 */
[----:B0-----:R-:W-:-:S04]  /*131680*/  LOP3.LUT R3, R21, 0xffff, RZ, 0xc0, !PT ;  /* 0x0000ffff15037812 */ /* 0x001fc800078ec0ff */
[----:B------:R-:W-:Y:S02]  /*131690*/  PRMT R51, R5, 0x3340, R3 ;  /* 0x0000334005337816 */ /* 0x000fe40000000003 */
[----:B------:R-:W-:Y:S02]  /*1316a0*/  SHF.R.U32.HI R2, RZ, 0x8, R2 ;  /* 0x00000008ff027819 */ /* 0x000fe40000011602 */
[----:B------:R-:W-:Y:S02]  /*1316b0*/  PRMT R8, R51, 0x5410, R46 ;  /* 0x0000541033087816 */ /* 0x000fe4000000002e */
[----:B------:R-:W-:Y:S02]  /*1316c0*/  SHF.R.U32.HI R51, RZ, 0x8, R5 ;  /* 0x00000008ff337819 */ /* 0x000fe40000011605 */
[----:B------:R-:W-:Y:S02]  /*1316d0*/  SHF.R.U32.HI R46, RZ, 0x8, R3 ;  /* 0x00000008ff2e7819 */ /* 0x000fe40000011603 */
[----:B------:R-:W-:-:S02]  /*1316e0*/  LOP3.LUT R51, R51, 0xffff, RZ, 0xc0, !PT ;  /* 0x0000ffff33337812 */ /* 0x000fc400078ec0ff */
[----:B------:R-:W-:Y:S02]  /*1316f0*/  LOP3.LUT R46, R46, 0xffff, RZ, 0xc0, !PT ;  /* 0x0000ffff2e2e7812 */ /* 0x000fe400078ec0ff */
[----:B------:R-:W-:Y:S02]  /*131700*/  LOP3.LUT R2, R2, 0xffff, RZ, 0xc0, !PT ;  /* 0x0000ffff02027812 */ /* 0x000fe400078ec0ff */
[----:B------:R-:W-:Y:S02]  /*131710*/  PRMT R3, R51, 0x3340, R46 ;  /* 0x0000334033037816 */ /* 0x000fe4000000002e */
[----:B------:R-:W-:Y:S01]  /*131720*/  PRMT R2, R2, 0x3340, R0 ;  /* 0x0000334002027816 */ /* 0x000fe20000000000 */
[----:B------:R-:W-:Y:S04]  /*131730*/  STL [R1+0x528], R8 ;  /* 0x0005280801007387 */ /* 0x000fe80000100800 */
[----:B------:R-:W-:Y:S04]  /*131740*/  STL [R1+0x3c8], R3 ;  /* 0x0003c80301007387 */ /* 0x000fe80000100800 */
[----:B------:R2:W-:Y:S04]  /*131750*/  STL [R1+0x22c], R2 ;  /* 0x00022c0201007387 */ /* 0x0005e80000100800 */
[----:B------:R-:W3:Y:S04]  /*131760*/  LDL.LU R30, [R1+0xac] ;  /* 0x0000ac00011e7983 */ /* 0x000ee80000300800 */
[----:B------:R-:W3:Y:S04]  /*131770*/  LDL.LU R32, [R1+0x1ab0] ;  /* 0x001ab00001207983 */ /* 0x000ee80000300800 */
[----:B------:R-:W4:Y:S01]  /*131780*/  LDL.LU R28, [R1+0x18] ;  /* 0x00001800011c7983 */ /* 0x000f220000300800 */
[----:B------:R-:W-:-:S02]  /*131790*/  PRMT R49, R11, 0x5410, R42 ;  /* 0x000054100b317816 */ /* 0x000fc4000000002a */
[----:B--2---:R-:W-:Y:S02]  /*1317a0*/  LOP3.LUT R2, R44, 0xffff, RZ, 0xc0, !PT ;  /* 0x0000ffff2c027812 */ /* 0x004fe400078ec0ff */
[----:B------:R-:W4:Y:S04]  /*1317b0*/  LDL.LU R44, [R1+0x224] ;  /* 0x00022400012c7983 */ /* 0x000f280000300800 */
[----:B------:R-:W2:Y:S04]  /*1317c0*/  LDL.LU R24, [R1+0x1c] ;  /* 0x00001c0001187983 */ /* 0x000ea80000300800 */
[----:B------:R-:W2:Y:S04]  /*1317d0*/  LDL.LU R16, [R1+0x1a94] ;  /* 0x001a940001107983 */ /* 0x000ea80000300800 */
[----:B------:R-:W2:Y:S04]  /*1317e0*/  LDL.LU R29, [R1+0x578c] ;  /* 0x00578c00011d7983 */ /* 0x000ea80000300800 */
[----:B------:R-:W2:Y:S01]  /*1317f0*/  LDL.LU R42, [R1+0x1a0c] ;  /* 0x001a0c00012a7983 */ /* 0x000ea20000300800 */
[----:B------:R-:W-:-:S03]  /*131800*/  LOP3.LUT R3, R31, 0xffff, RZ, 0xc0, !PT ;  /* 0x0000ffff1f037812 */ /* 0x000fc600078ec0ff */
[----:B------:R-:W2:Y:S01]  /*131810*/  LDL.LU R11, [R1+0x1c88] ;  /* 0x001c8800010b7983 */ /* 0x000ea20000300800 */
[----:B------:R-:W-:Y:S02]  /*131820*/  LOP3.LUT R5, R9, 0xffff, RZ, 0xc0, !PT ;  /* 0x0000ffff09057812 */ /* 0x000fe400078ec0ff */
[----:B------:R-:W-:Y:S02]  /*131830*/  PRMT R8, R3, 0x3340, R2 ;  /* 0x0000334003087816 */ /* 0x000fe40000000002 */
[----:B------:R-:W-:-:S04]  /*131840*/  PRMT R46, R5, 0x3340, R0 ;  /* 0x00003340052e7816 */ /* 0x000fc80000000000 */
[----:B------:R-:W-:Y:S02]  /*131850*/  PRMT R8, R8, 0x5410, R46 ;  /* 0x0000541008087816 */ /* 0x000fe4000000002e */
[----:B------:R-:W-:Y:S02]  /*131860*/  SHF.R.U32.HI R46, RZ, 0x8, R7 ;  /* 0x00000008ff2e7819 */ /* 0x000fe40000011607 */
[----:B------:R-:W-:Y:S01]  /*131870*/  SHF.R.U32.HI R7, RZ, 0x8, R2 ;  /* 0x00000008ff077819 */ /* 0x000fe20000011602 */
[----:B------:R0:W-:Y:S04]  /*131880*/  STL [R1+0x524], R8 ;  /* 0x0005240801007387 */ /* 0x0001e80000100800 */
[----:B------:R-:W2:Y:S01]  /*131890*/  LDL.LU R2, [R1+0x20] ;  /* 0x0000200001027983 */ /* 0x000ea20000300800 */
[----:B------:R-:W-:-:S03]  /*1318a0*/  PRMT R51, R25, 0x5410, R35 ;  /* 0x0000541019337816 */ /* 0x000fc60000000023 */
[----:B------:R-:W2:Y:S04]  /*1318b0*/  LDL.LU R36, [R1+0x1a5c] ;  /* 0x001a5c0001247983 */ /* 0x000ea80000300800 */
[----:B------:R-:W2:Y:S01]  /*1318c0*/  LDL.LU R14, [R1+0x28] ;  /* 0x00002800010e7983 */ /* 0x000ea20000300800 */
[----:B------:R-:W-:-:S03]  /*1318d0*/  PRMT R26, R37, 0x5410, R33 ;  /* 0x00005410251a7816 */ /* 0x000fc60000000021 */
[----:B------:R-:W2:Y:S01]  /*1318e0*/  LDL.LU R19, [R1+0x504] ;  /* 0x0005040001137983 */ /* 0x000ea20000300800 */
[----:B------:R-:W-:-:S03]  /*1318f0*/  PRMT R20, R40, 0x5410, R41 ;  /* 0x0000541028147816 */ /* 0x000fc60000000029 */
[----:B------:R-:W2:Y:S04]  /*131900*/  LDL.LU R21, [R1+0x24] ;  /* 0x0000240001157983 */ /* 0x000ea80000300800 */
[----:B------:R-:W2:Y:S01]  /*131910*/  LDL.LU R35, [R1+0x508] ;  /* 0x0005080001237983 */ /* 0x000ea20000300800 */
[----:B------:R-:W-:-:S03]  /*131920*/  LOP3.LUT R46, R46, 0xffff, RZ, 0xc0, !PT ;  /* 0x0000ffff2e2e7812 */ /* 0x000fc600078ec0ff */
[----:B------:R-:W2:Y:S04]  /*131930*/  LDL.LU R25, [R1+0x30] ;  /* 0x0000300001197983 */ /* 0x000ea80000300800 */
[----:B------:R-:W2:Y:S04]  /*131940*/  LDL.LU R33, [R1+0x3b8] ;  /* 0x0003b80001217983 */ /* 0x000ea80000300800 */
[----:B------:R-:W2:Y:S04]  /*131950*/  LDL.LU R41, [R1+0x5798] ;  /* 0x0057980001297983 */ /* 0x000ea80000300800 */
[----:B------:R-:W2:Y:S01]  /*131960*/  LDL.LU R9, [R1+0x1a28] ;  /* 0x001a280001097983 */ /* 0x000ea20000300800 */
[----:B0-----:R-:W-:-:S03]  /*131970*/  PRMT R8, R46, 0x3340, R0 ;  /* 0x000033402e087816 */ /* 0x001fc60000000000 */
[----:B------:R-:W2:Y:S04]  /*131980*/  LDL.LU R37, [R1+0x1c8c] ;  /* 0x001c8c0001257983 */ /* 0x000ea80000300800 */
[----:B------:R2:W-:Y:S04]  /*131990*/  STL [R1+0x228], R8 ;  /* 0x0002280801007387 */ /* 0x0005e80000100800 */
[----:B------:R-:W2:Y:S01]  /*1319a0*/  LDL.LU R40, [R1+0x1d00] ;  /* 0x001d000001287983 */ /* 0x000ea20000300800 */
[----:B------:R-:W-:Y:S02]  /*1319b0*/  SHF.R.U32.HI R3, RZ, 0x8, R3 ;  /* 0x00000008ff037819 */ /* 0x000fe40000011603 */
[----:B------:R-:W-:-:S02]  /*1319c0*/  LOP3.LUT R7, R7, 0xffff, RZ, 0xc0, !PT ;  /* 0x0000ffff07077812 */ /* 0x000fc400078ec0ff */
[----:B------:R-:W-:-:S04]  /*1319d0*/  LOP3.LUT R3, R3, 0xffff, RZ, 0xc0, !PT ;  /* 0x0000ffff03037812 */ /* 0x000fc800078ec0ff */
[----:B------:R-:W-:-:S05]  /*1319e0*/  PRMT R3, R3, 0x3340, R7 ;  /* 0x0000334003037816 */ /* 0x000fca0000000007 */
[----:B------:R0:W-:Y:S04]  /*1319f0*/  STL [R1+0x3d8], R3 ;  /* 0x0003d80301007387 */ /* 0x0001e80000100800 */
[----:B------:R-:W2:Y:S01]  /*131a00*/  LDL.LU R31, [R1+0x7e0] ;  /* 0x0007e000011f7983 */ /* 0x000ea20000300800 */
[----:B---3--:R-:W-:Y:S02]  /*131a10*/  PRMT R13, R32, 0x5410, R30 ;  /* 0x00005410200d7816 */ /* 0x008fe4000000001e */
[----:B----4-:R-:W-:Y:S02]  /*131a20*/  PRMT R7, R44, 0x5410, R28 ;  /* 0x000054102c077816 */ /* 0x010fe4000000001c */
[----:B------:R-:W3:Y:S01]  /*131a30*/  LDL.LU R44, [R1+0x1c54] ;  /* 0x001c5400012c7983 */ /* 0x000ee20000300800 */
[----:B--2---:R-:W-:-:S02]  /*131a40*/  LOP3.LUT R8, R29, 0xffff, RZ, 0xc0, !PT ;  /* 0x0000ffff1d087812 */ /* 0x004fc400078ec0ff */
[----:B0-----:R-:W-:Y:S02]  /*131a50*/  LOP3.LUT R3, R42, 0xffff, RZ, 0xc0, !PT ;  /* 0x0000ffff2a037812 */ /* 0x001fe400078ec0ff */
[----:B------:R-:W-:Y:S02]  /*131a60*/  LOP3.LUT R11, R11, 0xffff, RZ, 0xc0, !PT ;  /* 0x0000ffff0b0b7812 */ /* 0x000fe400078ec0ff */
[----:B------:R-:W-:Y:S02]  /*131a70*/  PRMT R46, R3, 0x3340, R0 ;  /* 0x00003340032e7816 */ /* 0x000fe40000000000 */
[----:B------:R-:W-:Y:S02]  /*131a80*/  PRMT R12, R8, 0x3340, R11 ;  /* 0x00003340080c7816 */ /* 0x000fe4000000000b */
[----:B------:R-:W-:Y:S02]  /*131a90*/  SHF.R.U32.HI R8, RZ, 0x8, R8 ;  /* 0x00000008ff087819 */ /* 0x000fe40000011608 */
[----:B------:R-:W-:-:S02]  /*131aa0*/  PRMT R12, R12, 0x5410, R46 ;  /* 0x000054100c0c7816 */ /* 0x000fc4000000002e */
[----:B------:R-:W-:Y:S02]  /*131ab0*/  SHF.R.U32.HI R46, RZ, 0x8, R11 ;  /* 0x00000008ff2e7819 */ /* 0x000fe4000001160b */
[----:B------:R-:W-:Y:S02]  /*131ac0*/  SHF.R.U32.HI R3, RZ, 0x8, R3 ;  /* 0x00000008ff037819 */ /* 0x000fe40000011603 */
[----:B------:R-:W-:Y:S02]  /*131ad0*/  LOP3.LUT R8, R8, 0xffff, RZ, 0xc0, !PT ;  /* 0x0000ffff08087812 */ /* 0x000fe400078ec0ff */
[----:B------:R-:W-:Y:S02]  /*131ae0*/  LOP3.LUT R46, R46, 0xffff, RZ, 0xc0, !PT ;  /* 0x0000ffff2e2e7812 */ /* 0x000fe400078ec0ff */
[----:B------:R-:W-:Y:S02]  /*131af0*/  LOP3.LUT R3, R3, 0xffff, RZ, 0xc0, !PT ;  /* 0x0000ffff03037812 */ /* 0x000fe400078ec0ff */
[----:B------:R-:W-:-:S02]  /*131b00*/  PRMT R8, R8, 0x3340, R46 ;  /* 0x0000334008087816 */ /* 0x000fc4000000002e */
[----:B------:R-:W-:Y:S01]  /*131b10*/  PRMT R3, R3, 0x3340, R0 ;  /* 0x0000334003037816 */ /* 0x000fe20000000000 */
[----:B------:R0:W-:Y:S01]  /*131b20*/  STL [R1+0x510], R12 ;  /* 0x0005100c01007387 */ /* 0x0001e20000100800 */
[----:B------:R-:W-:-:S03]  /*131b30*/  PRMT R15, R36, 0x5410, R2 ;  /* 0x00005410240f7816 */ /* 0x000fc60000000002 */
[----:B------:R1:W-:Y:S01]  /*131b40*/  STL [R1+0x3c4], R8 ;  /* 0x0003c40801007387 */ /* 0x0003e20000100800 */
[----:B------:R-:W-:-:S03]  /*131b50*/  PRMT R34, R19, 0x5410, R14 ;  /* 0x0000541013227816 */ /* 0x000fc6000000000e */
[----:B------:R2:W-:Y:S04]  /*131b60*/  STL [R1+0x224], R3 ;  /* 0x0002240301007387 */ /* 0x0005e80000100800 */
[----:B------:R-:W4:Y:S04]  /*131b70*/  LDL.LU R36, [R1+0x2c] ;  /* 0x00002c0001247983 */ /* 0x000f280000300800 */
[----:B------:R-:W4:Y:S01]  /*131b80*/  LDL.LU R14, [R1+0x1828] ;  /* 0x00182800010e7983 */ /* 0x000f220000300800 */
[----:B------:R-:W-:Y:S02]  /*131b90*/  PRMT R30, R35, 0x5410, R21 ;  /* 0x00005410231e7816 */ /* 0x000fe40000000015 */
[----:B0-----:R-:W-:-:S02]  /*131ba0*/  LOP3.LUT R12, R41, 0xffff, RZ, 0xc0, !PT ;  /* 0x0000ffff290c7812 */ /* 0x001fc400078ec0ff */
[----:B------:R-:W4:Y:S01]  /*131bb0*/  LDL.LU R41, [R1+0x34] ;  /* 0x0000340001297983 */ /* 0x000f220000300800 */
[----:B------:R-:W-:-:S03]  /*131bc0*/  LOP3.LUT R2, R9, 0xffff, RZ, 0xc0, !PT ;  /* 0x0000ffff09027812 */ /* 0x000fc600078ec0ff */
[----:B------:R-:W4:Y:S04]  /*131bd0*/  LDL.LU R9, [R1+0x220] ;  /* 0x0002200001097983 */ /* 0x000f280000300800 */
[----:B------:R-:W4:Y:S04]  /*131be0*/  LDL.LU R19, [R1+0x38] ;  /* 0x0000380001137983 */ /* 0x000f280000300800 */
[----:B------:R-:W4:Y:S01]  /*131bf0*/  LDL.LU R21, [R1+0x1790] ;  /* 0x0017900001157983 */ /* 0x000f220000300800 */
[----:B-1----:R-:W-:-:S03]  /*131c00*/  LOP3.LUT R8, R40, 0xffff, RZ, 0xc0, !PT ;  /* 0x0000ffff28087812 */ /* 0x002fc600078ec0ff */
[----:B------:R-:W4:Y:S04]  /*131c10*/  LDL.LU R35, [R1+0x40] ;  /* 0x0000400001237983 */ /* 0x000f280000300800 */
[----:B------:R-:W4:Y:S01]  /*131c20*/  LDL.LU R40, [R1+0x218] ;  /* 0x0002180001287983 */ /* 0x000f220000300800 */
[----:B------:R-:W-:Y:S02]  /*131c30*/  PRMT R27, R16, 0x5410, R24 ;  /* 0x00005410101b7816 */ /* 0x000fe40000000018 */
[----:B------:R-:W-:Y:S02]  /*131c40*/  LOP3.LUT R16, R37, 0xffff, RZ, 0xc0, !PT ;  /* 0x0000ffff25107812 */ /* 0x000fe400078ec0ff */
[----:B------:R-:W-:Y:S02]  /*131c50*/  PRMT R46, R2, 0x3340, R0 ;  /* 0x00003340022e7816 */ /* 0x000fe40000000000 */
[----:B------:R-:W-:-:S02]  /*131c60*/  PRMT R18, R12, 0x3340, R16 ;  /* 0x000033400c127816 */ /* 0x000fc40000000010 */
[----:B--2---:R-:W-:Y:S02]  /*131c70*/  LOP3.LUT R3, R31, 0xffff, RZ, 0xc0, !PT ;  /* 0x0000ffff1f037812 */ /* 0x004fe400078ec0ff */
[----:B------:R-:W-:Y:S02]  /*131c80*/  PRMT R22, R18, 0x5410, R46 ;  /* 0x0000541012167816 */ /* 0x000fe4000000002e */
[----:B------:R-:W-:-:S03]  /*131c90*/  PRMT R46, R3, 0x3340, R0 ;  /* 0x00003340032e7816 */ /* 0x000fc60000000000 */
        /* <DEDUP_REMOVED lines=8> */
[----:B------:R-:W-:-:S04]  /*131d20*/  PRMT R18, R8, 0x3340, R11 ;  /* 0x0000334008127816 */ /* 0x000fc8000000000b */
[----:B------:R-:W-:-:S05]  /*131d30*/  PRMT R18, R18, 0x5410, R46 ;  /* 0x0000541012127816 */ /* 0x000fca000000002e */
[----:B------:R-:W-:Y:S04]  /*131d40*/  STL [R1+0x504], R18 ;  /* 0x0005041201007387 */ /* 0x000fe80000100800 */
[----:B------:R-:W2:Y:S01]  /*131d50*/  LDL.LU R31, [R1+0x3c] ;  /* 0x00003c00011f7983 */ /* 0x000ea20000300800 */
[----:B------:R-:W-:-:S03]  /*131d60*/  SHF.R.U32.HI R46, RZ, 0x8, R16 ;  /* 0x00000008ff2e7819 */ /* 0x000fc60000011610 */
[----:B------:R-:W2:Y:S04]  /*131d70*/  LDL.LU R44, [R1+0x4e8] ;  /* 0x0004e800012c7983 */ /* 0x000ea80000300800 */
[----:B------:R-:W3:Y:S04]  /*131d80*/  LDL.LU R25, [R1+0x59f4] ;  /* 0x0059f40001197983 */ /* 0x000ee80000300800 */
[----:B------:R-:W3:Y:S04]  /*131d90*/  LDL.LU R33, [R1+0x589c] ;  /* 0x00589c0001217983 */ /* 0x000ee80000300800 */
[----:B------:R-:W3:Y:S01]  /*131da0*/  LDL.LU R37, [R1+0x592c] ;  /* 0x00592c0001257983 */ /* 0x000ee20000300800 */
[----:B------:R-:W-:-:S02]  /*131db0*/  LOP3.LUT R46, R46, 0xffff, RZ, 0xc0, !PT ;  /* 0x0000ffff2e2e7812 */ /* 0x000fc400078ec0ff */
[----:B------:R-:W-:Y:S02]  /*131dc0*/  SHF.R.U32.HI R8, RZ, 0x8, R8 ;  /* 0x00000008ff087819 */ /* 0x000fe40000011608 */
[----:B------:R-:W-:Y:S02]  /*131dd0*/  SHF.R.U32.HI R11, RZ, 0x8, R11 ;  /* 0x00000008ff0b7819 */ /* 0x000fe4000001160b */
[----:B------:R-:W-:Y:S02]  /*131de0*/  PRMT R12, R12, 0x3340, R46 ;  /* 0x000033400c0c7816 */ /* 0x000fe4000000002e */
[----:B------:R-:W-:Y:S02]  /*131df0*/  SHF.R.U32.HI R46, RZ, 0x8, R3 ;  /* 0x00000008ff2e7819 */ /* 0x000fe40000011603 */
[----:B------:R-:W-:Y:S02]  /*131e00*/  LOP3.LUT R8, R8, 0xffff, RZ, 0xc0, !PT ;  /* 0x0000ffff08087812 */ /* 0x000fe400078ec0ff */
[----:B------:R-:W-:-:S02]  /*131e10*/  LOP3.LUT R11, R11, 0xffff, RZ, 0xc0, !PT ;  /* 0x0000ffff0b0b7812 */ /* 0x000fc400078ec0ff */
[----:B------:R-:W-:Y:S02]  /*131e20*/  LOP3.LUT R46, R46, 0xffff, RZ, 0xc0, !PT ;  /* 0x0000ffff2e2e7812 */ /* 0x000fe400078ec0ff */
[----:B------:R-:W-:Y:S01]  /*131e30*/  PRMT R8, R8, 0x3340, R11 ;  /* 0x0000334008087816 */ /* 0x000fe2000000000b */
[----:B------:R-:W-:Y:S01]  /*131e40*/  STL [R1+0x3bc], R12 ;  /* 0x0003bc0c01007387 */ /* 0x000fe20000100800 */
[----:B------:R-:W-:-:S03]  /*131e50*/  PRMT R3, R46, 0x3340, R0 ;  /* 0x000033402e037816 */ /* 0x000fc60000000000 */
[----:B------:R-:W-:Y:S01]  /*131e60*/  STL [R1+0x3b8], R8 ;  /* 0x0003b80801007387 */ /* 0x000fe20000100800 */
[----:B----4-:R-:W-:Y:S02]  /*131e70*/  PRMT R28, R14, 0x5410, R36 ;  /* 0x000054100e1c7816 */ /* 0x010fe40000000024 */
[----:B0-----:R-:W-:Y:S02]  /*131e80*/  PRMT R22, R9, 0x5410, R41 ;  /* 0x0000541009167816 */ /* 0x001fe40000000029 */
[----:B------:R-:W4:Y:S04]  /*131e90*/  LDL.LU R41, [R1+0x44] ;  /* 0x0000440001297983 */ /* 0x000f280000300800 */
[----:B------:R-:W4:Y:S04]  /*131ea0*/  LDL.LU R9, [R1+0x6f4] ;  /* 0x0006f40001097983 */ /* 0x000f280000300800 */
[----:B------:R-:W-:Y:S04]  /*131eb0*/  STL [R1+0x220], R3 ;  /* 0x0002200301007387 */ /* 0x000fe80000100800 */
[----:B------:R0:W-:Y:S04]  /*131ec0*/  STL [R1+0x21c], R2 ;  /* 0x00021c0201007387 */ /* 0x0001e80000100800 */
[----:B------:R-:W4:Y:S04]  /*131ed0*/  LDL.LU R58, [R1+0x48] ;  /* 0x00004800013a7983 */ /* 0x000f280000300800 */
[----:B------:R-:W4:Y:S01]  /*131ee0*/  LDL.LU R59, [R1+0x4dc] ;  /* 0x0004dc00013b7983 */ /* 0x000f220000300800 */
[----:B------:R-:W-:-:S03]  /*131ef0*/  PRMT R16, R40, 0x5410, R35 ;  /* 0x0000541028107816 */ /* 0x000fc60000000023 */
[----:B------:R-:W4:Y:S04]  /*131f00*/  LDL.LU R42, [R1+0x4c] ;  /* 0x00004c00012a7983 */ /* 0x000f280000300800 */
[----:B------:R-:W4:Y:S04]  /*131f10*/  LDL.LU R11, [R1+0x4f0] ;  /* 0x0004f000010b7983 */ /* 0x000f280000300800 */
[----:B0-----:R-:W4:Y:S04]  /*131f20*/  LDL.LU R2, [R1+0x54] ;  /* 0x0000540001027983 */ /* 0x001f280000300800 */
[----:B------:R-:W4:Y:S04]  /*131f30*/  LDL.LU R36, [R1+0x3ac] ;  /* 0x0003ac0001247983 */ /* 0x000f280000300800 */
[----:B------:R-:W4:Y:S01]  /*131f40*/  LDL.LU R40, [R1+0x1d04] ;  /* 0x001d040001287983 */ /* 0x000f220000300800 */
[----:B------:R-:W-:-:S03]  /*131f50*/  PRMT R24, R21, 0x5410, R19 ;  /* 0x0000541015187816 */ /* 0x000fc60000000013 */
[----:B------:R-:W4:Y:S04]  /*131f60*/  LDL.LU R14, [R1+0x7f4] ;  /* 0x0007f400010e7983 */ /* 0x000f280000300800 */
[----:B------:R-:W4:Y:S01]  /*131f70*/  LDL.LU R19, [R1+0x1c58] ;  /* 0x001c580001137983 */ /* 0x000f220000300800 */
[----:B--2---:R-:W-:-:S03]  /*131f80*/  PRMT R12, R44, 0x5410, R31 ;  /* 0x000054102c0c7816 */ /* 0x004fc6000000001f */
[----:B------:R-:W2:Y:S01]  /*131f90*/  LDL.LU R31, [R1+0x5a00] ;  /* 0x005a0000011f7983 */ /* 0x000ea20000300800 */
[----:B---3--:R-:W-:-:S03]  /*131fa0*/  LOP3.LUT R8, R25, 0xffff, RZ, 0xc0, !PT ;  /* 0x0000ffff19087812 */ /* 0x008fc600078ec0ff */
[----:B------:R-:W3:Y:S01]  /*131fb0*/  LDL.LU R44, [R1+0x58a8] ;  /* 0x0058a800012c7983 */ /* 0x000ee20000300800 */
[----:B------:R-:W-:-:S03]  /*131fc0*/  LOP3.LUT R3, R33, 0xffff, RZ, 0xc0, !PT ;  /* 0x0000ffff21037812 */ /* 0x000fc600078ec0ff */
[----:B------:R-:W3:Y:S01]  /*131fd0*/  LDL.LU R21, [R1+0x593c] ;  /* 0x00593c0001157983 */ /* 0x000ee20000300800 */
[----:B------:R-:W-:Y:S02]  /*131fe0*/  LOP3.LUT R18, R37, 0xffff, RZ, 0xc0, !PT ;  /* 0x0000ffff25127812 */ /* 0x000fe400078ec0ff */
[----:B------:R-:W-:Y:S02]  /*131ff0*/  PRMT R46, R3, 0x3340, R0 ;  /* 0x00003340032e7816 */ /* 0x000fe40000000000 */
[----:B------:R-:W-:Y:S02]  /*132000*/  PRMT R23, R8, 0x3340, R18 ;  /* 0x0000334008177816 */ /* 0x000fe40000000012 */
[----:B------:R-:W-:Y:S02]  /*132010*/  SHF.R.U32.HI R8, RZ, 0x8, R8 ;  /* 0x00000008ff087819 */ /* 0x000fe40000011608 */
[----:B------:R-:W-:Y:S02]  /*132020*/  PRMT R23, R23, 0x5410, R46 ;  /* 0x0000541017177816 */ /* 0x000fe4000000002e */
[----:B------:R-:W-:-:S02]  /*132030*/  SHF.R.U32.HI R46, RZ, 0x8, R18 ;  /* 0x00000008ff2e7819 */ /* 0x000fc40000011612 */
[----:B------:R-:W-:Y:S02]  /*132040*/  SHF.R.U32.HI R3, RZ, 0x8, R3 ;  /* 0x00000008ff037819 */ /* 0x000fe40000011603 */
[----:B------:R-:W-:Y:S02]  /*132050*/  LOP3.LUT R8, R8, 0xffff, RZ, 0xc0, !PT ;  /* 0x0000ffff08087812 */ /* 0x000fe400078ec0ff */
[----:B------:R-:W-:Y:S02]  /*132060*/  LOP3.LUT R46, R46, 0xffff, RZ, 0xc0, !PT ;  /* 0x0000ffff2e2e7812 */ /* 0x000fe400078ec0ff */
[----:B------:R-:W-:Y:S02]  /*132070*/  LOP3.LUT R3, R3, 0xffff, RZ, 0xc0, !PT ;  /* 0x0000ffff03037812 */ /* 0x000fe400078ec0ff */
[----:B------:R-:W-:Y:S02]  /*132080*/  PRMT R8, R8, 0x3340, R46 ;  /* 0x0000334008087816 */ /* 0x000fe4000000002e */
[----:B------:R-:W-:Y:S01]  /*132090*/  PRMT R3, R3, 0x3340, R0 ;  /* 0x0000334003037816 */ /* 0x000fe20000000000 */
[----:B------:R-:W-:Y:S04]  /*1320a0*/  STL [R1+0x4e8], R23 ;  /* 0x0004e81701007387 */ /* 0x000fe80000100800 */
[----:B------:R0:W-:Y:S04]  /*1320b0*/  STL [R1+0x3b4], R8 ;  /* 0x0003b40801007387 */ /* 0x0001e80000100800 */
[----:B------:R-:W3:Y:S04]  /*1320c0*/  LDL.LU R35, [R1+0x58] ;  /* 0x0000580001237983 */ /* 0x000ee80000300800 */
[----:B------:R1:W-:Y:S04]  /*1320d0*/  STL [R1+0x218], R3 ;  /* 0x0002180301007387 */ /* 0x0003e80000100800 */
[----:B------:R-:W3:Y:S04]  /*1320e0*/  LDL.LU R25, [R1+0x6e4] ;  /* 0x0006e40001197983 */ /* 0x000ee80000300800 */
[----:B------:R-:W3:Y:S01]  /*1320f0*/  LDL.LU R33, [R1+0x50] ;  /* 0x0000500001217983 */ /* 0x000ee20000300800 */
[----:B----4-:R-:W-:-:S03]  /*132100*/  PRMT R29, R9, 0x5410, R41 ;  /* 0x00005410091d7816 */ /* 0x010fc60000000029 */
[----:B------:R-:W4:Y:S04]  /*132110*/  LDL.LU R37, [R1+0x6f0] ;  /* 0x0006f00001257983 */ /* 0x000f280000300800 */
[----:B------:R-:W4:Y:S04]  /*132120*/  LDL.LU R41, [R1+0x5c] ;  /* 0x00005c0001297983 */ /* 0x000f280000300800 */
[----:B------:R-:W4:Y:S01]  /*132130*/  LDL.LU R9, [R1+0x4d4] ;  /* 0x0004d40001097983 */ /* 0x000f220000300800 */
[----:B0-----:R-:W-:-:S03]  /*132140*/  LOP3.LUT R8, R40, 0xffff, RZ, 0xc0, !PT ;  /* 0x0000ffff28087812 */ /* 0x001fc600078ec0ff */
[----:B------:R-:W4:Y:S01]  /*132150*/  LDL.LU R40, [R1+0x59bc] ;  /* 0x0059bc0001287983 */ /* 0x000f220000300800 */
[----:B------:R-:W-:Y:S02]  /*132160*/  PRMT R42, R11, 0x5410, R42 ;  /* 0x000054100b2a7816 */ /* 0x000fe4000000002a */
[----:B------:R-:W-:Y:S02]  /*132170*/  LOP3.LUT R18, R14, 0xffff, RZ, 0xc0, !PT ;  /* 0x0000ffff0e127812 */ /* 0x000fe400078ec0ff */
[----:B------:R-:W-:Y:S02]  /*132180*/  LOP3.LUT R11, R19, 0xffff, RZ, 0xc0, !PT ;  /* 0x0000ffff130b7812 */ /* 0x000fe400078ec0ff */
[----:B------:R-:W-:Y:S02]  /*132190*/  PRMT R36, R36, 0x5410, R2 ;  /* 0x0000541024247816 */ /* 0x000fe40000000002 */
[----:B------:R-:W-:Y:S02]  /*1321a0*/  PRMT R46, R18, 0x3340, R0 ;  /* 0x00003340122e7816 */ /* 0x000fe40000000000 */
[----:B------:R-:W-:-:S04]  /*1321b0*/  PRMT R14, R8, 0x3340, R11 ;  /* 0x00003340080e7816 */ /* 0x000fc8000000000b */
[----:B------:R-:W-:Y:S02]  /*1321c0*/  PRMT R19, R14, 0x5410, R46 ;  /* 0x000054100e137816 */ /* 0x000fe4000000002e */
[----:B------:R-:W-:-:S04]  /*1321d0*/  SHF.R.U32.HI R8, RZ, 0x8, R8 ;  /* 0x00000008ff087819 */ /* 0x000fc80000011608 */
[----:B------:R-:W-:Y:S02]  /*1321e0*/  LOP3.LUT R8, R8, 0xffff, RZ, 0xc0, !PT ;  /* 0x0000ffff08087812 */ /* 0x000fe400078ec0ff */
[----:B--2---:R-:W-:Y:S02]  /*1321f0*/  LOP3.LUT R2, R31, 0xffff, RZ, 0xc0, !PT ;  /* 0x0000ffff1f027812 */ /* 0x004fe400078ec0ff */
[----:B------:R-:W2:Y:S01]  /*132200*/  LDL.LU R31, [R1+0x5860] ;  /* 0x00586000011f7983 */ /* 0x000ea20000300800 */
[----:B---3--:R-:W-:-:S03]  /*132210*/  LOP3.LUT R23, R44, 0xffff, RZ, 0xc0, !PT ;  /* 0x0000ffff2c177812 */ /* 0x008fc600078ec0ff */
[----:B------:R-:W3:Y:S01]  /*132220*/  LDL.LU R44, [R1+0x58fc] ;  /* 0x0058fc00012c7983 */ /* 0x000ee20000300800 */
[----:B-1----:R-:W-:Y:S02]  /*132230*/  LOP3.LUT R3, R21, 0xffff, RZ, 0xc0, !PT ;  /* 0x0000ffff15037812 */ /* 0x002fe400078ec0ff */
        /* <DEDUP_REMOVED lines=12> */
[----:B------:R-:W-:Y:S04]  /*132300*/  STL [R1+0x4dc], R14 ;  /* 0x0004dc0e01007387 */ /* 0x000fe80000100800 */
[----:B------:R0:W-:Y:S04]  /*132310*/  STL [R1+0x3c0], R8 ;  /* 0x0003c00801007387 */ /* 0x0001e80000100800 */
[----:B------:R2:W-:Y:S04]  /*132320*/  STL [R1+0x3ac], R2 ;  /* 0x0003ac0201007387 */ /* 0x0005e80000100800 */
[----:B------:R-:W3:Y:S01]  /*132330*/  LDL.LU R47, [R1+0x60] ;  /* 0x00006000012f7983 */ /* 0x000ee20000300800 */
[----:B------:R-:W-:-:S02]  /*132340*/  PRMT R11, R25, 0x5410, R35 ;  /* 0x00005410190b7816 */ /* 0x000fc40000000023 */
[----:B----4-:R-:W-:Y:S02]  /*132350*/  PRMT R60, R37, 0x5410, R33 ;  /* 0x00005410253c7816 */ /* 0x010fe40000000021 */
[----:B------:R-:W4:Y:S01]  /*132360*/  LDL.LU R33, [R1+0x6e0] ;  /* 0x0006e00001217983 */ /* 0x000f220000300800 */
[----:B------:R-:W-:-:S03]  /*132370*/  PRMT R35, R9, 0x5410, R41 ;  /* 0x0000541009237816 */ /* 0x000fc60000000029 */
[----:B------:R-:W4:Y:S04]  /*132380*/  LDL.LU R41, [R1+0x64] ;  /* 0x0000640001297983 */ /* 0x000f280000300800 */
[----:B------:R-:W4:Y:S01]  /*132390*/  LDL.LU R9, [R1+0x4cc] ;  /* 0x0004cc0001097983 */ /* 0x000f220000300800 */
[----:B0-----:R-:W-:-:S03]  /*1323a0*/  LOP3.LUT R8, R40, 0xffff, RZ, 0xc0, !PT ;  /* 0x0000ffff28087812 */ /* 0x001fc600078ec0ff */
[----:B------:R-:W4:Y:S04]  /*1323b0*/  LDL.LU R40, [R1+0x68] ;  /* 0x0000680001287983 */ /* 0x000f280000300800 */
[----:B------:R-:W4:Y:S04]  /*1323c0*/  LDL.LU R53, [R1+0x59cc] ;  /* 0x0059cc0001357983 */ /* 0x000f280000300800 */
[----:B------:R-:W4:Y:S04]  /*1323d0*/  LDL.LU R54, [R1+0x5870] ;  /* 0x0058700001367983 */ /* 0x000f280000300800 */
[----:B------:R-:W4:Y:S01]  /*1323e0*/  LDL.LU R55, [R1+0x5908] ;  /* 0x0059080001377983 */ /* 0x000f220000300800 */
[----:B------:R-:W-:-:S02]  /*1323f0*/  PRMT R58, R59, 0x5410, R58 ;  /* 0x000054103b3a7816 */ /* 0x000fc4000000003a */
[----:B--2---:R-:W-:Y:S02]  /*132400*/  LOP3.LUT R2, R31, 0xffff, RZ, 0xc0, !PT ;  /* 0x0000ffff1f027812 */ /* 0x004fe400078ec0ff */
[----:B---3--:R-:W-:Y:S02]  /*132410*/  LOP3.LUT R3, R44, 0xffff, RZ, 0xc0, !PT ;  /* 0x0000ffff2c037812 */ /* 0x008fe400078ec0ff */
[----:B------:R-:W-:Y:S02]  /*132420*/  PRMT R46, R2, 0x3340, R0 ;  /* 0x00003340022e7816 */ /* 0x000fe40000000000 */
[----:B------:R-:W-:-:S04]  /*132430*/  PRMT R14, R8, 0x3340, R3 ;  /* 0x00003340080e7816 */ /* 0x000fc80000000003 */
[----:B------:R-:W-:Y:S02]  /*132440*/  PRMT R14, R14, 0x5410, R46 ;  /* 0x000054100e0e7816 */ /* 0x000fe4000000002e */
[----:B------:R-:W-:Y:S02]  /*132450*/  SHF.R.U32.HI R8, RZ, 0x8, R8 ;  /* 0x00000008ff087819 */ /* 0x000fe40000011608 */
[----:B------:R-:W-:Y:S01]  /*132460*/  SHF.R.U32.HI R46, RZ, 0x8, R3 ;  /* 0x00000008ff2e7819 */ /* 0x000fe20000011603 */
[----:B------:R0:W-:Y:S01]  /*132470*/  STL [R1+0x4d4], R14 ;  /* 0x0004d40e01007387 */ /* 0x0001e20000100800 */
[----:B------:R-:W-:-:S03]  /*132480*/  SHF.R.U32.HI R3, RZ, 0x8, R2 ;  /* 0x00000008ff037819 */ /* 0x000fc60000011602 */
[----:B------:R-:W2:Y:S01]  /*132490*/  LDL.LU R56, [R1+0x78] ;  /* 0x0000780001387983 */ /* 0x000ea20000300800 */
[----:B------:R-:W-:Y:S02]  /*1324a0*/  LOP3.LUT R8, R8, 0xffff, RZ, 0xc0, !PT ;  /* 0x0000ffff08087812 */ /* 0x000fe400078ec0ff */
[----:B------:R-:W-:Y:S01]  /*1324b0*/  LOP3.LUT R46, R46, 0xffff, RZ, 0xc0, !PT ;  /* 0x0000ffff2e2e7812 */ /* 0x000fe200078ec0ff */
[----:B------:R-:W2:Y:S01]  /*1324c0*/  LDL.LU R31, [R1+0x6c4] ;  /* 0x0006c400011f7983 */ /* 0x000ea20000300800 */
[----:B------:R-:W-:-:S03]  /*1324d0*/  LOP3.LUT R3, R3, 0xffff, RZ, 0xc0, !PT ;  /* 0x0000ffff03037812 */ /* 0x000fc600078ec0ff */
[----:B------:R-:W3:Y:S01]  /*1324e0*/  LDL.LU R57, [R1+0x6c] ;  /* 0x00006c0001397983 */ /* 0x000ee20000300800 */
[----:B------:R-:W-:-:S03]  /*1324f0*/  PRMT R8, R8, 0x3340, R46 ;  /* 0x0000334008087816 */ /* 0x000fc6000000002e */
[----:B------:R-:W3:Y:S01]  /*132500*/  LDL.LU R59, [R1+0x6d0] ;  /* 0x0006d000013b7983 */ /* 0x000ee20000300800 */
[----:B------:R-:W-:-:S03]  /*132510*/  PRMT R3, R3, 0x3340, R0 ;  /* 0x0000334003037816 */ /* 0x000fc60000000000 */
[----:B------:R-:W3:Y:S04]  /*132520*/  LDL.LU R2, [R1+0x8c] ;  /* 0x00008c0001027983 */ /* 0x000ee80000300800 */
[----:B0-----:R-:W3:Y:S04]  /*132530*/  LDL.LU R14, [R1+0x7c] ;  /* 0x00007c00010e7983 */ /* 0x001ee80000300800 */
[----:B------:R-:W3:Y:S04]  /*132540*/  LDL.LU R19, [R1+0x3a4] ;  /* 0x0003a40001137983 */ /* 0x000ee80000300800 */
[----:B------:R-:W3:Y:S04]  /*132550*/  LDL.LU R21, [R1+0x57c8] ;  /* 0x0057c80001157983 */ /* 0x000ee80000300800 */
[----:B------:R-:W3:Y:S04]  /*132560*/  LDL.LU R25, [R1+0x1b04] ;  /* 0x001b040001197983 */ /* 0x000ee80000300800 */
[----:B------:R-:W3:Y:S04]  /*132570*/  LDL.LU R37, [R1+0x1cb8] ;  /* 0x001cb80001257983 */ /* 0x000ee80000300800 */
[----:B------:R-:W3:Y:S04]  /*132580*/  LDL.LU R44, [R1+0x57cc] ;  /* 0x0057cc00012c7983 */ /* 0x000ee80000300800 */
[----:B------:R-:W-:Y:S04]  /*132590*/  STL [R1+0x3a8], R8 ;  /* 0x0003a80801007387 */ /* 0x000fe80000100800 */
[----:B------:R0:W-:Y:S01]  /*1325a0*/  STL [R1+0x214], R3 ;  /* 0x0002140301007387 */ /* 0x0001e20000100800 */
[----:B----4-:R-:W-:-:S03]  /*1325b0*/  PRMT R41, R9, 0x5410, R41 ;  /* 0x0000541009297816 */ /* 0x010fc60000000029 */
[----:B------:R-:W4:Y:S01]  /*1325c0*/  LDL.LU R9, [R1+0x1cbc] ;  /* 0x001cbc0001097983 */ /* 0x000f220000300800 */
[----:B------:R-:W-:-:S03]  /*1325d0*/  PRMT R40, R6, 0x5410, R40 ;  /* 0x0000541006287816 */ /* 0x000fc60000000028 */
[----:B------:R-:W4:Y:S01]  /*1325e0*/  LDL.LU R6, [R1+0x5f20] ;  /* 0x005f200001067983 */ /* 0x000f220000300800 */
[----:B0-----:R-:W-:Y:S02]  /*1325f0*/  LOP3.LUT R3, R53, 0xffff, RZ, 0xc0, !PT ;  /* 0x0000ffff35037812 */ /* 0x001fe400078ec0ff */
[----:B------:R-:W-:Y:S02]  /*132600*/  LOP3.LUT R39, R54, 0xffff, RZ, 0xc0, !PT ;  /* 0x0000ffff36277812 */ /* 0x000fe400078ec0ff */
[----:B------:R-:W-:Y:S02]  /*132610*/  LOP3.LUT R8, R55, 0xffff, RZ, 0xc0, !PT ;  /* 0x0000ffff37087812 */ /* 0x000fe400078ec0ff */
[----:B------:R-:W-:Y:S02]  /*132620*/  PRMT R46, R39, 0x3340, R0 ;  /* 0x00003340272e7816 */ /* 0x000fe40000000000 */
[----:B------:R-:W-:Y:S02]  /*132630*/  PRMT R43, R3, 0x3340, R8 ;  /* 0x00003340032b7816 */ /* 0x000fe40000000008 */
[----:B------:R-:W-:-:S02]  /*132640*/  SHF.R.U32.HI R3, RZ, 0x8, R3 ;  /* 0x00000008ff037819 */ /* 0x000fc40000011603 */
[----:B------:R-:W-:Y:S02]  /*132650*/  PRMT R43, R43, 0x5410, R46 ;  /* 0x000054102b2b7816 */ /* 0x000fe4000000002e */
[----:B------:R-:W-:Y:S02]  /*132660*/  SHF.R.U32.HI R46, RZ, 0x8, R23 ;  /* 0x00000008ff2e7819 */ /* 0x000fe40000011617 */
[----:B------:R-:W-:Y:S02]  /*132670*/  SHF.R.U32.HI R8, RZ, 0x8, R8 ;  /* 0x00000008ff087819 */ /* 0x000fe40000011608 */
[----:B------:R-:W-:Y:S02]  /*132680*/  LOP3.LUT R46, R46, 0xffff, RZ, 0xc0, !PT ;  /* 0x0000ffff2e2e7812 */ /* 0x000fe400078ec0ff */
[----:B------:R-:W-:Y:S02]  /*132690*/  LOP3.LUT R3, R3, 0xffff, RZ, 0xc0, !PT ;  /* 0x0000ffff03037812 */ /* 0x000fe400078ec0ff */
[----:B------:R-:W-:-:S02]  /*1326a0*/  LOP3.LUT R8, R8, 0xffff, RZ, 0xc0, !PT ;  /* 0x0000ffff08087812 */ /* 0x000fc400078ec0ff */
[----:B------:R-:W-:Y:S02]  /*1326b0*/  PRMT R23, R46, 0x3340, R0 ;  /* 0x000033402e177816 */ /* 0x000fe40000000000 */
[----:B------:R-:W-:Y:S01]  /*1326c0*/  PRMT R3, R3, 0x3340, R8 ;  /* 0x0000334003037816 */ /* 0x000fe20000000008 */
[----:B------:R0:W-:Y:S04]  /*1326d0*/  STL [R1+0x4cc], R43 ;  /* 0x0004cc2b01007387 */ /* 0x0001e80000100800 */
[----:B------:R-:W-:Y:S04]  /*1326e0*/  STL [R1+0x210], R23 ;  /* 0x0002101701007387 */ /* 0x000fe80000100800 */
[----:B------:R1:W-:Y:S01]  /*1326f0*/  STL [R1+0x3b0], R3 ;  /* 0x0003b00301007387 */ /* 0x0003e20000100800 */
[----:B------:R-:W-:-:S03]  /*132700*/  PRMT R33, R33, 0x5410, R47 ;  /* 0x0000541021217816 */ /* 0x000fc6000000002f */
[----:B0-----:R-:W4:Y:S01]  /*132710*/  LDL.LU R43, [R1+0xc8] ;  /* 0x0000c800012b7983 */ /* 0x001f220000300800 */
[----:B--2---:R-:W-:Y:S02]  /*132720*/  PRMT R31, R31, 0x5410, R56 ;  /* 0x000054101f1f7816 */ /* 0x004fe40000000038 */
[----:B---3--:R-:W-:Y:S02]  /*132730*/  PRMT R61, R59, 0x5410, R57 ;  /* 0x000054103b3d7816 */ /* 0x008fe40000000039 */
[----:B------:R-:W2:Y:S04]  /*132740*/  LDL.LU R57, [R1+0x6c0] ;  /* 0x0006c00001397983 */ /* 0x000ea80000300800 */
[----:B------:R-:W3:Y:S01]  /*132750*/  LDL.LU R52, [R1+0x9c] ;  /* 0x00009c0001347983 */ /* 0x000ee20000300800 */
[----:B------:R-:W-:-:S02]  /*132760*/  PRMT R38, R38, 0x5410, R2 ;  /* 0x0000541026267816 */ /* 0x000fc40000000002 */
[----:B------:R-:W-:Y:S02]  /*132770*/  LOP3.LUT R48, R21, 0xffff, RZ, 0xc0, !PT ;  /* 0x0000ffff15307812 */ /* 0x000fe400078ec0ff */
[----:B-1----:R-:W-:Y:S02]  /*132780*/  LOP3.LUT R3, R25, 0xffff, RZ, 0xc0, !PT ;  /* 0x0000ffff19037812 */ /* 0x002fe400078ec0ff */
[----:B------:R-:W-:Y:S02]  /*132790*/  LOP3.LUT R50, R37, 0xffff, RZ, 0xc0, !PT ;  /* 0x0000ffff25327812 */ /* 0x000fe400078ec0ff */
[----:B------:R-:W-:Y:S02]  /*1327a0*/  LOP3.LUT R23, R44, 0xffff, RZ, 0xc0, !PT ;  /* 0x0000ffff2c177812 */ /* 0x000fe400078ec0ff */
[----:B------:R-:W3:Y:S01]  /*1327b0*/  LDL.LU R44, [R1+0x208] ;  /* 0x00020800012c7983 */ /* 0x000ee20000300800 */
[----:B------:R-:W-:-:S03]  /*1327c0*/  PRMT R46, R3, 0x3340, R0 ;  /* 0x00003340032e7816 */ /* 0x000fc60000000000 */
[----:B------:R-:W2:Y:S04]  /*1327d0*/  LDL.LU R47, [R1+0xc4] ;  /* 0x0000c400012f7983 */ /* 0x000ea80000300800 */
[----:B------:R-:W2:Y:S01]  /*1327e0*/  LDL.LU R55, [R1+0x5dc] ;  /* 0x0005dc0001377983 */ /* 0x000ea20000300800 */
[----:B------:R-:W-:-:S03]  /*1327f0*/  PRMT R56, R19, 0x5410, R14 ;  /* 0x0000541013387816 */ /* 0x000fc6000000000e */
[----:B------:R-:W3:Y:S01]  /*132800*/  LDL.LU R53, [R1+0xbc] ;  /* 0x0000bc0001357983 */ /* 0x000ee20000300800 */
[----:B----4-:R-:W-:-:S03]  /*132810*/  LOP3.LUT R45, R9, 0xffff, RZ, 0xc0, !PT ;  /* 0x0000ffff092d7812 */ /* 0x010fc600078ec0ff */
[----:B------:R-:W3:Y:S04]  /*132820*/  LDL.LU R59, [R1+0x6a0] ;  /* 0x0006a000013b7983 */ /* 0x000ee80000300800 */
[----:B------:R-:W4:Y:S04]  /*132830*/  LDL.LU R54, [R1+0xc0] ;  /* 0x0000c00001367983 */ /* 0x000f280000300800 */
[----:B------:R-:W3:Y:S04]  /*132840*/  LDL.LU R2, [R1+0xb8] ;  /* 0x0000b80001027983 */ /* 0x000ee80000300800 */
[----:B------:R-:W3:Y:S04]  /*132850*/  LDL.LU R14, [R1+0x520] ;  /* 0x00052000010e7983 */ /* 0x000ee80000300800 */
[----:B------:R-:W2:Y:S01]  /*132860*/  LDL.LU R25, [R1+0x1d08] ;  /* 0x001d080001197983 */ /* 0x000ea20000300800 */
[----:B------:R-:W-:-:S02]  /*132870*/  LOP3.LUT R8, R6, 0xffff, RZ, 0xc0, !PT ;  /* 0x0000ffff06087812 */ /* 0x000fc400078ec0ff */
[----:B------:R-:W-:Y:S01]  /*132880*/  PRMT R6, R48, 0x3340, R50 ;  /* 0x0000334030067816 */ /* 0x000fe20000000032 */
[----:B------:R-:W3:Y:S03]  /*132890*/  LDL.LU R19, [R1+0x1a2c] ;  /* 0x001a2c0001137983 */ /* 0x000ee60000300800 */
[----:B------:R-:W-:Y:S01]  /*1328a0*/  PRMT R9, R6, 0x5410, R46 ;  /* 0x0000541006097816 */ /* 0x000fe2000000002e */
[----:B------:R-:W3:Y:S04]  /*1328b0*/  LDL.LU R21, [R1+0x1c5c] ;  /* 0x001c5c0001157983 */ /* 0x000ee80000300800 */
[----:B------:R-:W3:Y:S01]  /*1328c0*/  LDL.LU R6, [R1+0x5a3c] ;  /* 0x005a3c0001067983 */ /* 0x000ee20000300800 */
[----:B------:R-:W-:-:S03]  /*1328d0*/  PRMT R46, R8, 0x3340, R0 ;  /* 0x00003340082e7816 */ /* 0x000fc60000000000 */
[----:B------:R-:W3:Y:S04]  /*1328e0*/  LDL.LU R37, [R1+0x58e0] ;  /* 0x0058e00001257983 */ /* 0x000ee80000300800 */
[----:B------:R0:W-:Y:S02]  /*1328f0*/  STL [R1+0x474], R9 ;  /* 0x0004740901007387 */ /* 0x0001e40000100800 */
[----:B0-----:R-:W-:-:S04]  /*132900*/  PRMT R9, R23, 0x3340, R45 ;  /* 0x0000334017097816 */ /* 0x001fc8000000002d */
[----:B------:R-:W-:Y:S02]  /*132910*/  PRMT R46, R9, 0x5410, R46 ;  /* 0x00005410092e7816 */ /* 0x000fe4000000002e */
[----:B------:R-:W4:Y:S01]  /*132920*/  LDL.LU R9, [R1+0x5f1c] ;  /* 0x005f1c0001097983 */ /* 0x000f220000300800 */
[----:B------:R-:W-:-:S03]  /*132930*/  SHF.R.U32.HI R48, RZ, 0x8, R48 ;  /* 0x00000008ff307819 */ /* 0x000fc60000011630 */
[----:B------:R0:W-:Y:S01]  /*132940*/  STL [R1+0x470], R46 ;  /* 0x0004702e01007387 */ /* 0x0001e20000100800 */
[----:B------:R-:W-:Y:S02]  /*132950*/  LOP3.LUT R48, R48, 0xffff, RZ, 0xc0, !PT ;  /* 0x0000ffff30307812 */ /* 0x000fe400078ec0ff */
[----:B0-----:R-:W-:-:S04]  /*132960*/  SHF.R.U32.HI R46, RZ, 0x8, R50 ;  /* 0x00000008ff2e7819 */ /* 0x001fc80000011632 */
[----:B------:R-:W-:-:S04]  /*132970*/  LOP3.LUT R46, R46, 0xffff, RZ, 0xc0, !PT ;  /* 0x0000ffff2e2e7812 */ /* 0x000fc800078ec0ff */
[----:B------:R-:W-:Y:S02]  /*132980*/  PRMT R46, R48, 0x3340, R46 ;  /* 0x00003340302e7816 */ /* 0x000fe4000000002e */
[----:B------:R-:W-:Y:S02]  /*132990*/  SHF.R.U32.HI R23, RZ, 0x8, R23 ;  /* 0x00000008ff177819 */ /* 0x000fe40000011617 */
[----:B------:R-:W-:Y:S01]  /*1329a0*/  SHF.R.U32.HI R45, RZ, 0x8, R45 ;  /* 0x00000008ff2d7819 */ /* 0x000fe2000001162d */
[----:B------:R0:W-:Y:S01]  /*1329b0*/  STL [R1+0x3a4], R46 ;  /* 0x0003a42e01007387 */ /* 0x0001e20000100800 */
[----:B------:R-:W-:Y:S02]  /*1329c0*/  SHF.R.U32.HI R3, RZ, 0x8, R3 ;  /* 0x00000008ff037819 */ /* 0x000fe40000011603 */
[----:B------:R-:W-:Y:S02]  /*1329d0*/  LOP3.LUT R23, R23, 0xffff, RZ, 0xc0, !PT ;  /* 0x0000ffff17177812 */ /* 0x000fe400078ec0ff */
[----:B------:R-:W-:-:S02]  /*1329e0*/  LOP3.LUT R45, R45, 0xffff, RZ, 0xc0, !PT ;  /* 0x0000ffff2d2d7812 */ /* 0x000fc400078ec0ff */
[----:B0-----:R-:W-:Y:S02]  /*1329f0*/  SHF.R.U32.HI R46, RZ, 0x8, R8 ;  /* 0x00000008ff2e7819 */ /* 0x001fe40000011608 */
[----:B------:R-:W-:Y:S02]  /*132a00*/  LOP3.LUT R3, R3, 0xffff, RZ, 0xc0, !PT ;  /* 0x0000ffff03037812 */ /* 0x000fe400078ec0ff */
[----:B------:R-:W-:Y:S02]  /*132a10*/  LOP3.LUT R46, R46, 0xffff, RZ, 0xc0, !PT ;  /* 0x0000ffff2e2e7812 */ /* 0x000fe400078ec0ff */
[----:B------:R-:W-:Y:S02]  /*132a20*/  PRMT R23, R23, 0x3340, R45 ;  /* 0x0000334017177816 */ /* 0x000fe4000000002d */
[--C-:B------:R-:W-:Y:S02]  /*132a30*/  PRMT R8, R46, 0x3340, R0.reuse ;  /* 0x000033402e087816 */ /* 0x100fe40000000000 */
[----:B------:R-:W-:Y:S01]  /*132a40*/  PRMT R3, R3, 0x3340, R0 ;  /* 0x0000334003037816 */ /* 0x000fe20000000000 */
[----:B------:R0:W-:Y:S04]  /*132a50*/  STL [R1+0x3a0], R23 ;  /* 0x0003a01701007387 */ /* 0x0001e80000100800 */
[----:B------:R-:W-:Y:S04]  /*132a60*/  STL [R1+0x20c], R8 ;  /* 0x00020c0801007387 */ /* 0x000fe80000100800 */
[----:B------:R1:W-:Y:S01]  /*132a70*/  STL [R1+0x208], R3 ;  /* 0x0002080301007387 */ /* 0x0003e20000100800 */
[----:B----4-:R-:W-:-:S03]  /*132a80*/  PRMT R54, R9, 0x5410, R54 ;  /* 0x0000541009367816 */ /* 0x010fc60000000036 */
[----:B------:R-:W4:Y:S01]  /*132a90*/  LDL.LU R9, [R1+0x5f18] ;  /* 0x005f180001097983 */ /* 0x000f220000300800 */
[----:B--2---:R-:W-:Y:S02]  /*132aa0*/  LOP3.LUT R25, R25, 0xffff, RZ, 0xc0, !PT ;  /* 0x0000ffff19197812 */ /* 0x004fe400078ec0ff */
[----:B---3--:R-:W-:Y:S02]  /*132ab0*/  LOP3.LUT R48, R19, 0xffff, RZ, 0xc0, !PT ;  /* 0x0000ffff13307812 */ /* 0x008fe400078ec0ff */
[----:B------:R-:W-:Y:S02]  /*132ac0*/  LOP3.LUT R21, R21, 0xffff, RZ, 0xc0, !PT ;  /* 0x0000ffff15157812 */ /* 0x000fe400078ec0ff */
[----:B------:R-:W-:Y:S02]  /*132ad0*/  PRMT R55, R55, 0x5410, R47 ;  /* 0x0000541037377816 */ /* 0x000fe4000000002f */
[----:B------:R-:W-:Y:S02]  /*132ae0*/  PRMT R47, R14, 0x5410, R2 ;  /* 0x000054100e2f7816 */ /* 0x000fe40000000002 */
[----:B------:R-:W-:-:S02]  /*132af0*/  PRMT R46, R48, 0x3340, R0 ;  /* 0x00003340302e7816 */ /* 0x000fc40000000000 */
[----:B------:R-:W-:Y:S02]  /*132b00*/  PRMT R2, R25, 0x3340, R21 ;  /* 0x0000334019027816 */ /* 0x000fe40000000015 */
[----:B------:R-:W-:Y:S02]  /*132b10*/  PRMT R59, R59, 0x5410, R53 ;  /* 0x000054103b3b7816 */ /* 0x000fe40000000035 */
[----:B------:R-:W2:Y:S01]  /*132b20*/  LDL.LU R53, [R1+0x5b4] ;  /* 0x0005b40001357983 */ /* 0x000ea20000300800 */
[----:B------:R-:W-:Y:S02]  /*132b30*/  PRMT R57, R57, 0x5410, R43 ;  /* 0x0000541039397816 */ /* 0x000fe4000000002b */
[----:B------:R-:W-:Y:S01]  /*132b40*/  PRMT R2, R2, 0x5410, R46 ;  /* 0x0000541002027816 */ /* 0x000fe2000000002e */
[----:B------:R-:W3:Y:S01]  /*132b50*/  LDL.LU R50, [R1+0xb0] ;  /* 0x0000b00001327983 */ /* 0x000ee20000300800 */
[----:B------:R-:W-:-:S03]  /*132b60*/  LOP3.LUT R6, R6, 0xffff, RZ, 0xc0, !PT ;  /* 0x0000ffff06067812 */ /* 0x000fc600078ec0ff */
[----:B------:R-:W3:Y:S01]  /*132b70*/  LDL.LU R43, [R1+0xa8] ;  /* 0x0000a800012b7983 */ /* 0x000ee20000300800 */
[----:B0-----:R-:W-:-:S03]  /*132b80*/  LOP3.LUT R23, R37, 0xffff, RZ, 0xc0, !PT ;  /* 0x0000ffff25177812 */ /* 0x001fc600078ec0ff */
[----:B------:R-:W3:Y:S01]  /*132b90*/  LDL.LU R19, [R1+0x1fc] ;  /* 0x0001fc0001137983 */ /* 0x000ee20000300800 */
[----:B------:R-:W-:-:S03]  /*132ba0*/  PRMT R44, R44, 0x5410, R52 ;  /* 0x000054102c2c7816 */ /* 0x000fc60000000034 */
[----:B-1----:R-:W3:Y:S01]  /*132bb0*/  LDL.LU R3, [R1+0xa4] ;  /* 0x0000a40001037983 */ /* 0x002ee20000300800 */
[----:B------:R-:W-:-:S03]  /*132bc0*/  PRMT R46, R23, 0x3340, R0 ;  /* 0x00003340172e7816 */ /* 0x000fc60000000000 */
[----:B------:R-:W3:Y:S04]  /*132bd0*/  LDL.LU R8, [R1+0x98] ;  /* 0x0000980001087983 */ /* 0x000ee80000300800 */
[----:B------:R-:W3:Y:S04]  /*132be0*/  LDL.LU R52, [R1+0x1d0c] ;  /* 0x001d0c0001347983 */ /* 0x000ee80000300800 */
[----:B------:R0:W-:Y:S01]  /*132bf0*/  STL [R1+0x460], R2 ;  /* 0x0004600201007387 */ /* 0x0001e20000100800 */
[----:B------:R-:W-:Y:S02]  /*132c00*/  SHF.R.U32.HI R37, RZ, 0x8, R6 ;  /* 0x00000008ff257819 */ /* 0x000fe40000011606 */
[----:B------:R-:W-:-:S02]  /*132c10*/  SHF.R.U32.HI R21, RZ, 0x8, R21 ;  /* 0x00000008ff157819 */ /* 0x000fc40000011615 */
[----:B------:R-:W-:Y:S02]  /*132c20*/  LOP3.LUT R37, R37, 0xffff, RZ, 0xc0, !PT ;  /* 0x0000ffff25257812 */ /* 0x000fe400078ec0ff */
[----:B------:R-:W-:Y:S02]  /*132c30*/  SHF.R.U32.HI R25, RZ, 0x8, R25 ;  /* 0x00000008ff197819 */ /* 0x000fe40000011619 */
[----:B------:R-:W-:Y:S02]  /*132c40*/  LOP3.LUT R21, R21, 0xffff, RZ, 0xc0, !PT ;  /* 0x0000ffff15157812 */ /* 0x000fe400078ec0ff */
[----:B------:R-:W-:Y:S02]  /*132c50*/  LOP3.LUT R25, R25, 0xffff, RZ, 0xc0, !PT ;  /* 0x0000ffff19197812 */ /* 0x000fe400078ec0ff */
[----:B----4-:R-:W-:-:S04]  /*132c60*/  LOP3.LUT R45, R9, 0xffff, RZ, 0xc0, !PT ;  /* 0x0000ffff092d7812 */ /* 0x010fc800078ec0ff */
[----:B0-----:R-:W-:-:S04]  /*132c70*/  PRMT R2, R6, 0x3340, R45 ;  /* 0x0000334006027816 */ /* 0x001fc8000000002d */
[----:B------:R-:W-:Y:S02]  /*132c80*/  PRMT R9, R2, 0x5410, R46 ;  /* 0x0000541002097816 */ /* 0x000fe4000000002e */
[----:B------:R-:W4:Y:S01]  /*132c90*/  LDL.LU R2, [R1+0x1a6c] ;  /* 0x001a6c0001027983 */ /* 0x000f220000300800 */
[----:B------:R-:W-:-:S03]  /*132ca0*/  SHF.R.U32.HI R46, RZ, 0x8, R45 ;  /* 0x00000008ff2e7819 */ /* 0x000fc6000001162d */
[----:B------:R-:W4:Y:S04]  /*132cb0*/  LDL.LU R14, [R1+0x1c70] ;  /* 0x001c7000010e7983 */ /* 0x000f280000300800 */
[----:B------:R0:W-:Y:S01]  /*132cc0*/  STL [R1+0x5d0c], R9 ;  /* 0x005d0c0901007387 */ /* 0x0001e20000100800 */
[----:B------:R-:W-:-:S03]  /*132cd0*/  LOP3.LUT R46, R46, 0xffff, RZ, 0xc0, !PT ;  /* 0x0000ffff2e2e7812 */ /* 0x000fc600078ec0ff */
[----:B0-----:R-:W2:Y:S01]  /*132ce0*/  LDL.LU R9, [R1+0xb4] ;  /* 0x0000b40001097983 */ /* 0x001ea20000300800 */
[----:B------:R-:W-:-:S03]  /*132cf0*/  PRMT R46, R37, 0x3340, R46 ;  /* 0x00003340252e7816 */ /* 0x000fc6000000002e */
[----:B------:R-:W4:Y:S04]  /*132d00*/  LDL.LU R6, [R1+0x5a04] ;  /* 0x005a040001067983 */ /* 0x000f280000300800 */
[----:B------:R-:W4:Y:S04]  /*132d10*/  LDL.LU R45, [R1+0x5934] ;  /* 0x00593400012d7983 */ /* 0x000f280000300800 */
[----:B------:R-:W4:Y:S04]  /*132d20*/  LDL.LU R37, [R1+0x5f14] ;  /* 0x005f140001257983 */ /* 0x000f280000300800 */
[----:B------:R0:W-:Y:S02]  /*132d30*/  STL [R1+0x39c], R46 ;  /* 0x00039c2e01007387 */ /* 0x0001e40000100800 */
[----:B0-----:R-:W-:-:S02]  /*132d40*/  PRMT R46, R25, 0x3340, R21 ;  /* 0x00003340192e7816 */ /* 0x001fc40000000015 */
[----:B------:R-:W3:Y:S04]  /*132d50*/  LDL.LU R21, [R1+0x5f10] ;  /* 0x005f100001157983 */ /* 0x000ee80000300800 */
[----:B------:R-:W4:Y:S04]  /*132d60*/  LDL.LU R25, [R1+0x5f0c] ;  /* 0x005f0c0001197983 */ /* 0x000f280000300800 */
[----:B------:R0:W-:Y:S02]  /*132d70*/  STL [R1+0x398], R46 ;  /* 0x0003982e01007387 */ /* 0x0001e40000100800 */
[----:B0-----:R-:W-:-:S04]  /*132d80*/  SHF.R.U32.HI R46, RZ, 0x8, R48 ;  /* 0x00000008ff2e7819 */ /* 0x001fc80000011630 */
[----:B------:R-:W-:Y:S02]  /*132d90*/  LOP3.LUT R46, R46, 0xffff, RZ, 0xc0, !PT ;  /* 0x0000ffff2e2e7812 */ /* 0x000fe400078ec0ff */
[----:B--2---:R-:W-:Y:S02]  /*132da0*/  PRMT R53, R53, 0x5410, R9 ;  /* 0x0000541035357816 */ /* 0x004fe40000000009 */
[----:B------:R-:W-:-:S04]  /*132db0*/  SHF.R.U32.HI R9, RZ, 0x8, R23 ;  /* 0x00000008ff097819 */ /* 0x000fc80000011617 */
[----:B------:R-:W-:Y:S02]  /*132dc0*/  LOP3.LUT R9, R9, 0xffff, RZ, 0xc0, !PT ;  /* 0x0000ffff09097812 */ /* 0x000fe400078ec0ff */
[--C-:B------:R-:W-:Y:S02]  /*132dd0*/  PRMT R23, R46, 0x3340, R0.reuse ;  /* 0x000033402e177816 */ /* 0x100fe40000000000 */
[----:B------:R-:W-:-:S03]  /*132de0*/  PRMT R9, R9, 0x3340, R0 ;  /* 0x0000334009097816 */ /* 0x000fc60000000000 */
[----:B------:R0:W-:Y:S04]  /*132df0*/  STL [R1+0x204], R23 ;  /* 0x0002041701007387 */ /* 0x0001e80000100800 */
[----:B------:R1:W-:Y:S01]  /*132e00*/  STL [R1+0x200], R9 ;  /* 0x0002000901007387 */ /* 0x0003e20000100800 */
[----:B---3--:R-:W-:-:S03]  /*132e10*/  PRMT R21, R21, 0x5410, R4 ;  /* 0x0000541015157816 */ /* 0x008fc60000000004 */
[----:B------:R-:W2:Y:S01]  /*132e20*/  LDL.LU R4, [R1+0x5f08] ;  /* 0x005f080001047983 */ /* 0x000ea20000300800 */
[----:B------:R-:W-:Y:S02]  /*132e30*/  PRMT R17, R17, 0x5410, R8 ;  /* 0x0000541011117816 */ /* 0x000fe40000000008 */
[----:B------:R-:W-:Y:S01]  /*132e40*/  LOP3.LUT R8, R52, 0xffff, RZ, 0xc0, !PT ;  /* 0x0000ffff34087812 */ /* 0x000fe200078ec0ff */
[----:B------:R-:W3:Y:S01]  /*132e50*/  LDL.LU R48, [R1+0x90] ;  /* 0x0000900001307983 */ /* 0x000ee20000300800 */
[----:B----4-:R-:W-:Y:S02]  /*132e60*/  LOP3.LUT R52, R2, 0xffff, RZ, 0xc0, !PT ;  /* 0x0000ffff02347812 */ /* 0x010fe400078ec0ff */
[----:B------:R-:W-:Y:S01]  /*132e70*/  LOP3.LUT R14, R14, 0xffff, RZ, 0xc0, !PT ;  /* 0x0000ffff0e0e7812 */ /* 0x000fe200078ec0ff */
[----:B0-----:R-:W3:Y:S01]  /*132e80*/  LDL.LU R23, [R1+0x1f4] ;  /* 0x0001f40001177983 */ /* 0x001ee20000300800 */
[----:B------:R-:W-:Y:S02]  /*132e90*/  PRMT R37, R37, 0x5410, R50 ;  /* 0x0000541025257816 */ /* 0x000fe40000000032 */
[----:B------:R-:W-:-:S02]  /*132ea0*/  PRMT R46, R52, 0x3340, R0 ;  /* 0x00003340342e7816 */ /* 0x000fc40000000000 */
[----:B------:R-:W-:Y:S02]  /*132eb0*/  LOP3.LUT R6, R6, 0xffff, RZ, 0xc0, !PT ;  /* 0x0000ffff06067812 */ /* 0x000fe400078ec0ff */
[----:B-1----:R-:W-:Y:S02]  /*132ec0*/  LOP3.LUT R9, R45, 0xffff, RZ, 0xc0, !PT ;  /* 0x0000ffff2d097812 */ /* 0x002fe400078ec0ff */
[----:B------:R-:W-:Y:S02]  /*132ed0*/  PRMT R19, R19, 0x5410, R43 ;  /* 0x0000541013137816 */ /* 0x000fe4000000002b */
[----:B------:R-:W-:Y:S01]  /*132ee0*/  PRMT R25, R25, 0x5410, R3 ;  /* 0x0000541019197816 */ /* 0x000fe20000000003 */
[----:B------:R-:W4:Y:S04]  /*132ef0*/  LDL.LU R43, [R1+0x88] ;  /* 0x00008800012b7983 */ /* 0x000f280000300800 */
[----:B------:R-:W3:Y:S04]  /*132f00*/  LDL.LU R3, [R1+0x5a64] ;  /* 0x005a640001037983 */ /* 0x000ee80000300800 */
[----:B------:R-:W3:Y:S01]  /*132f10*/  LDL.LU R2, [R1+0x58f8] ;  /* 0x0058f80001027983 */ /* 0x000ee20000300800 */
[----:B--2---:R-:W-:-:S02]  /*132f20*/  LOP3.LUT R50, R4, 0xffff, RZ, 0xc0, !PT ;  /* 0x0000ffff04327812 */ /* 0x004fc400078ec0ff */
[----:B------:R-:W-:-:S04]  /*132f30*/  PRMT R4, R8, 0x3340, R14 ;  /* 0x0000334008047816 */ /* 0x000fc8000000000e */
[----:B------:R-:W-:Y:S02]  /*132f40*/  PRMT R45, R4, 0x5410, R46 ;  /* 0x00005410042d7816 */ /* 0x000fe4000000002e */
[----:B------:R-:W-:Y:S02]  /*132f50*/  PRMT R46, R50, 0x3340, R0 ;  /* 0x00003340322e7816 */ /* 0x000fe40000000000 */
[----:B------:R-:W-:-:S04]  /*132f60*/  PRMT R4, R6, 0x3340, R9 ;  /* 0x0000334006047816 */ /* 0x000fc80000000009 */
[----:B------:R-:W-:Y:S01]  /*132f70*/  PRMT R4, R4, 0x5410, R46 ;  /* 0x0000541004047816 */ /* 0x000fe2000000002e */
[----:B------:R-:W-:Y:S01]  /*132f80*/  STL [R1+0x454], R45 ;  /* 0x0004542d01007387 */ /* 0x000fe20000100800 */
        /* <DEDUP_REMOVED lines=9> */
[----:B------:R-:W-:Y:S01]  /*133020*/  PRMT R8, R8, 0x3340, R46 ;  /* 0x0000334008087816 */ /* 0x000fe2000000002e */
[----:B------:R-:W2:Y:S01]  /*133030*/  LDL.LU R4, [R1+0x70] ;  /* 0x0000700001047983 */ /* 0x000ea20000300800 */
[----:B------:R-:W-:-:S03]  /*133040*/  PRMT R6, R6, 0x3340, R14 ;  /* 0x0000334006067816 */ /* 0x000fc6000000000e */
[----:B------:R-:W2:Y:S04]  /*133050*/  LDL.LU R9, [R1+0x1ac] ;  /* 0x0001ac0001097983 */ /* 0x000ea80000300800 */
[----:B------:R-:W2:Y:S04]  /*133060*/  LDL.LU R45, [R1+0x5a1c] ;  /* 0x005a1c00012d7983 */ /* 0x000ea80000300800 */
[----:B------:R-:W2:Y:S04]  /*133070*/  LDL.LU R46, [R1+0x94] ;  /* 0x00009400012e7983 */ /* 0x000ea80000300800 */
[----:B------:R0:W-:Y:S04]  /*133080*/  STL [R1+0x394], R8 ;  /* 0x0003940801007387 */ /* 0x0001e80000100800 */
[----:B0-----:R-:W2:Y:S04]  /*133090*/  LDL.LU R8, [R1+0x58bc] ;  /* 0x0058bc0001087983 */ /* 0x001ea80000300800 */
[----:B------:R-:W2:Y:S04]  /*1330a0*/  LDL.LU R14, [R1+0x5f04] ;  /* 0x005f0400010e7983 */ /* 0x000ea80000300800 */
[----:B------:R0:W-:Y:S04]  /*1330b0*/  STL [R1+0x390], R6 ;  /* 0x0003900601007387 */ /* 0x0001e80000100800 */
[----:B0-----:R-:W2:Y:S01]  /*1330c0*/  LDL.LU R6, [R1+0x5f00] ;  /* 0x005f000001067983 */ /* 0x001ea20000300800 */
[----:B----4-:R-:W-:-:S02]  /*1330d0*/  PRMT R10, R10, 0x5410, R43 ;  /* 0x000054100a0a7816 */ /* 0x010fc4000000002b */
[----:B---3--:R-:W-:-:S03]  /*1330e0*/  PRMT R23, R23, 0x5410, R48 ;  /* 0x0000541017177816 */ /* 0x008fc60000000030 */
[----:B------:R0:W-:Y:S01]  /*1330f0*/  STL [R1+0x5d18], R10 ;  /* 0x005d180a01007387 */ /* 0x0001e20000100800 */
[----:B------:R-:W-:-:S03]  /*133100*/  LOP3.LUT R2, R2, 0xffff, RZ, 0xc0, !PT ;  /* 0x0000ffff02027812 */ /* 0x000fc600078ec0ff */
[----:B------:R1:W-:Y:S04]  /*133110*/  STL [R1+0x1e0], R23 ;  /* 0x0001e01701007387 */ /* 0x0003e80000100800 */
[----:B0-----:R-:W3:Y:S01]  /*133120*/  LDL.LU R10, [R1+0x1b0] ;  /* 0x0001b000010a7983 */ /* 0x001ee20000300800 */
[----:B-1----:R-:W-:-:S04]  /*133130*/  LOP3.LUT R23, R3, 0xffff, RZ, 0xc0, !PT ;  /* 0x0000ffff03177812 */ /* 0x002fc800078ec0ff */
[----:B------:R-:W-:-:S04]  /*133140*/  SHF.R.U32.HI R48, RZ, 0x8, R23 ;  /* 0x00000008ff307819 */ /* 0x000fc80000011617 */
[----:B------:R-:W-:Y:S02]  /*133150*/  LOP3.LUT R48, R48, 0xffff, RZ, 0xc0, !PT ;  /* 0x0000ffff30307812 */ /* 0x000fe400078ec0ff */
[----:B--2---:R-:W-:Y:S02]  /*133160*/  PRMT R14, R14, 0x5410, R46 ;  /* 0x000054100e0e7816 */ /* 0x004fe4000000002e */
[----:B------:R-:W-:Y:S02]  /*133170*/  PRMT R46, R2, 0x3340, R0 ;  /* 0x00003340022e7816 */ /* 0x000fe40000000000 */
[----:B------:R-:W-:-:S04]  /*133180*/  LOP3.LUT R3, R6, 0xffff, RZ, 0xc0, !PT ;  /* 0x0000ffff06037812 */ /* 0x000fc800078ec0ff */
[----:B------:R-:W-:-:S04]  /*133190*/  PRMT R6, R23, 0x3340, R3 ;  /* 0x0000334017067816 */ /* 0x000fc80000000003 */
[----:B------:R-:W-:Y:S02]  /*1331a0*/  PRMT R6, R6, 0x5410, R46 ;  /* 0x0000541006067816 */ /* 0x000fe4000000002e */
[----:B------:R-:W-:Y:S02]  /*1331b0*/  SHF.R.U32.HI R46, RZ, 0x8, R3 ;  /* 0x00000008ff2e7819 */ /* 0x000fe40000011603 */
[----:B------:R-:W-:Y:S02]  /*1331c0*/  SHF.R.U32.HI R2, RZ, 0x8, R2 ;  /* 0x00000008ff027819 */ /* 0x000fe40000011602 */
[----:B------:R-:W-:Y:S01]  /*1331d0*/  LOP3.LUT R46, R46, 0xffff, RZ, 0xc0, !PT ;  /* 0x0000ffff2e2e7812 */ /* 0x000fe200078ec0ff */
[----:B------:R0:W-:Y:S01]  /*1331e0*/  STL [R1+0x5d1c], R6 ;  /* 0x005d1c0601007387 */ /* 0x0001e20000100800 */
[----:B------:R-:W-:Y:S02]  /*1331f0*/  LOP3.LUT R2, R2, 0xffff, RZ, 0xc0, !PT ;  /* 0x0000ffff02027812 */ /* 0x000fe400078ec0ff */
[----:B------:R-:W-:-:S02]  /*133200*/  PRMT R46, R48, 0x3340, R46 ;  /* 0x00003340302e7816 */ /* 0x000fc4000000002e */
[----:B------:R-:W-:Y:S01]  /*133210*/  PRMT R2, R2, 0x3340, R0 ;  /* 0x0000334002027816 */ /* 0x000fe20000000000 */
[----:B0-----:R-:W3:Y:S04]  /*133220*/  LDL.LU R6, [R1+0x80] ;  /* 0x0000800001067983 */ /* 0x001ee80000300800 */
[----:B------:R-:W2:Y:S04]  /*133230*/  LDL.LU R23, [R1+0x74] ;  /* 0x0000740001177983 */ /* 0x000ea80000300800 */
[----:B------:R-:W2:Y:S04]  /*133240*/  LDL.LU R43, [R1+0x1d0] ;  /* 0x0001d000012b7983 */ /* 0x000ea80000300800 */
[----:B------:R-:W4:Y:S04]  /*133250*/  LDL.LU R3, [R1+0x1d18] ;  /* 0x001d180001037983 */ /* 0x000f280000300800 */
[----:B------:R-:W4:Y:S04]  /*133260*/  LDL.LU R48, [R1+0x5efc] ;  /* 0x005efc0001307983 */ /* 0x000f280000300800 */
[----:B------:R0:W-:Y:S04]  /*133270*/  STL [R1+0x38c], R46 ;  /* 0x00038c2e01007387 */ /* 0x0001e80000100800 */
[----:B0-----:R-:W3:Y:S04]  /*133280*/  LDL.LU R46, [R1+0x84] ;  /* 0x00008400012e7983 */ /* 0x001ee80000300800 */
[----:B------:R0:W-:Y:S04]  /*133290*/  STL [R1+0x1f8], R2 ;  /* 0x0001f80201007387 */ /* 0x0001e80000100800 */
[----:B0-----:R-:W3:Y:S02]  /*1332a0*/  LDL.LU R2, [R1+0x5ef8] ;  /* 0x005ef80001027983 */ /* 0x001ee40000300800 */
[----:B---3--:R-:W-:-:S02]  /*1332b0*/  PRMT R46, R2, 0x5410, R46 ;  /* 0x00005410022e7816 */ /* 0x008fc4000000002e */
[----:B------:R-:W3:Y:S04]  /*1332c0*/  LDL.LU R2, [R1+0x5ef4] ;  /* 0x005ef40001027983 */ /* 0x000ee80000300800 */
[----:B------:R0:W-:Y:S01]  /*1332d0*/  STL [R1+0x1ec], R46 ;  /* 0x0001ec2e01007387 */ /* 0x0001e20000100800 */
[----:B------:R-:W-:Y:S02]  /*1332e0*/  LOP3.LUT R8, R8, 0xffff, RZ, 0xc0, !PT ;  /* 0x0000ffff08087812 */ /* 0x000fe400078ec0ff */
[----:B0-----:R-:W-:Y:S02]  /*1332f0*/  PRMT R46, R10, 0x5410, R6 ;  /* 0x000054100a2e7816 */ /* 0x001fe40000000006 */
[----:B------:R-:W4:Y:S04]  /*133300*/  LDL.LU R6, [R1+0x7e8] ;  /* 0x0007e80001067983 */ /* 0x000f280000300800 */
[----:B------:R-:W4:Y:S04]  /*133310*/  LDL.LU R10, [R1+0x75c] ;  /* 0x00075c00010a7983 */ /* 0x000f280000300800 */
[----:B------:R0:W-:Y:S02]  /*133320*/  STL [R1+0x7a4], R46 ;  /* 0x0007a42e01007387 */ /* 0x0001e40000100800 */
[----:B0-----:R-:W-:-:S02]  /*133330*/  PRMT R46, R9, 0x5410, R4 ;  /* 0x00005410092e7816 */ /* 0x001fc40000000004 */
[----:B------:R-:W-:Y:S01]  /*133340*/  LOP3.LUT R9, R45, 0xffff, RZ, 0xc0, !PT ;  /* 0x0000ffff2d097812 */ /* 0x000fe200078ec0ff */
[----:B------:R-:W4:Y:S04]  /*133350*/  LDL.LU R4, [R1+0x1d3c] ;  /* 0x001d3c0001047983 */ /* 0x000f280000300800 */
[----:B------:R0:W-:Y:S02]  /*133360*/  STL [R1+0x7a0], R46 ;  /* 0x0007a02e01007387 */ /* 0x0001e40000100800 */
[----:B0-----:R-:W-:Y:S02]  /*133370*/  PRMT R46, R8, 0x3340, R0 ;  /* 0x00003340082e7816 */ /* 0x001fe40000000000 */
[----:B---3--:R-:W-:-:S04]  /*133380*/  LOP3.LUT R45, R2, 0xffff, RZ, 0xc0, !PT ;  /* 0x0000ffff022d7812 */ /* 0x008fc800078ec0ff */
[----:B------:R-:W-:-:S04]  /*133390*/  PRMT R2, R9, 0x3340, R45 ;  /* 0x0000334009027816 */ /* 0x000fc8000000002d */
[----:B------:R-:W-:Y:S02]  /*1333a0*/  PRMT R2, R2, 0x5410, R46 ;  /* 0x0000541002027816 */ /* 0x000fe4000000002e */
[----:B------:R-:W-:-:S03]  /*1333b0*/  SHF.R.U32.HI R46, RZ, 0x8, R50 ;  /* 0x00000008ff2e7819 */ /* 0x000fc60000011632 */
[----:B------:R0:W-:Y:S01]  /*1333c0*/  STL [R1+0x5d20], R2 ;  /* 0x005d200201007387 */ /* 0x0001e20000100800 */
[----:B------:R-:W-:Y:S02]  /*1333d0*/  SHF.R.U32.HI R9, RZ, 0x8, R9 ;  /* 0x00000008ff097819 */ /* 0x000fe40000011609 */
[----:B------:R-:W-:Y:S02]  /*1333e0*/  LOP3.LUT R46, R46, 0xffff, RZ, 0xc0, !PT ;  /* 0x0000ffff2e2e7812 */ /* 0x000fe400078ec0ff */
[----:B------:R-:W-:Y:S02]  /*1333f0*/  LOP3.LUT R50, R9, 0xffff, RZ, 0xc0, !PT ;  /* 0x0000ffff09327812 */ /* 0x000fe400078ec0ff */
[----:B0-----:R-:W-:Y:S02]  /*133400*/  SHF.R.U32.HI R2, RZ, 0x8, R45 ;  /* 0x00000008ff027819 */ /* 0x001fe4000001162d */
[----:B------:R-:W-:Y:S02]  /*133410*/  PRMT R9, R46, 0x3340, R0 ;  /* 0x000033402e097816 */ /* 0x000fe40000000000 */
[----:B------:R-:W-:-:S02]  /*133420*/  LOP3.LUT R45, R2, 0xffff, RZ, 0xc0, !PT ;  /* 0x0000ffff022d7812 */ /* 0x000fc400078ec0ff */
[----:B------:R-:W3:Y:S04]  /*133430*/  LDL.LU R2, [R1+0x1cec] ;  /* 0x001cec0001027983 */ /* 0x000ee80000300800 */
[----:B------:R-:W4:Y:S01]  /*133440*/  LDL.LU R46, [R1+0x7e4] ;  /* 0x0007e400012e7983 */ /* 0x000f220000300800 */
[----:B------:R-:W-:-:S03]  /*133450*/  PRMT R50, R50, 0x3340, R45 ;  /* 0x0000334032327816 */ /* 0x000fc6000000002d */
[----:B------:R0:W-:Y:S04]  /*133460*/  STL [R1+0x1f0], R9 ;  /* 0x0001f00901007387 */ /* 0x0001e80000100800 */
[----:B0-----:R-:W3:Y:S04]  /*133470*/  LDL.LU R9, [R1+0x1cd8] ;  /* 0x001cd80001097983 */ /* 0x001ee80000300800 */
[----:B------:R-:W3:Y:S04]  /*133480*/  LDL.LU R45, [R1+0x5ef0] ;  /* 0x005ef000012d7983 */ /* 0x000ee80000300800 */
[----:B------:R0:W-:Y:S04]  /*133490*/  STL [R1+0x388], R50 ;  /* 0x0003883201007387 */ /* 0x0001e80000100800 */
[----:B0-----:R-:W3:Y:S01]  /*1334a0*/  LDL.LU R50, [R1+0x5eec] ;  /* 0x005eec0001327983 */ /* 0x001ee20000300800 */
[----:B--2---:R-:W-:-:S03]  /*1334b0*/  PRMT R43, R43, 0x5410, R23 ;  /* 0x000054102b2b7816 */ /* 0x004fc60000000017 */
[----:B------:R-:W2:Y:S04]  /*1334c0*/  LDL.LU R23, [R1+0x5ee8] ;  /* 0x005ee80001177983 */ /* 0x000ea80000300800 */
[----:B------:R0:W-:Y:S04]  /*1334d0*/  STL [R1+0x79c], R43 ;  /* 0x00079c2b01007387 */ /* 0x0001e80000100800 */
[----:B0-----:R-:W2:Y:S01]  /*1334e0*/  LDL.LU R43, [R1+0x5ee4] ;  /* 0x005ee400012b7983 */ /* 0x001ea20000300800 */
[----:B----4-:R-:W-:-:S04]  /*1334f0*/  LOP3.LUT R46, R46, 0xffff, RZ, 0xc0, !PT ;  /* 0x0000ffff2e2e7812 */ /* 0x010fc800078ec0ff */
[--C-:B------:R-:W-:Y:S02]  /*133500*/  PRMT R3, R3, 0x4210, R46.reuse ;  /* 0x0000421003037816 */ /* 0x100fe4000000002e */
[----:B------:R-:W-:Y:S02]  /*133510*/  PRMT R48, R48, 0x5210, R46 ;  /* 0x0000521030307816 */ /* 0x000fe4000000002e */
[----:B------:R-:W-:Y:S01]  /*133520*/  SHF.R.U32.HI R46, RZ, 0x8, R8 ;  /* 0x00000008ff2e7819 */ /* 0x000fe20000011608 */
[----:B------:R0:W-:Y:S03]  /*133530*/  STL [R1+0x710], R3 ;  /* 0x0007100301007387 */ /* 0x0001e60000100800 */
[----:B------:R-:W-:Y:S01]  /*133540*/  LOP3.LUT R46, R46, 0xffff, RZ, 0xc0, !PT ;  /* 0x0000ffff2e2e7812 */ /* 0x000fe200078ec0ff */
[----:B0-----:R-:W4:Y:S03]  /*133550*/  LDL.LU R3, [R1+0x5ee0] ;  /* 0x005ee00001037983 */ /* 0x001f260000300800 */
[----:B------:R-:W-:Y:S01]  /*133560*/  PRMT R46, R46, 0x3340, R0 ;  /* 0x000033402e2e7816 */ /* 0x000fe20000000000 */
[----:B------:R-:W4:Y:S04]  /*133570*/  LDL.LU R8, [R1+0x5edc] ;  /* 0x005edc0001087983 */ /* 0x000f280000300800 */
[----:B------:R0:W-:Y:S02]  /*133580*/  STL [R1+0x6b0], R48 ;  /* 0x0006b03001007387 */ /* 0x0001e40000100800 */
[----:B0-----:R-:W-:-:S02]  /*133590*/  SHF.R.U32.HI R48, RZ, 0x8, R52 ;  /* 0x00000008ff307819 */ /* 0x001fc40000011634 */
[----:B------:R-:W4:Y:S02]  /*1335a0*/  LDL.LU R52, [R1+0x5ed8] ;  /* 0x005ed80001347983 */ /* 0x000f240000300800 */
[----:B------:R-:W-:Y:S02]  /*1335b0*/  LOP3.LUT R48, R48, 0xffff, RZ, 0xc0, !PT ;  /* 0x0000ffff30307812 */ /* 0x000fe400078ec0ff */
[----:B------:R0:W-:Y:S02]  /*1335c0*/  STL [R1+0x1e8], R46 ;  /* 0x0001e82e01007387 */ /* 0x0001e40000100800 */
[----:B------:R-:W-:Y:S02]  /*1335d0*/  PRMT R48, R48, 0x3340, R0 ;  /* 0x0000334030307816 */ /* 0x000fe40000000000 */
[----:B0-----:R-:W-:-:S03]  /*1335e0*/  LOP3.LUT R46, R6, 0xffff, RZ, 0xc0, !PT ;  /* 0x0000ffff062e7812 */ /* 0x001fc600078ec0ff */
[----:B------:R0:W-:Y:S01]  /*1335f0*/  STL [R1+0x1e4], R48 ;  /* 0x0001e43001007387 */ /* 0x0001e20000100800 */
[----:B------:R-:W-:-:S03]  /*133600*/  PRMT R4, R4, 0x4210, R46 ;  /* 0x0000421004047816 */ /* 0x000fc6000000002e */
[----:B------:R-:W2:Y:S01]  /*133610*/  LDL.LU R6, [R1+0x7f0] ;  /* 0x0007f00001067983 */ /* 0x000ea20000300800 */
[----:B---3--:R-:W-:Y:S02]  /*133620*/  PRMT R50, R50, 0x5210, R46 ;  /* 0x0000521032327816 */ /* 0x008fe4000000002e */
[----:B0-----:R-:W-:Y:S02]  /*133630*/  LOP3.LUT R48, R10, 0xffff, RZ, 0xc0, !PT ;  /* 0x0000ffff0a307812 */ /* 0x001fe400078ec0ff */
[----:B------:R-:W3:Y:S04]  /*133640*/  LDL.LU R10, [R1+0x1cd4] ;  /* 0x001cd400010a7983 */ /* 0x000ee80000300800 */
[----:B------:R0:W-:Y:S04]  /*133650*/  STL [R1+0x714], R4 ;  /* 0x0007140401007387 */ /* 0x0001e80000100800 */
[----:B0-----:R-:W4:Y:S04]  /*133660*/  LDL.LU R4, [R1+0x1cc4] ;  /* 0x001cc40001047983 */ /* 0x001f280000300800 */
[----:B------:R-:W2:Y:S04]  /*133670*/  LDL.LU R46, [R1+0x1d14] ;  /* 0x001d1400012e7983 */ /* 0x000ea80000300800 */
[----:B------:R0:W-:Y:S04]  /*133680*/  STL [R1+0x6b4], R50 ;  /* 0x0006b43201007387 */ /* 0x0001e80000100800 */
[----:B0-----:R-:W3:Y:S01]  /*133690*/  LDL.LU R50, [R1+0x5840] ;  /* 0x0058400001327983 */ /* 0x001ee20000300800 */
[----:B--2---:R-:W-:-:S02]  /*1336a0*/  PRMT R46, R46, 0x4210, R48 ;  /* 0x000042102e2e7816 */ /* 0x004fc40000000030 */
[----:B------:R-:W-:Y:S02]  /*1336b0*/  PRMT R48, R49, 0x5210, R48 ;  /* 0x0000521031307816 */ /* 0x000fe40000000030 */
[----:B------:R-:W2:Y:S04]  /*1336c0*/  LDL.LU R49, [R1+0x5844] ;  /* 0x0058440001317983 */ /* 0x000ea80000300800 */
[----:B------:R0:W-:Y:S04]  /*1336d0*/  STL [R1+0x718], R46 ;  /* 0x0007182e01007387 */ /* 0x0001e80000100800 */
[----:B------:R1:W-:Y:S01]  /*1336e0*/  STL [R1+0x6b8], R48 ;  /* 0x0006b83001007387 */ /* 0x0003e20000100800 */
[----:B0-----:R-:W-:-:S03]  /*1336f0*/  SHF.R.U32.HI R46, RZ, 0x8, R39 ;  /* 0x00000008ff2e7819 */ /* 0x001fc60000011627 */
[----:B------:R-:W4:Y:S01]  /*133700*/  LDL.LU R39, [R1+0x5ed4] ;  /* 0x005ed40001277983 */ /* 0x000f220000300800 */
[----:B------:R-:W-:Y:S02]  /*133710*/  LOP3.LUT R46, R46, 0xffff, RZ, 0xc0, !PT ;  /* 0x0000ffff2e2e7812 */ /* 0x000fe400078ec0ff */
[----:B-1----:R-:W-:Y:S02]  /*133720*/  SHF.R.U32.HI R48, RZ, 0x8, R18 ;  /* 0x00000008ff307819 */ /* 0x002fe40000011612 */
[----:B------:R-:W-:Y:S01]  /*133730*/  PRMT R46, R46, 0x3340, R0 ;  /* 0x000033402e2e7816 */ /* 0x000fe20000000000 */
[----:B------:R-:W4:Y:S01]  /*133740*/  LDL.LU R18, [R1+0x5ed0] ;  /* 0x005ed00001127983 */ /* 0x000f220000300800 */
[----:B------:R-:W-:-:S03]  /*133750*/  LOP3.LUT R48, R48, 0xffff, RZ, 0xc0, !PT ;  /* 0x0000ffff30307812 */ /* 0x000fc600078ec0ff */
[----:B------:R-:W-:Y:S01]  /*133760*/  STL [R1+0x1dc], R46 ;  /* 0x0001dc2e01007387 */ /* 0x000fe20000100800 */
[----:B------:R-:W-:-:S05]  /*133770*/  PRMT R48, R48, 0x3340, R0 ;  /* 0x0000334030307816 */ /* 0x000fca0000000000 */
[----:B------:R3:W-:Y:S02]  /*133780*/  STL [R1+0x1d8], R48 ;  /* 0x0001d83001007387 */ /* 0x0007e40000100800 */
[----:B---3--:R-:W-:-:S04]  /*133790*/  LOP3.LUT R48, R50, 0xffff, RZ, 0xc0, !PT ;  /* 0x0000ffff32307812 */ /* 0x008fc800078ec0ff */
[----:B------:R-:W-:Y:S02]  /*1337a0*/  PRMT R9, R9, 0x4210, R48 ;  /* 0x0000421009097816 */ /* 0x000fe40000000030 */
[----:B--2---:R-:W-:-:S04]  /*1337b0*/  LOP3.LUT R46, R49, 0xffff, RZ, 0xc0, !PT ;  /* 0x0000ffff312e7812 */ /* 0x004fc800078ec0ff */
[--C-:B------:R-:W-:Y:S02]  /*1337c0*/  PRMT R49, R2, 0x4210, R46.reuse ;  /* 0x0000421002317816 */ /* 0x100fe4000000002e */
[----:B------:R-:W-:Y:S02]  /*1337d0*/  PRMT R2, R51, 0x5210, R46 ;  /* 0x0000521033027816 */ /* 0x000fe4000000002e */
[----:B------:R-:W-:Y:S01]  /*1337e0*/  SHF.R.U32.HI R46, RZ, 0x8, R5 ;  /* 0x00000008ff2e7819 */ /* 0x000fe20000011605 */
[----:B------:R-:W-:Y:S04]  /*1337f0*/  STL [R1+0x700], R49 ;  /* 0x0007003101007387 */ /* 0x000fe80000100800 */
[----:B------:R-:W2:Y:S01]  /*133800*/  LDL.LU R51, [R1+0x1ca8] ;  /* 0x001ca80001337983 */ /* 0x000ea20000300800 */
[----:B------:R-:W-:-:S03]  /*133810*/  LOP3.LUT R46, R46, 0xffff, RZ, 0xc0, !PT ;  /* 0x0000ffff2e2e7812 */ /* 0x000fc600078ec0ff */
[----:B------:R0:W-:Y:S04]  /*133820*/  STL [R1+0x6a0], R2 ;  /* 0x0006a00201007387 */ /* 0x0001e80000100800 */
[----:B------:R1:W-:Y:S01]  /*133830*/  STL [R1+0x704], R9 ;  /* 0x0007040901007387 */ /* 0x0003e20000100800 */
[----:B0-----:R-:W-:-:S03]  /*133840*/  PRMT R2, R20, 0x5210, R48 ;  /* 0x0000521014027816 */ /* 0x001fc60000000030 */
[----:B------:R-:W3:Y:S01]  /*133850*/  LDL.LU R20, [R1+0x5ecc] ;  /* 0x005ecc0001147983 */ /* 0x000ee20000300800 */
[----:B------:R-:W-:-:S03]  /*133860*/  PRMT R46, R46, 0x3340, R0 ;  /* 0x000033402e2e7816 */ /* 0x000fc60000000000 */
[----:B------:R-:W3:Y:S01]  /*133870*/  LDL.LU R50, [R1+0x1ca4] ;  /* 0x001ca40001327983 */ /* 0x000ee20000300800 */
[----:B------:R-:W-:-:S03]  /*133880*/  SHF.R.U32.HI R48, RZ, 0x8, R45 ;  /* 0x00000008ff307819 */ /* 0x000fc6000001162d */
[----:B------:R0:W-:Y:S04]  /*133890*/  STL [R1+0x6a4], R2 ;  /* 0x0006a40201007387 */ /* 0x0001e80000100800 */
[----:B------:R-:W3:Y:S04]  /*1338a0*/  LDL.LU R5, [R1+0x5ec8] ;  /* 0x005ec80001057983 */ /* 0x000ee80000300800 */
[----:B-1----:R-:W3:Y:S04]  /*1338b0*/  LDL.LU R9, [R1+0x59e8] ;  /* 0x0059e80001097983 */ /* 0x002ee80000300800 */
[----:B------:R-:W3:Y:S04]  /*1338c0*/  LDL.LU R45, [R1+0x5ec4] ;  /* 0x005ec400012d7983 */ /* 0x000ee80000300800 */
[----:B------:R-:W3:Y:S04]  /*1338d0*/  LDL.LU R49, [R1+0x58dc] ;  /* 0x0058dc0001317983 */ /* 0x000ee80000300800 */
[----:B0-----:R-:W3:Y:S04]  /*1338e0*/  LDL.LU R2, [R1+0x5954] ;  /* 0x0059540001027983 */ /* 0x001ee80000300800 */
[----:B------:R0:W-:Y:S04]  /*1338f0*/  STL [R1+0x1d4], R46 ;  /* 0x0001d42e01007387 */ /* 0x0001e80000100800 */
[----:B0-----:R-:W4:Y:S01]  /*133900*/  LDL.LU R46, [R1+0x5810] ;  /* 0x00581000012e7983 */ /* 0x001f220000300800 */
[----:B------:R-:W-:-:S04]  /*133910*/  LOP3.LUT R48, R48, 0xffff, RZ, 0xc0, !PT ;  /* 0x0000ffff30307812 */ /* 0x000fc800078ec0ff */
[----:B------:R-:W-:-:S05]  /*133920*/  PRMT R48, R48, 0x3340, R0 ;  /* 0x0000334030307816 */ /* 0x000fca0000000000 */
[----:B------:R0:W-:Y:S02]  /*133930*/  STL [R1+0x1d0], R48 ;  /* 0x0001d03001007387 */ /* 0x0001e40000100800 */
[----:B0-----:R-:W-:Y:S02]  /*133940*/  LOP3.LUT R48, R6, 0xffff, RZ, 0xc0, !PT ;  /* 0x0000ffff06307812 */ /* 0x001fe400078ec0ff */
[----:B----4-:R-:W-:-:S04]  /*133950*/  LOP3.LUT R46, R46, 0xffff, RZ, 0xc0, !PT ;  /* 0x0000ffff2e2e7812 */ /* 0x010fc800078ec0ff */
[--C-:B------:R-:W-:Y:S02]  /*133960*/  PRMT R6, R10, 0x4210, R46.reuse ;  /* 0x000042100a067816 */ /* 0x100fe4000000002e */
[----:B------:R-:W-:Y:S02]  /*133970*/  PRMT R10, R26, 0x5210, R46 ;  /* 0x000052101a0a7816 */ /* 0x000fe4000000002e */
[----:B------:R-:W4:Y:S01]  /*133980*/  LDL.LU R26, [R1+0x5ec0] ;  /* 0x005ec000011a7983 */ /* 0x000f220000300800 */
[----:B------:R-:W-:-:S03]  /*133990*/  SHF.R.U32.HI R46, RZ, 0x8, R23 ;  /* 0x00000008ff2e7819 */ /* 0x000fc60000011617 */
[----:B------:R0:W-:Y:S01]  /*1339a0*/  STL [R1+0x708], R6 ;  /* 0x0007080601007387 */ /* 0x0001e20000100800 */
[----:B------:R-:W-:-:S03]  /*1339b0*/  LOP3.LUT R46, R46, 0xffff, RZ, 0xc0, !PT ;  /* 0x0000ffff2e2e7812 */ /* 0x000fc600078ec0ff */
[----:B------:R-:W-:Y:S01]  /*1339c0*/  STL [R1+0x6a8], R10 ;  /* 0x0006a80a01007387 */ /* 0x000fe20000100800 */
[--C-:B0-----:R-:W-:Y:S02]  /*1339d0*/  PRMT R6, R4, 0x4210, R48.reuse ;  /* 0x0000421004067816 */ /* 0x101fe40000000030 */
[----:B------:R-:W-:Y:S02]  /*1339e0*/  PRMT R4, R13, 0x5210, R48 ;  /* 0x000052100d047816 */ /* 0x000fe40000000030 */
[----:B------:R-:W4:Y:S01]  /*1339f0*/  LDL.LU R13, [R1+0x5854] ;  /* 0x00585400010d7983 */ /* 0x000f220000300800 */
[----:B------:R-:W-:-:S03]  /*133a00*/  SHF.R.U32.HI R48, RZ, 0x8, R43 ;  /* 0x00000008ff307819 */ /* 0x000fc6000001162b */
[----:B------:R0:W-:Y:S04]  /*133a10*/  STL [R1+0x6f0], R6 ;  /* 0x0006f00601007387 */ /* 0x0001e80000100800 */
[----:B------:R1:W-:Y:S01]  /*133a20*/  STL [R1+0x690], R4 ;  /* 0x0006900401007387 */ /* 0x0003e20000100800 */
[----:B------:R-:W-:-:S03]  /*133a30*/  LOP3.LUT R48, R48, 0xffff, RZ, 0xc0, !PT ;  /* 0x0000ffff30307812 */ /* 0x000fc600078ec0ff */
[----:B------:R-:W4:Y:S01]  /*133a40*/  LDL.LU R23, [R1+0x5ebc] ;  /* 0x005ebc0001177983 */ /* 0x000f220000300800 */
[----:B0-----:R-:W-:-:S03]  /*133a50*/  PRMT R6, R46, 0x3340, R0 ;  /* 0x000033402e067816 */ /* 0x001fc60000000000 */
[----:B------:R-:W4:Y:S04]  /*133a60*/  LDL.LU R10, [R1+0x1c98] ;  /* 0x001c9800010a7983 */ /* 0x000f280000300800 */
[----:B-1----:R-:W4:Y:S04]  /*133a70*/  LDL.LU R4, [R1+0x585c] ;  /* 0x00585c0001047983 */ /* 0x002f280000300800 */
[----:B------:R-:W2:Y:S04]  /*133a80*/  LDL.LU R46, [R1+0x7fc] ;  /* 0x0007fc00012e7983 */ /* 0x000ea80000300800 */
[----:B------:R-:W4:Y:S04]  /*133a90*/  LDL.LU R43, [R1+0x1c74] ;  /* 0x001c7400012b7983 */ /* 0x000f280000300800 */
[----:B------:R0:W-:Y:S02]  /*133aa0*/  STL [R1+0x1cc], R6 ;  /* 0x0001cc0601007387 */ /* 0x0001e40000100800 */
[----:B0-----:R-:W-:-:S02]  /*133ab0*/  PRMT R6, R48, 0x3340, R0 ;  /* 0x0000334030067816 */ /* 0x001fc40000000000 */
[----:B------:R-:W3:Y:S04]  /*133ac0*/  LDL.LU R48, [R1+0x784] ;  /* 0x0007840001307983 */ /* 0x000ee80000300800 */
[----:B------:R0:W-:Y:S01]  /*133ad0*/  STL [R1+0x5d24], R6 ;  /* 0x005d240601007387 */ /* 0x0001e20000100800 */
[----:B--2---:R-:W-:-:S04]  /*133ae0*/  LOP3.LUT R46, R46, 0xffff, RZ, 0xc0, !PT ;  /* 0x0000ffff2e2e7812 */ /* 0x004fc800078ec0ff */
[--C-:B0-----:R-:W-:Y:S02]  /*133af0*/  PRMT R6, R51, 0x4210, R46.reuse ;  /* 0x0000421033067816 */ /* 0x101fe4000000002e */
[----:B------:R-:W-:Y:S02]  /*133b00*/  PRMT R51, R7, 0x5210, R46 ;  /* 0x0000521007337816 */ /* 0x000fe4000000002e */
[----:B------:R-:W2:Y:S04]  /*133b10*/  LDL.LU R7, [R1+0x5eb8] ;  /* 0x005eb80001077983 */ /* 0x000ea80000300800 */
[----:B------:R-:W-:Y:S04]  /*133b20*/  STL [R1+0x6f4], R6 ;  /* 0x0006f40601007387 */ /* 0x000fe80000100800 */
[----:B------:R0:W-:Y:S01]  /*133b30*/  STL [R1+0x694], R51 ;  /* 0x0006943301007387 */ /* 0x0001e20000100800 */
[----:B---3--:R-:W-:-:S04]  /*133b40*/  LOP3.LUT R48, R48, 0xffff, RZ, 0xc0, !PT ;  /* 0x0000ffff30307812 */ /* 0x008fc800078ec0ff */
[--C-:B------:R-:W-:Y:S02]  /*133b50*/  PRMT R46, R50, 0x4210, R48.reuse ;  /* 0x00004210322e7816 */ /* 0x100fe40000000030 */
[----:B0-----:R-:W-:Y:S02]  /*133b60*/  LOP3.LUT R51, R49, 0xffff, RZ, 0xc0, !PT ;  /* 0x0000ffff31337812 */ /* 0x001fe400078ec0ff */
[----:B------:R-:W-:Y:S02]  /*133b70*/  LOP3.LUT R50, R9, 0xffff, RZ, 0xc0, !PT ;  /* 0x0000ffff09327812 */ /* 0x000fe400078ec0ff */
[----:B------:R-:W-:Y:S02]  /*133b80*/  LOP3.LUT R49, R2, 0xffff, RZ, 0xc0, !PT ;  /* 0x0000ffff02317812 */ /* 0x000fe400078ec0ff */
[----:B------:R-:W-:Y:S02]  /*133b90*/  PRMT R6, R27, 0x5210, R48 ;  /* 0x000052101b067816 */ /* 0x000fe40000000030 */
[----:B------:R-:W3:Y:S01]  /*133ba0*/  LDL.LU R27, [R1+0x5eb4] ;  /* 0x005eb400011b7983 */ /* 0x000ee20000300800 */
[----:B------:R-:W-:-:S03]  /*133bb0*/  PRMT R48, R50, 0x3340, R49 ;  /* 0x0000334032307816 */ /* 0x000fc60000000031 */
[----:B------:R0:W-:Y:S04]  /*133bc0*/  STL [R1+0x6f8], R46 ;  /* 0x0006f82e01007387 */ /* 0x0001e80000100800 */
[----:B------:R-:W2:Y:S01]  /*133bd0*/  LDL.LU R9, [R1+0x5820] ;  /* 0x0058200001097983 */ /* 0x000ea20000300800 */
[----:B0-----:R-:W-:-:S03]  /*133be0*/  PRMT R46, R51, 0x3340, R0 ;  /* 0x00003340332e7816 */ /* 0x001fc60000000000 */
[----:B------:R0:W-:Y:S01]  /*133bf0*/  STL [R1+0x698], R6 ;  /* 0x0006980601007387 */ /* 0x0001e20000100800 */
[----:B------:R-:W-:Y:S02]  /*133c00*/  PRMT R46, R48, 0x5410, R46 ;  /* 0x00005410302e7816 */ /* 0x000fe4000000002e */
[----:B------:R-:W-:Y:S01]  /*133c10*/  SHF.R.U32.HI R48, RZ, 0x8, R50 ;  /* 0x00000008ff307819 */ /* 0x000fe20000011632 */
[----:B0-----:R-:W3:Y:S04]  /*133c20*/  LDL.LU R6, [R1+0x1a00] ;  /* 0x001a000001067983 */ /* 0x001ee80000300800 */
[----:B------:R-:W3:Y:S04]  /*133c30*/  LDL.LU R2, [R1+0x1c08] ;  /* 0x001c080001027983 */ /* 0x000ee80000300800 */
[----:B------:R0:W-:Y:S04]  /*133c40*/  STL [R1+0x520], R46 ;  /* 0x0005202e01007387 */ /* 0x0001e80000100800 */
[----:B------:R-:W3:Y:S01]  /*133c50*/  LDL.LU R50, [R1+0x1c3c] ;  /* 0x001c3c0001327983 */ /* 0x000ee20000300800 */
[----:B------:R-:W-:-:S02]  /*133c60*/  LOP3.LUT R48, R48, 0xffff, RZ, 0xc0, !PT ;  /* 0x0000ffff30307812 */ /* 0x000fc400078ec0ff */
[----:B0-----:R-:W-:-:S04]  /*133c70*/  SHF.R.U32.HI R46, RZ, 0x8, R49 ;  /* 0x00000008ff2e7819 */ /* 0x001fc80000011631 */
[----:B------:R-:W-:Y:S02]  /*133c80*/  LOP3.LUT R46, R46, 0xffff, RZ, 0xc0, !PT ;  /* 0x0000ffff2e2e7812 */ /* 0x000fe400078ec0ff */
[----:B----4-:R-:W-:Y:S02]  /*133c90*/  LOP3.LUT R49, R13, 0xffff, RZ, 0xc0, !PT ;  /* 0x0000ffff0d317812 */ /* 0x010fe400078ec0ff */
[----:B------:R-:W-:-:S05]  /*133ca0*/  PRMT R13, R48, 0x3340, R46 ;  /* 0x00003340300d7816 */ /* 0x000fca000000002e */
[----:B------:R0:W-:Y:S01]  /*133cb0*/  STL [R1+0x5d28], R13 ;  /* 0x005d280d01007387 */ /* 0x0001e20000100800 */
[----:B------:R-:W-:Y:S02]  /*133cc0*/  LOP3.LUT R46, R4, 0xffff, RZ, 0xc0, !PT ;  /* 0x0000ffff042e7812 */ /* 0x000fe400078ec0ff */
[--C-:B0-----:R-:W-:Y:S02]  /*133cd0*/  PRMT R13, R10, 0x4210, R49.reuse ;  /* 0x000042100a0d7816 */ /* 0x101fe40000000031 */
[----:B------:R-:W-:Y:S02]  /*133ce0*/  PRMT R10, R15, 0x5210, R49 ;  /* 0x000052100f0a7816 */ /* 0x000fe40000000031 */
[----:B------:R-:W4:Y:S04]  /*133cf0*/  LDL.LU R15, [R1+0x1a08] ;  /* 0x001a0800010f7983 */ /* 0x000f280000300800 */
[----:B------:R0:W-:Y:S04]  /*133d00*/  STL [R1+0x6e0], R13 ;  /* 0x0006e00d01007387 */ /* 0x0001e80000100800 */
[----:B------:R1:W-:Y:S01]  /*133d10*/  STL [R1+0x680], R10 ;  /* 0x0006800a01007387 */ /* 0x0003e20000100800 */
[----:B0-----:R-:W-:-:S03]  /*133d20*/  PRMT R13, R43, 0x4210, R46 ;  /* 0x000042102b0d7816 */ /* 0x001fc6000000002e */
[----:B-1----:R-:W4:Y:S04]  /*133d30*/  LDL.LU R10, [R1+0x1c04] ;  /* 0x001c0400010a7983 */ /* 0x002f280000300800 */
[----:B------:R-:W4:Y:S01]  /*133d40*/  LDL.LU R43, [R1+0x7a8] ;  /* 0x0007a800012b7983 */ /* 0x000f220000300800 */
[----:B------:R-:W-:-:S03]  /*133d50*/  PRMT R4, R30, 0x5210, R46 ;  /* 0x000052101e047816 */ /* 0x000fc6000000002e */
[----:B------:R-:W-:Y:S04]  /*133d60*/  STL [R1+0x6e4], R13 ;  /* 0x0006e40d01007387 */ /* 0x000fe80000100800 */
[----:B------:R-:W4:Y:S01]  /*133d70*/  LDL.LU R30, [R1+0x1bf4] ;  /* 0x001bf400011e7983 */ /* 0x000f220000300800 */
[----:B------:R-:W-:Y:S02]  /*133d80*/  SHF.R.U32.HI R51, RZ, 0x8, R51 ;  /* 0x00000008ff337819 */ /* 0x000fe40000011633 */
[----:B------:R-:W-:Y:S02]  /*133d90*/  SHF.R.U32.HI R48, RZ, 0x8, R3 ;  /* 0x00000008ff307819 */ /* 0x000fe40000011603 */
[----:B------:R-:W-:Y:S01]  /*133da0*/  LOP3.LUT R46, R51, 0xffff, RZ, 0xc0, !PT ;  /* 0x0000ffff332e7812 */ /* 0x000fe200078ec0ff */
[----:B------:R0:W-:Y:S04]  /*133db0*/  STL [R1+0x684], R4 ;  /* 0x0006840401007387 */ /* 0x0001e80000100800 */
[----:B------:R-:W4:Y:S01]  /*133dc0*/  LDL.LU R3, [R1+0x5eb0] ;  /* 0x005eb00001037983 */ /* 0x000f220000300800 */
[----:B0-----:R-:W-:-:S02]  /*133dd0*/  PRMT R4, R46, 0x3340, R0 ;  /* 0x000033402e047816 */ /* 0x001fc40000000000 */
[----:B------:R-:W-:-:S03]  /*133de0*/  LOP3.LUT R46, R48, 0xffff, RZ, 0xc0, !PT ;  /* 0x0000ffff302e7812 */ /* 0x000fc600078ec0ff */
[----:B------:R0:W-:Y:S01]  /*133df0*/  STL [R1+0x5d2c], R4 ;  /* 0x005d2c0401007387 */ /* 0x0001e20000100800 */
[----:B--2---:R-:W-:Y:S02]  /*133e00*/  LOP3.LUT R48, R9, 0xffff, RZ, 0xc0, !PT ;  /* 0x0000ffff09307812 */ /* 0x004fe400078ec0ff */
[----:B------:R-:W-:Y:S02]  /*133e10*/  PRMT R9, R46, 0x3340, R0 ;  /* 0x000033402e097816 */ /* 0x000fe40000000000 */
[----:B0-----:R-:W-:-:S03]  /*133e20*/  PRMT R4, R34, 0x5210, R48 ;  /* 0x0000521022047816 */ /* 0x001fc60000000030 */
[----:B------:R3:W-:Y:S04]  /*133e30*/  STL [R1+0x5d30], R9 ;  /* 0x005d300901007387 */ /* 0x0007e80000100800 */
[----:B------:R-:W2:Y:S01]  /*133e40*/  LDL.LU R34, [R1+0x5eac] ;  /* 0x005eac0001227983 */ /* 0x000ea20000300800 */
[----:B---3--:R-:W-:Y:S02]  /*133e50*/  PRMT R9, R50, 0x4210, R48 ;  /* 0x0000421032097816 */ /* 0x008fe40000000030 */
[----:B------:R-:W-:-:S03]  /*133e60*/  SHF.R.U32.HI R48, RZ, 0x8, R8 ;  /* 0x00000008ff307819 */ /* 0x000fc60000011608 */
[----:B------:R-:W-:Y:S04]  /*133e70*/  STL [R1+0x6e8], R9 ;  /* 0x0006e80901007387 */ /* 0x000fe80000100800 */
[----:B------:R0:W-:Y:S04]  /*133e80*/  STL [R1+0x688], R4 ;  /* 0x0006880401007387 */ /* 0x0001e80000100800 */
[----:B------:R-:W3:Y:S01]  /*133e90*/  LDL.LU R8, [R1+0x5880] ;  /* 0x0058800001087983 */ /* 0x000ee20000300800 */
[----:B------:R-:W-:-:S04]  /*133ea0*/  LOP3.LUT R46, R6, 0xffff, RZ, 0xc0, !PT ;  /* 0x0000ffff062e7812 */ /* 0x000fc800078ec0ff */
[--C-:B0-----:R-:W-:Y:S02]  /*133eb0*/  PRMT R4, R2, 0x4210, R46.reuse ;  /* 0x0000421002047816 */ /* 0x101fe4000000002e */
[----:B------:R-:W-:Y:S02]  /*133ec0*/  PRMT R2, R32, 0x5210, R46 ;  /* 0x0000521020027816 */ /* 0x000fe4000000002e */
[----:B------:R-:W2:Y:S04]  /*133ed0*/  LDL.LU R32, [R1+0x5ea8] ;  /* 0x005ea80001207983 */ /* 0x000ea80000300800 */
[----:B------:R0:W-:Y:S01]  /*133ee0*/  STL [R1+0x6d0], R4 ;  /* 0x0006d00401007387 */ /* 0x0001e20000100800 */
[----:B------:R-:W-:-:S03]  /*133ef0*/  LOP3.LUT R46, R48, 0xffff, RZ, 0xc0, !PT ;  /* 0x0000ffff302e7812 */ /* 0x000fc600078ec0ff */
[----:B------:R1:W-:Y:S01]  /*133f00*/  STL [R1+0xc0], R2 ;  /* 0x0000c00201007387 */ /* 0x0003e20000100800 */
[----:B------:R-:W-:-:S03]  /*133f10*/  SHF.R.U32.HI R48, RZ, 0x8, R52 ;  /* 0x00000008ff307819 */ /* 0x000fc60000011634 */
[----:B0-----:R-:W2:Y:S01]  /*133f20*/  LDL.LU R4, [R1+0x1bfc] ;  /* 0x001bfc0001047983 */ /* 0x001ea20000300800 */
[----:B------:R-:W-:-:S03]  /*133f30*/  PRMT R52, R46, 0x3340, R0 ;  /* 0x000033402e347816 */ /* 0x000fc60000000000 */
[----:B------:R-:W2:Y:S01]  /*133f40*/  LDL.LU R51, [R1+0x5888] ;  /* 0x0058880001337983 */ /* 0x000ea20000300800 */
[----:B------:R-:W-:-:S03]  /*133f50*/  LOP3.LUT R46, R48, 0xffff, RZ, 0xc0, !PT ;  /* 0x0000ffff302e7812 */ /* 0x000fc600078ec0ff */
[----:B------:R-:W2:Y:S01]  /*133f60*/  LDL.LU R13, [R1+0x1bd8] ;  /* 0x001bd800010d7983 */ /* 0x000ea20000300800 */
[----:B----4-:R-:W-:Y:S02]  /*133f70*/  LOP3.LUT R48, R15, 0xffff, RZ, 0xc0, !PT ;  /* 0x0000ffff0f307812 */ /* 0x010fe400078ec0ff */
[----:B------:R-:W-:Y:S01]  /*133f80*/  PRMT R15, R46, 0x3340, R0 ;  /* 0x000033402e0f7816 */ /* 0x000fe20000000000 */
[----:B------:R-:W-:Y:S01]  /*133f90*/  STL [R1+0x5d34], R52 ;  /* 0x005d343401007387 */ /* 0x000fe20000100800 */
[----:B------:R-:W-:-:S03]  /*133fa0*/  PRMT R6, R10, 0x4210, R48 ;  /* 0x000042100a067816 */ /* 0x000fc60000000030 */
[----:B------:R-:W-:Y:S01]  /*133fb0*/  STL [R1+0x5d38], R15 ;  /* 0x005d380f01007387 */ /* 0x000fe20000100800 */
[----:B-1----:R-:W-:Y:S02]  /*133fc0*/  PRMT R2, R28, 0x5210, R48 ;  /* 0x000052101c027816 */ /* 0x002fe40000000030 */
[----:B------:R-:W-:Y:S01]  /*133fd0*/  LOP3.LUT R46, R43, 0xffff, RZ, 0xc0, !PT ;  /* 0x0000ffff2b2e7812 */ /* 0x000fe200078ec0ff */
[----:B------:R-:W4:Y:S04]  /*133fe0*/  LDL.LU R28, [R1+0x5ea4] ;  /* 0x005ea400011c7983 */ /* 0x000f280000300800 */
[----:B------:R0:W-:Y:S04]  /*133ff0*/  STL [R1+0x6d4], R6 ;  /* 0x0006d40601007387 */ /* 0x0001e80000100800 */
[----:B------:R-:W4:Y:S01]  /*134000*/  LDL.LU R43, [R1+0x5838] ;  /* 0x00583800012b7983 */ /* 0x000f220000300800 */
[----:B------:R-:W-:-:S03]  /*134010*/  PRMT R9, R30, 0x4210, R46 ;  /* 0x000042101e097816 */ /* 0x000fc6000000002e */
[----:B------:R1:W-:Y:S04]  /*134020*/  STL [R1+0xc4], R2 ;  /* 0x0000c40201007387 */ /* 0x0003e80000100800 */
[----:B0-----:R-:W4:Y:S01]  /*134030*/  LDL.LU R6, [R1+0x1bd0] ;  /* 0x001bd00001067983 */ /* 0x001f220000300800 */
[----:B-1----:R-:W-:-:S03]  /*134040*/  PRMT R2, R22, 0x5210, R46 ;  /* 0x0000521016027816 */ /* 0x002fc6000000002e */
[----:B------:R-:W-:Y:S01]  /*134050*/  STL [R1+0x6d8], R9 ;  /* 0x0006d80901007387 */ /* 0x000fe20000100800 */
[----:B------:R-:W-:-:S03]  /*134060*/  SHF.R.U32.HI R48, RZ, 0x8, R39 ;  /* 0x00000008ff307819 */ /* 0x000fc60000011627 */
[----:B------:R0:W-:Y:S04]  /*134070*/  STL [R1+0xc8], R2 ;  /* 0x0000c80201007387 */ /* 0x0001e80000100800 */
[----:B------:R-:W4:Y:S01]  /*134080*/  LDL.LU R49, [R1+0x1a24] ;  /* 0x001a240001317983 */ /* 0x000f220000300800 */
[----:B------:R-:W-:-:S03]  /*134090*/  LOP3.LUT R46, R48, 0xffff, RZ, 0xc0, !PT ;  /* 0x0000ffff302e7812 */ /* 0x000fc600078ec0ff */
[----:B0-----:R-:W4:Y:S04]  /*1340a0*/  LDL.LU R2, [R1+0x1a20] ;  /* 0x001a200001027983 */ /* 0x001f280000300800 */
[----:B------:R-:W4:Y:S01]  /*1340b0*/  LDL.LU R50, [R1+0x1bb4] ;  /* 0x001bb40001327983 */ /* 0x000f220000300800 */
[----:B------:R-:W-:-:S03]  /*1340c0*/  PRMT R39, R46, 0x3340, R0 ;  /* 0x000033402e277816 */ /* 0x000fc60000000000 */
[----:B------:R-:W4:Y:S01]  /*1340d0*/  LDL.LU R10, [R1+0x1b88] ;  /* 0x001b8800010a7983 */ /* 0x000f220000300800 */
[----:B------:R-:W-:-:S03]  /*1340e0*/  SHF.R.U32.HI R48, RZ, 0x8, R18 ;  /* 0x00000008ff307819 */ /* 0x000fc60000011612 */
[----:B------:R-:W-:Y:S04]  /*1340f0*/  STL [R1+0x5d3c], R39 ;  /* 0x005d3c2701007387 */ /* 0x000fe80000100800 */
[----:B------:R-:W4:Y:S04]  /*134100*/  LDL.LU R30, [R1+0x5a18] ;  /* 0x005a1800011e7983 */ /* 0x000f280000300800 */
[----:B------:R-:W4:Y:S01]  /*134110*/  LDL.LU R18, [R1+0x58ec] ;  /* 0x0058ec0001127983 */ /* 0x000f220000300800 */
[----:B------:R-:W-:Y:S02]  /*134120*/  LOP3.LUT R46, R48, 0xffff, RZ, 0xc0, !PT ;  /* 0x0000ffff302e7812 */ /* 0x000fe400078ec0ff */
[----:B---3--:R-:W-:-:S02]  /*134130*/  LOP3.LUT R48, R8, 0xffff, RZ, 0xc0, !PT ;  /* 0x0000ffff08307812 */ /* 0x008fc400078ec0ff */
[----:B------:R-:W3:Y:S01]  /*134140*/  LDL.LU R8, [R1+0x596c] ;  /* 0x00596c0001087983 */ /* 0x000ee20000300800 */
[----:B------:R-:W-:-:S05]  /*134150*/  PRMT R22, R46, 0x3340, R0 ;  /* 0x000033402e167816 */ /* 0x000fca0000000000 */
[----:B------:R-:W-:Y:S01]  /*134160*/  STL [R1+0x5d40], R22 ;  /* 0x005d401601007387 */ /* 0x000fe20000100800 */
[--C-:B--2---:R-:W-:Y:S02]  /*134170*/  PRMT R9, R4, 0x4210, R48.reuse ;  /* 0x0000421004097816 */ /* 0x104fe40000000030 */
[----:B------:R-:W-:Y:S02]  /*134180*/  PRMT R4, R24, 0x5210, R48 ;  /* 0x0000521018047816 */ /* 0x000fe40000000030 */
[----:B------:R-:W-:Y:S01]  /*134190*/  LOP3.LUT R46, R51, 0xffff, RZ, 0xc0, !PT ;  /* 0x0000ffff332e7812 */ /* 0x000fe200078ec0ff */
[----:B------:R-:W2:Y:S01]  /*1341a0*/  LDL.LU R24, [R1+0x5ea0] ;  /* 0x005ea00001187983 */ /* 0x000ea20000300800 */
[----:B------:R-:W-:-:S03]  /*1341b0*/  SHF.R.U32.HI R48, RZ, 0x8, R20 ;  /* 0x00000008ff307819 */ /* 0x000fc60000011614 */
[----:B------:R0:W-:Y:S04]  /*1341c0*/  STL [R1+0x6c0], R9 ;  /* 0x0006c00901007387 */ /* 0x0001e80000100800 */
[----:B------:R1:W-:Y:S04]  /*1341d0*/  STL [R1+0xb0], R4 ;  /* 0x0000b00401007387 */ /* 0x0003e80000100800 */
[----:B------:R-:W2:Y:S01]  /*1341e0*/  LDL.LU R20, [R1+0x5e9c] ;  /* 0x005e9c0001147983 */ /* 0x000ea20000300800 */
[--C-:B0-----:R-:W-:Y:S02]  /*1341f0*/  PRMT R9, R13, 0x4210, R46.reuse ;  /* 0x000042100d097816 */ /* 0x101fe4000000002e */
[----:B-1----:R-:W-:-:S02]  /*134200*/  PRMT R4, R12, 0x5210, R46 ;  /* 0x000052100c047816 */ /* 0x002fc4000000002e */
[----:B------:R-:W-:Y:S02]  /*134210*/  LOP3.LUT R46, R48, 0xffff, RZ, 0xc0, !PT ;  /* 0x0000ffff302e7812 */ /* 0x000fe400078ec0ff */
[----:B------:R-:W-:Y:S02]  /*134220*/  SHF.R.U32.HI R48, RZ, 0x8, R5 ;  /* 0x00000008ff307819 */ /* 0x000fe40000011605 */
[--C-:B------:R-:W-:Y:S02]  /*134230*/  PRMT R12, R46, 0x3340, R0.reuse ;  /* 0x000033402e0c7816 */ /* 0x100fe40000000000 */
[----:B------:R-:W-:Y:S01]  /*134240*/  LOP3.LUT R46, R48, 0xffff, RZ, 0xc0, !PT ;  /* 0x0000ffff302e7812 */ /* 0x000fe200078ec0ff */
[----:B------:R-:W-:Y:S01]  /*134250*/  STL [R1+0x6c4], R9 ;  /* 0x0006c40901007387 */ /* 0x000fe20000100800 */
[----:B----4-:R-:W-:Y:S02]  /*134260*/  LOP3.LUT R48, R43, 0xffff, RZ, 0xc0, !PT ;  /* 0x0000ffff2b307812 */ /* 0x010fe400078ec0ff */
[----:B------:R-:W-:Y:S01]  /*134270*/  PRMT R5, R46, 0x3340, R0 ;  /* 0x000033402e057816 */ /* 0x000fe20000000000 */
[----:B------:R0:W-:Y:S04]  /*134280*/  STL [R1+0xb4], R4 ;  /* 0x0000b40401007387 */ /* 0x0001e80000100800 */
[----:B------:R-:W-:Y:S04]  /*134290*/  STL [R1+0x5d44], R12 ;  /* 0x005d440c01007387 */ /* 0x000fe80000100800 */
[----:B------:R-:W4:Y:S04]  /*1342a0*/  LDL.LU R43, [R1+0x7ec] ;  /* 0x0007ec00012b7983 */ /* 0x000f280000300800 */
[----:B------:R1:W-:Y:S01]  /*1342b0*/  STL [R1+0x5d48], R5 ;  /* 0x005d480501007387 */ /* 0x0003e20000100800 */
[----:B0-----:R-:W-:-:S03]  /*1342c0*/  PRMT R4, R16, 0x5210, R48 ;  /* 0x0000521010047816 */ /* 0x001fc60000000030 */
[----:B------:R-:W2:Y:S01]  /*1342d0*/  LDL.LU R13, [R1+0x1bb8] ;  /* 0x001bb800010d7983 */ /* 0x000ea20000300800 */
[----:B-1----:R-:W-:Y:S02]  /*1342e0*/  PRMT R5, R6, 0x4210, R48 ;  /* 0x0000421006057816 */ /* 0x002fe40000000030 */
[----:B------:R-:W-:-:S03]  /*1342f0*/  LOP3.LUT R46, R49, 0xffff, RZ, 0xc0, !PT ;  /* 0x0000ffff312e7812 */ /* 0x000fc600078ec0ff */
[----:B------:R0:W-:Y:S04]  /*134300*/  STL [R1+0x6c8], R5 ;  /* 0x0006c80501007387 */ /* 0x0001e80000100800 */
[----:B------:R-:W2:Y:S01]  /*134310*/  LDL.LU R16, [R1+0x5e98] ;  /* 0x005e980001107983 */ /* 0x000ea20000300800 */
[----:B------:R-:W-:-:S03]  /*134320*/  LOP3.LUT R48, R2, 0xffff, RZ, 0xc0, !PT ;  /* 0x0000ffff02307812 */ /* 0x000fc600078ec0ff */
[----:B------:R-:W2:Y:S04]  /*134330*/  LDL.LU R6, [R1+0x5894] ;  /* 0x0058940001067983 */ /* 0x000ea80000300800 */
[----:B------:R1:W-:Y:S04]  /*134340*/  STL [R1+0xb8], R4 ;  /* 0x0000b80401007387 */ /* 0x0003e80000100800 */
[----:B------:R-:W2:Y:S01]  /*134350*/  LDL.LU R2, [R1+0x1b8c] ;  /* 0x001b8c0001027983 */ /* 0x000ea20000300800 */
[----:B------:R-:W-:Y:S02]  /*134360*/  PRMT R9, R29, 0x5210, R46 ;  /* 0x000052101d097816 */ /* 0x000fe4000000002e */
[----:B0-----:R-:W-:Y:S01]  /*134370*/  PRMT R5, R10, 0x4210, R48 ;  /* 0x000042100a057816 */ /* 0x001fe20000000030 */
[----:B------:R-:W2:Y:S01]  /*134380*/  LDL.LU R29, [R1+0x5e94] ;  /* 0x005e9400011d7983 */ /* 0x000ea20000300800 */
[----:B-1----:R-:W-:-:S05]  /*134390*/  PRMT R4, R50, 0x4210, R46 ;  /* 0x0000421032047816 */ /* 0x002fca000000002e */
[----:B------:R0:W-:Y:S01]  /*1343a0*/  STL [R1+0x160], R4 ;  /* 0x0001600401007387 */ /* 0x0001e20000100800 */
[----:B------:R-:W-:-:S03]  /*1343b0*/  LOP3.LUT R51, R18, 0xffff, RZ, 0xc0, !PT ;  /* 0x0000ffff12337812 */ /* 0x000fc600078ec0ff */
[----:B------:R-:W-:Y:S01]  /*1343c0*/  STL [R1+0xa0], R9 ;  /* 0x0000a00901007387 */ /* 0x000fe20000100800 */
[----:B0-----:R-:W-:-:S03]  /*1343d0*/  PRMT R4, R58, 0x5210, R48 ;  /* 0x000052103a047816 */ /* 0x001fc60000000030 */
[----:B------:R-:W-:Y:S04]  /*1343e0*/  STL [R1+0x164], R5 ;  /* 0x0001640501007387 */ /* 0x000fe80000100800 */
[----:B------:R0:W-:Y:S04]  /*1343f0*/  STL [R1+0xa4], R4 ;  /* 0x0000a40401007387 */ /* 0x0001e80000100800 */
[----:B------:R-:W2:Y:S04]  /*134400*/  LDL.LU R18, [R1+0x5898] ;  /* 0x0058980001127983 */ /* 0x000ea80000300800 */
[----:B------:R-:W2:Y:S01]  /*134410*/  LDL.LU R10, [R1+0x1b68] ;  /* 0x001b6800010a7983 */ /* 0x000ea20000300800 */
[----:B---3--:R-:W-:-:S03]  /*134420*/  LOP3.LUT R49, R8, 0xffff, RZ, 0xc0, !PT ;  /* 0x0000ffff08317812 */ /* 0x008fc600078ec0ff */
[----:B------:R-:W3:Y:S01]  /*134430*/  LDL.LU R8, [R1+0x5848] ;  /* 0x0058480001087983 */ /* 0x000ee20000300800 */
[----:B------:R-:W-:Y:S02]  /*134440*/  LOP3.LUT R50, R30, 0xffff, RZ, 0xc0, !PT ;  /* 0x0000ffff1e327812 */ /* 0x000fe400078ec0ff */
[----:B------:R-:W-:Y:S02]  /*134450*/  PRMT R46, R51, 0x3340, R0 ;  /* 0x00003340332e7816 */ /* 0x000fe40000000000 */
[----:B------:R-:W-:-:S04]  /*134460*/  PRMT R48, R50, 0x3340, R49 ;  /* 0x0000334032307816 */ /* 0x000fc80000000031 */
[----:B0-----:R-:W-:Y:S02]  /*134470*/  PRMT R4, R48, 0x5410, R46 ;  /* 0x0000541030047816 */ /* 0x001fe4000000002e */
[----:B------:R-:W-:Y:S02]  /*134480*/  SHF.R.U32.HI R48, RZ, 0x8, R50 ;  /* 0x00000008ff307819 */ /* 0x000fe40000011632 */
[----:B------:R-:W-:Y:S02]  /*134490*/  SHF.R.U32.HI R46, RZ, 0x8, R49 ;  /* 0x00000008ff2e7819 */ /* 0x000fe40000011631 */
[----:B------:R-:W-:Y:S02]  /*1344a0*/  LOP3.LUT R48, R48, 0xffff, RZ, 0xc0, !PT ;  /* 0x0000ffff30307812 */ /* 0x000fe400078ec0ff */
[----:B------:R-:W-:Y:S02]  /*1344b0*/  LOP3.LUT R46, R46, 0xffff, RZ, 0xc0, !PT ;  /* 0x0000ffff2e2e7812 */ /* 0x000fe400078ec0ff */
[----:B------:R-:W-:-:S02]  /*1344c0*/  SHF.R.U32.HI R51, RZ, 0x8, R51 ;  /* 0x00000008ff337819 */ /* 0x000fc40000011633 */
[----:B------:R-:W-:Y:S02]  /*1344d0*/  PRMT R30, R48, 0x3340, R46 ;  /* 0x00003340301e7816 */ /* 0x000fe4000000002e */
[----:B------:R-:W-:Y:S01]  /*1344e0*/  LOP3.LUT R46, R51, 0xffff, RZ, 0xc0, !PT ;  /* 0x0000ffff332e7812 */ /* 0x000fe200078ec0ff */
[----:B------:R0:W-:Y:S04]  /*1344f0*/  STL [R1+0x1790], R4 ;  /* 0x0017900401007387 */ /* 0x0001e80000100800 */
[----:B------:R-:W3:Y:S04]  /*134500*/  LDL.LU R58, [R1+0x1b4c] ;  /* 0x001b4c00013a7983 */ /* 0x000ee80000300800 */
[----:B------:R-:W-:Y:S01]  /*134510*/  STL [R1+0x5d4c], R30 ;  /* 0x005d4c1e01007387 */ /* 0x000fe20000100800 */
[----:B----4-:R-:W-:-:S02]  /*134520*/  LOP3.LUT R48, R43, 0xffff, RZ, 0xc0, !PT ;  /* 0x0000ffff2b307812 */ /* 0x010fc400078ec0ff */
[----:B------:R-:W-:Y:S02]  /*134530*/  PRMT R43, R46, 0x3340, R0 ;  /* 0x000033402e2b7816 */ /* 0x000fe40000000000 */
[--C-:B0-----:R-:W-:Y:S02]  /*134540*/  PRMT R4, R42, 0x5210, R48.reuse ;  /* 0x000052102a047816 */ /* 0x101fe40000000030 */
[----:B--2---:R-:W-:Y:S01]  /*134550*/  PRMT R5, R13, 0x4210, R48 ;  /* 0x000042100d057816 */ /* 0x004fe20000000030 */
[----:B------:R-:W-:Y:S04]  /*134560*/  STL [R1+0x5d50], R43 ;  /* 0x005d502b01007387 */ /* 0x000fe80000100800 */
[----:B------:R-:W2:Y:S04]  /*134570*/  LDL.LU R42, [R1+0x5e90] ;  /* 0x005e9000012a7983 */ /* 0x000ea80000300800 */
[----:B------:R-:W-:Y:S01]  /*134580*/  STL [R1+0x168], R5 ;  /* 0x0001680501007387 */ /* 0x000fe20000100800 */
[----:B------:R-:W-:-:S03]  /*134590*/  SHF.R.U32.HI R48, RZ, 0x8, R45 ;  /* 0x00000008ff307819 */ /* 0x000fc6000001162d */
[----:B------:R0:W-:Y:S04]  /*1345a0*/  STL [R1+0xa8], R4 ;  /* 0x0000a80401007387 */ /* 0x0001e80000100800 */
[----:B------:R-:W4:Y:S01]  /*1345b0*/  LDL.LU R45, [R1+0x1a64] ;  /* 0x001a6400012d7983 */ /* 0x000f220000300800 */
[----:B------:R-:W-:-:S04]  /*1345c0*/  LOP3.LUT R46, R6, 0xffff, RZ, 0xc0, !PT ;  /* 0x0000ffff062e7812 */ /* 0x000fc800078ec0ff */
[--C-:B0-----:R-:W-:Y:S02]  /*1345d0*/  PRMT R4, R2, 0x4210, R46.reuse ;  /* 0x0000421002047816 */ /* 0x101fe4000000002e */
[----:B------:R-:W-:Y:S02]  /*1345e0*/  PRMT R2, R36, 0x5210, R46 ;  /* 0x0000521024027816 */ /* 0x000fe4000000002e */
[----:B------:R-:W2:Y:S01]  /*1345f0*/  LDL.LU R36, [R1+0x5e8c] ;  /* 0x005e8c0001247983 */ /* 0x000ea20000300800 */
[----:B------:R-:W-:-:S03]  /*134600*/  LOP3.LUT R46, R48, 0xffff, RZ, 0xc0, !PT ;  /* 0x0000ffff302e7812 */ /* 0x000fc600078ec0ff */
[----:B------:R0:W-:Y:S01]  /*134610*/  STL [R1+0x150], R4 ;  /* 0x0001500401007387 */ /* 0x0001e20000100800 */
[----:B------:R-:W-:-:S03]  /*134620*/  SHF.R.U32.HI R48, RZ, 0x8, R26 ;  /* 0x00000008ff307819 */ /* 0x000fc6000001161a */
[----:B------:R1:W-:Y:S01]  /*134630*/  STL [R1+0x90], R2 ;  /* 0x0000900201007387 */ /* 0x0003e20000100800 */
[----:B------:R-:W-:-:S03]  /*134640*/  PRMT R26, R46, 0x3340, R0 ;  /* 0x000033402e1a7816 */ /* 0x000fc60000000000 */
[----:B0-----:R-:W2:Y:S01]  /*134650*/  LDL.LU R4, [R1+0x1b48] ;  /* 0x001b480001047983 */ /* 0x001ea20000300800 */
[----:B------:R-:W-:-:S03]  /*134660*/  LOP3.LUT R46, R48, 0xffff, RZ, 0xc0, !PT ;  /* 0x0000ffff302e7812 */ /* 0x000fc600078ec0ff */
[----:B------:R-:W2:Y:S04]  /*134670*/  LDL.LU R13, [R1+0x1a68] ;  /* 0x001a6800010d7983 */ /* 0x000ea80000300800 */
[----:B------:R-:W2:Y:S01]  /*134680*/  LDL.LU R6, [R1+0x1b40] ;  /* 0x001b400001067983 */ /* 0x000ea20000300800 */
[----:B------:R-:W-:Y:S02]  /*134690*/  LOP3.LUT R48, R18, 0xffff, RZ, 0xc0, !PT ;  /* 0x0000ffff12307812 */ /* 0x000fe400078ec0ff */
[----:B------:R-:W-:Y:S02]  /*1346a0*/  PRMT R18, R46, 0x3340, R0 ;  /* 0x000033402e127816 */ /* 0x000fe40000000000 */
[--C-:B------:R-:W-:Y:S01]  /*1346b0*/  PRMT R5, R10, 0x4210, R48.reuse ;  /* 0x000042100a057816 */ /* 0x100fe20000000030 */
[----:B------:R-:W-:Y:S01]  /*1346c0*/  STL [R1+0x5d54], R26 ;  /* 0x005d541a01007387 */ /* 0x000fe20000100800 */
[----:B-1----:R-:W-:-:S03]  /*1346d0*/  PRMT R2, R60, 0x5210, R48 ;  /* 0x000052103c027816 */ /* 0x002fc60000000030 */
[----:B------:R-:W-:Y:S04]  /*1346e0*/  STL [R1+0x5d58], R18 ;  /* 0x005d581201007387 */ /* 0x000fe80000100800 */
[----:B------:R-:W-:Y:S01]  /*1346f0*/  STL [R1+0x154], R5 ;  /* 0x0001540501007387 */ /* 0x000fe20000100800 */
[----:B------:R-:W-:Y:S02]  /*134700*/  SHF.R.U32.HI R48, RZ, 0x8, R23 ;  /* 0x00000008ff307819 */ /* 0x000fe40000011617 */
[----:B---3--:R-:W-:Y:S02]  /*134710*/  LOP3.LUT R46, R8, 0xffff, RZ, 0xc0, !PT ;  /* 0x0000ffff082e7812 */ /* 0x008fe400078ec0ff */
[----:B------:R-:W3:Y:S04]  /*134720*/  LDL.LU R8, [R1+0x17e0] ;  /* 0x0017e00001087983 */ /* 0x000ee80000300800 */
[----:B------:R0:W-:Y:S04]  /*134730*/  STL [R1+0x94], R2 ;  /* 0x0000940201007387 */ /* 0x0001e80000100800 */
[----:B------:R-:W3:Y:S04]  /*134740*/  LDL.LU R23, [R1+0x5e88] ;  /* 0x005e880001177983 */ /* 0x000ee80000300800 */
[----:B0-----:R-:W3:Y:S01]  /*134750*/  LDL.LU R2, [R1+0x1b34] ;  /* 0x001b340001027983 */ /* 0x001ee20000300800 */
[----:B------:R-:W-:-:S02]  /*134760*/  PRMT R5, R11, 0x5210, R46 ;  /* 0x000052100b057816 */ /* 0x000fc4000000002e */
[----:B------:R-:W-:Y:S02]  /*134770*/  PRMT R9, R58, 0x4210, R46 ;  /* 0x000042103a097816 */ /* 0x000fe4000000002e */
[----:B------:R-:W-:Y:S02]  /*134780*/  LOP3.LUT R46, R48, 0xffff, RZ, 0xc0, !PT ;  /* 0x0000ffff302e7812 */ /* 0x000fe400078ec0ff */
[----:B------:R-:W-:Y:S01]  /*134790*/  SHF.R.U32.HI R48, RZ, 0x8, R7 ;  /* 0x00000008ff307819 */ /* 0x000fe20000011607 */
[----:B------:R0:W-:Y:S01]  /*1347a0*/  STL [R1+0x158], R9 ;  /* 0x0001580901007387 */ /* 0x0001e20000100800 */
[----:B------:R-:W-:-:S03]  /*1347b0*/  PRMT R7, R46, 0x3340, R0 ;  /* 0x000033402e077816 */ /* 0x000fc60000000000 */
[----:B------:R2:W-:Y:S01]  /*1347c0*/  STL [R1+0x98], R5 ;  /* 0x0000980501007387 */ /* 0x0005e20000100800 */
[----:B------:R-:W-:-:S03]  /*1347d0*/  LOP3.LUT R46, R48, 0xffff, RZ, 0xc0, !PT ;  /* 0x0000ffff302e7812 */ /* 0x000fc600078ec0ff */
[----:B------:R-:W3:Y:S01]  /*1347e0*/  LDL.LU R15, [R1+0x58b4] ;  /* 0x0058b400010f7983 */ /* 0x000ee20000300800 */
[----:B------:R-:W-:-:S03]  /*1347f0*/  PRMT R11, R46, 0x3340, R0 ;  /* 0x000033402e0b7816 */ /* 0x000fc60000000000 */
[----:B------:R-:W3:Y:S04]  /*134800*/  LDL.LU R52, [R1+0x58ac] ;  /* 0x0058ac0001347983 */ /* 0x000ee80000300800 */
[----:B0-----:R-:W3:Y:S04]  /*134810*/  LDL.LU R9, [R1+0x1b38] ;  /* 0x001b380001097983 */ /* 0x001ee80000300800 */
[----:B------:R-:W3:Y:S04]  /*134820*/  LDL.LU R10, [R1+0x1af4] ;  /* 0x001af400010a7983 */ /* 0x000ee80000300800 */
[----:B------:R-:W-:Y:S04]  /*134830*/  STL [R1+0x5d5c], R7 ;  /* 0x005d5c0701007387 */ /* 0x000fe80000100800 */
[----:B------:R-:W3:Y:S04]  /*134840*/  LDL.LU R60, [R1+0x5a30] ;  /* 0x005a3000013c7983 */ /* 0x000ee80000300800 */
[----:B------:R-:W3:Y:S01]  /*134850*/  LDL.LU R58, [R1+0x590c] ;  /* 0x00590c00013a7983 */ /* 0x000ee20000300800 */
[----:B----4-:R-:W-:-:S03]  /*134860*/  LOP3.LUT R48, R45, 0xffff, RZ, 0xc0, !PT ;  /* 0x0000ffff2d307812 */ /* 0x010fc600078ec0ff */
[----:B------:R-:W4:Y:S04]  /*134870*/  LDL.LU R45, [R1+0x5980] ;  /* 0x00598000012d7983 */ /* 0x000f280000300800 */
        /* <DEDUP_REMOVED lines=11> */
[----:B------:R-:W-:Y:S01]  /*134930*/  LOP3.LUT R46, R48, 0xffff, RZ, 0xc0, !PT ;  /* 0x0000ffff302e7812 */ /* 0x000fe200078ec0ff */
[----:B------:R-:W2:Y:S01]  /*134940*/  LDL.LU R33, [R1+0x5e7c] ;  /* 0x005e7c0001217983 */ /* 0x000ea20000300800 */
[----:B------:R-:W-:Y:S02]  /*134950*/  SHF.R.U32.HI R48, RZ, 0x8, R3 ;  /* 0x00000008ff307819 */ /* 0x000fe40000011603 */
[----:B------:R-:W-:Y:S02]  /*134960*/  PRMT R3, R46, 0x3340, R0 ;  /* 0x000033402e037816 */ /* 0x000fe40000000000 */
[----:B------:R-:W-:Y:S01]  /*134970*/  LOP3.LUT R46, R48, 0xffff, RZ, 0xc0, !PT ;  /* 0x0000ffff302e7812 */ /* 0x000fe200078ec0ff */
[----:B------:R-:W-:Y:S04]  /*134980*/  STL [R1+0x144], R5 ;  /* 0x0001440501007387 */ /* 0x000fe80000100800 */
[----:B------:R0:W-:Y:S04]  /*134990*/  STL [R1+0x84], R4 ;  /* 0x0000840401007387 */ /* 0x0001e80000100800 */
[----:B------:R1:W-:Y:S01]  /*1349a0*/  STL [R1+0x5d64], R3 ;  /* 0x005d640301007387 */ /* 0x0003e20000100800 */
[----:B---3--:R-:W-:-:S02]  /*1349b0*/  LOP3.LUT R48, R8, 0xffff, RZ, 0xc0, !PT ;  /* 0x0000ffff08307812 */ /* 0x008fc400078ec0ff */
[----:B------:R-:W-:-:S05]  /*1349c0*/  PRMT R8, R46, 0x3340, R0 ;  /* 0x000033402e087816 */ /* 0x000fca0000000000 */
[----:B------:R-:W-:Y:S04]  /*1349d0*/  STL [R1+0x5d68], R8 ;  /* 0x005d680801007387 */ /* 0x000fe80000100800 */
[----:B0-----:R-:W3:Y:S01]  /*1349e0*/  LDL.LU R4, [R1+0x5864] ;  /* 0x0058640001047983 */ /* 0x001ee20000300800 */
[----:B------:R-:W-:-:S03]  /*1349f0*/  PRMT R2, R2, 0x4210, R48 ;  /* 0x0000421002027816 */ /* 0x000fc60000000030 */
[----:B------:R-:W2:Y:S04]  /*134a00*/  LDL.LU R13, [R1+0x1aa8] ;  /* 0x001aa800010d7983 */ /* 0x000ea80000300800 */
[----:B------:R0:W-:Y:S04]  /*134a10*/  STL [R1+0x148], R2 ;  /* 0x0001480201007387 */ /* 0x0001e80000100800 */
[----:B------:R-:W2:Y:S01]  /*134a20*/  LDL.LU R6, [R1+0x1ad8] ;  /* 0x001ad80001067983 */ /* 0x000ea20000300800 */
[----:B-1----:R-:W-:-:S03]  /*134a30*/  PRMT R3, R41, 0x5210, R48 ;  /* 0x0000521029037816 */ /* 0x002fc60000000030 */
[----:B------:R-:W2:Y:S04]  /*134a40*/  LDL.LU R41, [R1+0x5e78] ;  /* 0x005e780001297983 */ /* 0x000ea80000300800 */
[----:B0-----:R-:W2:Y:S04]  /*134a50*/  LDL.LU R2, [R1+0x1aac] ;  /* 0x001aac0001027983 */ /* 0x001ea80000300800 */
[----:B------:R0:W-:Y:S01]  /*134a60*/  STL [R1+0x88], R3 ;  /* 0x0000880301007387 */ /* 0x0001e20000100800 */
[----:B------:R-:W-:Y:S02]  /*134a70*/  LOP3.LUT R46, R15, 0xffff, RZ, 0xc0, !PT ;  /* 0x0000ffff0f2e7812 */ /* 0x000fe400078ec0ff */
[----:B------:R-:W-:-:S02]  /*134a80*/  LOP3.LUT R48, R52, 0xffff, RZ, 0xc0, !PT ;  /* 0x0000ffff34307812 */ /* 0x000fc400078ec0ff */
[--C-:B0-----:R-:W-:Y:S02]  /*134a90*/  PRMT R3, R9, 0x4210, R46.reuse ;  /* 0x0000421009037816 */ /* 0x101fe4000000002e */
[----:B------:R-:W-:Y:S02]  /*134aa0*/  PRMT R7, R40, 0x5210, R46 ;  /* 0x0000521028077816 */ /* 0x000fe4000000002e */
[----:B------:R-:W2:Y:S01]  /*134ab0*/  LDL.LU R40, [R1+0x5e74] ;  /* 0x005e740001287983 */ /* 0x000ea20000300800 */
[----:B------:R-:W-:-:S03]  /*134ac0*/  PRMT R5, R10, 0x4210, R48 ;  /* 0x000042100a057816 */ /* 0x000fc60000000030 */
[----:B------:R0:W-:Y:S01]  /*134ad0*/  STL [R1+0x130], R3 ;  /* 0x0001300301007387 */ /* 0x0001e20000100800 */
[----:B------:R-:W-:Y:S02]  /*134ae0*/  LOP3.LUT R50, R60, 0xffff, RZ, 0xc0, !PT ;  /* 0x0000ffff3c327812 */ /* 0x000fe400078ec0ff */
[----:B------:R-:W-:Y:S02]  /*134af0*/  LOP3.LUT R51, R58, 0xffff, RZ, 0xc0, !PT ;  /* 0x0000ffff3a337812 */ /* 0x000fe400078ec0ff */
[----:B0-----:R-:W-:Y:S01]  /*134b00*/  PRMT R3, R61, 0x5210, R48 ;  /* 0x000052103d037816 */ /* 0x001fe20000000030 */
[----:B------:R-:W-:Y:S01]  /*134b10*/  STL [R1+0x70], R7 ;  /* 0x0000700701007387 */ /* 0x000fe20000100800 */
[----:B------:R-:W-:-:S03]  /*134b20*/  PRMT R46, R51, 0x3340, R0 ;  /* 0x00003340332e7816 */ /* 0x000fc60000000000 */
[----:B------:R-:W-:Y:S04]  /*134b30*/  STL [R1+0x134], R5 ;  /* 0x0001340501007387 */ /* 0x000fe80000100800 */
[----:B------:R0:W-:Y:S04]  /*134b40*/  STL [R1+0x74], R3 ;  /* 0x0000740301007387 */ /* 0x0001e80000100800 */
[----:B------:R-:W2:Y:S01]  /*134b50*/  LDL.LU R10, [R1+0x1b00] ;  /* 0x001b0000010a7983 */ /* 0x000ea20000300800 */
[----:B----4-:R-:W-:-:S04]  /*134b60*/  LOP3.LUT R49, R45, 0xffff, RZ, 0xc0, !PT ;  /* 0x0000ffff2d317812 */ /* 0x010fc800078ec0ff */
[----:B------:R-:W-:-:S04]  /*134b70*/  PRMT R48, R50, 0x3340, R49 ;  /* 0x0000334032307816 */ /* 0x000fc80000000031 */
[----:B0-----:R-:W-:Y:S02]  /*134b80*/  PRMT R3, R48, 0x5410, R46 ;  /* 0x0000541030037816 */ /* 0x001fe4000000002e */
[----:B------:R-:W-:-:S03]  /*134b90*/  SHF.R.U32.HI R46, RZ, 0x8, R34 ;  /* 0x00000008ff2e7819 */ /* 0x000fc60000011622 */
[----:B------:R2:W-:Y:S01]  /*134ba0*/  STL [R1+0x17e0], R3 ;  /* 0x0017e00301007387 */ /* 0x0005e20000100800 */
[----:B------:R-:W-:-:S03]  /*134bb0*/  SHF.R.U32.HI R50, RZ, 0x8, R50 ;  /* 0x00000008ff327819 */ /* 0x000fc60000011632 */
[----:B------:R-:W4:Y:S01]  /*134bc0*/  LDL.LU R61, [R1+0x1a04] ;  /* 0x001a0400013d7983 */ /* 0x000f220000300800 */
[----:B------:R-:W-:-:S03]  /*134bd0*/  SHF.R.U32.HI R48, RZ, 0x8, R49 ;  /* 0x00000008ff307819 */ /* 0x000fc60000011631 */
[----:B------:R-:W4:Y:S01]  /*134be0*/  LDL.LU R60, [R1+0x1aa4] ;  /* 0x001aa400013c7983 */ /* 0x000f220000300800 */
[----:B------:R-:W-:Y:S02]  /*134bf0*/  LOP3.LUT R46, R46, 0xffff, RZ, 0xc0, !PT ;  /* 0x0000ffff2e2e7812 */ /* 0x000fe400078ec0ff */
[----:B------:R-:W-:Y:S01]  /*134c00*/  LOP3.LUT R49, R50, 0xffff, RZ, 0xc0, !PT ;  /* 0x0000ffff32317812 */ /* 0x000fe200078ec0ff */
[----:B------:R-:W4:Y:S01]  /*134c10*/  LDL.LU R58, [R1+0x1a9c] ;  /* 0x001a9c00013a7983 */ /* 0x000f220000300800 */
[----:B------:R-:W-:Y:S02]  /*134c20*/  LOP3.LUT R48, R48, 0xffff, RZ, 0xc0, !PT ;  /* 0x0000ffff30307812 */ /* 0x000fe400078ec0ff */
[----:B------:R-:W-:Y:S02]  /*134c30*/  PRMT R45, R46, 0x3340, R0 ;  /* 0x000033402e2d7816 */ /* 0x000fe40000000000 */
[----:B------:R-:W-:-:S03]  /*134c40*/  PRMT R34, R49, 0x3340, R48 ;  /* 0x0000334031227816 */ /* 0x000fc60000000030 */
[----:B------:R-:W-:Y:S04]  /*134c50*/  STL [R1+0x5d6c], R45 ;  /* 0x005d6c2d01007387 */ /* 0x000fe80000100800 */
[----:B------:R-:W-:Y:S01]  /*134c60*/  STL [R1+0x5d70], R34 ;  /* 0x005d702201007387 */ /* 0x000fe20000100800 */
[----:B---3--:R-:W-:-:S04]  /*134c70*/  LOP3.LUT R46, R4, 0xffff, RZ, 0xc0, !PT ;  /* 0x0000ffff042e7812 */ /* 0x008fc800078ec0ff */
[--C-:B------:R-:W-:Y:S02]  /*134c80*/  PRMT R4, R31, 0x5210, R46.reuse ;  /* 0x000052101f047816 */ /* 0x100fe4000000002e */
[----:B------:R-:W3:Y:S01]  /*134c90*/  LDL.LU R31, [R1+0x5e70] ;  /* 0x005e7000011f7983 */ /* 0x000ee20000300800 */
[----:B--2---:R-:W-:-:S05]  /*134ca0*/  PRMT R3, R6, 0x4210, R46 ;  /* 0x0000421006037816 */ /* 0x004fca000000002e */
[----:B------:R-:W-:Y:S04]  /*134cb0*/  STL [R1+0x138], R3 ;  /* 0x0001380301007387 */ /* 0x000fe80000100800 */
[----:B------:R0:W-:Y:S04]  /*134cc0*/  STL [R1+0x78], R4 ;  /* 0x0000780401007387 */ /* 0x0001e80000100800 */
[----:B0-----:R-:W2:Y:S01]  /*134cd0*/  LDL.LU R4, [R1+0x58d4] ;  /* 0x0058d40001047983 */ /* 0x001ea20000300800 */
[----:B------:R-:W-:Y:S02]  /*134ce0*/  LOP3.LUT R48, R13, 0xffff, RZ, 0xc0, !PT ;  /* 0x0000ffff0d307812 */ /* 0x000fe400078ec0ff */
[----:B------:R-:W-:-:S02]  /*134cf0*/  SHF.R.U32.HI R46, RZ, 0x8, R51 ;  /* 0x00000008ff2e7819 */ /* 0x000fc40000011633 */
[--C-:B------:R-:W-:Y:S02]  /*134d00*/  PRMT R3, R2, 0x4210, R48.reuse ;  /* 0x0000421002037816 */ /* 0x100fe40000000030 */
[----:B------:R-:W-:Y:S02]  /*134d10*/  PRMT R2, R38, 0x5210, R48 ;  /* 0x0000521026027816 */ /* 0x000fe40000000030 */
[----:B------:R-:W-:Y:S02]  /*134d20*/  SHF.R.U32.HI R48, RZ, 0x8, R32 ;  /* 0x00000008ff307819 */ /* 0x000fe40000011620 */
[----:B------:R-:W-:Y:S02]  /*134d30*/  LOP3.LUT R46, R46, 0xffff, RZ, 0xc0, !PT ;  /* 0x0000ffff2e2e7812 */ /* 0x000fe400078ec0ff */
[----:B------:R-:W-:Y:S02]  /*134d40*/  LOP3.LUT R48, R48, 0xffff, RZ, 0xc0, !PT ;  /* 0x0000ffff30307812 */ /* 0x000fe400078ec0ff */
[--C-:B------:R-:W-:Y:S01]  /*134d50*/  PRMT R38, R46, 0x3340, R0.reuse ;  /* 0x000033402e267816 */ /* 0x100fe20000000000 */
[----:B------:R-:W-:Y:S01]  /*134d60*/  STL [R1+0x120], R3 ;  /* 0x0001200301007387 */ /* 0x000fe20000100800 */
[----:B------:R-:W-:-:S03]  /*134d70*/  PRMT R32, R48, 0x3340, R0 ;  /* 0x0000334030207816 */ /* 0x000fc60000000000 */
[----:B------:R-:W3:Y:S04]  /*134d80*/  LDL.LU R13, [R1+0x58d0] ;  /* 0x0058d000010d7983 */ /* 0x000ee80000300800 */
[----:B------:R0:W-:Y:S04]  /*134d90*/  STL [R1+0x60], R2 ;  /* 0x0000600201007387 */ /* 0x0001e80000100800 */
[----:B------:R-:W3:Y:S04]  /*134da0*/  LDL.LU R6, [R1+0x1a58] ;  /* 0x001a580001067983 */ /* 0x000ee80000300800 */
[----:B0-----:R-:W3:Y:S01]  /*134db0*/  LDL.LU R2, [R1+0x1a50] ;  /* 0x001a500001027983 */ /* 0x001ee20000300800 */
[----:B------:R-:W-:-:S03]  /*134dc0*/  LOP3.LUT R46, R10, 0xffff, RZ, 0xc0, !PT ;  /* 0x0000ffff0a2e7812 */ /* 0x000fc600078ec0ff */
[----:B------:R-:W-:Y:S01]  /*134dd0*/  STL [R1+0x5d74], R38 ;  /* 0x005d742601007387 */ /* 0x000fe20000100800 */
[----:B------:R-:W-:-:S03]  /*134de0*/  PRMT R3, R57, 0x5210, R46 ;  /* 0x0000521039037816 */ /* 0x000fc6000000002e */
[----:B------:R-:W-:Y:S04]  /*134df0*/  STL [R1+0x5d78], R32 ;  /* 0x005d782001007387 */ /* 0x000fe80000100800 */
[----:B------:R-:W3:Y:S01]  /*134e00*/  LDL.LU R10, [R1+0x588c] ;  /* 0x00588c00010a7983 */ /* 0x000ee20000300800 */
[----:B----4-:R-:W-:Y:S02]  /*134e10*/  LOP3.LUT R48, R61, 0xffff, RZ, 0xc0, !PT ;  /* 0x0000ffff3d307812 */ /* 0x010fe400078ec0ff */
[----:B------:R-:W-:Y:S02]  /*134e20*/  PRMT R5, R60, 0x4210, R46 ;  /* 0x000042103c057816 */ /* 0x000fe4000000002e */
[----:B------:R-:W-:-:S03]  /*134e30*/  SHF.R.U32.HI R46, RZ, 0x8, R28 ;  /* 0x00000008ff2e7819 */ /* 0x000fc6000001161c */
[----:B------:R0:W-:Y:S04]  /*134e40*/  STL [R1+0x124], R5 ;  /* 0x0001240501007387 */ /* 0x0001e80000100800 */
[----:B------:R-:W4:Y:S04]  /*134e50*/  LDL.LU R61, [R1+0x1b0c] ;  /* 0x001b0c00013d7983 */ /* 0x000f280000300800 */
[----:B------:R1:W-:Y:S01]  /*134e60*/  STL [R1+0x64], R3 ;  /* 0x0000640301007387 */ /* 0x0003e20000100800 */
[--C-:B0-----:R-:W-:Y:S02]  /*134e70*/  PRMT R5, R58, 0x4210, R48.reuse ;  /* 0x000042103a057816 */ /* 0x101fe40000000030 */
[----:B------:R-:W-:Y:S01]  /*134e80*/  LOP3.LUT R46, R46, 0xffff, RZ, 0xc0, !PT ;  /* 0x0000ffff2e2e7812 */ /* 0x000fe200078ec0ff */
[----:B------:R-:W4:Y:S01]  /*134e90*/  LDL.LU R60, [R1+0x19d8] ;  /* 0x0019d800013c7983 */ /* 0x000f220000300800 */
[----:B-1----:R-:W-:-:S02]  /*134ea0*/  PRMT R3, R56, 0x5210, R48 ;  /* 0x0000521038037816 */ /* 0x002fc40000000030 */
[----:B------:R-:W-:Y:S01]  /*134eb0*/  SHF.R.U32.HI R48, RZ, 0x8, R24 ;  /* 0x00000008ff307819 */ /* 0x000fe20000011618 */
[----:B------:R-:W-:Y:S03]  /*134ec0*/  STL [R1+0x128], R5 ;  /* 0x0001280501007387 */ /* 0x000fe60000100800 */
[----:B------:R-:W-:Y:S01]  /*134ed0*/  LOP3.LUT R48, R48, 0xffff, RZ, 0xc0, !PT ;  /* 0x0000ffff30307812 */ /* 0x000fe200078ec0ff */
[----:B------:R-:W4:Y:S01]  /*134ee0*/  LDL.LU R56, [R1+0x5a48] ;  /* 0x005a480001387983 */ /* 0x000f220000300800 */
[--C-:B------:R-:W-:Y:S02]  /*134ef0*/  PRMT R28, R46, 0x3340, R0.reuse ;  /* 0x000033402e1c7816 */ /* 0x100fe40000000000 */
[----:B------:R-:W-:Y:S01]  /*134f00*/  PRMT R24, R48, 0x3340, R0 ;  /* 0x0000334030187816 */ /* 0x000fe20000000000 */
[----:B------:R0:W-:Y:S04]  /*134f10*/  STL [R1+0x68], R3 ;  /* 0x0000680301007387 */ /* 0x0001e80000100800 */
[----:B------:R-:W4:Y:S04]  /*134f20*/  LDL.LU R57, [R1+0x5918] ;  /* 0x0059180001397983 */ /* 0x000f280000300800 */
[----:B------:R-:W4:Y:S04]  /*134f30*/  LDL.LU R58, [R1+0x598c] ;  /* 0x00598c00013a7983 */ /* 0x000f280000300800 */
[----:B------:R-:W-:Y:S04]  /*134f40*/  STL [R1+0x5d7c], R28 ;  /* 0x005d7c1c01007387 */ /* 0x000fe80000100800 */
[----:B------:R-:W-:Y:S01]  /*134f50*/  STL [R1+0x5d80], R24 ;  /* 0x005d801801007387 */ /* 0x000fe20000100800 */
[----:B--2---:R-:W-:-:S04]  /*134f60*/  LOP3.LUT R46, R4, 0xffff, RZ, 0xc0, !PT ;  /* 0x0000ffff042e7812 */ /* 0x004fc800078ec0ff */
[--C-:B------:R-:W-:Y:S02]  /*134f70*/  PRMT R4, R44, 0x5210, R46.reuse ;  /* 0x000052102c047816 */ /* 0x100fe4000000002e */
[----:B------:R-:W2:Y:S01]  /*134f80*/  LDL.LU R44, [R1+0x5e6c] ;  /* 0x005e6c00012c7983 */ /* 0x000ea20000300800 */
[----:B---3--:R-:W-:Y:S02]  /*134f90*/  LOP3.LUT R48, R13, 0xffff, RZ, 0xc0, !PT ;  /* 0x0000ffff0d307812 */ /* 0x008fe400078ec0ff */
[----:B0-----:R-:W-:Y:S02]  /*134fa0*/  PRMT R3, R6, 0x4210, R46 ;  /* 0x0000421006037816 */ /* 0x001fe4000000002e */
[----:B------:R-:W-:-:S03]  /*134fb0*/  SHF.R.U32.HI R46, RZ, 0x8, R20 ;  /* 0x00000008ff2e7819 */ /* 0x000fc60000011614 */
[----:B------:R0:W-:Y:S01]  /*134fc0*/  STL [R1+0x110], R3 ;  /* 0x0001100301007387 */ /* 0x0001e20000100800 */
[----:B------:R-:W-:Y:S02]  /*134fd0*/  LOP3.LUT R46, R46, 0xffff, RZ, 0xc0, !PT ;  /* 0x0000ffff2e2e7812 */ /* 0x000fe400078ec0ff */
[--C-:B0-----:R-:W-:Y:S02]  /*134fe0*/  PRMT R3, R2, 0x4210, R48.reuse ;  /* 0x0000421002037816 */ /* 0x101fe40000000030 */
[----:B------:R-:W-:Y:S02]  /*134ff0*/  PRMT R2, R59, 0x5210, R48 ;  /* 0x000052103b027816 */ /* 0x000fe40000000030 */
[----:B------:R-:W-:Y:S02]  /*135000*/  SHF.R.U32.HI R48, RZ, 0x8, R16 ;  /* 0x00000008ff307819 */ /* 0x000fe40000011610 */
[----:B------:R-:W-:Y:S02]  /*135010*/  PRMT R20, R46, 0x3340, R0 ;  /* 0x000033402e147816 */ /* 0x000fe40000000000 */
[----:B------:R-:W-:-:S02]  /*135020*/  LOP3.LUT R48, R48, 0xffff, RZ, 0xc0, !PT ;  /* 0x0000ffff30307812 */ /* 0x000fc400078ec0ff */
[----:B------:R-:W-:Y:S01]  /*135030*/  LOP3.LUT R46, R10, 0xffff, RZ, 0xc0, !PT ;  /* 0x0000ffff0a2e7812 */ /* 0x000fe200078ec0ff */
[----:B------:R-:W-:Y:S01]  /*135040*/  STL [R1+0x50], R4 ;  /* 0x0000500401007387 */ /* 0x000fe20000100800 */
[----:B------:R-:W-:-:S03]  /*135050*/  PRMT R16, R48, 0x3340, R0 ;  /* 0x0000334030107816 */ /* 0x000fc60000000000 */
[----:B------:R-:W-:Y:S04]  /*135060*/  STL [R1+0x114], R3 ;  /* 0x0001140301007387 */ /* 0x000fe80000100800 */
[----:B------:R0:W-:Y:S04]  /*135070*/  STL [R1+0x54], R2 ;  /* 0x0000540201007387 */ /* 0x0001e80000100800 */
[----:B------:R-:W3:Y:S04]  /*135080*/  LDL.LU R59, [R1+0x1b60] ;  /* 0x001b6000013b7983 */ /* 0x000ee80000300800 */
[----:B------:R-:W-:Y:S01]  /*135090*/  STL [R1+0x5d84], R20 ;  /* 0x005d841401007387 */ /* 0x000fe20000100800 */
[----:B0-----:R-:W-:-:S03]  /*1350a0*/  PRMT R2, R55, 0x5210, R46 ;  /* 0x0000521037027816 */ /* 0x001fc6000000002e */
[----:B------:R-:W-:Y:S01]  /*1350b0*/  STL [R1+0x5d88], R16 ;  /* 0x005d881001007387 */ /* 0x000fe20000100800 */
[----:B----4-:R-:W-:Y:S02]  /*1350c0*/  LOP3.LUT R48, R61, 0xffff, RZ, 0xc0, !PT ;  /* 0x0000ffff3d307812 */ /* 0x010fe400078ec0ff */
[----:B------:R-:W-:-:S05]  /*1350d0*/  PRMT R4, R60, 0x4210, R46 ;  /* 0x000042103c047816 */ /* 0x000fca000000002e */
[----:B------:R-:W-:Y:S01]  /*1350e0*/  STL [R1+0x118], R4 ;  /* 0x0001180401007387 */ /* 0x000fe20000100800 */
[----:B------:R-:W-:Y:S02]  /*1350f0*/  LOP3.LUT R50, R56, 0xffff, RZ, 0xc0, !PT ;  /* 0x0000ffff38327812 */ /* 0x000fe400078ec0ff */
[----:B------:R-:W-:Y:S02]  /*135100*/  LOP3.LUT R51, R57, 0xffff, RZ, 0xc0, !PT ;  /* 0x0000ffff39337812 */ /* 0x000fe400078ec0ff */
[----:B------:R-:W-:Y:S02]  /*135110*/  LOP3.LUT R49, R58, 0xffff, RZ, 0xc0, !PT ;  /* 0x0000ffff3a317812 */ /* 0x000fe400078ec0ff */
[----:B------:R-:W-:Y:S02]  /*135120*/  PRMT R46, R51, 0x3340, R0 ;  /* 0x00003340332e7816 */ /* 0x000fe40000000000 */
[--C-:B--2---:R-:W-:Y:S02]  /*135130*/  PRMT R3, R44, 0x4210, R48.reuse ;  /* 0x000042102c037816 */ /* 0x104fe40000000030 */
[----:B------:R-:W2:Y:S04]  /*135140*/  LDL.LU R44, [R1+0x5e68] ;  /* 0x005e6800012c7983 */ /* 0x000ea80000300800 */
[----:B------:R0:W-:Y:S04]  /*135150*/  STL [R1+0x58], R2 ;  /* 0x0000580201007387 */ /* 0x0001e80000100800 */
[----:B------:R-:W-:Y:S01]  /*135160*/  STL [R1+0x100], R3 ;  /* 0x0001000301007387 */ /* 0x000fe20000100800 */
[----:B0-----:R-:W-:-:S02]  /*135170*/  PRMT R2, R54, 0x5210, R48 ;  /* 0x0000521036027816 */ /* 0x001fc40000000030 */
[----:B------:R-:W-:-:S03]  /*135180*/  PRMT R48, R50, 0x3340, R49 ;  /* 0x0000334032307816 */ /* 0x000fc60000000031 */
[----:B------:R0:W-:Y:S02]  /*135190*/  STL [R1+0x40], R2 ;  /* 0x0000400201007387 */ /* 0x0001e40000100800 */
[----:B0-----:R-:W-:Y:S02]  /*1351a0*/  PRMT R2, R48, 0x5410, R46 ;  /* 0x0000541030027816 */ /* 0x001fe4000000002e */
[----:B------:R-:W-:Y:S02]  /*1351b0*/  SHF.R.U32.HI R46, RZ, 0x8, R29 ;  /* 0x00000008ff2e7819 */ /* 0x000fe4000001161d */
[----:B------:R-:W4:Y:S01]  /*1351c0*/  LDL.LU R29, [R1+0x5e64] ;  /* 0x005e6400011d7983 */ /* 0x000f220000300800 */
[----:B------:R-:W-:-:S03]  /*1351d0*/  SHF.R.U32.HI R48, RZ, 0x8, R42 ;  /* 0x00000008ff307819 */ /* 0x000fc6000001162a */
[----:B------:R0:W-:Y:S04]  /*1351e0*/  STL [R1+0x1828], R2 ;  /* 0x0018280201007387 */ /* 0x0001e80000100800 */
[----:B------:R-:W4:Y:S04]  /*1351f0*/  LDL.LU R42, [R1+0x5e60] ;  /* 0x005e6000012a7983 */ /* 0x000f280000300800 */
[----:B------:R-:W2:Y:S01]  /*135200*/  LDL.LU R55, [R1+0x1a60] ;  /* 0x001a600001377983 */ /* 0x000ea20000300800 */
[----:B------:R-:W-:Y:S02]  /*135210*/  LOP3.LUT R46, R46, 0xffff, RZ, 0xc0, !PT ;  /* 0x0000ffff2e2e7812 */ /* 0x000fe400078ec0ff */
[----:B------:R-:W-:-:S02]  /*135220*/  LOP3.LUT R48, R48, 0xffff, RZ, 0xc0, !PT ;  /* 0x0000ffff30307812 */ /* 0x000fc400078ec0ff */
[--C-:B------:R-:W-:Y:S02]  /*135230*/  PRMT R61, R46, 0x3340, R0.reuse ;  /* 0x000033402e3d7816 */ /* 0x100fe40000000000 */
[----:B------:R-:W-:Y:S02]  /*135240*/  PRMT R60, R48, 0x3340, R0 ;  /* 0x00003340303c7816 */ /* 0x000fe40000000000 */
[----:B------:R-:W-:Y:S02]  /*135250*/  SHF.R.U32.HI R48, RZ, 0x8, R50 ;  /* 0x00000008ff307819 */ /* 0x000fe40000011632 */
[----:B------:R-:W-:Y:S02]  /*135260*/  SHF.R.U32.HI R46, RZ, 0x8, R49 ;  /* 0x00000008ff2e7819 */ /* 0x000fe40000011631 */
[----:B------:R-:W-:Y:S02]  /*135270*/  LOP3.LUT R48, R48, 0xffff, RZ, 0xc0, !PT ;  /* 0x0000ffff30307812 */ /* 0x000fe400078ec0ff */
[----:B------:R-:W-:-:S02]  /*135280*/  LOP3.LUT R46, R46, 0xffff, RZ, 0xc0, !PT ;  /* 0x0000ffff2e2e7812 */ /* 0x000fc400078ec0ff */
[----:B------:R-:W-:Y:S02]  /*135290*/  SHF.R.U32.HI R51, RZ, 0x8, R51 ;  /* 0x00000008ff337819 */ /* 0x000fe40000011633 */
[----:B------:R-:W-:Y:S02]  /*1352a0*/  PRMT R58, R48, 0x3340, R46 ;  /* 0x00003340303a7816 */ /* 0x000fe4000000002e */
[----:B------:R-:W-:Y:S02]  /*1352b0*/  LOP3.LUT R46, R51, 0xffff, RZ, 0xc0, !PT ;  /* 0x0000ffff332e7812 */ /* 0x000fe400078ec0ff */
[----:B---3--:R-:W-:Y:S02]  /*1352c0*/  LOP3.LUT R48, R59, 0xffff, RZ, 0xc0, !PT ;  /* 0x0000ffff3b307812 */ /* 0x008fe400078ec0ff */
[----:B------:R-:W-:Y:S02]  /*1352d0*/  PRMT R59, R46, 0x3340, R0 ;  /* 0x000033402e3b7816 */ /* 0x000fe40000000000 */
[----:B------:R-:W-:Y:S01]  /*1352e0*/  SHF.R.U32.HI R46, RZ, 0x8, R36 ;  /* 0x00000008ff2e7819 */ /* 0x000fe20000011624 */
[----:B------:R-:W-:Y:S01]  /*1352f0*/  STL [R1+0x5d8c], R61 ;  /* 0x005d8c3d01007387 */ /* 0x000fe20000100800 */
[----:B------:R-:W-:-:S02]  /*135300*/  PRMT R3, R40, 0x4210, R48 ;  /* 0x0000421028037816 */ /* 0x000fc40000000030 */
[----:B0-----:R-:W-:Y:S01]  /*135310*/  PRMT R2, R53, 0x5210, R48 ;  /* 0x0000521035027816 */ /* 0x001fe20000000030 */
[----:B------:R-:W-:Y:S01]  /*135320*/  STL [R1+0x5d90], R60 ;  /* 0x005d903c01007387 */ /* 0x000fe20000100800 */
[----:B------:R-:W-:Y:S02]  /*135330*/  SHF.R.U32.HI R48, RZ, 0x8, R35 ;  /* 0x00000008ff307819 */ /* 0x000fe40000011623 */
[----:B------:R-:W-:Y:S01]  /*135340*/  LOP3.LUT R46, R46, 0xffff, RZ, 0xc0, !PT ;  /* 0x0000ffff2e2e7812 */ /* 0x000fe200078ec0ff */
[----:B------:R-:W-:Y:S01]  /*135350*/  STL [R1+0x5d94], R58 ;  /* 0x005d943a01007387 */ /* 0x000fe20000100800 */
[----:B------:R-:W-:-:S03]  /*135360*/  LOP3.LUT R48, R48, 0xffff, RZ, 0xc0, !PT ;  /* 0x0000ffff30307812 */ /* 0x000fc600078ec0ff */
[----:B------:R-:W-:Y:S01]  /*135370*/  STL [R1+0x5d98], R59 ;  /* 0x005d983b01007387 */ /* 0x000fe20000100800 */
[----:B------:R-:W-:-:S03]  /*135380*/  PRMT R57, R46, 0x3340, R0 ;  /* 0x000033402e397816 */ /* 0x000fc60000000000 */
[----:B------:R-:W3:Y:S01]  /*135390*/  LDL.LU R40, [R1+0x5e5c] ;  /* 0x005e5c0001287983 */ /* 0x000ee20000300800 */
[----:B------:R-:W-:-:S03]  /*1353a0*/  PRMT R56, R48, 0x3340, R0 ;  /* 0x0000334030387816 */ /* 0x000fc60000000000 */
[----:B------:R-:W-:Y:S04]  /*1353b0*/  STL [R1+0x104], R3 ;  /* 0x0001040301007387 */ /* 0x000fe80000100800 */
[----:B------:R-:W3:Y:S04]  /*1353c0*/  LDL.LU R36, [R1+0x5e58] ;  /* 0x005e580001247983 */ /* 0x000ee80000300800 */
[----:B------:R0:W-:Y:S04]  /*1353d0*/  STL [R1+0x44], R2 ;  /* 0x0000440201007387 */ /* 0x0001e80000100800 */
[----:B------:R-:W3:Y:S01]  /*1353e0*/  LDL.LU R35, [R1+0x5e54] ;  /* 0x005e540001237983 */ /* 0x000ee20000300800 */
[----:B------:R-:W-:-:S03]  /*1353f0*/  SHF.R.U32.HI R48, RZ, 0x8, R33 ;  /* 0x00000008ff307819 */ /* 0x000fc60000011621 */
[----:B------:R-:W3:Y:S04]  /*135400*/  LDL.LU R6, [R1+0x5a5c] ;  /* 0x005a5c0001067983 */ /* 0x000ee80000300800 */
[----:B0-----:R-:W3:Y:S04]  /*135410*/  LDL.LU R2, [R1+0x5920] ;  /* 0x0059200001027983 */ /* 0x001ee80000300800 */
[----:B------:R-:W3:Y:S04]  /*135420*/  LDL.LU R10, [R1+0x599c] ;  /* 0x00599c00010a7983 */ /* 0x000ee80000300800 */
[----:B------:R-:W-:Y:S04]  /*135430*/  STL [R1+0x5d9c], R57 ;  /* 0x005d9c3901007387 */ /* 0x000fe80000100800 */
[----:B------:R-:W-:Y:S04]  /*135440*/  STL [R1+0x5da0], R56 ;  /* 0x005da03801007387 */ /* 0x000fe80000100800 */
[----:B------:R-:W3:Y:S01]  /*135450*/  LDL.LU R33, [R1+0x5e50] ;  /* 0x005e500001217983 */ /* 0x000ee20000300800 */
[----:B--2---:R-:W-:-:S04]  /*135460*/  LOP3.LUT R46, R55, 0xffff, RZ, 0xc0, !PT ;  /* 0x0000ffff372e7812 */ /* 0x004fc800078ec0ff */
[--C-:B------:R-:W-:Y:S02]  /*135470*/  PRMT R4, R31, 0x4210, R46.reuse ;  /* 0x000042101f047816 */ /* 0x100fe4000000002e */
[----:B------:R-:W-:Y:S01]  /*135480*/  PRMT R3, R47, 0x5210, R46 ;  /* 0x000052102f037816 */ /* 0x000fe2000000002e */
[----:B------:R-:W2:Y:S01]  /*135490*/  LDL.LU R31, [R1+0x5e4c] ;  /* 0x005e4c00011f7983 */ /* 0x000ea20000300800 */
[----:B------:R-:W-:Y:S02]  /*1354a0*/  LOP3.LUT R46, R48, 0xffff, RZ, 0xc0, !PT ;  /* 0x0000ffff302e7812 */ /* 0x000fe400078ec0ff */
[----:B------:R-:W-:Y:S01]  /*1354b0*/  SHF.R.U32.HI R48, RZ, 0x8, R44 ;  /* 0x00000008ff307819 */ /* 0x000fe2000001162c */
[----:B------:R0:W-:Y:S04]  /*1354c0*/  STL [R1+0x108], R4 ;  /* 0x0001080401007387 */ /* 0x0001e80000100800 */
[----:B------:R1:W-:Y:S04]  /*1354d0*/  STL [R1+0x48], R3 ;  /* 0x0000480301007387 */ /* 0x0003e80000100800 */
[----:B------:R-:W3:Y:S01]  /*1354e0*/  LDL.LU R44, [R1+0x5e48] ;  /* 0x005e4800012c7983 */ /* 0x000ee20000300800 */
[----:B------:R-:W-:-:S02]  /*1354f0*/  PRMT R55, R46, 0x3340, R0 ;  /* 0x000033402e377816 */ /* 0x000fc40000000000 */
[----:B------:R-:W-:Y:S02]  /*135500*/  LOP3.LUT R46, R48, 0xffff, RZ, 0xc0, !PT ;  /* 0x0000ffff302e7812 */ /* 0x000fe400078ec0ff */
[----:B----4-:R-:W-:Y:S02]  /*135510*/  SHF.R.U32.HI R48, RZ, 0x8, R29 ;  /* 0x00000008ff307819 */ /* 0x010fe4000001161d */
[----:B------:R-:W-:Y:S02]  /*135520*/  PRMT R54, R46, 0x3340, R0 ;  /* 0x000033402e367816 */ /* 0x000fe40000000000 */
[----:B------:R-:W-:Y:S02]  /*135530*/  LOP3.LUT R46, R48, 0xffff, RZ, 0xc0, !PT ;  /* 0x0000ffff302e7812 */ /* 0x000fe400078ec0ff */
[----:B------:R-:W-:Y:S02]  /*135540*/  SHF.R.U32.HI R48, RZ, 0x8, R42 ;  /* 0x00000008ff307819 */ /* 0x000fe4000001162a */
[----:B------:R-:W-:-:S02]  /*135550*/  PRMT R53, R46, 0x3340, R0 ;  /* 0x000033402e357816 */ /* 0x000fc40000000000 */
[----:B------:R-:W-:Y:S01]  /*135560*/  LOP3.LUT R46, R48, 0xffff, RZ, 0xc0, !PT ;  /* 0x0000ffff302e7812 */ /* 0x000fe200078ec0ff */
[----:B------:R-:W-:Y:S03]  /*135570*/  STL [R1+0x5da4], R55 ;  /* 0x005da43701007387 */ /* 0x000fe60000100800 */
[----:B------:R-:W-:Y:S01]  /*135580*/  PRMT R47, R46, 0x3340, R0 ;  /* 0x000033402e2f7816 */ /* 0x000fe20000000000 */
[----:B------:R-:W4:Y:S04]  /*135590*/  LDL.LU R29, [R1+0x5e44] ;  /* 0x005e4400011d7983 */ /* 0x000f280000300800 */
[----:B------:R-:W-:Y:S04]  /*1355a0*/  STL [R1+0x5da8], R54 ;  /* 0x005da83601007387 */ /* 0x000fe80000100800 */
[----:B------:R-:W2:Y:S04]  /*1355b0*/  LDL.LU R42, [R1+0x5e40] ;  /* 0x005e4000012a7983 */ /* 0x000ea80000300800 */
[----:B------:R-:W-:Y:S01]  /*1355c0*/  STL [R1+0x5dac], R53 ;  /* 0x005dac3501007387 */ /* 0x000fe20000100800 */
[----:B---3--:R-:W-:-:S03]  /*1355d0*/  LOP3.LUT R48, R44, 0xffff, RZ, 0xc0, !PT ;  /* 0x0000ffff2c307812 */ /* 0x008fc600078ec0ff */
[----:B------:R-:W3:Y:S01]  /*1355e0*/  LDL.LU R44, [R1+0x5e3c] ;  /* 0x005e3c00012c7983 */ /* 0x000ee20000300800 */
[----:B0-----:R-:W-:-:S03]  /*1355f0*/  PRMT R4, R41, 0x4210, R48 ;  /* 0x0000421029047816 */ /* 0x001fc60000000030 */
[----:B------:R-:W-:Y:S04]  /*135600*/  STL [R1+0x5db0], R47 ;  /* 0x005db02f01007387 */ /* 0x000fe80000100800 */
[----:B------:R-:W4:Y:S01]  /*135610*/  LDL.LU R41, [R1+0x5e38] ;  /* 0x005e380001297983 */ /* 0x000f220000300800 */
[----:B-1----:R-:W-:-:S03]  /*135620*/  PRMT R3, R37, 0x5210, R48 ;  /* 0x0000521025037816 */ /* 0x002fc60000000030 */
[----:B------:R-:W4:Y:S01]  /*135630*/  LDL.LU R37, [R1+0x5e34] ;  /* 0x005e340001257983 */ /* 0x000f220000300800 */
[----:B------:R-:W-:-:S03]  /*135640*/  LOP3.LUT R2, R2, 0xffff, RZ, 0xc0, !PT ;  /* 0x0000ffff02027812 */ /* 0x000fc600078ec0ff */
[----:B------:R0:W-:Y:S04]  /*135650*/  STL [R1+0xf0], R4 ;  /* 0x0000f00401007387 */ /* 0x0001e80000100800 */
[----:B------:R1:W-:Y:S01]  /*135660*/  STL [R1+0x30], R3 ;  /* 0x0000300301007387 */ /* 0x0003e20000100800 */
[----:B------:R-:W-:Y:S02]  /*135670*/  PRMT R46, R2, 0x3340, R0 ;  /* 0x00003340022e7816 */ /* 0x000fe40000000000 */
[----:B0-----:R-:W-:Y:S02]  /*135680*/  LOP3.LUT R4, R6, 0xffff, RZ, 0xc0, !PT ;  /* 0x0000ffff06047812 */ /* 0x001fe400078ec0ff */
[----:B-1----:R-:W-:Y:S02]  /*135690*/  LOP3.LUT R3, R10, 0xffff, RZ, 0xc0, !PT ;  /* 0x0000ffff0a037812 */ /* 0x002fe400078ec0ff */
[----:B--2---:R-:W-:-:S02]  /*1356a0*/  LOP3.LUT R51, R42, 0xffff, RZ, 0xc0, !PT ;  /* 0x0000ffff2a337812 */ /* 0x004fc400078ec0ff */
[----:B------:R-:W-:-:S04]  /*1356b0*/  PRMT R48, R4, 0x3340, R3 ;  /* 0x0000334004307816 */ /* 0x000fc80000000003 */
[----:B------:R-:W-:Y:S02]  /*1356c0*/  PRMT R5, R48, 0x5410, R46 ;  /* 0x0000541030057816 */ /* 0x000fe4000000002e */
[----:B------:R-:W-:-:S03]  /*1356d0*/  PRMT R46, R51, 0x3340, R0 ;  /* 0x00003340332e7816 */ /* 0x000fc60000000000 */
[----:B------:R0:W-:Y:S01]  /*1356e0*/  STL [R1+0x1840], R5 ;  /* 0x0018400501007387 */ /* 0x0001e20000100800 */
[----:B---3--:R-:W-:Y:S02]  /*1356f0*/  LOP3.LUT R50, R44, 0xffff, RZ, 0xc0, !PT ;  /* 0x0000ffff2c327812 */ /* 0x008fe400078ec0ff */
[----:B----4-:R-:W-:-:S04]  /*135700*/  LOP3.LUT R49, R41, 0xffff, RZ, 0xc0, !PT ;  /* 0x0000ffff29317812 */ /* 0x010fc800078ec0ff */
[--C-:B------:R-:W-:Y:S02]  /*135710*/  PRMT R48, R50, 0x3340, R49.reuse ;  /* 0x0000334032307816 */ /* 0x100fe40000000031 */
[----:B------:R-:W-:Y:S02]  /*135720*/  SHF.R.U32.HI R50, RZ, 0x8, R50 ;  /* 0x00000008ff327819 */ /* 0x000fe40000011632 */
[----:B0-----:R-:W-:Y:S02]  /*135730*/  PRMT R5, R48, 0x5410, R46 ;  /* 0x0000541030057816 */ /* 0x001fe4000000002e */
[----:B------:R-:W-:Y:S02]  /*135740*/  SHF.R.U32.HI R46, RZ, 0x8, R40 ;  /* 0x00000008ff2e7819 */ /* 0x000fe40000011628 */
[----:B------:R-:W-:Y:S02]  /*135750*/  SHF.R.U32.HI R48, RZ, 0x8, R49 ;  /* 0x00000008ff307819 */ /* 0x000fe40000011631 */
[----:B------:R-:W-:-:S02]  /*135760*/  LOP3.LUT R46, R46, 0xffff, RZ, 0xc0, !PT ;  /* 0x0000ffff2e2e7812 */ /* 0x000fc400078ec0ff */
[----:B------:R-:W-:Y:S02]  /*135770*/  LOP3.LUT R49, R50, 0xffff, RZ, 0xc0, !PT ;  /* 0x0000ffff32317812 */ /* 0x000fe400078ec0ff */
[----:B------:R-:W-:Y:S02]  /*135780*/  LOP3.LUT R48, R48, 0xffff, RZ, 0xc0, !PT ;  /* 0x0000ffff30307812 */ /* 0x000fe400078ec0ff */
[----:B------:R-:W-:Y:S02]  /*135790*/  PRMT R44, R46, 0x3340, R0 ;  /* 0x000033402e2c7816 */ /* 0x000fe40000000000 */
[----:B------:R-:W-:Y:S02]  /*1357a0*/  PRMT R41, R49, 0x3340, R48 ;  /* 0x0000334031297816 */ /* 0x000fe40000000030 */
[----:B------:R-:W-:Y:S02]  /*1357b0*/  SHF.R.U32.HI R46, RZ, 0x8, R51 ;  /* 0x00000008ff2e7819 */ /* 0x000fe40000011633 */
[----:B------:R-:W-:-:S02]  /*1357c0*/  SHF.R.U32.HI R48, RZ, 0x8, R36 ;  /* 0x00000008ff307819 */ /* 0x000fc40000011624 */
[----:B------:R-:W-:Y:S02]  /*1357d0*/  LOP3.LUT R46, R46, 0xffff, RZ, 0xc0, !PT ;  /* 0x0000ffff2e2e7812 */ /* 0x000fe400078ec0ff */
[----:B------:R-:W-:Y:S02]  /*1357e0*/  LOP3.LUT R48, R48, 0xffff, RZ, 0xc0, !PT ;  /* 0x0000ffff30307812 */ /* 0x000fe400078ec0ff */
[--C-:B------:R-:W-:Y:S02]  /*1357f0*/  PRMT R42, R46, 0x3340, R0.reuse ;  /* 0x000033402e2a7816 */ /* 0x100fe40000000000 */
[----:B------:R-:W-:Y:S02]  /*135800*/  PRMT R40, R48, 0x3340, R0 ;  /* 0x0000334030287816 */ /* 0x000fe40000000000 */
[----:B------:R-:W-:Y:S02]  /*135810*/  SHF.R.U32.HI R48, RZ, 0x8, R4 ;  /* 0x00000008ff307819 */ /* 0x000fe40000011604 */
[----:B------:R-:W-:-:S02]  /*135820*/  SHF.R.U32.HI R46, RZ, 0x8, R3 ;  /* 0x00000008ff2e7819 */ /* 0x000fc40000011603 */
[----:B------:R-:W-:Y:S02]  /*135830*/  LOP3.LUT R48, R48, 0xffff, RZ, 0xc0, !PT ;  /* 0x0000ffff30307812 */ /* 0x000fe400078ec0ff */
[----:B------:R-:W-:Y:S01]  /*135840*/  LOP3.LUT R46, R46, 0xffff, RZ, 0xc0, !PT ;  /* 0x0000ffff2e2e7812 */ /* 0x000fe200078ec0ff */
[----:B------:R-:W-:Y:S03]  /*135850*/  STL [R1+0x182c], R5 ;  /* 0x00182c0501007387 */ /* 0x000fe60000100800 */
[----:B------:R-:W-:Y:S01]  /*135860*/  PRMT R36, R48, 0x3340, R46 ;  /* 0x0000334030247816 */ /* 0x000fe2000000002e */
[----:B------:R-:W-:Y:S04]  /*135870*/  STL [R1+0x5db4], R44 ;  /* 0x005db42c01007387 */ /* 0x000fe80000100800 */
[----:B------:R-:W-:Y:S04]  /*135880*/  STL [R1+0x5db8], R41 ;  /* 0x005db82901007387 */ /* 0x000fe80000100800 */
[----:B------:R-:W-:Y:S04]  /*135890*/  STL [R1+0x5dbc], R42 ;  /* 0x005dbc2a01007387 */ /* 0x000fe80000100800 */
[----:B------:R-:W-:Y:S04]  /*1358a0*/  STL [R1+0x5dc0], R40 ;  /* 0x005dc02801007387 */ /* 0x000fe80000100800 */
[----:B------:R-:W-:Y:S04]  /*1358b0*/  STL [R1+0x5dc4], R36 ;  /* 0x005dc42401007387 */ /* 0x000fe80000100800 */
[----:B------:R-:W2:Y:S01]  /*1358c0*/  LDL.LU R12, [R1+0x58c0] ;  /* 0x0058c000010c7983 */ /* 0x000ea20000300800 */
[----:B------:R-:W-:-:S02]  /*1358d0*/  SHF.R.U32.HI R49, RZ, 0x8, R2 ;  /* 0x00000008ff317819 */ /* 0x000fc40000011602 */
[----:B------:R-:W-:Y:S01]  /*1358e0*/  LOP3.LUT R48, R37, 0xffff, RZ, 0xc0, !PT ;  /* 0x0000ffff25307812 */ /* 0x000fe200078ec0ff */
[----:B------:R-:W3:Y:S01]  /*1358f0*/  LDL.LU R22, [R1+0x1b64] ;  /* 0x001b640001167983 */ /* 0x000ee20000300800 */
[----:B------:R-:W-:Y:S02]  /*135900*/  LOP3.LUT R46, R49, 0xffff, RZ, 0xc0, !PT ;  /* 0x0000ffff312e7812 */ /* 0x000fe400078ec0ff */
[----:B------:R-:W-:Y:S01]  /*135910*/  PRMT R3, R27, 0x4210, R48 ;  /* 0x000042101b037816 */ /* 0x000fe20000000030 */
[----:B------:R-:W4:Y:S01]  /*135920*/  LDL.LU R39, [R1+0x19bc] ;  /* 0x0019bc0001277983 */ /* 0x000f220000300800 */
[----:B------:R-:W-:Y:S02]  /*135930*/  PRMT R37, R46, 0x3340, R0 ;  /* 0x000033402e257816 */ /* 0x000fe40000000000 */
[----:B------:R-:W-:Y:S01]  /*135940*/  PRMT R2, R25, 0x5210, R48 ;  /* 0x0000521019027816 */ /* 0x000fe20000000030 */
[----:B------:R-:W3:Y:S01]  /*135950*/  LDL.LU R15, [R1+0x1848] ;  /* 0x00184800010f7983 */ /* 0x000ee20000300800 */
[----:B------:R-:W-:-:S02]  /*135960*/  SHF.R.U32.HI R46, RZ, 0x8, R35 ;  /* 0x00000008ff2e7819 */ /* 0x000fc40000011623 */
[----:B------:R-:W-:Y:S02]  /*135970*/  SHF.R.U32.HI R48, RZ, 0x8, R33 ;  /* 0x00000008ff307819 */ /* 0x000fe40000011621 */
[----:B------:R-:W-:Y:S02]  /*135980*/  LOP3.LUT R46, R46, 0xffff, RZ, 0xc0, !PT ;  /* 0x0000ffff2e2e7812 */ /* 0x000fe400078ec0ff */
[----:B------:R-:W-:Y:S01]  /*135990*/  LOP3.LUT R48, R48, 0xffff, RZ, 0xc0, !PT ;  /* 0x0000ffff30307812 */ /* 0x000fe200078ec0ff */
[----:B------:R-:W-:Y:S01]  /*1359a0*/  STL [R1+0x5dc8], R37 ;  /* 0x005dc82501007387 */ /* 0x000fe20000100800 */
[--C-:B------:R-:W-:Y:S02]  /*1359b0*/  PRMT R35, R46, 0x3340, R0.reuse ;  /* 0x000033402e237816 */ /* 0x100fe40000000000 */
[----:B------:R-:W-:Y:S01]  /*1359c0*/  PRMT R33, R48, 0x3340, R0 ;  /* 0x0000334030217816 */ /* 0x000fe20000000000 */
[----:B------:R-:W3:Y:S01]  /*1359d0*/  LDL.LU R27, [R1+0x5e30] ;  /* 0x005e3000011b7983 */ /* 0x000ee20000300800 */
[----:B------:R-:W-:-:S02]  /*1359e0*/  SHF.R.U32.HI R46, RZ, 0x8, R31 ;  /* 0x00000008ff2e7819 */ /* 0x000fc4000001161f */
[----:B------:R-:W-:Y:S01]  /*1359f0*/  SHF.R.U32.HI R48, RZ, 0x8, R29 ;  /* 0x00000008ff307819 */ /* 0x000fe2000001161d */
[----:B------:R-:W3:Y:S01]  /*135a00*/  LDL.LU R25, [R1+0x5e2c] ;  /* 0x005e2c0001197983 */ /* 0x000ee20000300800 */
[----:B------:R-:W-:-:S03]  /*135a10*/  LOP3.LUT R46, R46, 0xffff, RZ, 0xc0, !PT ;  /* 0x0000ffff2e2e7812 */ /* 0x000fc600078ec0ff */
[----:B------:R-:W-:Y:S01]  /*135a20*/  STL [R1+0xf4], R3 ;  /* 0x0000f40301007387 */ /* 0x000fe20000100800 */
[----:B------:R-:W-:-:S03]  /*135a30*/  LOP3.LUT R48, R48, 0xffff, RZ, 0xc0, !PT ;  /* 0x0000ffff30307812 */ /* 0x000fc600078ec0ff */
[----:B------:R0:W-:Y:S04]  /*135a40*/  STL [R1+0x34], R2 ;  /* 0x0000340201007387 */ /* 0x0001e80000100800 */
[----:B------:R-:W3:Y:S01]  /*135a50*/  LDL.LU R52, [R1+0x1b6c] ;  /* 0x001b6c0001347983 */ /* 0x000ee20000300800 */
[----:B------:R-:W-:-:S03]  /*135a60*/  PRMT R31, R46, 0x3340, R0 ;  /* 0x000033402e1f7816 */ /* 0x000fc60000000000 */
[----:B------:R-:W3:Y:S01]  /*135a70*/  LDL.LU R9, [R1+0x1ad0] ;  /* 0x001ad00001097983 */ /* 0x000ee20000300800 */
[----:B------:R-:W-:-:S03]  /*135a80*/  PRMT R29, R48, 0x3340, R0 ;  /* 0x00003340301d7816 */ /* 0x000fc60000000000 */
[----:B------:R-:W-:Y:S04]  /*135a90*/  STL [R1+0x5dcc], R35 ;  /* 0x005dcc2301007387 */ /* 0x000fe80000100800 */
[----:B------:R-:W-:Y:S04]  /*135aa0*/  STL [R1+0x5dd0], R33 ;  /* 0x005dd02101007387 */ /* 0x000fe80000100800 */
[----:B------:R-:W3:Y:S04]  /*135ab0*/  LDL.LU R4, [R1+0x5a70] ;  /* 0x005a700001047983 */ /* 0x000ee80000300800 */
[----:B------:R-:W3:Y:S04]  /*135ac0*/  LDL.LU R13, [R1+0x5938] ;  /* 0x00593800010d7983 */ /* 0x000ee80000300800 */
[----:B------:R-:W3:Y:S04]  /*135ad0*/  LDL.LU R6, [R1+0x59b8] ;  /* 0x0059b80001067983 */ /* 0x000ee80000300800 */
[----:B0-----:R-:W3:Y:S04]  /*135ae0*/  LDL.LU R2, [R1+0x5a7c] ;  /* 0x005a7c0001027983 */ /* 0x001ee80000300800 */
[----:B------:R-:W3:Y:S04]  /*135af0*/  LDL.LU R10, [R1+0x5944] ;  /* 0x00594400010a7983 */ /* 0x000ee80000300800 */
[----:B------:R-:W-:Y:S04]  /*135b00*/  STL [R1+0x5dd4], R31 ;  /* 0x005dd41f01007387 */ /* 0x000fe80000100800 */
[----:B------:R-:W-:Y:S01]  /*135b10*/  STL [R1+0x5dd8], R29 ;  /* 0x005dd81d01007387 */ /* 0x000fe20000100800 */
[----:B--2---:R-:W-:-:S04]  /*135b20*/  LOP3.LUT R46, R12, 0xffff, RZ, 0xc0, !PT ;  /* 0x0000ffff0c2e7812 */ /* 0x004fc800078ec0ff */
[--C-:B------:R-:W-:Y:S02]  /*135b30*/  PRMT R7, R19, 0x5210, R46.reuse ;  /* 0x0000521013077816 */ /* 0x100fe4000000002e */
[----:B------:R-:W2:Y:S01]  /*135b40*/  LDL.LU R19, [R1+0x5e28] ;  /* 0x005e280001137983 */ /* 0x000ea20000300800 */
[----:B----4-:R-:W-:Y:S02]  /*135b50*/  PRMT R3, R39, 0x4210, R46 ;  /* 0x0000421027037816 */ /* 0x010fe4000000002e */
[----:B---3--:R-:W-:-:S03]  /*135b60*/  LOP3.LUT R48, R22, 0xffff, RZ, 0xc0, !PT ;  /* 0x0000ffff16307812 */ /* 0x008fc600078ec0ff */
[----:B------:R0:W-:Y:S01]  /*135b70*/  STL [R1+0xf8], R3 ;  /* 0x0000f80301007387 */ /* 0x0001e20000100800 */
[--C-:B------:R-:W-:Y:S02]  /*135b80*/  PRMT R5, R15, 0x4210, R48.reuse ;  /* 0x000042100f057816 */ /* 0x100fe40000000030 */
[----:B0-----:R-:W-:Y:S02]  /*135b90*/  PRMT R3, R21, 0x5210, R48 ;  /* 0x0000521015037816 */ /* 0x001fe40000000030 */
[----:B------:R-:W-:Y:S02]  /*135ba0*/  SHF.R.U32.HI R46, RZ, 0x8, R27 ;  /* 0x00000008ff2e7819 */ /* 0x000fe4000001161b */
[----:B------:R-:W-:Y:S02]  /*135bb0*/  SHF.R.U32.HI R48, RZ, 0x8, R25 ;  /* 0x00000008ff307819 */ /* 0x000fe40000011619 */
[----:B------:R-:W-:Y:S02]  /*135bc0*/  LOP3.LUT R46, R46, 0xffff, RZ, 0xc0, !PT ;  /* 0x0000ffff2e2e7812 */ /* 0x000fe400078ec0ff */
[----:B------:R-:W-:Y:S01]  /*135bd0*/  LOP3.LUT R48, R48, 0xffff, RZ, 0xc0, !PT ;  /* 0x0000ffff30307812 */ /* 0x000fe200078ec0ff */
[----:B------:R-:W-:Y:S01]  /*135be0*/  STL [R1+0x38], R7 ;  /* 0x0000380701007387 */ /* 0x000fe20000100800 */
[----:B------:R-:W-:-:S02]  /*135bf0*/  PRMT R27, R46, 0x3340, R0 ;  /* 0x000033402e1b7816 */ /* 0x000fc40000000000 */
[----:B------:R-:W-:Y:S01]  /*135c00*/  PRMT R25, R48, 0x3340, R0 ;  /* 0x0000334030197816 */ /* 0x000fe20000000000 */
[----:B------:R-:W3:Y:S01]  /*135c10*/  LDL.LU R21, [R1+0x5e24] ;  /* 0x005e240001157983 */ /* 0x000ee20000300800 */
[----:B------:R-:W-:-:S03]  /*135c20*/  LOP3.LUT R46, R52, 0xffff, RZ, 0xc0, !PT ;  /* 0x0000ffff342e7812 */ /* 0x000fc600078ec0ff */
[----:B------:R0:W-:Y:S04]  /*135c30*/  STL [R1+0xe0], R5 ;  /* 0x0000e00501007387 */ /* 0x0001e80000100800 */
[----:B------:R2:W-:Y:S01]  /*135c40*/  STL [R1+0x20], R3 ;  /* 0x0000200301007387 */ /* 0x0005e20000100800 */
[----:B------:R-:W-:-:S03]  /*135c50*/  LOP3.LUT R48, R9, 0xffff, RZ, 0xc0, !PT ;  /* 0x0000ffff09307812 */ /* 0x000fc600078ec0ff */
[----:B------:R-:W-:Y:S01]  /*135c60*/  STL [R1+0x5ddc], R27 ;  /* 0x005ddc1b01007387 */ /* 0x000fe20000100800 */
[----:B0-----:R-:W-:-:S03]  /*135c70*/  PRMT R5, R17, 0x5210, R46 ;  /* 0x0000521011057816 */ /* 0x001fc6000000002e */
[----:B------:R-:W-:Y:S01]  /*135c80*/  STL [R1+0x5de0], R25 ;  /* 0x005de01901007387 */ /* 0x000fe20000100800 */
[----:B------:R-:W-:Y:S02]  /*135c90*/  PRMT R7, R14, 0x5210, R48 ;  /* 0x000052100e077816 */ /* 0x000fe40000000030 */
[----:B--2---:R-:W-:Y:S02]  /*135ca0*/  PRMT R3, R19, 0x4210, R46 ;  /* 0x0000421013037816 */ /* 0x004fe4000000002e */
[----:B------:R-:W2:Y:S04]  /*135cb0*/  LDL.LU R19, [R1+0x5e20] ;  /* 0x005e200001137983 */ /* 0x000ea80000300800 */
[----:B------:R-:W4:Y:S04]  /*135cc0*/  LDL.LU R17, [R1+0x5e1c] ;  /* 0x005e1c0001117983 */ /* 0x000f280000300800 */
[----:B------:R0:W-:Y:S02]  /*135cd0*/  STL [R1+0xe4], R3 ;  /* 0x0000e40301007387 */ /* 0x0001e40000100800 */
[----:B0-----:R-:W-:-:S02]  /*135ce0*/  PRMT R3, R23, 0x4210, R48 ;  /* 0x0000421017037816 */ /* 0x001fc40000000030 */
[----:B------:R-:W3:Y:S04]  /*135cf0*/  LDL.LU R23, [R1+0x5e18] ;  /* 0x005e180001177983 */ /* 0x000ee80000300800 */
[----:B------:R0:W-:Y:S04]  /*135d00*/  STL [R1+0x24], R5 ;  /* 0x0000240501007387 */ /* 0x0001e80000100800 */
[----:B------:R-:W4:Y:S04]  /*135d10*/  LDL.LU R14, [R1+0x5e14] ;  /* 0x005e1400010e7983 */ /* 0x000f280000300800 */
[----:B------:R1:W-:Y:S01]  /*135d20*/  STL [R1+0xe8], R3 ;  /* 0x0000e80301007387 */ /* 0x0003e20000100800 */
[----:B0-----:R-:W-:-:S02]  /*135d30*/  LOP3.LUT R5, R4, 0xffff, RZ, 0xc0, !PT ;  /* 0x0000ffff04057812 */ /* 0x001fc400078ec0ff */
[----:B------:R-:W-:Y:S02]  /*135d40*/  LOP3.LUT R4, R6, 0xffff, RZ, 0xc0, !PT ;  /* 0x0000ffff06047812 */ /* 0x000fe400078ec0ff */
[----:B-1----:R-:W-:Y:S02]  /*135d50*/  LOP3.LUT R3, R13, 0xffff, RZ, 0xc0, !PT ;  /* 0x0000ffff0d037812 */ /* 0x002fe400078ec0ff */
[----:B------:R-:W-:Y:S02]  /*135d60*/  PRMT R48, R5, 0x3340, R4 ;  /* 0x0000334005307816 */ /* 0x000fe40000000004 */
[----:B------:R-:W-:Y:S02]  /*135d70*/  PRMT R46, R3, 0x3340, R0 ;  /* 0x00003340032e7816 */ /* 0x000fe40000000000 */
[----:B------:R-:W-:Y:S02]  /*135d80*/  LOP3.LUT R50, R2, 0xffff, RZ, 0xc0, !PT ;  /* 0x0000ffff02327812 */ /* 0x000fe400078ec0ff */
[----:B------:R-:W-:-:S02]  /*135d90*/  LOP3.LUT R51, R10, 0xffff, RZ, 0xc0, !PT ;  /* 0x0000ffff0a337812 */ /* 0x000fc400078ec0ff */
[----:B------:R-:W-:Y:S02]  /*135da0*/  PRMT R2, R48, 0x5410, R46 ;  /* 0x0000541030027816 */ /* 0x000fe4000000002e */
[----:B------:R-:W-:Y:S01]  /*135db0*/  PRMT R46, R51, 0x3340, R0 ;  /* 0x00003340332e7816 */ /* 0x000fe20000000000 */
[----:B------:R-:W-:Y:S04]  /*135dc0*/  STL [R1+0x28], R7 ;  /* 0x0000280701007387 */ /* 0x000fe80000100800 */
[----:B------:R0:W-:Y:S01]  /*135dd0*/  STL [R1+0x1848], R2 ;  /* 0x0018480201007387 */ /* 0x0001e20000100800 */
[----:B------:R-:W-:-:S04]  /*135de0*/  SHF.R.U32.HI R51, RZ, 0x8, R51 ;  /* 0x00000008ff337819 */ /* 0x000fc80000011633 */
[----:B------:R-:W-:-:S04]  /*135df0*/  LOP3.LUT R51, R51, 0xffff, RZ, 0xc0, !PT ;  /* 0x0000ffff33337812 */ /* 0x000fc800078ec0ff */
[----:B------:R-:W-:Y:S02]  /*135e00*/  PRMT R51, R51, 0x3340, R0 ;  /* 0x0000334033337816 */ /* 0x000fe40000000000 */
[----:B---3--:R-:W-:-:S04]  /*135e10*/  LOP3.LUT R49, R23, 0xffff, RZ, 0xc0, !PT ;  /* 0x0000ffff17317812 */ /* 0x008fc800078ec0ff */
[----:B------:R-:W-:-:S04]  /*135e20*/  PRMT R48, R50, 0x3340, R49 ;  /* 0x0000334032307816 */ /* 0x000fc80000000031 */
[----:B0-----:R-:W-:Y:S02]  /*135e30*/  PRMT R2, R48, 0x5410, R46 ;  /* 0x0000541030027816 */ /* 0x001fe4000000002e */
[----:B------:R-:W-:Y:S02]  /*135e40*/  SHF.R.U32.HI R46, RZ, 0x8, R21 ;  /* 0x00000008ff2e7819 */ /* 0x000fe40000011615 */
[----:B--2---:R-:W-:Y:S02]  /*135e50*/  SHF.R.U32.HI R48, RZ, 0x8, R19 ;  /* 0x00000008ff307819 */ /* 0x004fe40000011613 */
[----:B------:R-:W-:Y:S02]  /*135e60*/  LOP3.LUT R46, R46, 0xffff, RZ, 0xc0, !PT ;  /* 0x0000ffff2e2e7812 */ /* 0x000fe400078ec0ff */
[----:B------:R-:W-:Y:S02]  /*135e70*/  LOP3.LUT R48, R48, 0xffff, RZ, 0xc0, !PT ;  /* 0x0000ffff30307812 */ /* 0x000fe400078ec0ff */
[----:B------:R-:W-:-:S02]  /*135e80*/  SHF.R.U32.HI R50, RZ, 0x8, R50 ;  /* 0x00000008ff327819 */ /* 0x000fc40000011632 */
[--C-:B------:R-:W-:Y:S02]  /*135e90*/  PRMT R23, R46, 0x3340, R0.reuse ;  /* 0x000033402e177816 */ /* 0x100fe40000000000 */
[----:B------:R-:W-:Y:S02]  /*135ea0*/  PRMT R21, R48, 0x3340, R0 ;  /* 0x0000334030157816 */ /* 0x000fe40000000000 */
[----:B----4-:R-:W-:Y:S02]  /*135eb0*/  SHF.R.U32.HI R46, RZ, 0x8, R17 ;  /* 0x00000008ff2e7819 */ /* 0x010fe40000011611 */
[----:B------:R-:W-:Y:S02]  /*135ec0*/  SHF.R.U32.HI R48, RZ, 0x8, R49 ;  /* 0x00000008ff307819 */ /* 0x000fe40000011631 */
[----:B------:R-:W-:Y:S02]  /*135ed0*/  LOP3.LUT R49, R50, 0xffff, RZ, 0xc0, !PT ;  /* 0x0000ffff32317812 */ /* 0x000fe400078ec0ff */
[----:B------:R-:W-:-:S02]  /*135ee0*/  SHF.R.U32.HI R50, RZ, 0x8, R14 ;  /* 0x00000008ff327819 */ /* 0x000fc4000001160e */
[----:B------:R-:W-:Y:S02]  /*135ef0*/  LOP3.LUT R46, R46, 0xffff, RZ, 0xc0, !PT ;  /* 0x0000ffff2e2e7812 */ /* 0x000fe400078ec0ff */
[----:B------:R-:W-:Y:S01]  /*135f00*/  LOP3.LUT R48, R48, 0xffff, RZ, 0xc0, !PT ;  /* 0x0000ffff30307812 */ /* 0x000fe200078ec0ff */
[----:B------:R0:W-:Y:S01]  /*135f10*/  STL [R1+0x1844], R2 ;  /* 0x0018440201007387 */ /* 0x0001e20000100800 */
[----:B------:R-:W-:Y:S02]  /*135f20*/  LOP3.LUT R50, R50, 0xffff, RZ, 0xc0, !PT ;  /* 0x0000ffff32327812 */ /* 0x000fe400078ec0ff */
[----:B------:R-:W-:Y:S01]  /*135f30*/  PRMT R19, R46, 0x3340, R0 ;  /* 0x000033402e137816 */ /* 0x000fe20000000000 */
[----:B------:R-:W-:Y:S01]  /*135f40*/  STL [R1+0x5de4], R23 ;  /* 0x005de41701007387 */ /* 0x000fe20000100800 */
[----:B------:R-:W-:Y:S02]  /*135f50*/  PRMT R17, R49, 0x3340, R48 ;  /* 0x0000334031117816 */ /* 0x000fe40000000030 */
[----:B------:R-:W-:Y:S01]  /*135f60*/  SHF.R.U32.HI R48, RZ, 0x8, R5 ;  /* 0x00000008ff307819 */ /* 0x000fe20000011605 */
[----:B------:R-:W-:Y:S01]  /*135f70*/  STL [R1+0x5de8], R21 ;  /* 0x005de81501007387 */ /* 0x000fe20000100800 */
[----:B------:R-:W-:-:S02]  /*135f80*/  SHF.R.U32.HI R46, RZ, 0x8, R4 ;  /* 0x00000008ff2e7819 */ /* 0x000fc40000011604 */
[----:B------:R-:W-:Y:S01]  /*135f90*/  SHF.R.U32.HI R49, RZ, 0x8, R3 ;  /* 0x00000008ff317819 */ /* 0x000fe20000011603 */
[----:B0-----:R-:W2:Y:S01]  /*135fa0*/  LDL.LU R2, [R1+0x591c] ;  /* 0x00591c0001027983 */ /* 0x001ea20000300800 */
[----:B------:R-:W-:Y:S02]  /*135fb0*/  PRMT R50, R50, 0x3340, R0 ;  /* 0x0000334032327816 */ /* 0x000fe40000000000 */
[----:B------:R-:W-:Y:S01]  /*135fc0*/  LOP3.LUT R48, R48, 0xffff, RZ, 0xc0, !PT ;  /* 0x0000ffff30307812 */ /* 0x000fe200078ec0ff */
[----:B------:R-:W3:Y:S01]  /*135fd0*/  LDL.LU R10, [R1+0x2088] ;  /* 0x00208800010a7983 */ /* 0x000ee20000300800 */
[----:B------:R-:W-:Y:S02]  /*135fe0*/  LOP3.LUT R46, R46, 0xffff, RZ, 0xc0, !PT ;  /* 0x0000ffff2e2e7812 */ /* 0x000fe400078ec0ff */
[----:B------:R-:W-:Y:S01]  /*135ff0*/  LOP3.LUT R49, R49, 0xffff, RZ, 0xc0, !PT ;  /* 0x0000ffff31317812 */ /* 0x000fe200078ec0ff */
[----:B------:R-:W-:Y:S01]  /*136000*/  STL [R1+0x5dec], R19 ;  /* 0x005dec1301007387 */ /* 0x000fe20000100800 */
[----:B------:R-:W-:-:S03]  /*136010*/  PRMT R14, R48, 0x3340, R46 ;  /* 0x00003340300e7816 */ /* 0x000fc6000000002e */
[----:B------:R-:W-:Y:S01]  /*136020*/  STL [R1+0x5df0], R17 ;  /* 0x005df01101007387 */ /* 0x000fe20000100800 */
[----:B------:R-:W-:-:S03]  /*136030*/  PRMT R49, R49, 0x3340, R0 ;  /* 0x0000334031317816 */ /* 0x000fc60000000000 */
[----:B------:R-:W-:Y:S04]  /*136040*/  STL [R1+0x5df4], R51 ;  /* 0x005df43301007387 */ /* 0x000fe80000100800 */
[----:B------:R-:W-:Y:S04]  /*136050*/  STL [R1+0x5df8], R50 ;  /* 0x005df83201007387 */ /* 0x000fe80000100800 */
[----:B------:R-:W4:Y:S04]  /*136060*/  LDL.LU R20, [R1+0x19b8] ;  /* 0x0019b80001147983 */ /* 0x000f280000300800 */
[----:B------:R-:W4:Y:S04]  /*136070*/  LDL.LU R24, [R1+0x1e0] ;  /* 0x0001e00001187983 */ /* 0x000f280000300800 */
[----:B------:R-:W4:Y:S04]  /*136080*/  LDL.LU R28, [R1+0x5c4] ;  /* 0x0005c400011c7983 */ /* 0x000f280000300800 */
[----:B------:R0:W-:Y:S04]  /*136090*/  STL [R1+0x5dfc], R14 ;  /* 0x005dfc0e01007387 */ /* 0x0001e80000100800 */
        /* <DEDUP_REMOVED lines=25> */
[----:B---3--:R-:W-:-:S03]  /*136230*/  SHF.R.U32.HI R48, RZ, 0x8, R10 ;  /* 0x00000008ff307819 */ /* 0x008fc6000001160a */
[----:B------:R-:W2:Y:S01]  /*136240*/  LDL.LU R10, [R1+0x61c] ;  /* 0x00061c00010a7983 */ /* 0x000ea20000300800 */
[----:B------:R-:W-:Y:S02]  /*136250*/  LOP3.LUT R48, R48, 0xffff, RZ, 0xc0, !PT ;  /* 0x0000ffff30307812 */ /* 0x000fe400078ec0ff */
[--C-:B----4-:R-:W-:Y:S02]  /*136260*/  PRMT R16, R20, 0x4210, R46.reuse ;  /* 0x0000421014107816 */ /* 0x110fe4000000002e */
[----:B0-----:R-:W-:-:S03]  /*136270*/  PRMT R14, R24, 0x5210, R46 ;  /* 0x00005210180e7816 */ /* 0x001fc6000000002e */
[----:B------:R-:W-:Y:S01]  /*136280*/  STL [R1+0xd0], R16 ;  /* 0x0000d01001007387 */ /* 0x000fe20000100800 */
[----:B------:R-:W-:-:S03]  /*136290*/  SHF.R.U32.HI R46, RZ, 0x8, R28 ;  /* 0x00000008ff2e7819 */ /* 0x000fc6000001161c */
[----:B------:R0:W-:Y:S01]  /*1362a0*/  STL [R1+0x10], R14 ;  /* 0x0000100e01007387 */ /* 0x0001e20000100800 */
[----:B------:R-:W-:Y:S02]  /*1362b0*/  LOP3.LUT R46, R46, 0xffff, RZ, 0xc0, !PT ;  /* 0x0000ffff2e2e7812 */ /* 0x000fe400078ec0ff */
[----:B------:R-:W-:Y:S02]  /*1362c0*/  PRMT R48, R48, 0x3340, R0 ;  /* 0x0000334030307816 */ /* 0x000fe40000000000 */
[----:B0-----:R-:W-:-:S04]  /*1362d0*/  SHF.R.U32.HI R14, RZ, 0x8, R32 ;  /* 0x00000008ff0e7819 */ /* 0x001fc80000011620 */
[----:B------:R-:W-:Y:S02]  /*1362e0*/  LOP3.LUT R16, R14, 0xffff, RZ, 0xc0, !PT ;  /* 0x0000ffff0e107812 */ /* 0x000fe400078ec0ff */
[----:B------:R-:W-:Y:S02]  /*1362f0*/  LOP3.LUT R14, R38, 0xffff, RZ, 0xc0, !PT ;  /* 0x0000ffff260e7812 */ /* 0x000fe400078ec0ff */
[--C-:B------:R-:W-:Y:S02]  /*136300*/  PRMT R46, R46, 0x3340, R0.reuse ;  /* 0x000033402e2e7816 */ /* 0x100fe40000000000 */
[----:B------:R-:W-:Y:S02]  /*136310*/  PRMT R17, R16, 0x3340, R0 ;  /* 0x0000334010117816 */ /* 0x000fe40000000000 */
[----:B------:R-:W-:Y:S02]  /*136320*/  SHF.R.U32.HI R8, RZ, 0x8, R8 ;  /* 0x00000008ff087819 */ /* 0x000fe40000011608 */
[----:B------:R-:W-:-:S02]  /*136330*/  SHF.R.U32.HI R3, RZ, 0x8, R3 ;  /* 0x00000008ff037819 */ /* 0x000fc40000011603 */
[----:B------:R-:W-:Y:S02]  /*136340*/  LOP3.LUT R8, R8, 0xffff, RZ, 0xc0, !PT ;  /* 0x0000ffff08087812 */ /* 0x000fe400078ec0ff */
[--C-:B------:R-:W-:Y:S02]  /*136350*/  PRMT R16, R34, 0x4210, R14.reuse ;  /* 0x0000421022107816 */ /* 0x100fe4000000000e */
[----:B------:R-:W-:Y:S01]  /*136360*/  LOP3.LUT R3, R3, 0xffff, RZ, 0xc0, !PT ;  /* 0x0000ffff03037812 */ /* 0x000fe200078ec0ff */
[----:B------:R-:W-:Y:S01]  /*136370*/  STL [R1+0x5e04], R48 ;  /* 0x005e043001007387 */ /* 0x000fe20000100800 */
[----:B------:R-:W-:Y:S02]  /*136380*/  PRMT R14, R45, 0x5210, R14 ;  /* 0x000052102d0e7816 */ /* 0x000fe4000000000e */
[--C-:B------:R-:W-:Y:S01]  /*136390*/  PRMT R8, R8, 0x3340, R0.reuse ;  /* 0x0000334008087816 */ /* 0x100fe20000000000 */
[----:B------:R-:W-:Y:S01]  /*1363a0*/  STL [R1+0x5e08], R46 ;  /* 0x005e082e01007387 */ /* 0x000fe20000100800 */
[----:B------:R-:W-:-:S03]  /*1363b0*/  PRMT R3, R3, 0x3340, R0 ;  /* 0x0000334003037816 */ /* 0x000fc60000000000 */
[----:B------:R-:W-:Y:S04]  /*1363c0*/  STL [R1+0x1f4], R17 ;  /* 0x0001f41101007387 */ /* 0x000fe80000100800 */
[----:B------:R-:W-:Y:S04]  /*1363d0*/  STL [R1+0xd4], R16 ;  /* 0x0000d41001007387 */ /* 0x000fe80000100800 */
[----:B------:R-:W-:Y:S04]  /*1363e0*/  STL [R1+0x14], R14 ;  /* 0x0000140e01007387 */ /* 0x000fe80000100800 */
[----:B------:R0:W-:Y:S04]  /*1363f0*/  STL [R1+0x5c48], R0 ;  /* 0x005c480001007387 */ /* 0x0001e80000100800 */
[----:B------:R-:W-:Y:S04]  /*136400*/  STL [R1+0x1ec], R8 ;  /* 0x0001ec0801007387 */ /* 0x000fe80000100800 */
[----:B------:R1:W-:Y:S01]  /*136410*/  STL [R1+0x1e0], R3 ;  /* 0x0001e00301007387 */ /* 0x0003e20000100800 */
[----:B0-----:R-:W-:-:S02]  /*136420*/  PRMT R0, R7, 0x5410, R11 ;  /* 0x0000541007007816 */ /* 0x001fc4000000000b */
[----:B------:R-:W-:-:S03]  /*136430*/  PRMT R7, R30, 0x5410, R43 ;  /* 0x000054101e077816 */ /* 0x000fc6000000002b */
[----:B------:R0:W-:Y:S01]  /*136440*/  STL [R1+0x784], R0 ;  /* 0x0007840001007387 */ /* 0x0001e20000100800 */
[----:B-1----:R-:W-:-:S05]  /*136450*/  PRMT R3, R26, 0x5410, R18 ;  /* 0x000054101a037816 */ /* 0x002fca0000000012 */
[----:B------:R1:W-:Y:S01]  /*136460*/  STL [R1+0x788], R3 ;  /* 0x0007880301007387 */ /* 0x0003e20000100800 */
[----:B0-----:R-:W-:-:S03]  /*136470*/  PRMT R0, R12, 0x5410, R5 ;  /* 0x000054100c007816 */ /* 0x001fc60000000005 */
[----:B------:R-:W-:Y:S01]  /*136480*/  STL [R1+0x780], R7 ;  /* 0x0007800701007387 */ /* 0x000fe20000100800 */
[----:B------:R-:W-:Y:S02]  /*136490*/  PRMT R5, R52, 0x5410, R15 ;  /* 0x0000541034057816 */ /* 0x000fe4000000000f */
[----:B-1----:R-:W-:Y:S01]  /*1364a0*/  PRMT R3, R39, 0x5410, R22 ;  /* 0x0000541027037816 */ /* 0x002fe20000000016 */
[----:B------:R0:W-:Y:S04]  /*1364b0*/  STL [R1+0x770], R0 ;  /* 0x0007700001007387 */ /* 0x0001e80000100800 */
[----:B------:R1:W-:Y:S01]  /*1364c0*/  STL [R1+0x76c], R3 ;  /* 0x00076c0301007387 */ /* 0x0003e20000100800 */
[----:B0-----:R-:W-:-:S03]  /*1364d0*/  PRMT R0, R4, 0x5410, R9 ;  /* 0x0000541004007816 */ /* 0x001fc60000000009 */
[----:B------:R-:W-:Y:S01]  /*1364e0*/  STL [R1+0x768], R5 ;  /* 0x0007680501007387 */ /* 0x000fe20000100800 */
[----:B-1----:R-:W-:-:S03]  /*1364f0*/  PRMT R3, R6, 0x5410, R13 ;  /* 0x0000541006037816 */ /* 0x002fc6000000000d */
[----:B------:R0:W-:Y:S04]  /*136500*/  STL [R1+0x75c], R0 ;  /* 0x00075c0001007387 */ /* 0x0001e80000100800 */
[----:B0-----:R-:W3:Y:S04]  /*136510*/  LDL.LU R0, [R1+0x5f4] ;  /* 0x0005f40001007983 */ /* 0x001ee80000300800 */
[----:B------:R-:W-:Y:S04]  /*136520*/  STL [R1+0x760], R3 ;  /* 0x0007600301007387 */ /* 0x000fe80000100800 */
[----:B------:R-:W4:Y:S01]  /*136530*/  LDL.LU R46, [R1+0x340] ;  /* 0x00034000012e7983 */ /* 0x000f220000300800 */
[----:B--2---:R-:W-:-:S05]  /*136540*/  PRMT R2, R10, 0x5410, R2 ;  /* 0x000054100a027816 */ /* 0x004fca0000000002 */
[----:B------:R-:W-:Y:S04]  /*136550*/  STL [R1+0x758], R2 ;  /* 0x0007580201007387 */ /* 0x000fe80000100800 */
[----:B----4-:R0:W-:Y:S04]  /*136560*/  STL [R1+0x5e10], R46 ;  /* 0x005e102e01007387 */ /* 0x0101e80000100800 */
[----:B0-----:R-:W3:Y:S04]  /*136570*/  LDL.LU R46, [R1+0x344] ;  /* 0x00034400012e7983 */ /* 0x001ee80000300800 */
[----:B------:R-:W2:Y:S04]  /*136580*/  LDL.LU R48, [R1+0x5e4] ;  /* 0x0005e40001307983 */ /* 0x000ea80000300800 */
        /* <DEDUP_REMOVED lines=58> */
[----:B---3--:R-:W-:-:S03]  /*136930*/  PRMT R0, R0, 0x5410, R46 ;  /* 0x0000541000007816 */ /* 0x008fc6000000002e */
[----:B------:R-:W3:Y:S04]  /*136940*/  LDL.LU R46, [R1+0x5e10] ;  /* 0x005e1000012e7983 */ /* 0x000ee80000300800 */
[----:B------:R2:W-:Y:S01]  /*136950*/  STL [R1+0x740], R0 ;  /* 0x0007400001007387 */ /* 0x0005e20000100800 */
[----:B----4-:R-:W-:Y:S02]  /*136960*/  PRMT R14, R14, 0x5410, R49 ;  /* 0x000054100e0e7816 */ /* 0x010fe40000000031 */
[----:B--2---:R-:W-:Y:S02]  /*136970*/  PRMT R0, R51, 0x5410, R50 ;  /* 0x0000541033007816 */ /* 0x004fe40000000032 */
[----:B------:R-:W-:Y:S02]  /*136980*/  PRMT R17, R19, 0x5410, R17 ;  /* 0x0000541013117816 */ /* 0x000fe40000000011 */
[----:B------:R-:W-:-:S02]  /*136990*/  PRMT R7, R7, 0x5410, R11 ;  /* 0x0000541007077816 */ /* 0x000fc4000000000b */
[----:B------:R-:W-:Y:S02]  /*1369a0*/  PRMT R5, R12, 0x5410, R5 ;  /* 0x000054100c057816 */ /* 0x000fe40000000005 */
[----:B------:R-:W-:Y:S02]  /*1369b0*/  PRMT R4, R4, 0x5410, R9 ;  /* 0x0000541004047816 */ /* 0x000fe40000000009 */
[----:B---3--:R-:W-:-:S05]  /*1369c0*/  PRMT R46, R48, 0x5410, R46 ;  /* 0x00005410302e7816 */ /* 0x008fca000000002e */
[----:B------:R-:W-:Y:S04]  /*1369d0*/  STL [R1+0x744], R46 ;  /* 0x0007442e01007387 */ /* 0x000fe80000100800 */
[----:B------:R0:W-:Y:S04]  /*1369e0*/  STL [R1+0x73c], R14 ;  /* 0x00073c0e01007387 */ /* 0x0001e80000100800 */
[----:B------:R1:W-:Y:S01]  /*1369f0*/  STL [R1+0x734], R0 ;  /* 0x0007340001007387 */ /* 0x0003e20000100800 */
[----:B0-----:R-:W-:-:S03]  /*136a00*/  PRMT R14, R23, 0x5410, R21 ;  /* 0x00005410170e7816 */ /* 0x001fc60000000015 */
[----:B------:R0:W-:Y:S01]  /*136a10*/  STL [R1+0x738], R17 ;  /* 0x0007381101007387 */ /* 0x0001e20000100800 */
[----:B-1----:R-:W-:-:S03]  /*136a20*/  PRMT R0, R27, 0x5410, R25 ;  /* 0x000054101b007816 */ /* 0x002fc60000000019 */
[----:B------:R1:W-:Y:S04]  /*136a30*/  STL [R1+0x730], R14 ;  /* 0x0007300e01007387 */ /* 0x0003e80000100800 */
[----:B------:R2:W-:Y:S01]  /*136a40*/  STL [R1+0x71c], R0 ;  /* 0x00071c0001007387 */ /* 0x0005e20000100800 */
[----:B0-----:R-:W-:Y:S02]  /*136a50*/  PRMT R17, R31, 0x5410, R29 ;  /* 0x000054101f117816 */ /* 0x001fe4000000001d */
[----:B-1----:R-:W-:-:S03]  /*136a60*/  PRMT R14, R35, 0x5410, R33 ;  /* 0x00005410230e7816 */ /* 0x002fc60000000021 */
[----:B------:R0:W-:Y:S01]  /*136a70*/  STL [R1+0x70c], R17 ;  /* 0x00070c1101007387 */ /* 0x0001e20000100800 */
[----:B--2---:R-:W-:-:S03]  /*136a80*/  PRMT R0, R36, 0x5410, R37 ;  /* 0x0000541024007816 */ /* 0x004fc60000000025 */
        /* <DEDUP_REMOVED lines=16> */
[----:B------:R-:W-:Y:S01]  /*136b90*/  STL [R1+0x358], R17 ;  /* 0x0003581101007387 */ /* 0x000fe20000100800 */
[----:B--2---:R-:W-:-:S03]  /*136ba0*/  PRMT R0, R28, 0x5410, R24 ;  /* 0x000054101c007816 */ /* 0x004fc60000000018 */
[----:B------:R0:W-:Y:S01]  /*136bb0*/  STL [R1+0x350], R14 ;  /* 0x0003500e01007387 */ /* 0x0001e20000100800 */
[----:B------:R-:W-:-:S03]  /*136bc0*/  PRMT R16, R38, 0x5410, R32 ;  /* 0x0000541026107816 */ /* 0x000fc60000000020 */
[----:B------:R1:W-:Y:S01]  /*136bd0*/  STL [R1+0x348], R0 ;  /* 0x0003480001007387 */ /* 0x0003e20000100800 */
[----:B0-----:R-:W-:-:S03]  /*136be0*/  PRMT R14, R45, 0x5410, R34 ;  /* 0x000054102d0e7816 */ /* 0x001fc60000000022 */
[----:B------:R-:W-:Y:S01]  /*136bf0*/  STL [R1+0x34c], R16 ;  /* 0x00034c1001007387 */ /* 0x000fe20000100800 */
[----:B-1----:R-:W-:-:S03]  /*136c00*/  PRMT R0, R3, 0x5410, R8 ;  /* 0x0000541003007816 */ /* 0x002fc60000000008 */
[----:B------:R-:W-:Y:S01]  /*136c10*/  STL [R1+0x344], R14 ;  /* 0x0003440e01007387 */ /* 0x000fe20000100800 */
[----:B------:R-:W-:-:S03]  /*136c20*/  PRMT R3, R26, 0x5410, R18 ;  /* 0x000054101a037816 */ /* 0x000fc60000000012 */
[----:B------:R0:W-:Y:S04]  /*136c30*/  STL [R1+0x33c], R0 ;  /* 0x00033c0001007387 */ /* 0x0001e80000100800 */
[----:B------:R-:W-:Y:S04]  /*136c40*/  STL [R1+0x340], R7 ;  /* 0x0003400701007387 */ /* 0x000fe80000100800 */
[----:B------:R1:W-:Y:S01]  /*136c50*/  STL [R1+0x338], R3 ;  /* 0x0003380301007387 */ /* 0x0003e20000100800 */
[----:B0-----:R-:W-:-:S05]  /*136c60*/  PRMT R0, R30, 0x5410, R43 ;  /* 0x000054101e007816 */ /* 0x001fca000000002b */
[----:B------:R0:W-:Y:S01]  /*136c70*/  STL [R1+0x328], R0 ;  /* 0x0003280001007387 */ /* 0x0001e20000100800 */
[----:B-1----:R-:W-:-:S03]  /*136c80*/  PRMT R3, R39, 0x5410, R22 ;  /* 0x0000541027037816 */ /* 0x002fc60000000016 */
[----:B------:R-:W-:Y:S04]  /*136c90*/  STL [R1+0x32c], R5 ;  /* 0x00032c0501007387 */ /* 0x000fe80000100800 */
[----:B------:R1:W-:Y:S01]  /*136ca0*/  STL [R1+0x324], R3 ;  /* 0x0003240301007387 */ /* 0x0003e20000100800 */
[----:B0-----:R-:W-:-:S05]  /*136cb0*/  PRMT R0, R52, 0x5410, R15 ;  /* 0x0000541034007816 */ /* 0x001fca000000000f */
[----:B------:R0:W-:Y:S01]  /*136cc0*/  STL [R1+0x31c], R0 ;  /* 0x00031c0001007387 */ /* 0x0001e20000100800 */
[----:B-1----:R-:W-:-:S03]  /*136cd0*/  PRMT R3, R6, 0x5410, R13 ;  /* 0x0000541006037816 */ /* 0x002fc6000000000d */
[----:B------:R-:W-:Y:S04]  /*136ce0*/  STL [R1+0x320], R4 ;  /* 0x0003200401007387 */ /* 0x000fe80000100800 */
[----:B------:R-:W2:Y:S04]  /*136cf0*/  LDL.LU R46, [R1+0x498] ;  /* 0x00049800012e7983 */ /* 0x000ea80000300800 */
[----:B------:R-:W-:Y:S04]  /*136d00*/  STL [R1+0x318], R3 ;  /* 0x0003180301007387 */ /* 0x000fe80000100800 */
[----:B------:R-:W3:Y:S01]  /*136d10*/  LDL.LU R48, [R1+0x2c4] ;  /* 0x0002c40001307983 */ /* 0x000ee20000300800 */
[----:B0-----:R-:W-:-:S05]  /*136d20*/  PRMT R0, R10, 0x5410, R2 ;  /* 0x000054100a007816 */ /* 0x001fca0000000002 */
[----:B------:R-:W-:Y:S04]  /*136d30*/  STL [R1+0x308], R0 ;  /* 0x0003080001007387 */ /* 0x000fe80000100800 */
[----:B---3--:R0:W-:Y:S04]  /*136d40*/  STL [R1+0x5e0c], R48 ;  /* 0x005e0c3001007387 */ /* 0x0081e80000100800 */
[----:B0-----:R-:W2:Y:S04]  /*136d50*/  LDL.LU R48, [R1+0x2c8] ;  /* 0x0002c80001307983 */ /* 0x001ea80000300800 */
[----:B------:R-:W3:Y:S04]  /*136d60*/  LDL.LU R0, [R1+0x49c] ;  /* 0x00049c0001007983 */ /* 0x000ee80000300800 */
        /* <DEDUP_REMOVED lines=58> */
[----:B--2---:R-:W-:-:S03]  /*137110*/  PRMT R46, R46, 0x5410, R48 ;  /* 0x000054102e2e7816 */ /* 0x004fc60000000030 */
[----:B------:R-:W2:Y:S04]  /*137120*/  LDL.LU R48, [R1+0x5e0c] ;  /* 0x005e0c0001307983 */ /* 0x000ea80000300800 */
[----:B------:R0:W-:Y:S01]  /*137130*/  STL [R1+0x30c], R46 ;  /* 0x00030c2e01007387 */ /* 0x0001e20000100800 */
[----:B----4-:R-:W-:-:S03]  /*137140*/  PRMT R14, R14, 0x5410, R49 ;  /* 0x000054100e0e7816 */ /* 0x010fc60000000031 */
[----:B0-----:R-:W4:Y:S01]  /*137150*/  LDL.LU R46, [R1+0x5e08] ;  /* 0x005e0800012e7983 */ /* 0x001f220000300800 */
[----:B---3--:R-:W-:Y:S02]  /*137160*/  PRMT R17, R19, 0x5410, R17 ;  /* 0x0000541013117816 */ /* 0x008fe40000000011 */
[----:B------:R-:W-:Y:S02]  /*137170*/  PRMT R7, R7, 0x5410, R11 ;  /* 0x0000541007077816 */ /* 0x000fe4000000000b */
[----:B------:R-:W-:Y:S02]  /*137180*/  PRMT R5, R12, 0x5410, R5 ;  /* 0x000054100c057816 */ /* 0x000fe40000000005 */
[----:B------:R-:W-:Y:S02]  /*137190*/  PRMT R4, R4, 0x5410, R9 ;  /* 0x0000541004047816 */ /* 0x000fe40000000009 */
[----:B--2---:R-:W-:Y:S02]  /*1371a0*/  PRMT R0, R0, 0x5410, R48 ;  /* 0x0000541000007816 */ /* 0x004fe40000000030 */
[----:B------:R-:W2:Y:S04]  /*1371b0*/  LDL.LU R48, [R1+0x5e04] ;  /* 0x005e040001307983 */ /* 0x000ea80000300800 */
[----:B------:R0:W-:Y:S04]  /*1371c0*/  STL [R1+0x304], R0 ;  /* 0x0003040001007387 */ /* 0x0001e80000100800 */
[----:B------:R1:W-:Y:S01]  /*1371d0*/  STL [R1+0x2f8], R14 ;  /* 0x0002f80e01007387 */ /* 0x0003e20000100800 */
[----:B0-----:R-:W-:-:S02]  /*1371e0*/  PRMT R0, R51, 0x5410, R50 ;  /* 0x0000541033007816 */ /* 0x001fc40000000032 */
[----:B-1----:R-:W-:-:S03]  /*1371f0*/  PRMT R14, R23, 0x5410, R21 ;  /* 0x00005410170e7816 */ /* 0x002fc60000000015 */
[----:B------:R0:W-:Y:S04]  /*137200*/  STL [R1+0x2fc], R0 ;  /* 0x0002fc0001007387 */ /* 0x0001e80000100800 */
[----:B------:R1:W-:Y:S01]  /*137210*/  STL [R1+0x2f4], R17 ;  /* 0x0002f41101007387 */ /* 0x0003e20000100800 */
[----:B0-----:R-:W-:-:S03]  /*137220*/  PRMT R0, R27, 0x5410, R25 ;  /* 0x000054101b007816 */ /* 0x001fc60000000019 */
[----:B------:R0:W-:Y:S01]  /*137230*/  STL [R1+0x2ec], R14 ;  /* 0x0002ec0e01007387 */ /* 0x0001e20000100800 */
[----:B-1----:R-:W-:-:S03]  /*137240*/  PRMT R17, R31, 0x5410, R29 ;  /* 0x000054101f117816 */ /* 0x002fc6000000001d */
        /* <DEDUP_REMOVED lines=9> */
[----:B---3--:R-:W-:-:S03]  /*1372e0*/  PRMT R0, R53, 0x5410, R47 ;  /* 0x0000541035007816 */ /* 0x008fc6000000002f */
        /* <DEDUP_REMOVED lines=10> */
[----:B------:R-:W-:Y:S01]  /*137390*/  STL [R1+0x2b0], R17 ;  /* 0x0002b01101007387 */ /* 0x000fe20000100800 */
[----:B---3--:R-:W-:-:S03]  /*1373a0*/  PRMT R0, R28, 0x5410, R24 ;  /* 0x000054101c007816 */ /* 0x008fc60000000018 */
        /* <DEDUP_REMOVED lines=9> */
[----:B------:R-:W-:Y:S01]  /*137440*/  STL [R1+0x290], R7 ;  /* 0x0002900701007387 */ /* 0x000fe20000100800 */
[----:B0-----:R-:W-:-:S03]  /*137450*/  PRMT R0, R30, 0x5410, R43 ;  /* 0x000054101e007816 */ /* 0x001fc6000000002b */
[----:B------:R0:W-:Y:S04]  /*137460*/  STL [R1+0x280], R3 ;  /* 0x0002800301007387 */ /* 0x0001e80000100800 */
[----:B------:R1:W-:Y:S01]  /*137470*/  STL [R1+0x284], R0 ;  /* 0x0002840001007387 */ /* 0x0003e20000100800 */
[----:B0-----:R-:W-:-:S03]  /*137480*/  PRMT R3, R39, 0x5410, R22 ;  /* 0x0000541027037816 */ /* 0x001fc60000000016 */
[----:B------:R-:W-:Y:S01]  /*137490*/  STL [R1+0x27c], R5 ;  /* 0x00027c0501007387 */ /* 0x000fe20000100800 */
[----:B-1----:R-:W-:-:S03]  /*1374a0*/  PRMT R0, R52, 0x5410, R15 ;  /* 0x0000541034007816 */ /* 0x002fc6000000000f */
[----:B------:R0:W-:Y:S04]  /*1374b0*/  STL [R1+0x274], R3 ;  /* 0x0002740301007387 */ /* 0x0001e80000100800 */
[----:B------:R1:W-:Y:S01]  /*1374c0*/  STL [R1+0x270], R0 ;  /* 0x0002700001007387 */ /* 0x0003e20000100800 */
[----:B0-----:R-:W-:-:S03]  /*1374d0*/  PRMT R3, R6, 0x5410, R13 ;  /* 0x0000541006037816 */ /* 0x001fc6000000000d */
[----:B------:R-:W-:Y:S01]  /*1374e0*/  STL [R1+0x26c], R4 ;  /* 0x00026c0401007387 */ /* 0x000fe20000100800 */
[----:B-1----:R-:W-:-:S03]  /*1374f0*/  PRMT R0, R10, 0x5410, R2 ;  /* 0x000054100a007816 */ /* 0x002fc60000000002 */
[----:B------:R-:W3:Y:S04]  /*137500*/  LDL.LU R49, [R1+0x24c] ;  /* 0x00024c0001317983 */ /* 0x000ee80000300800 */
[----:B------:R-:W-:Y:S04]  /*137510*/  STL [R1+0x260], R3 ;  /* 0x0002600301007387 */ /* 0x000fe80000100800 */
[----:B------:R-:W3:Y:S04]  /*137520*/  LDL.LU R14, [R1+0x3f4] ;  /* 0x0003f400010e7983 */ /* 0x000ee80000300800 */
[----:B------:R0:W-:Y:S04]  /*137530*/  STL [R1+0x258], R0 ;  /* 0x0002580001007387 */ /* 0x0001e80000100800 */
[----:B------:R-:W4:Y:S04]  /*137540*/  LDL.LU R50, [R1+0x248] ;  /* 0x0002480001327983 */ /* 0x000f280000300800 */
[----:B------:R-:W4:Y:S04]  /*137550*/  LDL.LU R51, [R1+0x3f0] ;  /* 0x0003f00001337983 */ /* 0x000f280000300800 */
[----:B------:R-:W2:Y:S04]  /*137560*/  LDL.LU R17, [R1+0x244] ;  /* 0x0002440001117983 */ /* 0x000ea80000300800 */
        /* <DEDUP_REMOVED lines=57> */
[----:B----4-:R-:W-:-:S03]  /*137900*/  PRMT R51, R51, 0x5410, R50 ;  /* 0x0000541033337816 */ /* 0x010fc60000000032 */
[----:B0-----:R-:W3:Y:S01]  /*137910*/  LDL.LU R14, [R1+0x5dfc] ;  /* 0x005dfc00010e7983 */ /* 0x001ee20000300800 */
[----:B--2---:R-:W-:-:S03]  /*137920*/  PRMT R0, R0, 0x5410, R17 ;  /* 0x0000541000007816 */ /* 0x004fc60000000011 */
[----:B------:R-:W2:Y:S04]  /*137930*/  LDL.LU R50, [R1+0x5df8] ;  /* 0x005df80001327983 */ /* 0x000ea80000300800 */
[----:B------:R0:W-:Y:S01]  /*137940*/  STL [R1+0x24c], R51 ;  /* 0x00024c3301007387 */ /* 0x0001e20000100800 */
[----:B------:R-:W-:-:S03]  /*137950*/  PRMT R21, R21, 0x5410, R19 ;  /* 0x0000541015157816 */ /* 0x000fc60000000013 */
[----:B0-----:R-:W4:Y:S01]  /*137960*/  LDL.LU R51, [R1+0x5df4] ;  /* 0x005df40001337983 */ /* 0x001f220000300800 */
[----:B------:R-:W-:-:S03]  /*137970*/  PRMT R25, R25, 0x5410, R23 ;  /* 0x0000541019197816 */ /* 0x000fc60000000017 */
[----:B------:R-:W4:Y:S04]  /*137980*/  LDL.LU R17, [R1+0x5df0] ;  /* 0x005df00001117983 */ /* 0x000f280000300800 */
[----:B------:R0:W-:Y:S01]  /*137990*/  STL [R1+0x250], R0 ;  /* 0x0002500001007387 */ /* 0x0001e20000100800 */
[----:B------:R-:W-:-:S03]  /*1379a0*/  PRMT R29, R29, 0x5410, R27 ;  /* 0x000054101d1d7816 */ /* 0x000fc6000000001b */
[----:B0-----:R-:W3:Y:S04]  /*1379b0*/  LDL.LU R0, [R1+0x4b4] ;  /* 0x0004b40001007983 */ /* 0x001ee80000300800 */
[----:B------:R-:W2:Y:S04]  /*1379c0*/  LDL.LU R19, [R1+0x5dec] ;  /* 0x005dec0001137983 */ /* 0x000ea80000300800 */
[----:B------:R0:W-:Y:S01]  /*1379d0*/  STL [R1+0x248], R21 ;  /* 0x0002481501007387 */ /* 0x0001e20000100800 */
[----:B------:R-:W-:Y:S02]  /*1379e0*/  PRMT R33, R33, 0x5410, R31 ;  /* 0x0000541021217816 */ /* 0x000fe4000000001f */
[----:B------:R-:W-:Y:S01]  /*1379f0*/  PRMT R37, R37, 0x5410, R35 ;  /* 0x0000541025257816 */ /* 0x000fe20000000023 */
[----:B0-----:R-:W2:Y:S04]  /*137a00*/  LDL.LU R21, [R1+0x5de8] ;  /* 0x005de80001157983 */ /* 0x001ea80000300800 */
[----:B------:R-:W2:Y:S04]  /*137a10*/  LDL.LU R23, [R1+0x5de4] ;  /* 0x005de40001177983 */ /* 0x000ea80000300800 */
[----:B------:R0:W-:Y:S01]  /*137a20*/  STL [R1+0x23c], R25 ;  /* 0x00023c1901007387 */ /* 0x0001e20000100800 */
[----:B------:R-:W-:-:S03]  /*137a30*/  PRMT R40, R40, 0x5410, R36 ;  /* 0x0000541028287816 */ /* 0x000fc60000000024 */
[----:B0-----:R-:W2:Y:S04]  /*137a40*/  LDL.LU R25, [R1+0x5de0] ;  /* 0x005de00001197983 */ /* 0x001ea80000300800 */
[----:B------:R-:W4:Y:S04]  /*137a50*/  LDL.LU R27, [R1+0x5ddc] ;  /* 0x005ddc00011b7983 */ /* 0x000f280000300800 */
        /* <DEDUP_REMOVED lines=11> */
[----:B------:R-:W2:Y:S04]  /*137b10*/  LDL.LU R36, [R1+0x5dc4] ;  /* 0x005dc40001247983 */ /* 0x000ea80000300800 */
[----:B------:R0:W-:Y:S01]  /*137b20*/  STL [R1+0x22c], R40 ;  /* 0x00022c2801007387 */ /* 0x0001e20000100800 */
[----:B------:R-:W-:-:S03]  /*137b30*/  PRMT R56, R56, 0x5410, R55 ;  /* 0x0000541038387816 */ /* 0x000fc60000000037 */
[----:B0-----:R-:W4:Y:S04]  /*137b40*/  LDL.LU R40, [R1+0x5dc0] ;  /* 0x005dc00001287983 */ /* 0x001f280000300800 */
[----:B------:R-:W2:Y:S04]  /*137b50*/  LDL.LU R42, [R1+0x5dbc] ;  /* 0x005dbc00012a7983 */ /* 0x000ea80000300800 */
[----:B------:R0:W-:Y:S01]  /*137b60*/  STL [R1+0x228], R41 ;  /* 0x0002282901007387 */ /* 0x0001e20000100800 */
[----:B------:R-:W-:-:S03]  /*137b70*/  PRMT R59, R59, 0x5410, R57 ;  /* 0x000054103b3b7816 */ /* 0x000fc60000000039 */
[----:B0-----:R-:W2:Y:S04]  /*137b80*/  LDL.LU R41, [R1+0x5db8] ;  /* 0x005db80001297983 */ /* 0x001ea80000300800 */
[----:B------:R-:W4:Y:S04]  /*137b90*/  LDL.LU R44, [R1+0x5db4] ;  /* 0x005db400012c7983 */ /* 0x000f280000300800 */
[----:B------:R0:W-:Y:S01]  /*137ba0*/  STL [R1+0x224], R47 ;  /* 0x0002242f01007387 */ /* 0x0001e20000100800 */
[----:B------:R-:W-:-:S03]  /*137bb0*/  PRMT R60, R60, 0x5410, R58 ;  /* 0x000054103c3c7816 */ /* 0x000fc6000000003a */
[----:B0-----:R-:W4:Y:S04]  /*137bc0*/  LDL.LU R47, [R1+0x5db0] ;  /* 0x005db000012f7983 */ /* 0x001f280000300800 */
[----:B------:R-:W2:Y:S04]  /*137bd0*/  LDL.LU R53, [R1+0x5dac] ;  /* 0x005dac0001357983 */ /* 0x000ea80000300800 */
        /* <DEDUP_REMOVED lines=56> */
[----:B------:R0:W-:Y:S04]  /*137f60*/  STL [R1+0x1d8], R15 ;  /* 0x0001d80f01007387 */ /* 0x0001e80000100800 */
[----:B0-----:R-:W3:Y:S04]  /*137f70*/  LDL.LU R15, [R1+0x5d38] ;  /* 0x005d3800010f7983 */ /* 0x001ee80000300800 */
[----:B------:R-:W2:Y:S04]  /*137f80*/  LDL.LU R52, [R1+0x5d34] ;  /* 0x005d340001347983 */ /* 0x000ea80000300800 */
[----:B------:R0:W-:Y:S04]  /*137f90*/  STL [R1+0x1d4], R9 ;  /* 0x0001d40901007387 */ /* 0x0001e80000100800 */
[----:B0-----:R-:W4:Y:S04]  /*137fa0*/  LDL.LU R9, [R1+0x5d30] ;  /* 0x005d300001097983 */ /* 0x001f280000300800 */
[----:B------:R-:W3:Y:S04]  /*137fb0*/  LDL.LU R4, [R1+0x5d2c] ;  /* 0x005d2c0001047983 */ /* 0x000ee80000300800 */
[----:B------:R0:W-:Y:S04]  /*137fc0*/  STL [R1+0x1d0], R13 ;  /* 0x0001d00d01007387 */ /* 0x0001e80000100800 */
[----:B0-----:R-:W3:Y:S04]  /*137fd0*/  LDL.LU R13, [R1+0x5d28] ;  /* 0x005d2800010d7983 */ /* 0x001ee80000300800 */
[----:B------:R-:W2:Y:S04]  /*137fe0*/  LDL.LU R6, [R1+0x5d24] ;  /* 0x005d240001067983 */ /* 0x000ea80000300800 */
[----:B------:R0:W-:Y:S04]  /*137ff0*/  STL [R1+0x240], R2 ;  /* 0x0002400201007387 */ /* 0x0001e80000100800 */
[----:B0-----:R-:W4:Y:S01]  /*138000*/  LDL.LU R2, [R1+0x5d20] ;  /* 0x005d200001027983 */ /* 0x001f220000300800 */
[----:B---3--:R-:W-:-:S02]  /*138010*/  PRMT R13, R13, 0x5410, R4 ;  /* 0x000054100d0d7816 */ /* 0x008fc40000000004 */
[----:B--2---:R-:W-:Y:S02]  /*138020*/  PRMT R10, R10, 0x5410, R6 ;  /* 0x000054100a0a7816 */ /* 0x004fe40000000006 */
[----:B------:R-:W2:Y:S04]  /*138030*/  LDL.LU R6, [R1+0x5d1c] ;  /* 0x005d1c0001067983 */ /* 0x000ea80000300800 */
[----:B------:R0:W-:Y:S04]  /*138040*/  STL [R1+0x244], R10 ;  /* 0x0002440a01007387 */ /* 0x0001e80000100800 */
[----:B0-----:R-:W3:Y:S04]  /*138050*/  LDL.LU R10, [R1+0x5d18] ;  /* 0x005d1800010a7983 */ /* 0x001ee80000300800 */
[----:B------:R-:W2:Y:S04]  /*138060*/  LDL.LU R4, [R1+0x5d14] ;  /* 0x005d140001047983 */ /* 0x000ea80000300800 */
[----:B------:R0:W-:Y:S04]  /*138070*/  STL [R1+0x254], R13 ;  /* 0x0002540d01007387 */ /* 0x0001e80000100800 */
[----:B0-----:R-:W4:Y:S02]  /*138080*/  LDL.LU R13, [R1+0x5d10] ;  /* 0x005d1000010d7983 */ /* 0x001f240000300800 */
[----:B----4-:R-:W-:-:S02]  /*138090*/  PRMT R13, R13, 0x5410, R9 ;  /* 0x000054100d0d7816 */ /* 0x010fc40000000009 */
[----:B------:R-:W4:Y:S04]  /*1380a0*/  LDL.LU R9, [R1+0x5d0c] ;  /* 0x005d0c0001097983 */ /* 0x000f280000300800 */
[----:B------:R0:W-:Y:S04]  /*1380b0*/  STL [R1+0x264], R13 ;  /* 0x0002640d01007387 */ /* 0x0001e80000100800 */
[----:B0-----:R-:W3:Y:S01]  /*1380c0*/  LDL.LU R13, [R1+0x5d08] ;  /* 0x005d0800010d7983 */ /* 0x001ee20000300800 */
[----:B------:R-:W-:Y:S02]  /*1380d0*/  PRMT R0, R0, 0x5410, R15 ;  /* 0x0000541000007816 */ /* 0x000fe4000000000f */
[----:B---3--:R-:W-:-:S02]  /*1380e0*/  PRMT R13, R13, 0x5410, R52 ;  /* 0x000054100d0d7816 */ /* 0x008fc40000000034 */
[----:B------:R-:W3:Y:S04]  /*1380f0*/  LDL.LU R52, [R1+0x5d04] ;  /* 0x005d040001347983 */ /* 0x000ee80000300800 */
[----:B------:R0:W-:Y:S04]  /*138100*/  STL [R1+0x268], R13 ;  /* 0x0002680d01007387 */ /* 0x0001e80000100800 */
[----:B0-----:R-:W2:Y:S04]  /*138110*/  LDL.LU R13, [R1+0x5d00] ;  /* 0x005d0000010d7983 */ /* 0x001ea80000300800 */
[----:B------:R-:W4:Y:S04]  /*138120*/  LDL.LU R15, [R1+0x5cfc] ;  /* 0x005cfc00010f7983 */ /* 0x000f280000300800 */
[----:B------:R3:W-:Y:S02]  /*138130*/  STL [R1+0x278], R0 ;  /* 0x0002780001007387 */ /* 0x0007e40000100800 */
[----:B---3--:R-:W-:-:S02]  /*138140*/  PRMT R0, R52, 0x5410, R39 ;  /* 0x0000541034007816 */ /* 0x008fc40000000027 */
[----:B------:R-:W3:Y:S04]  /*138150*/  LDL.LU R39, [R1+0x5cf8] ;  /* 0x005cf80001277983 */ /* 0x000ee80000300800 */
[----:B------:R-:W3:Y:S04]  /*138160*/  LDL.LU R52, [R1+0x5cf4] ;  /* 0x005cf40001347983 */ /* 0x000ee80000300800 */
[----:B------:R2:W-:Y:S02]  /*138170*/  STL [R1+0x288], R0 ;  /* 0x0002880001007387 */ /* 0x0005e40000100800 */
[----:B--2---:R-:W-:-:S02]  /*138180*/  PRMT R0, R13, 0x5410, R22 ;  /* 0x000054100d007816 */ /* 0x004fc40000000016 */
[----:B------:R-:W2:Y:S04]  /*138190*/  LDL.LU R22, [R1+0x5cf0] ;  /* 0x005cf00001167983 */ /* 0x000ea80000300800 */
[----:B------:R-:W2:Y:S04]  /*1381a0*/  LDL.LU R13, [R1+0x5cec] ;  /* 0x005cec00010d7983 */ /* 0x000ea80000300800 */
[----:B------:R4:W-:Y:S02]  /*1381b0*/  STL [R1+0x28c], R0 ;  /* 0x00028c0001007387 */ /* 0x0009e40000100800 */
[----:B----4-:R-:W-:-:S02]  /*1381c0*/  PRMT R0, R15, 0x5410, R12 ;  /* 0x000054100f007816 */ /* 0x010fc4000000000c */
[----:B------:R-:W4:Y:S04]  /*1381d0*/  LDL.LU R12, [R1+0x5ce8] ;  /* 0x005ce800010c7983 */ /* 0x000f280000300800 */
[----:B------:R-:W4:Y:S04]  /*1381e0*/  LDL.LU R15, [R1+0x5ce4] ;  /* 0x005ce400010f7983 */ /* 0x000f280000300800 */
[----:B------:R3:W-:Y:S02]  /*1381f0*/  STL [R1+0x2a8], R0 ;  /* 0x0002a80001007387 */ /* 0x0007e40000100800 */
[----:B---3--:R-:W-:-:S02]  /*138200*/  PRMT R0, R39, 0x5410, R5 ;  /* 0x0000541027007816 */ /* 0x008fc40000000005 */
[----:B------:R-:W3:Y:S04]  /*138210*/  LDL.LU R5, [R1+0x5ce0] ;  /* 0x005ce00001057983 */ /* 0x000ee80000300800 */
[----:B------:R-:W3:Y:S04]  /*138220*/  LDL.LU R39, [R1+0x5cdc] ;  /* 0x005cdc0001277983 */ /* 0x000ee80000300800 */
[----:B------:R0:W-:Y:S02]  /*138230*/  STL [R1+0x2ac], R0 ;  /* 0x0002ac0001007387 */ /* 0x0001e40000100800 */
[----:B0-----:R-:W-:-:S02]  /*138240*/  PRMT R0, R30, 0x5410, R43 ;  /* 0x000054101e007816 */ /* 0x001fc4000000002b */
[----:B------:R-:W3:Y:S04]  /*138250*/  LDL.LU R43, [R1+0x5cd8] ;  /* 0x005cd800012b7983 */ /* 0x000ee80000300800 */
[----:B------:R-:W3:Y:S04]  /*138260*/  LDL.LU R30, [R1+0x5cd4] ;  /* 0x005cd400011e7983 */ /* 0x000ee80000300800 */
[----:B------:R2:W-:Y:S02]  /*138270*/  STL [R1+0x2c4], R0 ;  /* 0x0002c40001007387 */ /* 0x0005e40000100800 */
[----:B--2---:R-:W-:-:S02]  /*138280*/  PRMT R0, R22, 0x5410, R26 ;  /* 0x0000541016007816 */ /* 0x004fc4000000001a */
[----:B------:R-:W2:Y:S04]  /*138290*/  LDL.LU R26, [R1+0x5cd0] ;  /* 0x005cd000011a7983 */ /* 0x000ea80000300800 */
[----:B------:R-:W2:Y:S04]  /*1382a0*/  LDL.LU R22, [R1+0x5ccc] ;  /* 0x005ccc0001167983 */ /* 0x000ea80000300800 */
[----:B------:R0:W-:Y:S02]  /*1382b0*/  STL [R1+0x2cc], R0 ;  /* 0x0002cc0001007387 */ /* 0x0001e40000100800 */
[----:B0-----:R-:W-:-:S02]  /*1382c0*/  PRMT R0, R13, 0x5410, R18 ;  /* 0x000054100d007816 */ /* 0x001fc40000000012 */
[----:B------:R-:W2:Y:S04]  /*1382d0*/  LDL.LU R18, [R1+0x5cc8] ;  /* 0x005cc80001127983 */ /* 0x000ea80000300800 */
[----:B------:R-:W2:Y:S04]  /*1382e0*/  LDL.LU R13, [R1+0x5cc4] ;  /* 0x005cc400010d7983 */ /* 0x000ea80000300800 */
[----:B------:R4:W-:Y:S02]  /*1382f0*/  STL [R1+0x2dc], R0 ;  /* 0x0002dc0001007387 */ /* 0x0009e40000100800 */
[----:B----4-:R-:W-:-:S02]  /*138300*/  PRMT R0, R12, 0x5410, R7 ;  /* 0x000054100c007816 */ /* 0x010fc40000000007 */
[----:B------:R-:W4:Y:S04]  /*138310*/  LDL.LU R7, [R1+0x5cc0] ;  /* 0x005cc00001077983 */ /* 0x000f280000300800 */
[----:B------:R-:W4:Y:S04]  /*138320*/  LDL.LU R12, [R1+0x5cbc] ;  /* 0x005cbc00010c7983 */ /* 0x000f280000300800 */
[----:B------:R0:W-:Y:S02]  /*138330*/  STL [R1+0x2e4], R0 ;  /* 0x0002e40001007387 */ /* 0x0001e40000100800 */
[----:B0-----:R-:W-:-:S02]  /*138340*/  PRMT R0, R15, 0x5410, R11 ;  /* 0x000054100f007816 */ /* 0x001fc4000000000b */
        /* <DEDUP_REMOVED lines=38> */
[----:B------:R0:W-:Y:S01]  /*1385b0*/  STL [R1+0x6bc], R0 ;  /* 0x0006bc0001007387 */ /* 0x0001e20000100800 */
[----:B----4-:R-:W-:Y:S02]  /*1385c0*/  PRMT R60, R12, 0x5410, R60 ;  /* 0x000054100c3c7816 */ /* 0x010fe4000000003c */
[----:B0-----:R-:W-:-:S02]  /*1385d0*/  PRMT R0, R7, 0x5410, R61 ;  /* 0x0000541007007816 */ /* 0x001fc4000000003d */
[----:B------:R-:W4:Y:S04]  /*1385e0*/  LDL R7, [R1+0x107c] ;  /* 0x00107c0001077983 */ /* 0x000f280000100800 */
[----:B------:R0:W-:Y:S01]  /*1385f0*/  STL [R1+0x6cc], R0 ;  /* 0x0006cc0001007387 */ /* 0x0001e20000100800 */
[----:B------:R-:W-:-:S03]  /*138600*/  PRMT R57, R15, 0x5410, R57 ;  /* 0x000054100f397816 */ /* 0x000fc60000000039 */
[----:B------:R-:W4:Y:S01]  /*138610*/  LDL.LU R12, [R1+0x5c68] ;  /* 0x005c6800010c7983 */ /* 0x000f220000300800 */
[----:B0-----:R-:W-:-:S03]  /*138620*/  PRMT R0, R58, 0x5410, R59 ;  /* 0x000054103a007816 */ /* 0x001fc6000000003b */
[----:B------:R-:W-:Y:S04]  /*138630*/  STL [R1+0x6dc], R60 ;  /* 0x0006dc3c01007387 */ /* 0x000fe80000100800 */
[----:B------:R-:W4:Y:S04]  /*138640*/  LDL.LU R15, [R1+0x5c64] ;  /* 0x005c6400010f7983 */ /* 0x000f280000300800 */
[----:B------:R3:W-:Y:S02]  /*138650*/  STL [R1+0x720], R0 ;  /* 0x0007200001007387 */ /* 0x0007e40000100800 */
[----:B---3--:R-:W-:-:S02]  /*138660*/  PRMT R0, R3, 0x5410, R56 ;  /* 0x0000541003007816 */ /* 0x008fc40000000038 */
[----:B------:R-:W3:Y:S01]  /*138670*/  LDL.LU R3, [R1+0x5c60] ;  /* 0x005c600001037983 */ /* 0x000ee20000300800 */
[----:B------:R-:W-:-:S03]  /*138680*/  PRMT R55, R5, 0x5410, R55 ;  /* 0x0000541005377816 */ /* 0x000fc60000000037 */
[----:B------:R-:W-:Y:S04]  /*138690*/  STL [R1+0x724], R57 ;  /* 0x0007243901007387 */ /* 0x000fe80000100800 */
[----:B------:R-:W3:Y:S04]  /*1386a0*/  LDL.LU R5, [R1+0x5c5c] ;  /* 0x005c5c0001057983 */ /* 0x000ee80000300800 */
[----:B------:R0:W-:Y:S02]  /*1386b0*/  STL [R1+0x728], R0 ;  /* 0x0007280001007387 */ /* 0x0001e40000100800 */
[----:B0-----:R-:W-:-:S02]  /*1386c0*/  PRMT R0, R8, 0x5410, R54 ;  /* 0x0000541008007816 */ /* 0x001fc40000000036 */
[----:B------:R-:W3:Y:S01]  /*1386d0*/  LDL.LU R8, [R1+0x5c58] ;  /* 0x005c580001087983 */ /* 0x000ee20000300800 */
[----:B------:R-:W-:-:S03]  /*1386e0*/  PRMT R53, R39, 0x5410, R53 ;  /* 0x0000541027357816 */ /* 0x000fc60000000035 */
[----:B------:R-:W-:Y:S04]  /*1386f0*/  STL [R1+0x72c], R55 ;  /* 0x00072c3701007387 */ /* 0x000fe80000100800 */
[----:B------:R-:W3:Y:S04]  /*138700*/  LDL.LU R39, [R1+0x5c54] ;  /* 0x005c540001277983 */ /* 0x000ee80000300800 */
[----:B------:R0:W-:Y:S01]  /*138710*/  STL [R1+0x748], R0 ;  /* 0x0007480001007387 */ /* 0x0001e20000100800 */
[----:B------:R-:W-:-:S03]  /*138720*/  PRMT R41, R41, 0x5410, R42 ;  /* 0x0000541029297816 */ /* 0x000fc6000000002a */
[----:B------:R-:W-:Y:S01]  /*138730*/  STL [R1+0x74c], R53 ;  /* 0x00074c3501007387 */ /* 0x000fe20000100800 */
[----:B------:R-:W-:Y:S02]  /*138740*/  PRMT R43, R43, 0x5410, R44 ;  /* 0x000054102b2b7816 */ /* 0x000fe4000000002c */
[----:B0-----:R-:W-:-:S05]  /*138750*/  PRMT R0, R45, 0x5410, R47 ;  /* 0x000054102d007816 */ /* 0x001fca000000002f */
[----:B------:R0:W-:Y:S01]  /*138760*/  STL [R1+0x750], R0 ;  /* 0x0007500001007387 */ /* 0x0001e20000100800 */
[----:B------:R-:W-:-:S03]  /*138770*/  PRMT R36, R36, 0x5410, R37 ;  /* 0x0000541024247816 */ /* 0x000fc60000000025 */
[----:B------:R-:W-:Y:S01]  /*138780*/  STL [R1+0x754], R43 ;  /* 0x0007542b01007387 */ /* 0x000fe20000100800 */
[----:B0-----:R-:W-:-:S03]  /*138790*/  PRMT R0, R38, 0x5410, R40 ;  /* 0x0000541026007816 */ /* 0x001fc60000000028 */
[----:B------:R-:W-:Y:S01]  /*1387a0*/  STL [R1+0x764], R41 ;  /* 0x0007642901007387 */ /* 0x000fe20000100800 */
[----:B------:R-:W-:-:S03]  /*1387b0*/  PRMT R34, R34, 0x5410, R35 ;  /* 0x0000541022227816 */ /* 0x000fc60000000023 */
[----:B------:R0:W-:Y:S04]  /*1387c0*/  STL [R1+0x774], R0 ;  /* 0x0007740001007387 */ /* 0x0001e80000100800 */
[----:B------:R-:W-:Y:S04]  /*1387d0*/  STL [R1+0x778], R36 ;  /* 0x0007782401007387 */ /* 0x000fe80000100800 */
[----:B------:R-:W-:Y:S01]  /*1387e0*/  STL [R1+0x77c], R34 ;  /* 0x00077c2201007387 */ /* 0x000fe20000100800 */
[----:B0-----:R-:W-:Y:S02]  /*1387f0*/  PRMT R0, R32, 0x5410, R33 ;  /* 0x0000541020007816 */ /* 0x001fe40000000021 */
[----:B------:R-:W-:-:S03]  /*138800*/  PRMT R30, R30, 0x5410, R31 ;  /* 0x000054101e1e7816 */ /* 0x000fc6000000001f */
[----:B------:R0:W-:Y:S04]  /*138810*/  STL [R1+0x78c], R0 ;  /* 0x00078c0001007387 */ /* 0x0001e80000100800 */
[----:B------:R-:W-:Y:S01]  /*138820*/  STL [R1+0x790], R30 ;  /* 0x0007901e01007387 */ /* 0x000fe20000100800 */
[----:B--2---:R-:W-:Y:S02]  /*138830*/  PRMT R28, R28, 0x5410, R29 ;  /* 0x000054101c1c7816 */ /* 0x004fe4000000001d */
[----:B0-----:R-:W-:-:S03]  /*138840*/  PRMT R0, R26, 0x5410, R27 ;  /* 0x000054101a007816 */ /* 0x001fc6000000001b */
[----:B------:R-:W-:Y:S04]  /*138850*/  STL [R1+0x794], R28 ;  /* 0x0007941c01007387 */ /* 0x000fe80000100800 */
[----:B------:R0:W-:Y:S01]  /*138860*/  STL [R1+0x798], R0 ;  /* 0x0007980001007387 */ /* 0x0001e20000100800 */
[----:B------:R-:W-:Y:S02]  /*138870*/  PRMT R17, R17, 0x5410, R51 ;  /* 0x0000541011117816 */ /* 0x000fe40000000033 */
[----:B------:R-:W-:Y:S02]  /*138880*/  PRMT R24, R24, 0x5410, R25 ;  /* 0x0000541018187816 */ /* 0x000fe40000000019 */
[----:B------:R-:W-:-:S03]  /*138890*/  PRMT R22, R22, 0x5410, R23 ;  /* 0x0000541016167816 */ /* 0x000fc60000000017 */
[----:B------:R-:W-:Y:S04]  /*1388a0*/  STL [R1+0x7a8], R24 ;  /* 0x0007a81801007387 */ /* 0x000fe80000100800 */
[----:B------:R-:W-:Y:S01]  /*1388b0*/  STL [R1+0x7ac], R22 ;  /* 0x0007ac1601007387 */ /* 0x000fe20000100800 */
[----:B0-----:R-:W-:Y:S02]  /*1388c0*/  PRMT R0, R20, 0x5410, R21 ;  /* 0x0000541014007816 */ /* 0x001fe40000000015 */
[----:B------:R-:W-:-:S03]  /*1388d0*/  PRMT R18, R18, 0x5410, R19 ;  /* 0x0000541012127816 */ /* 0x000fc60000000013 */
[----:B------:R0:W-:Y:S01]  /*1388e0*/  STL [R1+0x7b0], R0 ;  /* 0x0007b00001007387 */ /* 0x0001e20000100800 */
[----:B------:R-:W-:-:S03]  /*1388f0*/  PRMT R14, R14, 0x5410, R49 ;  /* 0x000054100e0e7816 */ /* 0x000fc60000000031 */
[----:B------:R-:W-:Y:S04]  /*138900*/  STL [R1+0x7b4], R18 ;  /* 0x0007b41201007387 */ /* 0x000fe80000100800 */
[----:B------:R-:W-:Y:S01]  /*138910*/  STL [R1+0x7e0], R17 ;  /* 0x0007e01101007387 */ /* 0x000fe20000100800 */
[----:B0-----:R-:W-:-:S05]  /*138920*/  PRMT R0, R16, 0x5410, R50 ;  /* 0x0000541010007816 */ /* 0x001fca0000000032 */
[----:B------:R0:W-:Y:S04]  /*138930*/  STL [R1+0x7e4], R0 ;  /* 0x0007e40001007387 */ /* 0x0001e80000100800 */
[----:B------:R-:W-:Y:S01]  /*138940*/  STL [R1+0x7e8], R14 ;  /* 0x0007e80e01007387 */ /* 0x000fe20000100800 */
[----:B0-----:R-:W-:-:S05]  /*138950*/  PRMT R0, R13, 0x5410, R48 ;  /* 0x000054100d007816 */ /* 0x001fca0000000030 */
[----:B------:R0:W-:Y:S01]  /*138960*/  STL [R1+0x7ec], R0 ;  /* 0x0007ec0001007387 */ /* 0x0001e20000100800 */
[----:B----4-:R-:W-:Y:S02]  /*138970*/  PRMT R12, R12, 0x5410, R46 ;  /* 0x000054100c0c7816 */ /* 0x010fe4000000002e */
[----:B------:R-:W-:-:S04]  /*138980*/  LOP3.LUT R50, R15, 0xffff, RZ, 0xc0, !PT ;  /* 0x0000ffff0f327812 */ /* 0x000fc800078ec0ff */
[--C-:B------:R-:W-:Y:S02]  /*138990*/  PRMT R11, R11, 0x4210, R50.reuse ;  /* 0x000042100b0b7816 */ /* 0x100fe40000000032 */
[----:B0-----:R-:W-:Y:S01]  /*1389a0*/  PRMT R0, R10, 0x5210, R50 ;  /* 0x000052100a007816 */ /* 0x001fe20000000032 */
[----:B------:R-:W-:Y:S01]  /*1389b0*/  VIADD R10, R7, 0x1 ;  /* 0x00000001070a7836 */ /* 0x000fe20000000000 */
[----:B------:R-:W-:Y:S04]  /*1389c0*/  STL [R1+0x7f0], R12 ;  /* 0x0007f00c01007387 */ /* 0x000fe80000100800 */
[----:B------:R-:W-:Y:S04]  /*1389d0*/  STL [R1+0xd8], R11 ;  /* 0x0000d80b01007387 */ /* 0x000fe80000100800 */
[----:B------:R-:W-:Y:S04]  /*1389e0*/  STL [R1+0x5c4c], R10 ;  /* 0x005c4c0a01007387 */ /* 0x000fe80000100800 */
[----:B------:R-:W-:Y:S01]  /*1389f0*/  STL [R1+0x18], R0 ;  /* 0x0000180001007387 */ /* 0x000fe20000100800 */
[----:B---3--:R-:W-:-:S02]  /*138a00*/  LOP3.LUT R3, R3, 0xffff, RZ, 0xc0, !PT ;  /* 0x0000ffff03037812 */ /* 0x008fc400078ec0ff */
[----:B------:R-:W-:Y:S02]  /*138a10*/  LOP3.LUT R5, R5, 0xffff, RZ, 0xc0, !PT ;  /* 0x0000ffff05057812 */ /* 0x000fe400078ec0ff */
[----:B------:R-:W-:Y:S02]  /*138a20*/  PRMT R51, R2, 0x4210, R3 ;  /* 0x0000421002337816 */ /* 0x000fe40000000003 */
[----:B------:R-:W-:Y:S02]  /*138a30*/  LOP3.LUT R8, R8, 0xffff, RZ, 0xc0, !PT ;  /* 0x0000ffff08087812 */ /* 0x000fe400078ec0ff */
[----:B------:R-:W-:Y:S02]  /*138a40*/  LOP3.LUT R49, R39, 0xffff, RZ, 0xc0, !PT ;  /* 0x0000ffff27317812 */ /* 0x000fe400078ec0ff */
[----:B------:R-:W2:Y:S04]  /*138a50*/  LDL.LU R39, [R1+0x5c50] ;  /* 0x005c500001277983 */ /* 0x000ea80000300800 */
[----:B------:R0:W-:Y:S04]  /*138a60*/  STL [R1+0x1fc], R49 ;  /* 0x0001fc3101007387 */ /* 0x0001e80000100800 */
[----:B------:R1:W-:Y:S04]  /*138a70*/  STL [R1+0x370], R8 ;  /* 0x0003700801007387 */ /* 0x0003e80000100800 */
[----:B------:R3:W-:Y:S04]  /*138a80*/  STL [R1+0x374], R5 ;  /* 0x0003740501007387 */ /* 0x0007e80000100800 */
[----:B------:R4:W-:Y:S04]  /*138a90*/  STL [R1+0x378], R3 ;  /* 0x0003780301007387 */ /* 0x0009e80000100800 */
[----:B------:R-:W2:Y:S01]  /*138aa0*/  LDL R2, [R1+0x2e70] ;  /* 0x002e700001027983 */ /* 0x000ea20000100800 */
[----:B------:R-:W-:-:S03]  /*138ab0*/  PRMT R48, R9, 0x4210, R49 ;  /* 0x0000421009307816 */ /* 0x000fc60000000031 */
[----:B------:R-:W2:Y:S01]  /*138ac0*/  LDL R9, [R1+0x2e58] ;  /* 0x002e580001097983 */ /* 0x000ea20000100800 */
[----:B0-----:R-:W-:-:S03]  /*138ad0*/  PRMT R49, R6, 0x4210, R8 ;  /* 0x0000421006317816 */ /* 0x001fc60000000008 */
[----:B-1----:R-:W2:Y:S01]  /*138ae0*/  LDL R8, [R1+0x2e54] ;  /* 0x002e540001087983 */ /* 0x002ea20000100800 */
[----:B------:R-:W-:-:S03]  /*138af0*/  VIADD R46, R7, 0x30 ;  /* 0x00000030072e7836 */ /* 0x000fc60000000000 */
[----:B------:R-:W2:Y:S01]  /*138b00*/  LDL R6, [R1+0x2e5c] ;  /* 0x002e5c0001067983 */ /* 0x000ea20000100800 */
[----:B------:R-:W-:-:S03]  /*138b10*/  PRMT R50, R4, 0x4210, R5 ;  /* 0x0000421004327816 */ /* 0x000fc60000000005 */
[----:B------:R-:W2:Y:S04]  /*138b20*/  LDL R4, [R1+0x2e64] ;  /* 0x002e640001047983 */ /* 0x000ea80000100800 */
[----:B---3--:R-:W3:Y:S04]  /*138b30*/  LDL R5, [R1+0x2e60] ;  /* 0x002e600001057983 */ /* 0x008ee80000100800 */
[----:B----4-:R-:W4:Y:S01]  /*138b40*/  LDL R3, [R1+0x2e68] ;  /* 0x002e680001037983 */ /* 0x010f220000100800 */
[----:B--2---:R-:W-:Y:S02]  /*138b50*/  LOP3.LUT R39, R39, 0xffffffef, RZ, 0xc0, !PT ;  /* 0xffffffef27277812 */ /* 0x004fe400078ec0ff */
[----:B------:R-:W-:-:S02]  /*138b60*/  ISETP.LT.AND P2, PT, R2, UR7, !P0 ;  /* 0x0000000702007c0c */ /* 0x000fc4000c741270 */
[----:B------:R-:W-:Y:S01]  /*138b70*/  ISETP.LT.AND P1, PT, R9, UR6, !P0 ;  /* 0x0000000609007c0c */ /* 0x000fe2000c721270 */
[----:B------:R-:W-:Y:S01]  /*138b80*/  ULDC.64 UR6, c[0x0][0x228] ;  /* 0x00008a0000067ab9 */ /* 0x000fe20000000a00 */
[----:B------:R-:W-:Y:S02]  /*138b90*/  ISETP.LT.AND P0, PT, R8, UR33, !P0 ;  /* 0x0000002108007c0c */ /* 0x000fe4000c701270 */
[----:B------:R-:W-:Y:S01]  /*138ba0*/  LOP3.LUT R52, R52, 0xdfffffff, RZ, 0xc0, !PT ;  /* 0xdfffffff34347812 */ /* 0x000fe200078ec0ff */
[----:B------:R-:W-:Y:S01]  /*138bb0*/  VIADD R10, R7, 0x2f ;  /* 0x0000002f070a7836 */ /* 0x000fe20000000000 */
[----:B------:R-:W-:-:S05]  /*138bc0*/  ULDC UR33, c[0x0][0x228] ;  /* 0x00008a0000217ab9 */ /* 0x000fca0000000800 */
[----:B------:R-:W-:-:S04]  /*138bd0*/  @P2 LOP3.LUT R39, R39, 0x10, RZ, 0xfc, !PT ;  /* 0x0000001027272812 */ /* 0x000fc800078efcff */
[----:B------:R-:W-:-:S04]  /*138be0*/  LOP3.LUT R39, R39, 0xfffffff7, RZ, 0xc0, !PT ;  /* 0xfffffff727277812 */ /* 0x000fc800078ec0ff */
[----:B------:R-:W-:-:S04]  /*138bf0*/  @P1 LOP3.LUT R39, R39, 0x8, RZ, 0xfc, !PT ;  /* 0x0000000827271812 */ /* 0x000fc800078efcff */
[----:B------:R-:W-:-:S04]  /*138c00*/  LOP3.LUT R39, R39, 0xfffffffb, RZ, 0xc0, !PT ;  /* 0xfffffffb27277812 */ /* 0x000fc800078ec0ff */
[----:B------:R-:W-:Y:S02]  /*138c10*/  @P0 LOP3.LUT R39, R39, 0x4, RZ, 0xfc, !PT ;  /* 0x0000000427270812 */ /* 0x000fe400078efcff */
[----:B------:R-:W-:Y:S01]  /*138c20*/  ISETP.GE.AND P0, PT, R46, UR45, PT ;  /* 0x0000002d2e007c0c */ /* 0x000fe2000bf06270 */
[----:B------:R-:W-:Y:S01]  /*138c30*/  VIADD R0, R7, 0x2e ;  /* 0x0000002e07007836 */ /* 0x000fe20000000000 */
[----:B------:R-:W2:Y:S01]  /*138c40*/  LDL R46, [R1+0x2e6c] ;  /* 0x002e6c00012e7983 */ /* 0x000ea20000100800 */
[----:B------:R-:W-:Y:S01]  /*138c50*/  LOP3.LUT R39, R39, 0xfffffffd, RZ, 0xc0, !PT ;  /* 0xfffffffd27277812 */ /* 0x000fe200078ec0ff */
[C---:B------:R-:W-:Y:S01]  /*138c60*/  VIADD R60, R7.reuse, 0x2d ;  /* 0x0000002d073c7836 */ /* 0x040fe20000000000 */
[----:B------:R-:W-:Y:S01]  /*138c70*/  ISETP.LT.AND P3, PT, R6, UR9, !P0 ;  /* 0x0000000906007c0c */ /* 0x000fe2000c761270 */
[----:B------:R-:W-:Y:S01]  /*138c80*/  VIADD R47, R7, 0x2c ;  /* 0x0000002c072f7836 */ /* 0x000fe20000000000 */
[----:B---3--:R-:W-:Y:S01]  /*138c90*/  ISETP.LT.AND P2, PT, R5, UR14, !P0 ;  /* 0x0000000e05007c0c */ /* 0x008fe2000c741270 */
[C---:B------:R-:W-:Y:S01]  /*138ca0*/  VIADD R61, R7.reuse, 0x2b ;  /* 0x0000002b073d7836 */ /* 0x040fe20000000000 */
[----:B------:R-:W-:Y:S01]  /*138cb0*/  ULDC UR14, c[0x0][0x228] ;  /* 0x00008a00000e7ab9 */ /* 0x000fe20000000800 */
[----:B------:R-:W-:Y:S01]  /*138cc0*/  VIADD R53, R7, 0x2a ;  /* 0x0000002a07357836 */ /* 0x000fe20000000000 */
[----:B------:R-:W-:-:S07]  /*138cd0*/  ULDC UR45, c[0x0][0x228] ;  /* 0x00008a00002d7ab9 */ /* 0x000fce0000000800 */
[----:B------:R-:W-:Y:S02]  /*138ce0*/  @P3 LOP3.LUT R39, R39, 0x2, RZ, 0xfc, !PT ;  /* 0x0000000227273812 */ /* 0x000fe400078efcff */
[----:B----4-:R-:W-:Y:S01]  /*138cf0*/  ISETP.LT.AND P3, PT, R3, UR15, !P0 ;  /* 0x0000000f03007c0c */ /* 0x010fe2000c761270 */
[----:B------:R-:W-:Y:S01]  /*138d00*/  VIADD R54, R7, 0x29 ;  /* 0x0000002907367836 */ /* 0x000fe20000000000 */
[----:B------:R-:W-:Y:S01]  /*138d10*/  LOP3.LUT R39, R39, 0xfffffffe, RZ, 0xc0, !PT ;  /* 0xfffffffe27277812 */ /* 0x000fe200078ec0ff */
[----:B------:R-:W-:Y:S01]  /*138d20*/  VIADD R55, R7, 0x28 ;  /* 0x0000002807377836 */ /* 0x000fe20000000000 */
[----:B------:R-:W-:Y:S02]  /*138d30*/  ULDC UR15, c[0x0][0x228] ;  /* 0x00008a00000f7ab9 */ /* 0x000fe40000000800 */
[----:B------:R-:W-:Y:S02]  /*138d40*/  @P2 LOP3.LUT R39, R39, 0x1, RZ, 0xfc, !PT ;  /* 0x0000000127272812 */ /* 0x000fe400078efcff */
[----:B------:R-:W-:Y:S01]  /*138d50*/  ISETP.LT.AND P2, PT, R2, UR17, !P0 ;  /* 0x0000001102007c0c */ /* 0x000fe2000c741270 */
[----:B------:R-:W-:Y:S01]  /*138d60*/  ULDC UR17, c[0x0][0x228] ;  /* 0x00008a0000117ab9 */ /* 0x000fe20000000800 */
[----:B--2---:R-:W-:-:S13]  /*138d70*/  ISETP.LT.AND P1, PT, R46, UR6, !P0 ;  /* 0x000000062e007c0c */ /* 0x004fda000c721270 */
[----:B------:R-:W-:Y:S02]  /*138d80*/  @P1 LOP3.LUT R52, R52, 0x20000000, RZ, 0xfc, !PT ;  /* 0x2000000034341812 */ /* 0x000fe400078efcff */
[----:B------:R-:W-:Y:S01]  /*138d90*/  ISETP.LT.AND P1, PT, R4, UR8, !P0 ;  /* 0x0000000804007c0c */ /* 0x000fe2000c721270 */
[----:B------:R-:W-:Y:S01]  /*138da0*/  ULDC.64 UR8, c[0x0][0x228] ;  /* 0x00008a0000087ab9 */ /* 0x000fe20000000a00 */
[----:B------:R-:W-:-:S11]  /*138db0*/  LOP3.LUT R52, R52, 0x7fffffff, RZ, 0xc0, !PT ;  /* 0x7fffffff34347812 */ /* 0x000fd600078ec0ff */
        /* <DEDUP_REMOVED lines=8> */
[C---:B------:R-:W-:Y:S01]  /*138e40*/  VIADD R56, R7.reuse, 0x27 ;  /* 0x0000002707387836 */ /* 0x040fe20000000000 */
[----:B------:R-:W-:Y:S01]  /*138e50*/  LOP3.LUT R52, R52, 0xf7ffffff, RZ, 0xc0, !PT ;  /* 0xf7ffffff34347812 */ /* 0x000fe200078ec0ff */
[----:B------:R-:W-:Y:S01]  /*138e60*/  VIADD R57, R7, 0x26 ;  /* 0x0000002607397836 */ /* 0x000fe20000000000 */
[----:B------:R-:W-:Y:S02]  /*138e70*/  ULDC UR54, c[0x0][0x228] ;  /* 0x00008a0000367ab9 */ /* 0x000fe40000000800 */
[----:B------:R-:W-:-:S04]  /*138e80*/  @P1 LOP3.LUT R52, R52, 0x8000000, RZ, 0xfc, !PT ;  /* 0x0800000034341812 */ /* 0x000fc800078efcff */
[----:B------:R-:W-:-:S04]  /*138e90*/  LOP3.LUT R52, R52, 0xfbffffff, RZ, 0xc0, !PT ;  /* 0xfbffffff34347812 */ /* 0x000fc800078ec0ff */
[----:B------:R-:W-:Y:S02]  /*138ea0*/  @P0 LOP3.LUT R52, R52, 0x4000000, RZ, 0xfc, !PT ;  /* 0x0400000034340812 */ /* 0x000fe400078efcff */
[----:B------:R-:W-:Y:S01]  /*138eb0*/  ISETP.GE.AND P0, PT, R10, UR47, PT ;  /* 0x0000002f0a007c0c */ /* 0x000fe2000bf06270 */
[C---:B------:R-:W-:Y:S01]  /*138ec0*/  VIADD R58, R7.reuse, 0x25 ;  /* 0x00000025073a7836 */ /* 0x040fe20000000000 */
[----:B------:R-:W-:Y:S01]  /*138ed0*/  LOP3.LUT R52, R52, 0xffdfffff, RZ, 0xc0, !PT ;  /* 0xffdfffff34347812 */ /* 0x000fe200078ec0ff */
[----:B------:R-:W2:Y:S01]  /*138ee0*/  LDL.LU R10, [R1+0x5c4c] ;  /* 0x005c4c00010a7983 */ /* 0x000ea20000300800 */
[----:B------:R-:W-:Y:S01]  /*138ef0*/  ISETP.LT.AND P1, PT, R46, UR8, !P0 ;  /* 0x000000082e007c0c */ /* 0x000fe2000c721270 */
[C---:B------:R-:W-:Y:S01]  /*138f00*/  VIADD R59, R7.reuse, 0x24 ;  /* 0x00000024073b7836 */ /* 0x040fe20000000000 */
[----:B------:R-:W-:Y:S01]  /*138f10*/  ISETP.LT.AND P3, PT, R6, UR12, !P0 ;  /* 0x0000000c06007c0c */ /* 0x000fe2000c761270 */
[----:B------:R-:W-:Y:S01]  /*138f20*/  VIADD R45, R7, 0x23 ;  /* 0x00000023072d7836 */ /* 0x000fe20000000000 */
[----:B------:R-:W-:Y:S01]  /*138f30*/  ISETP.LT.AND P2, PT, R5, UR13, !P0 ;  /* 0x0000000d05007c0c */ /* 0x000fe2000c741270 */
[----:B------:R-:W-:Y:S01]  /*138f40*/  ULDC.64 UR12, c[0x0][0x228] ;  /* 0x00008a00000c7ab9 */ /* 0x000fe20000000a00 */
        /* <DEDUP_REMOVED lines=26> */
[----:B------:R-:W-:Y:S01]  /*1390f0*/  ISETP.GE.AND P0, PT, R0, UR7, PT ;  /* 0x0000000700007c0c */ /* 0x000fe2000bf06270 */
[----:B------:R-:W-:Y:S01]  /*139100*/  ULDC.64 UR6, c[0x0][0x228] ;  /* 0x00008a0000067ab9 */ /* 0x000fe20000000a00 */
[----:B------:R-:W-:Y:S01]  /*139110*/  LOP3.LUT R52, R52, 0xffffdfff, RZ, 0xc0, !PT ;  /* 0xffffdfff34347812 */ /* 0x000fe200078ec0ff */
[----:B------:R-:W3:Y:S01]  /*139120*/  LDL.LU R0, [R1+0x5c48] ;  /* 0x005c480001007983 */ /* 0x000ee20000300800 */
[----:B------:R-:W-:Y:S02]  /*139130*/  ISETP.LT.AND P1, PT, R46, UR12, !P0 ;  /* 0x0000000c2e007c0c */ /* 0x000fe4000c721270 */
        /* <DEDUP_REMOVED lines=32> */
[----:B------:R-:W4:Y:S01]  /*139340*/  LDL.LU R60, [R1+0x5c44] ;  /* 0x005c4400013c7983 */ /* 0x000f220000300800 */
        /* <DEDUP_REMOVED lines=32> */
[----:B------:R-:W2:Y:S02]  /*139550*/  LDL.LU R47, [R1+0x5c40] ;  /* 0x005c4000012f7983 */ /* 0x000ea40000300800 */
[----:B------:R-:W-:Y:S02]  /*139560*/  ISETP.LT.AND P1, PT, R46, UR8, !P0 ;  /* 0x000000082e007c0c */ /* 0x000fe4000c721270 */
        /* <DEDUP_REMOVED lines=12> */
[----:B--2---:R-:W-:-:S04]  /*139630*/  LOP3.LUT R47, R47, 0xdfffffff, RZ, 0xc0, !PT ;  /* 0xdfffffff2f2f7812 */ /* 0x004fc800078ec0ff */
        /* <DEDUP_REMOVED lines=20> */
[----:B------:R-:W2:Y:S01]  /*139780*/  LDL.LU R61, [R1+0x5c3c] ;  /* 0x005c3c00013d7983 */ /* 0x000ea20000300800 */
        /* <DEDUP_REMOVED lines=10> */
[----:B------:R-:W-:Y:S01]  /*139830*/  VIADD R40, R7, 0x22 ;  /* 0x0000002207287836 */ /* 0x000fe20000000000 */
[----:B------:R-:W-:Y:S01]  /*139840*/  LOP3.LUT R47, R47, 0xfeffffff, RZ, 0xc0, !PT ;  /* 0xfeffffff2f2f7812 */ /* 0x000fe200078ec0ff */
[----:B------:R-:W-:-:S03]  /*139850*/  ULDC UR25, c[0x0][0x228] ;  /* 0x00008a0000197ab9 */ /* 0x000fc60000000800 */
        /* <DEDUP_REMOVED lines=21> */
[----:B------:R-:W3:Y:S02]  /*1399b0*/  LDL.LU R53, [R1+0x5c38] ;  /* 0x005c380001357983 */ /* 0x000ee40000300800 */
[----:B------:R-:W-:Y:S01]  /*1399c0*/  ISETP.LT.AND P1, PT, R46, UR6, !P0 ;  /* 0x000000062e007c0c */ /* 0x000fe2000c721270 */
[----:B------:R-:W-:Y:S01]  /*1399d0*/  ULDC UR6, c[0x0][0x228] ;  /* 0x00008a0000067ab9 */ /* 0x000fe20000000800 */
[----:B------:R-:W-:Y:S01]  /*1399e0*/  ISETP.LT.AND P3, PT, R6, UR10, !P0 ;  /* 0x0000000a06007c0c */ /* 0x000fe2000c761270 */
[----:B------:R-:W-:Y:S01]  /*1399f0*/  VIADD R44, R7, 0x21 ;  /* 0x00000021072c7836 */ /* 0x000fe20000000000 */
[----:B------:R-:W-:Y:S01]  /*139a00*/  LOP3.LUT R47, R47, 0xffffdfff, RZ, 0xc0, !PT ;  /* 0xffffdfff2f2f7812 */ /* 0x000fe200078ec0ff */
[----:B------:R-:W-:Y:S01]  /*139a10*/  ULDC UR10, c[0x0][0x228] ;  /* 0x00008a00000a7ab9 */ /* 0x000fe20000000800 */
        /* <DEDUP_REMOVED lines=29> */
[----:B------:R-:W4:Y:S01]  /*139bf0*/  LDL.LU R54, [R1+0x5c34] ;  /* 0x005c340001367983 */ /* 0x000f220000300800 */
        /* <DEDUP_REMOVED lines=33> */
[----:B------:R-:W2:Y:S01]  /*139e10*/  LDL.LU R55, [R1+0x5c30] ;  /* 0x005c300001377983 */ /* 0x000ea20000300800 */
[----:B------:R-:W-:Y:S01]  /*139e20*/  ISETP.LT.AND P1, PT, R46, UR12, !P0 ;  /* 0x0000000c2e007c0c */ /* 0x000fe2000c721270 */
[----:B------:R-:W-:Y:S01]  /*139e30*/  ULDC UR12, c[0x0][0x228] ;  /* 0x00008a00000c7ab9 */ /* 0x000fe20000000800 */
[----:B------:R-:W-:Y:S01]  /*139e40*/  ISETP.LT.AND P3, PT, R6, UR8, !P0 ;  /* 0x0000000806007c0c */ /* 0x000fe2000c761270 */
[----:B------:R-:W-:Y:S01]  /*139e50*/  ULDC UR8, c[0x0][0x228] ;  /* 0x00008a0000087ab9 */ /* 0x000fe20000000800 */
[----:B------:R-:W-:Y:S01]  /*139e60*/  ISETP.LT.AND P2, PT, R5, UR6, !P0 ;  /* 0x0000000605007c0c */ /* 0x000fe2000c741270 */
[----:B------:R-:W-:-:S10]  /*139e70*/  ULDC.64 UR6, c[0x0][0x228] ;  /* 0x00008a0000067ab9 */ /* 0x000fd40000000a00 */
        /* <DEDUP_REMOVED lines=8> */
[----:B---3--:R-:W-:-:S04]  /*139f00*/  LOP3.LUT R53, R53, 0xdfffffff, RZ, 0xc0, !PT ;  /* 0xdfffffff35357812 */ /* 0x008fc800078ec0ff */
        /* <DEDUP_REMOVED lines=19> */
[----:B------:R-:W3:Y:S01]  /*13a040*/  LDL.LU R56, [R1+0x5c2c] ;  /* 0x005c2c0001387983 */ /* 0x000ee20000300800 */
[----:B------:R-:W-:Y:S02]  /*13a050*/  ISETP.LT.AND P1, PT, R46, UR6, !P0 ;  /* 0x000000062e007c0c */ /* 0x000fe4000c721270 */
[----:B------:R-:W-:Y:S02]  /*13a060*/  ISETP.LT.AND P3, PT, R6, UR12, !P0 ;  /* 0x0000000c06007c0c */ /* 0x000fe4000c761270 */
        /* <DEDUP_REMOVED lines=31> */
[C---:B------:R-:W-:Y:S01]  /*13a260*/  VIADD R41, R7.reuse, 0x1e ;  /* 0x0000001e07297836 */ /* 0x040fe20000000000 */
[----:B------:R-:W-:Y:S01]  /*13a270*/  ISETP.LT.AND P1, PT, R46, UR8, !P0 ;  /* 0x000000082e007c0c */ /* 0x000fe2000c721270 */
[----:B------:R-:W-:Y:S01]  /*13a280*/  VIADD R38, R7, 0x1d ;  /* 0x0000001d07267836 */ /* 0x000fe20000000000 */
[----:B------:R-:W-:Y:S01]  /*13a290*/  ISETP.LT.AND P3, PT, R6, UR55, !P0 ;  /* 0x0000003706007c0c */ /* 0x000fe2000c761270 */
[----:B------:R-:W-:Y:S01]  /*13a2a0*/  ULDC UR55, c[0x0][0x228] ;  /* 0x00008a0000377ab9 */ /* 0x000fe20000000800 */
[----:B------:R-:W-:Y:S01]  /*13a2b0*/  ISETP.LT.AND P2, PT, R5, UR40, !P0 ;  /* 0x0000002805007c0c */ /* 0x000fe2000c741270 */
[----:B------:R-:W-:Y:S01]  /*13a2c0*/  ULDC UR40, c[0x0][0x228] ;  /* 0x00008a0000287ab9 */ /* 0x000fe20000000800 */
[----:B----4-:R-:W-:Y:S01]  /*13a2d0*/  LOP3.LUT R54, R54, 0xdfffffff, RZ, 0xc0, !PT ;  /* 0xdfffffff36367812 */ /* 0x010fe200078ec0ff */
[----:B------:R-:W-:Y:S01]  /*13a2e0*/  VIADD R37, R7, 0x1c ;  /* 0x0000001c07257836 */ /* 0x000fe20000000000 */
[----:B------:R-:W4:Y:S05]  /*13a2f0*/  LDL.LU R57, [R1+0x5c28] ;  /* 0x005c280001397983 */ /* 0x000f2a0000300800 */
        /* <DEDUP_REMOVED lines=35> */
[----:B--2---:R-:W-:Y:S01]  /*13a530*/  LOP3.LUT R55, R55, 0xdfffffff, RZ, 0xc0, !PT ;  /* 0xdfffffff37377812 */ /* 0x004fe200078ec0ff */
[----:B------:R-:W-:Y:S01]  /*13a540*/  VIADD R34, R7, 0x19 ;  /* 0x0000001907227836 */ /* 0x000fe20000000000 */
[----:B------:R-:W2:Y:S05]  /*13a550*/  LDL.LU R58, [R1+0x5c24] ;  /* 0x005c2400013a7983 */ /* 0x000eaa0000300800 */
        /* <DEDUP_REMOVED lines=35> */
[----:B------:R-:W-:Y:S01]  /*13a790*/  VIADD R31, R7, 0x16 ;  /* 0x00000016071f7836 */ /* 0x000fe20000000000 */
[----:B------:R-:W2:Y:S06]  /*13a7a0*/  LDL.LU R59, [R1+0x5c20] ;  /* 0x005c2000013b7983 */ /* 0x000eac0000300800 */
[----:B------:R-:W-:-:S02]  /*13a7b0*/  @P1 LOP3.LUT R54, R54, 0x20000000, RZ, 0xfc, !PT ;  /* 0x2000000036361812 */ /* 0x000fc400078efcff */
        /* <DEDUP_REMOVED lines=33> */
[----:B---3--:R-:W-:Y:S01]  /*13a9d0*/  LOP3.LUT R56, R56, 0xdfffffff, RZ, 0xc0, !PT ;  /* 0xdfffffff38387812 */ /* 0x008fe200078ec0ff */
[----:B------:R-:W-:Y:S01]  /*13a9e0*/  VIADD R28, R7, 0x13 ;  /* 0x00000013071c7836 */ /* 0x000fe20000000000 */
[----:B------:R-:W3:Y:S05]  /*13a9f0*/  LDL.LU R45, [R1+0x5c1c] ;  /* 0x005c1c00012d7983 */ /* 0x000eea0000300800 */
        /* <DEDUP_REMOVED lines=35> */
[----:B------:R-:W-:Y:S01]  /*13ac30*/  VIADD R26, R7, 0x11 ;  /* 0x00000011071a7836 */ /* 0x000fe20000000000 */
[----:B------:R-:W3:Y:S06]  /*13ac40*/  LDL.LU R40, [R1+0x5c18] ;  /* 0x005c180001287983 */ /* 0x000eec0000300800 */
        /* <DEDUP_REMOVED lines=64> */
[----:B------:R-:W-:Y:S01]  /*13b050*/  ULDC UR13, c[0x0][0x228] ;  /* 0x00008a00000d7ab9 */ /* 0x000fe20000000800 */
        /* <DEDUP_REMOVED lines=11> */
[----:B------:R-:W-:-:S02]  /*13b110*/  @P1 LOP3.LUT R55, R55, 0x20000000, RZ, 0xfc, !PT ;  /* 0x2000000037371812 */ /* 0x000fc400078efcff */
        /* <DEDUP_REMOVED lines=32> */
[----:B------:R-:W-:Y:S01]  /*13b320*/  LOP3.LUT R59, R59, 0xdfffffff, RZ, 0xc0, !PT ;  /* 0xdfffffff3b3b7812 */ /* 0x000fe200078ec0ff */
        /* <DEDUP_REMOVED lines=139> */
[----:B------:R-:W-:Y:S01]  /*13bbe0*/  ISETP.LT.AND P1, PT, R46, UR6, !P0 ;  /* 0x000000062e007c0c */ /* 0x000fe2000c721270 */
[----:B------:R-:W-:Y:S01]  /*13bbf0*/  ULDC UR6, c[0x0][0x228] ;  /* 0x00008a0000067ab9 */ /* 0x000fe20000000800 */
[----:B------:R-:W-:Y:S02]  /*13bc00*/  ISETP.LT.AND P3, PT, R6, UR37, !P0 ;  /* 0x0000002506007c0c */ /* 0x000fe4000c761270 */
        /* <DEDUP_REMOVED lines=166> */
[----:B------:R-:W3:Y:S01]  /*13c670*/  LDL.LU R31, [R1+0x5be8] ;  /* 0x005be800011f7983 */ /* 0x000ee20000300800 */
[----:B------:R-:W-:Y:S01]  /*13c680*/  ISETP.LT.AND P1, PT, R46, UR32, !P0 ;  /* 0x000000202e007c0c */ /* 0x000fe2000c721270 */
[----:B------:R-:W-:Y:S01]  /*13c690*/  ULDC UR32, c[0x0][0x228] ;  /* 0x00008a0000207ab9 */ /* 0x000fe20000000800 */
        /* <DEDUP_REMOVED lines=172> */
[----:B------:R-:W-:-:S09]  /*13d160*/  ISETP.LT.AND P2, PT, R5, UR21, !P0 ;  /* 0x0000001505007c0c */ /* 0x000fd2000c741270 */
        /* <DEDUP_REMOVED lines=31> */
[----:B------:R-:W-:Y:S02]  /*13d360*/  ISETP.LT.AND P3, PT, R6, UR7, !P0 ;  /* 0x0000000706007c0c */ /* 0x000fe4000c761270 */
[----:B------:R-:W-:-:S09]  /*13d370*/  ISETP.LT.AND P2, PT, R5, UR8, !P0 ;  /* 0x0000000805007c0c */ /* 0x000fd2000c741270 */
[----:B------:R-:W-:Y:S02]  /*13d380*/  @P1 LOP3.LUT R59, R59, 0x20000000, RZ, 0xfc, !PT ;  /* 0x200000003b3b1812 */ /* 0x000fe400078efcff */
[----:B------:R-:W-:Y:S01]  /*13d390*/  ISETP.LT.AND P1, PT, R4, UR6, !P0 ;  /* 0x0000000604007c0c */ /* 0x000fe2000c721270 */
[----:B------:R-:W-:Y:S01]  /*13d3a0*/  ULDC.64 UR6, c[0x0][0x228] ;  /* 0x00008a0000067ab9 */ /* 0x000fe20000000a00 */
        /* <DEDUP_REMOVED lines=159> */
[----:B------:R-:W-:Y:S02]  /*13dda0*/  ISETP.LT.AND P1, PT, R46, UR28, !P0 ;  /* 0x0000001c2e007c0c */ /* 0x000fe4000c721270 */
[----:B------:R-:W-:Y:S01]  /*13ddb0*/  ISETP.LT.AND P3, PT, R6, UR26, !P0 ;  /* 0x0000001a06007c0c */ /* 0x000fe2000c761270 */
[----:B------:R-:W-:Y:S01]  /*13ddc0*/  ULDC UR26, c[0x0][0x228] ;  /* 0x00008a00001a7ab9 */ /* 0x000fe20000000800 */
[----:B------:R-:W-:-:S09]  /*13ddd0*/  ISETP.LT.AND P2, PT, R5, UR33, !P0 ;  /* 0x0000002105007c0c */ /* 0x000fd2000c741270 */
        /* <DEDUP_REMOVED lines=94> */
[----:B----4-:R-:W-:Y:S01]  /*13e3c0*/  LOP3.LUT R44, R44, 0xefffffff, RZ, 0xc0, !PT ;  /* 0xefffffff2c2c7812 */ /* 0x010fe200078ec0ff */
[----:B------:R-:W4:Y:S01]  /*13e3d0*/  LDL.LU R17, [R1+0x5bb0] ;  /* 0x005bb00001117983 */ /* 0x000f220000300800 */
[----:B------:R-:W-:Y:S01]  /*13e3e0*/  ISETP.LT.AND P1, PT, R46, UR28, !P0 ;  /* 0x0000001c2e007c0c */ /* 0x000fe2000c721270 */
[----:B------:R-:W-:Y:S01]  /*13e3f0*/  ULDC UR28, c[0x0][0x228] ;  /* 0x00008a00001c7ab9 */ /* 0x000fe20000000800 */
        /* <DEDUP_REMOVED lines=8> */
[----:B------:R-:W-:Y:S02]  /*13e480*/  LOP3.LUT R44, R44, 0x7fffffff, RZ, 0xc0, !PT ;  /* 0x7fffffff2c2c7812 */ /* 0x000fe400078ec0ff */
        /* <DEDUP_REMOVED lines=23> */
[----:B------:R-:W-:Y:S01]  /*13e600*/  ISETP.LT.AND P1, PT, R46, UR32, !P0 ;  /* 0x000000202e007c0c */ /* 0x000fe2000c721270 */
[----:B------:R-:W-:Y:S01]  /*13e610*/  ULDC UR32, c[0x0][0x228] ;  /* 0x00008a0000207ab9 */ /* 0x000fe20000000800 */
[----:B------:R-:W-:Y:S01]  /*13e620*/  ISETP.LT.AND P3, PT, R6, UR43, !P0 ;  /* 0x0000002b06007c0c */ /* 0x000fe2000c761270 */
[----:B------:R-:W-:Y:S01]  /*13e630*/  ULDC UR43, c[0x0][0x228] ;  /* 0x00008a00002b7ab9 */ /* 0x000fe20000000800 */
[----:B------:R-:W-:-:S04]  /*13e640*/  LOP3.LUT P2, RZ, R40, 0x8, RZ, 0xc0, !PT ;  /* 0x0000000828ff7812 */ /* 0x000fc8000784c0ff */
[----:B------:R-:W-:Y:S01]  /*13e650*/  ISETP.LT.AND P6, PT, R7, UR31, !P2 ;  /* 0x0000001f07007c0c */ /* 0x000fe2000d7c1270 */
[----:B------:R-:W-:Y:S01]  /*13e660*/  ULDC UR31, c[0x0][0x228] ;  /* 0x00008a00001f7ab9 */ /* 0x000fe20000000800 */
[----:B------:R-:W-:Y:S01]  /*13e670*/  ISETP.LT.AND P2, PT, R5, UR38, !P0 ;  /* 0x0000002605007c0c */ /* 0x000fe2000c741270 */
[----:B------:R-:W-:Y:S02]  /*13e680*/  ULDC UR38, c[0x0][0x228] ;  /* 0x00008a0000267ab9 */ /* 0x000fe40000000800 */
        /* <DEDUP_REMOVED lines=53> */
[----:B------:R-:W4:Y:S01]  /*13e9e0*/  LDL.LU R14, [R1+0x5ba4] ;  /* 0x005ba400010e7983 */ /* 0x000f220000300800 */
        /* <DEDUP_REMOVED lines=27> */
[----:B------:R-:W-:Y:S02]  /*13eba0*/  LOP3.LUT R44, R44, 0xfffffffd, RZ, 0xc0, !PT ;  /* 0xfffffffd2c2c7812 */ /* 0x000fe400078ec0ff */
[----:B------:R-:W-:Y:S02]  /*13ebb0*/  ISETP.LT.AND P3, PT, R5, UR11, !P0 ;  /* 0x0000000b05007c0c */ /* 0x000fe4000c761270 */
[----:B------:R-:W-:Y:S02]  /*13ebc0*/  @P1 LOP3.LUT R44, R44, 0x2, RZ, 0xfc, !PT ;  /* 0x000000022c2c1812 */ /* 0x000fe400078efcff */
[----:B--2---:R-:W-:Y:S02]  /*13ebd0*/  LOP3.LUT R43, R43, 0xefffffff, RZ, 0xc0, !PT ;  /* 0xefffffff2b2b7812 */ /* 0x004fe400078ec0ff */
[----:B------:R-:W-:-:S03]  /*13ebe0*/  ISETP.LT.AND P1, PT, R6, UR12, !P0 ;  /* 0x0000000c06007c0c */ /* 0x000fc6000c721270 */
[----:B------:R-:W-:Y:S02]  /*13ebf0*/  @P2 LOP3.LUT R43, R43, 0x10000000, RZ, 0xfc, !PT ;  /* 0x100000002b2b2812 */ /* 0x000fe400078efcff */
[----:B------:R-:W-:Y:S02]  /*13ec00*/  ISETP.LT.AND P2, PT, R4, UR7, !P0 ;  /* 0x0000000704007c0c */ /* 0x000fe4000c741270 */
[----:B------:R-:W-:Y:S02]  /*13ec10*/  LOP3.LUT R43, R43, 0x7fffffff, RZ, 0xc0, !PT ;  /* 0x7fffffff2b2b7812 */ /* 0x000fe400078ec0ff */
[----:B------:R-:W-:Y:S02]  /*13ec20*/  LOP3.LUT R44, R44, 0xfffffffe, RZ, 0xc0, !PT ;  /* 0xfffffffe2c2c7812 */ /* 0x000fe400078ec0ff */
[----:B------:R-:W-:Y:S02]  /*13ec30*/  @P3 LOP3.LUT R43, R43, 0x80000000, RZ, 0xfc, !PT ;  /* 0x800000002b2b3812 */ /* 0x000fe400078efcff */
[----:B------:R-:W-:-:S02]  /*13ec40*/  @P1 LOP3.LUT R44, R44, 0x1, RZ, 0xfc, !PT ;  /* 0x000000012c2c1812 */ /* 0x000fc400078efcff */
        /* <DEDUP_REMOVED lines=13> */
[----:B------:R-:W2:Y:S01]  /*13ed20*/  LDL.LU R12, [R1+0x5b9c] ;  /* 0x005b9c00010c7983 */ /* 0x000ea20000300800 */
        /* <DEDUP_REMOVED lines=76> */
[----:B------:R-:W2:Y:S03]  /*13f1f0*/  LDL.LU R8, [R1+0x5b8c] ;  /* 0x005b8c0001087983 */ /* 0x000ea60000300800 */
[----:B------:R-:W-:Y:S02]  /*13f200*/  @P2 LOP3.LUT R43, R43, 0x4, RZ, 0xfc, !PT ;  /* 0x000000042b2b2812 */ /* 0x000fe400078efcff */
[----:B------:R-:W-:Y:S02]  /*13f210*/  ISETP.GE.AND P5, PT, R7, UR43, PT ;  /* 0x0000002b07007c0c */ /* 0x000fe4000bfa6270 */
[----:B------:R-:W-:Y:S01]  /*13f220*/  LOP3.LUT R43, R43, 0xfffffffd, RZ, 0xc0, !PT ;  /* 0xfffffffd2b2b7812 */ /* 0x000fe200078ec0ff */
[----:B------:R-:W2:Y:S01]  /*13f230*/  LDL.LU R7, [R1+0x5b88] ;  /* 0x005b880001077983 */ /* 0x000ea20000300800 */
[----:B------:R-:W-:-:S02]  /*13f240*/  ISETP.LT.AND P0, PT, R6, UR53, !P5 ;  /* 0x0000003506007c0c */ /* 0x000fc4000ef01270 */
[----:B------:R-:W-:Y:S01]  /*13f250*/  @P1 LOP3.LUT R43, R43, 0x2, RZ, 0xfc, !PT ;  /* 0x000000022b2b1812 */ /* 0x000fe200078efcff */
[----:B------:R-:W2:Y:S01]  /*13f260*/  LDL.LU R6, [R1+0x5b84] ;  /* 0x005b840001067983 */ /* 0x000ea20000300800 */
[----:B------:R-:W-:Y:S02]  /*13f270*/  ISETP.LT.AND P1, PT, R5, UR28, !P5 ;  /* 0x0000001c05007c0c */ /* 0x000fe4000ef21270 */
[----:B------:R-:W-:Y:S01]  /*13f280*/  ISETP.LT.AND P2, PT, R4, UR31, !P5 ;  /* 0x0000001f04007c0c */ /* 0x000fe2000ef41270 */
[----:B------:R-:W2:Y:S01]  /*13f290*/  LDL.LU R5, [R1+0x5b80] ;  /* 0x005b800001057983 */ /* 0x000ea20000300800 */
[----:B------:R-:W-:Y:S02]  /*13f2a0*/  ISETP.LT.AND P3, PT, R3, UR58, !P5 ;  /* 0x0000003a03007c0c */ /* 0x000fe4000ef61270 */
[----:B------:R-:W-:Y:S01]  /*13f2b0*/  ISETP.LT.AND P4, PT, R46, UR59, !P5 ;  /* 0x0000003b2e007c0c */ /* 0x000fe2000ef81270 */
[----:B------:R-:W2:Y:S01]  /*13f2c0*/  LDL.LU R4, [R1+0x5b7c] ;  /* 0x005b7c0001047983 */ /* 0x000ea20000300800 */
[----:B------:R-:W-:-:S03]  /*13f2d0*/  ISETP.LT.AND P5, PT, R2, UR60, !P5 ;  /* 0x0000003c02007c0c */ /* 0x000fc6000efa1270 */
[----:B------:R-:W2:Y:S04]  /*13f2e0*/  LDL.LU R3, [R1+0x5b78] ;  /* 0x005b780001037983 */ /* 0x000ea80000300800 */
[----:B------:R-:W2:Y:S04]  /*13f2f0*/  LDL.LU R2, [R1+0x5b74] ;  /* 0x005b740001027983 */ /* 0x000ea80000300800 */
[----:B------:R0:W-:Y:S01]  /*13f300*/  STL [R1+0x5d98], R43 ;  /* 0x005d982b01007387 */ /* 0x0001e20000100800 */
[----:B------:R-:W-:Y:S01]  /*13f310*/  LOP3.LUT R42, R42, 0xf7ffffff, RZ, 0xc0, !PT ;  /* 0xf7ffffff2a2a7812 */ /* 0x000fe200078ec0ff */
[----:B------:R-:W-:Y:S01]  /*13f320*/  ULDC.64 UR26, c[0x0][0x228] ;  /* 0x00008a00001a7ab9 */ /* 0x000fe20000000a00 */
[----:B------:R-:W-:Y:S01]  /*13f330*/  ULDC.64 UR8, c[0x0][0x228] ;  /* 0x00008a0000087ab9 */ /* 0x000fe20000000a00 */
[----:B------:R-:W1:Y:S01]  /*13f340*/  S2R R46, SR_TID.X ;  /* 0x00000000002e7919 */ /* 0x000e620000002100 */
[----:B------:R-:W-:Y:S01]  /*13f350*/  ULDC.64 UR24, c[0x0][0x228] ;  /* 0x00008a0000187ab9 */ /* 0x000fe20000000a00 */
[----:B------:R-:W-:Y:S01]  /*13f360*/  ULDC UR10, c[0x0][0x22c] ;  /* 0x00008b00000a7ab9 */ /* 0x000fe20000000800 */
[----:B------:R-:W-:Y:S01]  /*13f370*/  ULDC.64 UR22, c[0x0][0x228] ;  /* 0x00008a0000167ab9 */ /* 0x000fe20000000a00 */
[----:B------:R-:W-:Y:S01]  /*13f380*/  ULDC.64 UR20, c[0x0][0x228] ;  /* 0x00008a0000147ab9 */ /* 0x000fe20000000a00 */
[----:B------:R-:W-:Y:S01]  /*13f390*/  ULDC.64 UR18, c[0x0][0x228] ;  /* 0x00008a0000127ab9 */ /* 0x000fe20000000a00 */
[----:B0-----:R-:W2:Y:S01]  /*13f3a0*/  LDL.LU R43, [R1+0x1f54] ;  /* 0x001f5400012b7983 */ /* 0x001ea20000300800 */
[----:B------:R-:W-:Y:S01]  /*13f3b0*/  ULDC.64 UR16, c[0x0][0x228] ;  /* 0x00008a0000107ab9 */ /* 0x000fe20000000a00 */
[----:B------:R-:W-:Y:S01]  /*13f3c0*/  ULDC.64 UR14, c[0x0][0x228] ;  /* 0x00008a00000e7ab9 */ /* 0x000fe20000000a00 */
[----:B------:R-:W-:Y:S01]  /*13f3d0*/  ULDC.64 UR12, c[0x0][0x228] ;  /* 0x00008a00000c7ab9 */ /* 0x000fe20000000a00 */
[----:B------:R0:W-:Y:S04]  /*13f3e0*/  STL [R1+0x5d90], R44 ;  /* 0x005d902c01007387 */ /* 0x0001e80000100800 */
[----:B0-----:R-:W2:Y:S04]  /*13f3f0*/  LDL.LU R44, [R1+0x1e8] ;  /* 0x0001e800012c7983 */ /* 0x001ea80000300800 */
        /* <DEDUP_REMOVED lines=22> */
[----:B---3--:R0:W-:Y:S04]  /*13f560*/  STL [R1+0x5cf8], R38 ;  /* 0x005cf82601007387 */ /* 0x0081e80000100800 */
        /* <DEDUP_REMOVED lines=19> */
[----:B-1----:R-:W-:-:S02]  /*13f6a0*/  LOP3.LUT R46, R46, 0x1f, RZ, 0xc0, !PT ;  /* 0x0000001f2e2e7812 */ /* 0x002fc400078ec0ff */
[----:B------:R-:W-:Y:S01]  /*13f6b0*/  @P0 LOP3.LUT R42, R42, 0x8000000, RZ, 0xfc, !PT ;  /* 0x080000002a2a0812 */ /* 0x000fe200078efcff */
[----:B------:R-:W-:Y:S01]  /*13f6c0*/  STL [R1+0x5c88], R28 ;  /* 0x005c881c01007387 */ /* 0x000fe20000100800 */
[----:B------:R-:W-:Y:S01]  /*13f6d0*/  BAR.SYNC.DEFER_BLOCKING 0x0 ;  /* 0x0000000000007b1d */ /* 0x000fe20000010000 */
[----:B------:R-:W-:-:S05]  /*13f6e0*/  LOP3.LUT P0, RZ, R41, 0x400, RZ, 0xc0, !PT ;  /* 0x0000040029ff7812 */ /* 0x000fca000780c0ff */
        /* <DEDUP_REMOVED lines=12> */
[----:B------:R-:W-:Y:S04]  /*13f7b0*/  STL [R1+0x5bfc], R16 ;  /* 0x005bfc1001007387 */ /* 0x000fe80000100800 */
[----:B------:R-:W-:Y:S04]  /*13f7c0*/  STL [R1+0x5bf4], R15 ;  /* 0x005bf40f01007387 */ /* 0x000fe80000100800 */
[----:B------:R-:W-:Y:S04]  /*13f7d0*/  STL [R1+0x5bec], R14 ;  /* 0x005bec0e01007387 */ /* 0x000fe80000100800 */
[----:B------:R-:W-:Y:S04]  /*13f7e0*/  STL [R1+0x5be4], R13 ;  /* 0x005be40d01007387 */ /* 0x000fe80000100800 */
        /* <DEDUP_REMOVED lines=9> */
[----:B------:R1:W-:Y:S04]  /*13f880*/  STL [R1+0x5b90], R3 ;  /* 0x005b900301007387 */ /* 0x0003e80000100800 */
[----:B------:R2:W-:Y:S01]  /*13f890*/  STL [R1+0x5b88], R2 ;  /* 0x005b880201007387 */ /* 0x0005e20000100800 */
[----:B0-----:R-:W-:-:S03]  /*13f8a0*/  LOP3.LUT R4, R57, 0xffff, RZ, 0xc0, !PT ;  /* 0x0000ffff39047812 */ /* 0x001fc600078ec0ff */
[----:B------:R-:W-:Y:S01]  /*13f8b0*/  STL [R1+0x5b80], R0 ;  /* 0x005b800001007387 */ /* 0x000fe20000100800 */
[----:B-1----:R-:W-:-:S03]  /*13f8c0*/  LOP3.LUT R3, R59, 0xffff, RZ, 0xc0, !PT ;  /* 0x0000ffff3b037812 */ /* 0x002fc600078ec0ff */
[----:B------:R3:W-:Y:S01]  /*13f8d0*/  STL [R1+0x5b78], R60 ;  /* 0x005b783c01007387 */ /* 0x0007e20000100800 */
[----:B--2---:R-:W-:-:S03]  /*13f8e0*/  LOP3.LUT R2, R45, 0xffff, RZ, 0xc0, !PT ;  /* 0x0000ffff2d027812 */ /* 0x004fc600078ec0ff */
[----:B------:R0:W-:Y:S04]  /*13f8f0*/  STL [R1+0x5b74], R61 ;  /* 0x005b743d01007387 */ /* 0x0001e80000100800 */
[----:B------:R-:W-:Y:S01]  /*13f900*/  STL [R1+0x5bcc], R41 ;  /* 0x005bcc2901007387 */ /* 0x000fe20000100800 */
[----:B---3--:R-:W-:-:S03]  /*13f910*/  PRMT R60, R56, 0x5410, R33 ;  /* 0x00005410383c7816 */ /* 0x008fc60000000021 */
[----:B------:R-:W2:Y:S04]  /*13f920*/  LDL.LU R56, [R1+0x208] ;  /* 0x0002080001387983 */ /* 0x000ea80000300800 */
[----:B------:R-:W3:Y:S01]  /*13f930*/  LDL.LU R57, [R1+0x20c] ;  /* 0x00020c0001397983 */ /* 0x000ee20000300800 */
[----:B------:R-:W-:-:S03]  /*13f940*/  PRMT R43, R43, 0x5410, R32 ;  /* 0x000054102b2b7816 */ /* 0x000fc60000000020 */
[----:B------:R-:W4:Y:S01]  /*13f950*/  LDL.LU R59, [R1+0x204] ;  /* 0x00020400013b7983 */ /* 0x000f220000300800 */
[----:B------:R-:W-:-:S03]  /*13f960*/  R2UR UR6, R29 ;  /* 0x000000001d0672ca */ /* 0x000fc600000e0000 */
[----:B------:R-:W4:Y:S01]  /*13f970*/  LDL.LU R45, [R1+0x1e4] ;  /* 0x0001e400012d7983 */ /* 0x000f220000300800 */
[----:B------:R-:W-:Y:S02]  /*13f980*/  LOP3.LUT R0, R34, 0xffff, RZ, 0xc0, !PT ;  /* 0x0000ffff22007812 */ /* 0x000fe400078ec0ff */
[----:B0-----:R-:W-:-:S07]  /*13f990*/  PRMT R61, R31, 0x5410, R30 ;  /* 0x000054101f3d7816 */ /* 0x001fce000000001e */
[----:B------:R-:W-:Y:S01]  /*13f9a0*/  LEA R46, R46, UR6, 0x4 ;  /* 0x000000062e2e7c11 */ /* 0x000fe2000f8e20ff */
[----:B------:R-:W-:-:S04]  /*13f9b0*/  ULDC UR6, c[0x0][0x22c] ;  /* 0x00008b0000067ab9 */ /* 0x000fc80000000800 */
[----:B------:R0:W-:Y:S01]  /*13f9c0*/  STSM.16.M88.4 [R46], R48 ;  /* 0x000000302e007844 */ /* 0x0001e20000000200 */
[----:B------:R-:W-:-:S03]  /*13f9d0*/  NOP ;  /* 0x0000000000007918 */ /* 0x000fc60000000000 */
[----:B------:R-:W1:Y:S01]  /*13f9e0*/  LDS.128 R8, [R46] ;  /* 0x000000002e087984 */ /* 0x000e620000000c00 */
[----:B0-----:R-:W-:Y:S02]  /*13f9f0*/  PRMT R48, R35, 0x4210, R4 ;  /* 0x0000421023307816 */ /* 0x001fe40000000004 */
[----:B------:R-:W-:Y:S02]  /*13fa00*/  PRMT R49, R36, 0x4210, R3 ;  /* 0x0000421024317816 */ /* 0x000fe40000000003 */
[----:B------:R-:W-:Y:S02]  /*13fa10*/  PRMT R50, R37, 0x4210, R2 ;  /* 0x0000421025327816 */ /* 0x000fe40000000002 */
[----:B------:R-:W-:Y:S01]  /*13fa20*/  PRMT R51, R38, 0x4210, R0 ;  /* 0x0000421026337816 */ /* 0x000fe20000000000 */
[----:B------:R-:W-:-:S04]  /*13fa30*/  NOP ;  /* 0x0000000000007918 */ /* 0x000fc80000000000 */
[----:B------:R0:W-:Y:S02]  /*13fa40*/  STSM.16.M88.4 [R46], R48 ;  /* 0x000000302e007844 */ /* 0x0001e40000000200 */
[----:B0-----:R-:W-:Y:S02]  /*13fa50*/  PRMT R49, R53, 0x5210, R47 ;  /* 0x0000521035317816 */ /* 0x001fe4000000002f */
[----:B-1----:R-:W-:Y:S04]  /*13fa60*/  STL.64 [R1+0x670], R8 ;  /* 0x0006700801007387 */ /* 0x002fe80000100a00 */
[----:B------:R-:W-:Y:S01]  /*13fa70*/  STL.64 [R1+0x678], R10 ;  /* 0x0006780a01007387 */ /* 0x000fe20000100a00 */
[----:B------:R-:W-:-:S03]  /*13fa80*/  NOP ;  /* 0x0000000000007918 */ /* 0x000fc60000000000 */
[----:B------:R-:W4:Y:S04]  /*13fa90*/  LDL.LU R33, [R1+0x59c8] ;  /* 0x0059c80001217983 */ /* 0x000f280000300800 */
[----:B------:R-:W0:Y:S04]  /*13faa0*/  LDS.128 R8, [R46] ;  /* 0x000000002e087984 */ /* 0x000e280000000c00 */
[----:B------:R-:W4:Y:S04]  /*13fab0*/  LDL.LU R47, [R1+0x59c4] ;  /* 0x0059c400012f7983 */ /* 0x000f280000300800 */
[----:B------:R-:W4:Y:S01]  /*13fac0*/  LDL.LU R53, [R1+0x5978] ;  /* 0x0059780001357983 */ /* 0x000f220000300800 */
[----:B------:R-:W-:-:S02]  /*13fad0*/  PRMT R50, R55, 0x5210, R54 ;  /* 0x0000521037327816 */ /* 0x000fc40000000036 */
[----:B------:R-:W-:Y:S01]  /*13fae0*/  PRMT R51, R44, 0x5210, R58 ;  /* 0x000052102c337816 */ /* 0x000fe2000000003a */
[----:B------:R-:W4:Y:S04]  /*13faf0*/  LDL.LU R55, [R1+0x5970] ;  /* 0x0059700001377983 */ /* 0x000f280000300800 */
[----:B------:R-:W4:Y:S01]  /*13fb00*/  LDL.LU R58, [R1+0x4e8] ;  /* 0x0004e800013a7983 */ /* 0x000f220000300800 */
[----:B------:R-:W-:Y:S01]  /*13fb10*/  PRMT R48, R52, 0x5210, R39 ;  /* 0x0000521034307816 */ /* 0x000fe20000000027 */
[----:B------:R-:W-:Y:S02]  /*13fb20*/  NOP ;  /* 0x0000000000007918 */ /* 0x000fe40000000000 */
[----:B0-----:R-:W-:Y:S01]  /*13fb30*/  STL [R1+0x660], R8 ;  /* 0x0006600801007387 */ /* 0x001fe20000100800 */
[----:B------:R-:W-:-:S03]  /*13fb40*/  IMAD.MOV.U32 R44, RZ, RZ, R9 ;  /* 0x000000ffff2c7224 */ /* 0x000fc600078e0009 */
[----:B------:R-:W-:Y:S04]  /*13fb50*/  STL.64 [R1+0x668], R10 ;  /* 0x0006680a01007387 */ /* 0x000fe80000100a00 */
[----:B------:R-:W4:Y:S04]  /*13fb60*/  LDL.LU R34, [R1+0x4dc] ;  /* 0x0004dc0001227983 */ /* 0x000f280000300800 */
[----:B------:R-:W4:Y:S04]  /*13fb70*/  LDL.LU R35, [R1+0x4d4] ;  /* 0x0004d40001237983 */ /* 0x000f280000300800 */
[----:B------:R-:W4:Y:S04]  /*13fb80*/  LDL.LU R36, [R1+0x4cc] ;  /* 0x0004cc0001247983 */ /* 0x000f280000300800 */
[----:B------:R-:W-:Y:S04]  /*13fb90*/  STL [R1+0x5d94], R44 ;  /* 0x005d942c01007387 */ /* 0x000fe80000100800 */
[----:B------:R-:W4:Y:S04]  /*13fba0*/  LDL.LU R37, [R1+0x1d24] ;  /* 0x001d240001257983 */ /* 0x000f280000300800 */
[----:B------:R-:W4:Y:S04]  /*13fbb0*/  LDL.LU R39, [R1+0x1d20] ;  /* 0x001d200001277983 */ /* 0x000f280000300800 */
[----:B------:R-:W4:Y:S04]  /*13fbc0*/  LDL.LU R54, [R1+0x1ca0] ;  /* 0x001ca00001367983 */ /* 0x000f280000300800 */
[----:B------:R2:W-:Y:S02]  /*13fbd0*/  STSM.16.M88.4 [R46], R48 ;  /* 0x000000302e007844 */ /* 0x0005e40000000200 */
[----:B--2---:R-:W-:Y:S01]  /*13fbe0*/  PRMT R48, R56, 0x5210, R4 ;  /* 0x0000521038307816 */ /* 0x004fe20000000004 */
[----:B------:R-:W-:Y:S01]  /*13fbf0*/  NOP ;  /* 0x0000000000007918 */ /* 0x000fe20000000000 */
[----:B------:R-:W2:Y:S01]  /*13fc00*/  LDL.LU R56, [R1+0x1c9c] ;  /* 0x001c9c0001387983 */ /* 0x000ea20000300800 */
[----:B---3--:R-:W-:-:S03]  /*13fc10*/  PRMT R49, R57, 0x5210, R3 ;  /* 0x0000521039317816 */ /* 0x008fc60000000003 */
[----:B------:R-:W3:Y:S04]  /*13fc20*/  LDL.LU R57, [R1+0x510] ;  /* 0x0005100001397983 */ /* 0x000ee80000300800 */
[----:B------:R-:W0:Y:S01]  /*13fc30*/  LDS.128 R4, [R46] ;  /* 0x000000002e047984 */ /* 0x000e220000000c00 */
[----:B----4-:R-:W-:-:S03]  /*13fc40*/  PRMT R50, R59, 0x5210, R2 ;  /* 0x000052103b327816 */ /* 0x010fc60000000002 */
[----:B0-----:R-:W-:Y:S01]  /*13fc50*/  STL.64 [R1+0x650], R4 ;  /* 0x0006500401007387 */ /* 0x001fe20000100a00 */
[----:B------:R-:W-:Y:S01]  /*13fc60*/  PRMT R51, R45, 0x5210, R0 ;  /* 0x000052102d337816 */ /* 0x000fe20000000000 */
[----:B------:R-:W-:Y:S02]  /*13fc70*/  NOP ;  /* 0x0000000000007918 */ /* 0x000fe40000000000 */
[----:B------:R0:W-:Y:S01]  /*13fc80*/  STL [R1+0x658], R6 ;  /* 0x0006580601007387 */ /* 0x0001e20000100800 */
[----:B------:R-:W-:-:S03]  /*13fc90*/  IMAD.MOV.U32 R45, RZ, RZ, R7 ;  /* 0x000000ffff2d7224 */ /* 0x000fc600078e0007 */
[----:B------:R-:W4:Y:S04]  /*13fca0*/  LDL.LU R38, [R1+0x508] ;  /* 0x0005080001267983 */ /* 0x000f280000300800 */
[----:B------:R-:W4:Y:S04]  /*13fcb0*/  LDL.LU R52, [R1+0x504] ;  /* 0x0005040001347983 */ /* 0x000f280000300800 */
[----:B------:R-:W4:Y:S04]  /*13fcc0*/  LDL.LU R59, [R1+0x4f0] ;  /* 0x0004f000013b7983 */ /* 0x000f280000300800 */
[----:B------:R-:W-:Y:S04]  /*13fcd0*/  STL [R1+0x5d80], R45 ;  /* 0x005d802d01007387 */ /* 0x000fe80000100800 */
[----:B------:R1:W-:Y:S01]  /*13fce0*/  STSM.16.M88.4 [R46], R48 ;  /* 0x000000302e007844 */ /* 0x0003e20000000200 */
[----:B------:R-:W-:-:S03]  /*13fcf0*/  NOP ;  /* 0x0000000000007918 */ /* 0x000fc60000000000 */
[----:B------:R-:W1:Y:S01]  /*13fd00*/  LDS.128 R12, [R46] ;  /* 0x000000002e0c7984 */ /* 0x000e620000000c00 */
[----:B------:R-:W-:-:S03]  /*13fd10*/  LOP3.LUT R7, R47, 0xffff, RZ, 0xc0, !PT ;  /* 0x0000ffff2f077812 */ /* 0x000fc600078ec0ff */
[----:B------:R-:W4:Y:S01]  /*13fd20*/  LDL.LU R47, [R1+0x218] ;  /* 0x00021800012f7983 */ /* 0x000f220000300800 */
[----:B0-----:R-:W-:-:S03]  /*13fd30*/  LOP3.LUT R6, R53, 0xffff, RZ, 0xc0, !PT ;  /* 0x0000ffff35067812 */ /* 0x001fc600078ec0ff */
[----:B------:R-:W4:Y:S01]  /*13fd40*/  LDL.LU R53, [R1+0x210] ;  /* 0x0002100001357983 */ /* 0x000f220000300800 */
[----:B------:R-:W-:Y:S02]  /*13fd50*/  LOP3.LUT R8, R33, 0xffff, RZ, 0xc0, !PT ;  /* 0x0000ffff21087812 */ /* 0x000fe400078ec0ff */
[----:B------:R-:W-:Y:S02]  /*13fd60*/  LOP3.LUT R5, R55, 0xffff, RZ, 0xc0, !PT ;  /* 0x0000ffff37057812 */ /* 0x000fe400078ec0ff */
[----:B------:R-:W4:Y:S01]  /*13fd70*/  LDL.LU R55, [R1+0x214] ;  /* 0x0002140001377983 */ /* 0x000f220000300800 */
[----:B-1----:R-:W-:-:S03]  /*13fd80*/  PRMT R48, R58, 0x4210, R8 ;  /* 0x000042103a307816 */ /* 0x002fc60000000008 */
[----:B------:R-:W4:Y:S04]  /*13fd90*/  LDL.LU R58, [R1+0x1dc] ;  /* 0x0001dc00013a7983 */ /* 0x000f280000300800 */
[----:B------:R-:W-:Y:S04]  /*13fda0*/  STL [R1+0x644], R13 ;  /* 0x0006440d01007387 */ /* 0x000fe80000100800 */
[----:B------:R-:W-:Y:S01]  /*13fdb0*/  STL [R1+0x64c], R15 ;  /* 0x00064c0f01007387 */ /* 0x000fe20000100800 */
[----:B------:R-:W-:-:S03]  /*13fdc0*/  LOP3.LUT R3, R39, 0xffff, RZ, 0xc0, !PT ;  /* 0x0000ffff27037812 */ /* 0x000fc600078ec0ff */
[----:B------:R-:W4:Y:S01]  /*13fdd0*/  LDL.LU R39, [R1+0x224] ;  /* 0x0002240001277983 */ /* 0x000f220000300800 */
[----:B------:R-:W-:-:S03]  /*13fde0*/  LOP3.LUT R2, R54, 0xffff, RZ, 0xc0, !PT ;  /* 0x0000ffff36027812 */ /* 0x000fc600078ec0ff */
[----:B------:R-:W4:Y:S01]  /*13fdf0*/  LDL.LU R54, [R1+0x21c] ;  /* 0x00021c0001367983 */ /* 0x000f220000300800 */
[----:B------:R-:W-:Y:S02]  /*13fe00*/  PRMT R49, R34, 0x4210, R7 ;  /* 0x0000421022317816 */ /* 0x000fe40000000007 */
[----:B------:R-:W-:Y:S02]  /*13fe10*/  PRMT R50, R35, 0x4210, R6 ;  /* 0x0000421023327816 */ /* 0x000fe40000000006 */
[----:B------:R-:W-:Y:S01]  /*13fe20*/  PRMT R51, R36, 0x4210, R5 ;  /* 0x0000421024337816 */ /* 0x000fe20000000005 */
[----:B------:R-:W-:Y:S01]  /*13fe30*/  NOP ;  /* 0x0000000000007918 */ /* 0x000fe20000000000 */
[----:B------:R-:W-:-:S03]  /*13fe40*/  LOP3.LUT R4, R37, 0xffff, RZ, 0xc0, !PT ;  /* 0x0000ffff25047812 */ /* 0x000fc600078ec0ff */
[----:B------:R3:W-:Y:S01]  /*13fe50*/  STSM.16.M88.4 [R46], R48 ;  /* 0x000000302e007844 */ /* 0x0007e20000000200 */
[----:B--2---:R-:W-:-:S03]  /*13fe60*/  LOP3.LUT R0, R56, 0xffff, RZ, 0xc0, !PT ;  /* 0x0000ffff38007812 */ /* 0x004fc600078ec0ff */
[----:B------:R-:W2:Y:S01]  /*13fe70*/  LDL.LU R56, [R1+0x220] ;  /* 0x0002200001387983 */ /* 0x000ea20000300800 */
[----:B---3--:R-:W-:-:S03]  /*13fe80*/  PRMT R48, R57, 0x4210, R4 ;  /* 0x0000421039307816 */ /* 0x008fc60000000004 */
[----:B------:R-:W3:Y:S01]  /*13fe90*/  LDL.LU R57, [R1+0x1d8] ;  /* 0x0001d80001397983 */ /* 0x000ee20000300800 */
[----:B------:R-:W-:Y:S02]  /*13fea0*/  IMAD.MOV.U32 R44, RZ, RZ, R12 ;  /* 0x000000ffff2c7224 */ /* 0x000fe400078e000c */
[----:B------:R-:W-:Y:S01]  /*13feb0*/  IMAD.MOV.U32 R45, RZ, RZ, R14 ;  /* 0x000000ffff2d7224 */ /* 0x000fe200078e000e */
[----:B------:R-:W-:Y:S01]  /*13fec0*/  NOP ;  /* 0x0000000000007918 */ /* 0x000fe20000000000 */
[----:B------:R-:W0:Y:S04]  /*13fed0*/  LDS.128 R12, [R46] ;  /* 0x000000002e0c7984 */ /* 0x000e280000000c00 */
[----:B0-----:R-:W-:Y:S01]  /*13fee0*/  STL.64 [R1+0x630], R12 ;  /* 0x0006300c01007387 */ /* 0x001fe20000100a00 */
[----:B----4-:R-:W-:-:S03]  /*13fef0*/  PRMT R49, R38, 0x4210, R3 ;  /* 0x0000421026317816 */ /* 0x010fc60000000003 */
[----:B------:R-:W-:Y:S01]  /*13ff00*/  STL [R1+0x63c], R15 ;  /* 0x00063c0f01007387 */ /* 0x000fe20000100800 */
[----:B------:R-:W-:Y:S02]  /*13ff10*/  PRMT R50, R52, 0x4210, R2 ;  /* 0x0000421034327816 */ /* 0x000fe40000000002 */
[----:B------:R-:W-:Y:S01]  /*13ff20*/  PRMT R51, R59, 0x4210, R0 ;  /* 0x000042103b337816 */ /* 0x000fe20000000000 */
[----:B------:R-:W-:Y:S01]  /*13ff30*/  IMAD.MOV.U32 R59, RZ, RZ, R14 ;  /* 0x000000ffff3b7224 */ /* 0x000fe200078e000e */
[----:B------:R-:W-:-:S04]  /*13ff40*/  NOP ;  /* 0x0000000000007918 */ /* 0x000fc80000000000 */
[----:B------:R-:W-:Y:S04]  /*13ff50*/  STL [R1+0x5d74], R59 ;  /* 0x005d743b01007387 */ /* 0x000fe80000100800 */
[----:B------:R0:W-:Y:S04]  /*13ff60*/  STSM.16.M88.4 [R46], R48 ;  /* 0x000000302e007844 */ /* 0x0001e80000000200 */
[----:B------:R-:W4:Y:S04]  /*13ff70*/  LDL.LU R31, [R1+0x59dc] ;  /* 0x0059dc00011f7983 */ /* 0x000f280000300800 */
[----:B------:R-:W4:Y:S01]  /*13ff80*/  LDL.LU R32, [R1+0x59d8] ;  /* 0x0059d80001207983 */ /* 0x000f220000300800 */
[----:B0-----:R-:W-:Y:S01]  /*13ff90*/  PRMT R48, R47, 0x5210, R8 ;  /* 0x000052102f307816 */ /* 0x001fe20000000008 */
[----:B------:R-:W-:Y:S01]  /*13ffa0*/  NOP ;  /* 0x0000000000007918 */ /* 0x000fe20000000000 */
[----:B------:R-:W-:Y:S01]  /*13ffb0*/  PRMT R49, R53, 0x5210, R7 ;  /* 0x0000521035317816 */ /* 0x000fe20000000007 */
[----:B------:R-:W0:Y:S04]  /*13ffc0*/  LDS.128 R8, [R46] ;  /* 0x000000002e087984 */ /* 0x000e280000000c00 */
[----:B------:R-:W4:Y:S01]  /*13ffd0*/  LDL.LU R53, [R1+0x5988] ;  /* 0x0059880001357983 */ /* 0x000f220000300800 */
[----:B------:R-:W-:-:S02]  /*13ffe0*/  PRMT R50, R55, 0x5210, R6 ;  /* 0x0000521037327816 */ /* 0x000fc40000000006 */
[----:B------:R-:W-:Y:S01]  /*13fff0*/  PRMT R51, R58, 0x5210, R5 ;  /* 0x000052103a337816 */ /* 0x000fe20000000005 */
[----:B------:R-:W4:Y:S01]  /*140000*/  LDL.LU R55, [R1+0x5984] ;  /* 0x0059840001377983 */ /* 0x000f220000300800 */
[----:B------:R-:W-:-:S03]  /*140010*/  NOP ;  /* 0x0000000000007918 */ /* 0x000fc60000000000 */
[----:B------:R1:W-:Y:S04]  /*140020*/  STSM.16.M88.4 [R46], R48 ;  /* 0x000000302e007844 */ /* 0x0003e80000000200 */
[----:B0-----:R-:W-:Y:S04]  /*140030*/  STL.64 [R1+0x620], R8 ;  /* 0x0006200801007387 */ /* 0x001fe80000100a00 */
[----:B------:R-:W-:Y:S04]  /*140040*/  STL [R1+0x628], R10 ;  /* 0x0006280a01007387 */ /* 0x000fe80000100800 */
[----:B------:R-:W4:Y:S04]  /*140050*/  LDL.LU R33, [R1+0x530] ;  /* 0x0005300001217983 */ /* 0x000f280000300800 */
[----:B------:R-:W4:Y:S01]  /*140060*/  LDL.LU R38, [R1+0x52c] ;  /* 0x00052c0001267983 */ /* 0x000f220000300800 */
[----:B-1----:R-:W-:Y:S01]  /*140070*/  PRMT R48, R39, 0x5210, R4 ;  /* 0x0000521027307816 */ /* 0x002fe20000000004 */
[----:B------:R-:W-:-:S02]  /*140080*/  NOP ;  /* 0x0000000000007918 */ /* 0x000fc40000000000 */
[----:B------:R-:W0:Y:S04]  /*140090*/  LDS.128 R4, [R46] ;  /* 0x000000002e047984 */ /* 0x000e280000000c00 */
[----:B------:R-:W4:Y:S01]  /*1400a0*/  LDL.LU R52, [R1+0x528] ;  /* 0x0005280001347983 */ /* 0x000f220000300800 */
[----:B------:R-:W-:Y:S01]  /*1400b0*/  IMAD.MOV.U32 R58, RZ, RZ, R11 ;  /* 0x000000ffff3a7224 */ /* 0x000fe200078e000b */
[----:B------:R-:W-:Y:S02]  /*1400c0*/  PRMT R49, R54, 0x5210, R3 ;  /* 0x0000521036317816 */ /* 0x000fe40000000003 */
[----:B------:R-:W4:Y:S04]  /*1400d0*/  LDL.LU R47, [R1+0x524] ;  /* 0x00052400012f7983 */ /* 0x000f280000300800 */
[----:B------:R-:W-:Y:S04]  /*1400e0*/  STL [R1+0x5d6c], R58 ;  /* 0x005d6c3a01007387 */ /* 0x000fe80000100800 */
[----:B------:R-:W4:Y:S04]  /*1400f0*/  LDL.LU R54, [R1+0x1d38] ;  /* 0x001d380001367983 */ /* 0x000f280000300800 */
[----:B0-----:R-:W-:Y:S04]  /*140100*/  STL [R1+0x610], R4 ;  /* 0x0006100401007387 */ /* 0x001fe80000100800 */
[----:B------:R4:W-:Y:S04]  /*140110*/  STL.64 [R1+0x618], R6 ;  /* 0x0006180601007387 */ /* 0x0009e80000100a00 */
[----:B------:R-:W4:Y:S04]  /*140120*/  LDL.LU R34, [R1+0x1d34] ;  /* 0x001d340001227983 */ /* 0x000f280000300800 */
[----:B------:R-:W4:Y:S04]  /*140130*/  LDL.LU R35, [R1+0x1ccc] ;  /* 0x001ccc0001237983 */ /* 0x000f280000300800 */
[----:B------:R-:W4:Y:S01]  /*140140*/  LDL.LU R36, [R1+0x1cc8] ;  /* 0x001cc80001247983 */ /* 0x000f220000300800 */
[----:B--2---:R-:W-:-:S03]  /*140150*/  PRMT R50, R56, 0x5210, R2 ;  /* 0x0000521038327816 */ /* 0x004fc60000000002 */
[----:B------:R-:W2:Y:S01]  /*140160*/  LDL.LU R56, [R1+0x548] ;  /* 0x0005480001387983 */ /* 0x000ea20000300800 */
[----:B---3--:R-:W-:Y:S01]  /*140170*/  PRMT R51, R57, 0x5210, R0 ;  /* 0x0000521039337816 */ /* 0x008fe20000000000 */
[----:B------:R-:W-:Y:S02]  /*140180*/  NOP ;  /* 0x0000000000007918 */ /* 0x000fe40000000000 */
[----:B------:R-:W3:Y:S04]  /*140190*/  LDL.LU R57, [R1+0x544] ;  /* 0x0005440001397983 */ /* 0x000ee80000300800 */
[----:B------:R-:W3:Y:S04]  /*1401a0*/  LDL.LU R37, [R1+0x540] ;  /* 0x0005400001257983 */ /* 0x000ee80000300800 */
[----:B------:R-:W3:Y:S01]  /*1401b0*/  LDL.LU R39, [R1+0x538] ;  /* 0x0005380001277983 */ /* 0x000ee20000300800 */
[----:B------:R-:W-:-:S05]  /*1401c0*/  IMAD.MOV.U32 R59, RZ, RZ, R5 ;  /* 0x000000ffff3b7224 */ /* 0x000fca00078e0005 */
[----:B------:R-:W-:Y:S04]  /*1401d0*/  STL [R1+0x5d78], R59 ;  /* 0x005d783b01007387 */ /* 0x000fe80000100800 */
[----:B------:R-:W-:Y:S01]  /*1401e0*/  STSM.16.M88.4 [R46], R48 ;  /* 0x000000302e007844 */ /* 0x000fe20000000200 */
[----:B------:R-:W-:-:S03]  /*1401f0*/  NOP ;  /* 0x0000000000007918 */ /* 0x000fc60000000000 */
[----:B------:R-:W0:Y:S01]  /*140200*/  LDS.128 R12, [R46] ;  /* 0x000000002e0c7984 */ /* 0x000e220000000c00 */
[----:B----4-:R-:W-:Y:S02]  /*140210*/  LOP3.LUT R7, R32, 0xffff, RZ, 0xc0, !PT ;  /* 0x0000ffff20077812 */ /* 0x010fe400078ec0ff */
[----:B------:R-:W-:Y:S02]  /*140220*/  LOP3.LUT R6, R53, 0xffff, RZ, 0xc0, !PT ;  /* 0x0000ffff35067812 */ /* 0x000fe400078ec0ff */
[----:B------:R-:W4:Y:S01]  /*140230*/  LDL.LU R53, [R1+0x230] ;  /* 0x0002300001357983 */ /* 0x000f220000300800 */
[----:B------:R-:W-:-:S03]  /*140240*/  LOP3.LUT R5, R55, 0xffff, RZ, 0xc0, !PT ;  /* 0x0000ffff37057812 */ /* 0x000fc600078ec0ff */
[----:B------:R-:W4:Y:S01]  /*140250*/  LDL.LU R55, [R1+0x228] ;  /* 0x0002280001377983 */ /* 0x000f220000300800 */
[----:B------:R-:W-:Y:S01]  /*140260*/  LOP3.LUT R8, R31, 0xffff, RZ, 0xc0, !PT ;  /* 0x0000ffff1f087812 */ /* 0x000fe200078ec0ff */
[----:B0-----:R-:W-:Y:S02]  /*140270*/  IMAD.MOV.U32 R59, RZ, RZ, R12 ;  /* 0x000000ffff3b7224 */ /* 0x001fe400078e000c */
[----:B------:R-:W-:Y:S01]  /*140280*/  IMAD.MOV.U32 R58, RZ, RZ, R14 ;  /* 0x000000ffff3a7224 */ /* 0x000fe200078e000e */
[----:B------:R-:W-:Y:S02]  /*140290*/  PRMT R49, R38, 0x4210, R7 ;  /* 0x0000421026317816 */ /* 0x000fe40000000007 */
[----:B------:R-:W4:Y:S01]  /*1402a0*/  LDL.LU R38, [R1+0x22c] ;  /* 0x00022c0001267983 */ /* 0x000f220000300800 */
[----:B------:R-:W-:-:S03]  /*1402b0*/  PRMT R50, R52, 0x4210, R6 ;  /* 0x0000421034327816 */ /* 0x000fc60000000006 */
[----:B------:R-:W4:Y:S01]  /*1402c0*/  LDL.LU R52, [R1+0x1d4] ;  /* 0x0001d40001347983 */ /* 0x000f220000300800 */
[----:B------:R-:W-:Y:S02]  /*1402d0*/  PRMT R48, R33, 0x4210, R8 ;  /* 0x0000421021307816 */ /* 0x000fe40000000008 */
[----:B------:R-:W-:Y:S01]  /*1402e0*/  PRMT R51, R47, 0x4210, R5 ;  /* 0x000042102f337816 */ /* 0x000fe20000000005 */
[----:B------:R-:W-:Y:S01]  /*1402f0*/  STL [R1+0x604], R13 ;  /* 0x0006040d01007387 */ /* 0x000fe20000100800 */
[----:B------:R-:W-:-:S03]  /*140300*/  NOP ;  /* 0x0000000000007918 */ /* 0x000fc60000000000 */
[----:B------:R-:W-:Y:S01]  /*140310*/  STL [R1+0x60c], R15 ;  /* 0x00060c0f01007387 */ /* 0x000fe20000100800 */
[----:B------:R-:W-:-:S03]  /*140320*/  LOP3.LUT R4, R54, 0xffff, RZ, 0xc0, !PT ;  /* 0x0000ffff36047812 */ /* 0x000fc600078ec0ff */
[----:B------:R-:W-:Y:S04]  /*140330*/  STL.64 [R1+0x5d88], R58 ;  /* 0x005d883a01007387 */ /* 0x000fe80000100a00 */
[----:B------:R-:W4:Y:S04]  /*140340*/  LDL.LU R47, [R1+0x23c] ;  /* 0x00023c00012f7983 */ /* 0x000f280000300800 */
[----:B------:R-:W4:Y:S04]  /*140350*/  LDL.LU R54, [R1+0x234] ;  /* 0x0002340001367983 */ /* 0x000f280000300800 */
[----:B------:R2:W-:Y:S01]  /*140360*/  STSM.16.M88.4 [R46], R48 ;  /* 0x000000302e007844 */ /* 0x0005e20000000200 */
[----:B------:R-:W-:-:S03]  /*140370*/  NOP ;  /* 0x0000000000007918 */ /* 0x000fc60000000000 */
[----:B------:R-:W0:Y:S01]  /*140380*/  LDS.128 R12, [R46] ;  /* 0x000000002e0c7984 */ /* 0x000e220000000c00 */
[----:B------:R-:W-:Y:S02]  /*140390*/  LOP3.LUT R3, R34, 0xffff, RZ, 0xc0, !PT ;  /* 0x0000ffff22037812 */ /* 0x000fe400078ec0ff */
[----:B--2---:R-:W-:Y:S02]  /*1403a0*/  PRMT R48, R56, 0x4210, R4 ;  /* 0x0000421038307816 */ /* 0x004fe40000000004 */
[----:B------:R-:W2:Y:S01]  /*1403b0*/  LDL.LU R56, [R1+0x238] ;  /* 0x0002380001387983 */ /* 0x000ea20000300800 */
[----:B------:R-:W-:Y:S02]  /*1403c0*/  LOP3.LUT R0, R36, 0xffff, RZ, 0xc0, !PT ;  /* 0x0000ffff24007812 */ /* 0x000fe400078ec0ff */
[----:B---3--:R-:W-:Y:S02]  /*1403d0*/  PRMT R49, R57, 0x4210, R3 ;  /* 0x0000421039317816 */ /* 0x008fe40000000003 */
[----:B------:R-:W3:Y:S04]  /*1403e0*/  LDL.LU R57, [R1+0x1d0] ;  /* 0x0001d00001397983 */ /* 0x000ee80000300800 */
[----:B0-----:R-:W-:Y:S01]  /*1403f0*/  STL.64 [R1+0x5f0], R12 ;  /* 0x0005f00c01007387 */ /* 0x001fe20000100a00 */
[----:B------:R-:W-:-:S03]  /*140400*/  PRMT R51, R39, 0x4210, R0 ;  /* 0x0000421027337816 */ /* 0x000fc60000000000 */
[----:B------:R-:W-:Y:S01]  /*140410*/  STL.64 [R1+0x5f8], R14 ;  /* 0x0005f80e01007387 */ /* 0x000fe20000100a00 */
[----:B------:R-:W-:Y:S01]  /*140420*/  LOP3.LUT R2, R35, 0xffff, RZ, 0xc0, !PT ;  /* 0x0000ffff23027812 */ /* 0x000fe200078ec0ff */
[----:B------:R-:W-:Y:S02]  /*140430*/  NOP ;  /* 0x0000000000007918 */ /* 0x000fe40000000000 */
[----:B------:R-:W3:Y:S01]  /*140440*/  LDL.LU R39, [R1+0x59f0] ;  /* 0x0059f00001277983 */ /* 0x000ee20000300800 */
[----:B------:R-:W-:-:S05]  /*140450*/  PRMT R50, R37, 0x4210, R2 ;  /* 0x0000421025327816 */ /* 0x000fca0000000002 */
[----:B------:R4:W-:Y:S02]  /*140460*/  STSM.16.M88.4 [R46], R48 ;  /* 0x000000302e007844 */ /* 0x0009e40000000200 */
[----:B----4-:R-:W-:Y:S01]  /*140470*/  PRMT R48, R53, 0x5210, R8 ;  /* 0x0000521035307816 */ /* 0x010fe20000000008 */
[----:B------:R-:W-:Y:S01]  /*140480*/  NOP ;  /* 0x0000000000007918 */ /* 0x000fe20000000000 */
[----:B------:R-:W0:Y:S04]  /*140490*/  LDS.128 R8, [R46] ;  /* 0x000000002e087984 */ /* 0x000e280000000c00 */
[----:B------:R-:W4:Y:S01]  /*1404a0*/  LDL.LU R53, [R1+0x59ec] ;  /* 0x0059ec0001357983 */ /* 0x000f220000300800 */
[----:B------:R-:W-:-:S03]  /*1404b0*/  PRMT R49, R55, 0x5210, R7 ;  /* 0x0000521037317816 */ /* 0x000fc60000000007 */
[----:B------:R-:W4:Y:S04]  /*1404c0*/  LDL.LU R55, [R1+0x5994] ;  /* 0x0059940001377983 */ /* 0x000f280000300800 */
[----:B------:R-:W4:Y:S04]  /*1404d0*/  LDL.LU R29, [R1+0x5990] ;  /* 0x00599000011d7983 */ /* 0x000f280000300800 */
[----:B------:R-:W4:Y:S04]  /*1404e0*/  LDL.LU R30, [R1+0x558] ;  /* 0x00055800011e7983 */ /* 0x000f280000300800 */
[----:B0-----:R-:W-:Y:S04]  /*1404f0*/  STL.64 [R1+0x5e0], R8 ;  /* 0x0005e00801007387 */ /* 0x001fe80000100a00 */
[----:B------:R-:W-:Y:S01]  /*140500*/  STL.64 [R1+0x5e8], R10 ;  /* 0x0005e80a01007387 */ /* 0x000fe20000100a00 */
[----:B------:R-:W-:-:S03]  /*140510*/  PRMT R50, R38, 0x5210, R6 ;  /* 0x0000521026327816 */ /* 0x000fc60000000006 */
[----:B------:R-:W4:Y:S04]  /*140520*/  LDL.LU R31, [R1+0x554] ;  /* 0x00055400011f7983 */ /* 0x000f280000300800 */
[----:B------:R-:W4:Y:S04]  /*140530*/  LDL.LU R32, [R1+0x550] ;  /* 0x0005500001207983 */ /* 0x000f280000300800 */
[----:B------:R-:W4:Y:S04]  /*140540*/  LDL.LU R33, [R1+0x54c] ;  /* 0x00054c0001217983 */ /* 0x000f280000300800 */
[----:B------:R-:W4:Y:S04]  /*140550*/  LDL.LU R34, [R1+0x1d54] ;  /* 0x001d540001227983 */ /* 0x000f280000300800 */
[----:B------:R-:W4:Y:S01]  /*140560*/  LDL.LU R38, [R1+0x1d50] ;  /* 0x001d500001267983 */ /* 0x000f220000300800 */
[----:B------:R-:W-:Y:S01]  /*140570*/  PRMT R51, R52, 0x5210, R5 ;  /* 0x0000521034337816 */ /* 0x000fe20000000005 */
[----:B------:R-:W-:-:S02]  /*140580*/  NOP ;  /* 0x0000000000007918 */ /* 0x000fc40000000000 */
[----:B------:R-:W4:Y:S04]  /*140590*/  LDL.LU R52, [R1+0x1ce0] ;  /* 0x001ce00001347983 */ /* 0x000f280000300800 */
[----:B------:R0:W-:Y:S02]  /*1405a0*/  STSM.16.M88.4 [R46], R48 ;  /* 0x000000302e007844 */ /* 0x0001e40000000200 */
[----:B0-----:R-:W-:Y:S01]  /*1405b0*/  PRMT R48, R47, 0x5210, R4 ;  /* 0x000052102f307816 */ /* 0x001fe20000000004 */
[----:B------:R-:W-:Y:S01]  /*1405c0*/  NOP ;  /* 0x0000000000007918 */ /* 0x000fe20000000000 */
[----:B------:R-:W-:Y:S01]  /*1405d0*/  PRMT R49, R54, 0x5210, R3 ;  /* 0x0000521036317816 */ /* 0x000fe20000000003 */
[----:B------:R-:W4:Y:S04]  /*1405e0*/  LDL.LU R47, [R1+0x1cdc] ;  /* 0x001cdc00012f7983 */ /* 0x000f280000300800 */
[----:B------:R-:W4:Y:S04]  /*1405f0*/  LDL.LU R54, [R1+0x568] ;  /* 0x0005680001367983 */ /* 0x000f280000300800 */
[----:B------:R-:W4:Y:S04]  /*140600*/  LDL.LU R35, [R1+0x564] ;  /* 0x0005640001237983 */ /* 0x000f280000300800 */
[----:B------:R-:W4:Y:S04]  /*140610*/  LDL.LU R36, [R1+0x560] ;  /* 0x0005600001247983 */ /* 0x000f280000300800 */
[----:B------:R-:W0:Y:S01]  /*140620*/  LDS.128 R4, [R46] ;  /* 0x000000002e047984 */ /* 0x000e220000000c00 */
[----:B--2---:R-:W-:-:S03]  /*140630*/  PRMT R50, R56, 0x5210, R2 ;  /* 0x0000521038327816 */ /* 0x004fc60000000002 */
[----:B------:R-:W2:Y:S04]  /*140640*/  LDL.LU R56, [R1+0x55c] ;  /* 0x00055c0001387983 */ /* 0x000ea80000300800 */
[----:B0-----:R-:W-:Y:S04]  /*140650*/  STL [R1+0x5d0], R4 ;  /* 0x0005d00401007387 */ /* 0x001fe80000100800 */
[----:B------:R4:W-:Y:S04]  /*140660*/  STL.64 [R1+0x5d8], R6 ;  /* 0x0005d80601007387 */ /* 0x0009e80000100a00 */
[----:B------:R-:W2:Y:S01]  /*140670*/  LDL.LU R37, [R1+0x24c] ;  /* 0x00024c0001257983 */ /* 0x000ea20000300800 */
[----:B---3--:R-:W-:-:S03]  /*140680*/  LOP3.LUT R8, R39, 0xffff, RZ, 0xc0, !PT ;  /* 0x0000ffff27087812 */ /* 0x008fc600078ec0ff */
[----:B------:R-:W3:Y:S01]  /*140690*/  LDL.LU R39, [R1+0x248] ;  /* 0x0002480001277983 */ /* 0x000ee20000300800 */
[----:B------:R-:W-:Y:S01]  /*1406a0*/  PRMT R51, R57, 0x5210, R0 ;  /* 0x0000521039337816 */ /* 0x000fe20000000000 */
[----:B------:R-:W-:-:S04]  /*1406b0*/  NOP ;  /* 0x0000000000007918 */ /* 0x000fc80000000000 */
[----:B------:R-:W-:Y:S01]  /*1406c0*/  STSM.16.M88.4 [R46], R48 ;  /* 0x000000302e007844 */ /* 0x000fe20000000200 */
[----:B------:R-:W-:-:S03]  /*1406d0*/  NOP ;  /* 0x0000000000007918 */ /* 0x000fc60000000000 */
[----:B------:R-:W0:Y:S01]  /*1406e0*/  LDS.128 R12, [R46] ;  /* 0x000000002e0c7984 */ /* 0x000e220000000c00 */
[----:B------:R-:W-:Y:S01]  /*1406f0*/  IMAD.MOV.U32 R57, RZ, RZ, R5 ;  /* 0x000000ffff397224 */ /* 0x000fe200078e0005 */
[----:B----4-:R-:W-:Y:S02]  /*140700*/  LOP3.LUT R7, R53, 0xffff, RZ, 0xc0, !PT ;  /* 0x0000ffff35077812 */ /* 0x010fe400078ec0ff */
[----:B------:R-:W4:Y:S01]  /*140710*/  LDL.LU R53, [R1+0x250] ;  /* 0x0002500001357983 */ /* 0x000f220000300800 */
[----:B------:R-:W-:-:S03]  /*140720*/  LOP3.LUT R6, R55, 0xffff, RZ, 0xc0, !PT ;  /* 0x0000ffff37067812 */ /* 0x000fc600078ec0ff */
[----:B------:R-:W4:Y:S01]  /*140730*/  LDL.LU R55, [R1+0x240] ;  /* 0x0002400001377983 */ /* 0x000f220000300800 */
[----:B------:R-:W-:-:S03]  /*140740*/  LOP3.LUT R5, R29, 0xffff, RZ, 0xc0, !PT ;  /* 0x0000ffff1d057812 */ /* 0x000fc600078ec0ff */
[----:B0-----:R-:W-:Y:S01]  /*140750*/  STL.64 [R1+0x5c0], R12 ;  /* 0x0005c00c01007387 */ /* 0x001fe20000100a00 */
[----:B------:R-:W-:-:S03]  /*140760*/  PRMT R48, R30, 0x4210, R8 ;  /* 0x000042101e307816 */ /* 0x000fc60000000008 */
[----:B------:R-:W-:Y:S01]  /*140770*/  STL.64 [R1+0x5c8], R14 ;  /* 0x0005c80e01007387 */ /* 0x000fe20000100a00 */
[----:B------:R-:W-:Y:S01]  /*140780*/  NOP ;  /* 0x0000000000007918 */ /* 0x000fe20000000000 */
[----:B------:R-:W-:Y:S02]  /*140790*/  PRMT R49, R31, 0x4210, R7 ;  /* 0x000042101f317816 */ /* 0x000fe40000000007 */
[----:B------:R-:W-:Y:S02]  /*1407a0*/  PRMT R50, R32, 0x4210, R6 ;  /* 0x0000421020327816 */ /* 0x000fe40000000006 */
[----:B------:R-:W-:-:S05]  /*1407b0*/  PRMT R51, R33, 0x4210, R5 ;  /* 0x0000421021337816 */ /* 0x000fca0000000005 */
[----:B------:R0:W-:Y:S01]  /*1407c0*/  STSM.16.M88.4 [R46], R48 ;  /* 0x000000302e007844 */ /* 0x0001e20000000200 */
[----:B------:R-:W-:Y:S01]  /*1407d0*/  NOP ;  /* 0x0000000000007918 */ /* 0x000fe20000000000 */
[----:B------:R-:W-:Y:S02]  /*1407e0*/  LOP3.LUT R3, R38, 0xffff, RZ, 0xc0, !PT ;  /* 0x0000ffff26037812 */ /* 0x000fe400078ec0ff */
[----:B------:R-:W1:Y:S04]  /*1407f0*/  LDS.128 R12, [R46] ;  /* 0x000000002e0c7984 */ /* 0x000e680000000c00 */
[----:B------:R-:W4:Y:S01]  /*140800*/  LDL.LU R38, [R1+0x258] ;  /* 0x0002580001267983 */ /* 0x000f220000300800 */
[----:B------:R-:W-:-:S03]  /*140810*/  LOP3.LUT R2, R52, 0xffff, RZ, 0xc0, !PT ;  /* 0x0000ffff34027812 */ /* 0x000fc600078ec0ff */
[----:B------:R-:W4:Y:S01]  /*140820*/  LDL.LU R52, [R1+0x260] ;  /* 0x0002600001347983 */ /* 0x000f220000300800 */
[----:B------:R-:W-:Y:S02]  /*140830*/  LOP3.LUT R4, R34, 0xffff, RZ, 0xc0, !PT ;  /* 0x0000ffff22047812 */ /* 0x000fe400078ec0ff */
[----:B------:R-:W-:Y:S02]  /*140840*/  LOP3.LUT R0, R47, 0xffff, RZ, 0xc0, !PT ;  /* 0x0000ffff2f007812 */ /* 0x000fe400078ec0ff */
[----:B------:R-:W4:Y:S01]  /*140850*/  LDL.LU R47, [R1+0x25c] ;  /* 0x00025c00012f7983 */ /* 0x000f220000300800 */
[----:B0-----:R-:W-:-:S03]  /*140860*/  PRMT R48, R54, 0x4210, R4 ;  /* 0x0000421036307816 */ /* 0x001fc60000000004 */
[----:B------:R-:W4:Y:S04]  /*140870*/  LDL.LU R54, [R1+0x244] ;  /* 0x0002440001367983 */ /* 0x000f280000300800 */
[----:B-1----:R-:W-:Y:S04]  /*140880*/  STL [R1+0x5b4], R13 ;  /* 0x0005b40d01007387 */ /* 0x002fe80000100800 */
[----:B------:R-:W-:Y:S01]  /*140890*/  STL.64 [R1+0x5b8], R14 ;  /* 0x0005b80e01007387 */ /* 0x000fe20000100a00 */
[----:B------:R-:W-:Y:S02]  /*1408a0*/  PRMT R50, R36, 0x4210, R2 ;  /* 0x0000421024327816 */ /* 0x000fe40000000002 */
[----:B--2---:R-:W-:Y:S01]  /*1408b0*/  PRMT R51, R56, 0x4210, R0 ;  /* 0x0000421038337816 */ /* 0x004fe20000000000 */
[----:B------:R-:W-:Y:S01]  /*1408c0*/  IMAD.MOV.U32 R56, RZ, RZ, R12 ;  /* 0x000000ffff387224 */ /* 0x000fe200078e000c */
[----:B------:R-:W-:Y:S01]  /*1408d0*/  PRMT R49, R35, 0x4210, R3 ;  /* 0x0000421023317816 */ /* 0x000fe20000000003 */
[----:B------:R-:W-:-:S03]  /*1408e0*/  NOP ;  /* 0x0000000000007918 */ /* 0x000fc60000000000 */
[----:B------:R-:W-:Y:S04]  /*1408f0*/  STL.64 [R1+0x5d60], R56 ;  /* 0x005d603801007387 */ /* 0x000fe80000100a00 */
[----:B------:R-:W2:Y:S04]  /*140900*/  LDL.LU R27, [R1+0x5a0c] ;  /* 0x005a0c00011b7983 */ /* 0x000ea80000300800 */
[----:B------:R-:W2:Y:S04]  /*140910*/  LDL.LU R28, [R1+0x5a08] ;  /* 0x005a0800011c7983 */ /* 0x000ea80000300800 */
[----:B------:R-:W2:Y:S04]  /*140920*/  LDL.LU R36, [R1+0x59b4] ;  /* 0x0059b40001247983 */ /* 0x000ea80000300800 */
[----:B------:R0:W-:Y:S02]  /*140930*/  STSM.16.M88.4 [R46], R48 ;  /* 0x000000302e007844 */ /* 0x0001e40000000200 */
[----:B0-----:R-:W-:Y:S01]  /*140940*/  PRMT R48, R37, 0x5210, R8 ;  /* 0x0000521025307816 */ /* 0x001fe20000000008 */
[----:B------:R-:W-:Y:S01]  /*140950*/  NOP ;  /* 0x0000000000007918 */ /* 0x000fe20000000000 */
[----:B------:R-:W2:Y:S01]  /*140960*/  LDL.LU R37, [R1+0x59b0] ;  /* 0x0059b00001257983 */ /* 0x000ea20000300800 */
[----:B---3--:R-:W-:-:S03]  /*140970*/  PRMT R49, R39, 0x5210, R7 ;  /* 0x0000521027317816 */ /* 0x008fc60000000007 */
[----:B------:R-:W3:Y:S04]  /*140980*/  LDL.LU R39, [R1+0x574] ;  /* 0x0005740001277983 */ /* 0x000ee80000300800 */
[----:B------:R-:W0:Y:S04]  /*140990*/  LDS.128 R8, [R46] ;  /* 0x000000002e087984 */ /* 0x000e280000000c00 */
[----:B0-----:R-:W-:Y:S04]  /*1409a0*/  STL [R1+0x5a0], R8 ;  /* 0x0005a00801007387 */ /* 0x001fe80000100800 */
[----:B------:R-:W-:Y:S04]  /*1409b0*/  STL.64 [R1+0x5a8], R10 ;  /* 0x0005a80a01007387 */ /* 0x000fe80000100a00 */
[----:B------:R-:W3:Y:S04]  /*1409c0*/  LDL.LU R29, [R1+0x570] ;  /* 0x00057000011d7983 */ /* 0x000ee80000300800 */
[----:B------:R-:W3:Y:S01]  /*1409d0*/  LDL.LU R30, [R1+0x56c] ;  /* 0x00056c00011e7983 */ /* 0x000ee20000300800 */
[----:B----4-:R-:W-:-:S03]  /*1409e0*/  PRMT R50, R53, 0x5210, R6 ;  /* 0x0000521035327816 */ /* 0x010fc60000000006 */
[----:B------:R-:W4:Y:S01]  /*1409f0*/  LDL.LU R53, [R1+0x520] ;  /* 0x0005200001357983 */ /* 0x000f220000300800 */
[----:B------:R-:W-:Y:S01]  /*140a00*/  PRMT R51, R55, 0x5210, R5 ;  /* 0x0000521037337816 */ /* 0x000fe20000000005 */
[----:B------:R-:W-:Y:S01]  /*140a10*/  NOP ;  /* 0x0000000000007918 */ /* 0x000fe20000000000 */
[----:B------:R-:W-:-:S03]  /*140a20*/  IMAD.MOV.U32 R55, RZ, RZ, R9 ;  /* 0x000000ffff377224 */ /* 0x000fc600078e0009 */
[----:B------:R0:W-:Y:S04]  /*140a30*/  STSM.16.M88.4 [R46], R48 ;  /* 0x000000302e007844 */ /* 0x0001e80000000200 */
[----:B------:R-:W-:Y:S04]  /*140a40*/  STL [R1+0x5d50], R55 ;  /* 0x005d503701007387 */ /* 0x000fe80000100800 */
[----:B------:R-:W4:Y:S01]  /*140a50*/  LDL.LU R33, [R1+0x1d6c] ;  /* 0x001d6c0001217983 */ /* 0x000f220000300800 */
[----:B0-----:R-:W-:Y:S01]  /*140a60*/  PRMT R48, R38, 0x5210, R4 ;  /* 0x0000521026307816 */ /* 0x001fe20000000004 */
[----:B------:R-:W-:-:S02]  /*140a70*/  NOP ;  /* 0x0000000000007918 */ /* 0x000fc40000000000 */
[----:B------:R-:W0:Y:S01]  /*140a80*/  LDS.128 R4, [R46] ;  /* 0x000000002e047984 */ /* 0x000e220000000c00 */
[----:B------:R-:W-:-:S03]  /*140a90*/  PRMT R49, R52, 0x5210, R3 ;  /* 0x0000521034317816 */ /* 0x000fc60000000003 */
[----:B------:R-:W4:Y:S04]  /*140aa0*/  LDL.LU R38, [R1+0x1d68] ;  /* 0x001d680001267983 */ /* 0x000f280000300800 */
[----:B------:R-:W4:Y:S01]  /*140ab0*/  LDL.LU R52, [R1+0x1d10] ;  /* 0x001d100001347983 */ /* 0x000f220000300800 */
[----:B------:R-:W-:Y:S02]  /*140ac0*/  PRMT R50, R47, 0x5210, R2 ;  /* 0x000052102f327816 */ /* 0x000fe40000000002 */
[----:B------:R-:W-:Y:S01]  /*140ad0*/  PRMT R51, R54, 0x5210, R0 ;  /* 0x0000521036337816 */ /* 0x000fe20000000000 */
[----:B------:R-:W-:Y:S01]  /*140ae0*/  NOP ;  /* 0x0000000000007918 */ /* 0x000fe20000000000 */
[----:B0-----:R-:W-:Y:S04]  /*140af0*/  STL.64 [R1+0x590], R4 ;  /* 0x0005900401007387 */ /* 0x001fe80000100a00 */
[----:B------:R2:W-:Y:S04]  /*140b00*/  STL [R1+0x598], R6 ;  /* 0x0005980601007387 */ /* 0x0005e80000100800 */
[----:B------:R-:W4:Y:S01]  /*140b10*/  LDL.LU R31, [R1+0x1cfc] ;  /* 0x001cfc00011f7983 */ /* 0x000f220000300800 */
[----:B------:R-:W-:-:S03]  /*140b20*/  IMAD.MOV.U32 R54, RZ, RZ, R7 ;  /* 0x000000ffff367224 */ /* 0x000fc600078e0007 */
[----:B------:R-:W4:Y:S04]  /*140b30*/  LDL.LU R32, [R1+0x1798] ;  /* 0x0017980001207983 */ /* 0x000f280000300800 */
[----:B------:R-:W4:Y:S04]  /*140b40*/  LDL.LU R34, [R1+0x1794] ;  /* 0x0017940001227983 */ /* 0x000f280000300800 */
[----:B------:R-:W4:Y:S04]  /*140b50*/  LDL.LU R35, [R1+0x57c] ;  /* 0x00057c0001237983 */ /* 0x000f280000300800 */
[----:B------:R-:W4:Y:S04]  /*140b60*/  LDL.LU R47, [R1+0x578] ;  /* 0x00057800012f7983 */ /* 0x000f280000300800 */
[----:B------:R-:W-:Y:S01]  /*140b70*/  STL [R1+0x5d48], R54 ;  /* 0x005d483601007387 */ /* 0x000fe20000100800 */
[----:B--2---:R-:W-:-:S03]  /*140b80*/  LOP3.LUT R6, R36, 0xffff, RZ, 0xc0, !PT ;  /* 0x0000ffff24067812 */ /* 0x004fc600078ec0ff */
[----:B------:R-:W2:Y:S01]  /*140b90*/  LDL.LU R36, [R1+0x274] ;  /* 0x0002740001247983 */ /* 0x000ea20000300800 */
[----:B------:R-:W-:-:S03]  /*140ba0*/  LOP3.LUT R8, R27, 0xffff, RZ, 0xc0, !PT ;  /* 0x0000ffff1b087812 */ /* 0x000fc600078ec0ff */
[----:B------:R3:W-:Y:S01]  /*140bb0*/  STSM.16.M88.4 [R46], R48 ;  /* 0x000000302e007844 */ /* 0x0007e20000000200 */
[----:B------:R-:W-:-:S03]  /*140bc0*/  NOP ;  /* 0x0000000000007918 */ /* 0x000fc60000000000 */
[----:B------:R-:W0:Y:S01]  /*140bd0*/  LDS.128 R12, [R46] ;  /* 0x000000002e0c7984 */ /* 0x000e220000000c00 */
[----:B------:R-:W-:-:S03]  /*140be0*/  LOP3.LUT R5, R37, 0xffff, RZ, 0xc0, !PT ;  /* 0x0000ffff25057812 */ /* 0x000fc600078ec0ff */
[----:B------:R-:W2:Y:S01]  /*140bf0*/  LDL.LU R37, [R1+0x270] ;  /* 0x0002700001257983 */ /* 0x000ea20000300800 */
[----:B---3--:R-:W-:-:S03]  /*140c00*/  PRMT R48, R39, 0x4210, R8 ;  /* 0x0000421027307816 */ /* 0x008fc60000000008 */
[----:B------:R-:W3:Y:S01]  /*140c10*/  LDL.LU R39, [R1+0x26c] ;  /* 0x00026c0001277983 */ /* 0x000ee20000300800 */
[----:B------:R-:W-:Y:S02]  /*140c20*/  PRMT R50, R30, 0x4210, R6 ;  /* 0x000042101e327816 */ /* 0x000fe40000000006 */
[----:B----4-:R-:W-:Y:S02]  /*140c30*/  PRMT R51, R53, 0x4210, R5 ;  /* 0x0000421035337816 */ /* 0x010fe40000000005 */
[----:B------:R-:W4:Y:S04]  /*140c40*/  LDL.LU R53, [R1+0x254] ;  /* 0x0002540001357983 */ /* 0x000f280000300800 */
[----:B0-----:R-:W-:Y:S04]  /*140c50*/  STL [R1+0x584], R13 ;  /* 0x0005840d01007387 */ /* 0x001fe80000100800 */
[----:B------:R-:W-:Y:S04]  /*140c60*/  STL [R1+0x58c], R15 ;  /* 0x00058c0f01007387 */ /* 0x000fe80000100800 */
[----:B------:R-:W4:Y:S01]  /*140c70*/  LDL.LU R30, [R1+0x280] ;  /* 0x00028000011e7983 */ /* 0x000f220000300800 */
[----:B------:R-:W-:-:S03]  /*140c80*/  LOP3.LUT R4, R33, 0xffff, RZ, 0xc0, !PT ;  /* 0x0000ffff21047812 */ /* 0x000fc600078ec0ff */
[----:B------:R-:W4:Y:S01]  /*140c90*/  LDL.LU R33, [R1+0x27c] ;  /* 0x00027c0001217983 */ /* 0x000f220000300800 */
[----:B------:R-:W-:-:S04]  /*140ca0*/  LOP3.LUT R7, R28, 0xffff, RZ, 0xc0, !PT ;  /* 0x0000ffff1c077812 */ /* 0x000fc800078ec0ff */
[----:B------:R-:W-:Y:S01]  /*140cb0*/  PRMT R49, R29, 0x4210, R7 ;  /* 0x000042101d317816 */ /* 0x000fe20000000007 */
[----:B------:R-:W-:-:S04]  /*140cc0*/  NOP ;  /* 0x0000000000007918 */ /* 0x000fc80000000000 */
[----:B------:R0:W-:Y:S01]  /*140cd0*/  STSM.16.M88.4 [R46], R48 ;  /* 0x000000302e007844 */ /* 0x0001e20000000200 */
[----:B------:R-:W-:Y:S02]  /*140ce0*/  IMAD.MOV.U32 R55, RZ, RZ, R12 ;  /* 0x000000ffff377224 */ /* 0x000fe400078e000c */
[----:B------:R-:W-:Y:S01]  /*140cf0*/  IMAD.MOV.U32 R54, RZ, RZ, R14 ;  /* 0x000000ffff367224 */ /* 0x000fe200078e000e */
[----:B------:R-:W-:Y:S01]  /*140d00*/  NOP ;  /* 0x0000000000007918 */ /* 0x000fe20000000000 */
[----:B------:R-:W1:Y:S01]  /*140d10*/  LDS.128 R12, [R46] ;  /* 0x000000002e0c7984 */ /* 0x000e620000000c00 */
[----:B------:R-:W-:-:S03]  /*140d20*/  LOP3.LUT R3, R38, 0xffff, RZ, 0xc0, !PT ;  /* 0x0000ffff26037812 */ /* 0x000fc600078ec0ff */
[----:B------:R-:W4:Y:S01]  /*140d30*/  LDL.LU R38, [R1+0x284] ;  /* 0x0002840001267983 */ /* 0x000f220000300800 */
[----:B------:R-:W-:-:S03]  /*140d40*/  LOP3.LUT R2, R52, 0xffff, RZ, 0xc0, !PT ;  /* 0x0000ffff34027812 */ /* 0x000fc600078ec0ff */
[----:B------:R-:W4:Y:S01]  /*140d50*/  LDL.LU R52, [R1+0x264] ;  /* 0x0002640001347983 */ /* 0x000f220000300800 */
[----:B------:R-:W-:Y:S02]  /*140d60*/  LOP3.LUT R0, R31, 0xffff, RZ, 0xc0, !PT ;  /* 0x0000ffff1f007812 */ /* 0x000fe400078ec0ff */
[----:B0-----:R-:W-:Y:S02]  /*140d70*/  PRMT R48, R32, 0x4210, R4 ;  /* 0x0000421020307816 */ /* 0x001fe40000000004 */
[----:B------:R-:W-:Y:S02]  /*140d80*/  PRMT R49, R34, 0x4210, R3 ;  /* 0x0000421022317816 */ /* 0x000fe40000000003 */
[----:B------:R-:W-:Y:S02]  /*140d90*/  PRMT R50, R35, 0x4210, R2 ;  /* 0x0000421023327816 */ /* 0x000fe40000000002 */
[----:B------:R-:W-:Y:S01]  /*140da0*/  PRMT R51, R47, 0x4210, R0 ;  /* 0x000042102f337816 */ /* 0x000fe20000000000 */
[----:B------:R-:W-:-:S04]  /*140db0*/  NOP ;  /* 0x0000000000007918 */ /* 0x000fc80000000000 */
[----:B------:R2:W-:Y:S02]  /*140dc0*/  STSM.16.M88.4 [R46], R48 ;  /* 0x000000302e007844 */ /* 0x0005e40000000200 */
[----:B--2---:R-:W-:Y:S01]  /*140dd0*/  PRMT R48, R36, 0x5210, R8 ;  /* 0x0000521024307816 */ /* 0x004fe20000000008 */
[----:B------:R-:W-:Y:S01]  /*140de0*/  NOP ;  /* 0x0000000000007918 */ /* 0x000fe20000000000 */
[----:B------:R-:W0:Y:S01]  /*140df0*/  LDS.128 R8, [R46] ;  /* 0x000000002e087984 */ /* 0x000e220000000c00 */
[----:B-1----:R-:W-:-:S03]  /*140e00*/  IMAD.MOV.U32 R47, RZ, RZ, R15 ;  /* 0x000000ffff2f7224 */ /* 0x002fc600078e000f */
[----:B------:R-:W-:Y:S04]  /*140e10*/  STL.64 [R1+0x570], R12 ;  /* 0x0005700c01007387 */ /* 0x000fe80000100a00 */
[----:B------:R-:W-:Y:S01]  /*140e20*/  STL [R1+0x578], R14 ;  /* 0x0005780e01007387 */ /* 0x000fe20000100800 */
[----:B------:R-:W-:-:S03]  /*140e30*/  NOP ;  /* 0x0000000000007918 */ /* 0x000fc60000000000 */
[----:B------:R-:W-:Y:S04]  /*140e40*/  STL [R1+0x5d2c], R47 ;  /* 0x005d2c2f01007387 */ /* 0x000fe80000100800 */
[----:B------:R-:W2:Y:S01]  /*140e50*/  LDL.LU R31, [R1+0x5a24] ;  /* 0x005a2400011f7983 */ /* 0x000ea20000300800 */
[----:B------:R-:W-:-:S03]  /*140e60*/  PRMT R49, R37, 0x5210, R7 ;  /* 0x0000521025317816 */ /* 0x000fc60000000007 */
[----:B------:R-:W2:Y:S04]  /*140e70*/  LDL.LU R34, [R1+0x5a20] ;  /* 0x005a200001227983 */ /* 0x000ea80000300800 */
[----:B------:R-:W2:Y:S04]  /*140e80*/  LDL.LU R36, [R1+0x59d4] ;  /* 0x0059d40001247983 */ /* 0x000ea80000300800 */
[----:B------:R-:W2:Y:S01]  /*140e90*/  LDL.LU R37, [R1+0x59d0] ;  /* 0x0059d00001257983 */ /* 0x000ea20000300800 */
[----:B---3--:R-:W-:-:S03]  /*140ea0*/  PRMT R50, R39, 0x5210, R6 ;  /* 0x0000521027327816 */ /* 0x008fc60000000006 */
[----:B------:R-:W3:Y:S04]  /*140eb0*/  LDL.LU R32, [R1+0x17a8] ;  /* 0x0017a80001207983 */ /* 0x000ee80000300800 */
[----:B------:R-:W3:Y:S04]  /*140ec0*/  LDL.LU R35, [R1+0x17a4] ;  /* 0x0017a40001237983 */ /* 0x000ee80000300800 */
[----:B0-----:R-:W-:Y:S04]  /*140ed0*/  STL.64 [R1+0x560], R8 ;  /* 0x0005600801007387 */ /* 0x001fe80000100a00 */
[----:B------:R-:W-:Y:S04]  /*140ee0*/  STL.64 [R1+0x568], R10 ;  /* 0x0005680a01007387 */ /* 0x000fe80000100a00 */
[----:B------:R-:W3:Y:S01]  /*140ef0*/  LDL.LU R39, [R1+0x17a0] ;  /* 0x0017a00001277983 */ /* 0x000ee20000300800 */
[----:B----4-:R-:W-:-:S03]  /*140f00*/  PRMT R51, R53, 0x5210, R5 ;  /* 0x0000521035337816 */ /* 0x010fc60000000005 */
[----:B------:R-:W4:Y:S04]  /*140f10*/  LDL.LU R53, [R1+0x179c] ;  /* 0x00179c0001357983 */ /* 0x000f280000300800 */
[----:B------:R0:W-:Y:S02]  /*140f20*/  STSM.16.M88.4 [R46], R48 ;  /* 0x000000302e007844 */ /* 0x0001e40000000200 */
[----:B0-----:R-:W-:Y:S01]  /*140f30*/  PRMT R48, R30, 0x5210, R4 ;  /* 0x000052101e307816 */ /* 0x001fe20000000004 */
[----:B------:R-:W-:Y:S01]  /*140f40*/  NOP ;  /* 0x0000000000007918 */ /* 0x000fe20000000000 */
[----:B------:R-:W0:Y:S01]  /*140f50*/  LDS.128 R4, [R46] ;  /* 0x000000002e047984 */ /* 0x000e220000000c00 */
[----:B------:R-:W-:Y:S02]  /*140f60*/  PRMT R49, R33, 0x5210, R3 ;  /* 0x0000521021317816 */ /* 0x000fe40000000003 */
[----:B------:R-:W-:-:S02]  /*140f70*/  PRMT R51, R52, 0x5210, R0 ;  /* 0x0000521034337816 */ /* 0x000fc40000000000 */
[----:B------:R-:W4:Y:S04]  /*140f80*/  LDL.LU R52, [R1+0x1d80] ;  /* 0x001d800001347983 */ /* 0x000f280000300800 */
[----:B0-----:R-:W-:Y:S04]  /*140f90*/  STL.64 [R1+0x550], R4 ;  /* 0x0005500401007387 */ /* 0x001fe80000100a00 */
[----:B------:R2:W-:Y:S04]  /*140fa0*/  STL [R1+0x55c], R7 ;  /* 0x00055c0701007387 */ /* 0x0005e80000100800 */
[----:B------:R-:W4:Y:S04]  /*140fb0*/  LDL.LU R26, [R1+0x1d7c] ;  /* 0x001d7c00011a7983 */ /* 0x000f280000300800 */
[----:B------:R-:W4:Y:S01]  /*140fc0*/  LDL.LU R27, [R1+0x1d30] ;  /* 0x001d3000011b7983 */ /* 0x000f220000300800 */
[----:B------:R-:W-:Y:S01]  /*140fd0*/  PRMT R50, R38, 0x5210, R2 ;  /* 0x0000521026327816 */ /* 0x000fe20000000002 */
[----:B------:R-:W-:-:S02]  /*140fe0*/  NOP ;  /* 0x0000000000007918 */ /* 0x000fc40000000000 */
[----:B------:R-:W4:Y:S04]  /*140ff0*/  LDL.LU R28, [R1+0x1d2c] ;  /* 0x001d2c00011c7983 */ /* 0x000f280000300800 */
[----:B------:R-:W4:Y:S04]  /*141000*/  LDL.LU R29, [R1+0x17ac] ;  /* 0x0017ac00011d7983 */ /* 0x000f280000300800 */
[----:B------:R-:W4:Y:S04]  /*141010*/  LDL.LU R30, [R1+0x17d8] ;  /* 0x0017d800011e7983 */ /* 0x000f280000300800 */
[----:B------:R-:W4:Y:S04]  /*141020*/  LDL.LU R33, [R1+0x17d4] ;  /* 0x0017d40001217983 */ /* 0x000f280000300800 */
[----:B------:R-:W4:Y:S04]  /*141030*/  LDL.LU R38, [R1+0x17d0] ;  /* 0x0017d00001267983 */ /* 0x000f280000300800 */
[----:B------:R3:W-:Y:S01]  /*141040*/  STSM.16.M88.4 [R46], R48 ;  /* 0x000000302e007844 */ /* 0x0007e20000000200 */
[----:B------:R-:W-:-:S03]  /*141050*/  NOP ;  /* 0x0000000000007918 */ /* 0x000fc60000000000 */
[----:B------:R-:W0:Y:S01]  /*141060*/  LDS.128 R12, [R46] ;  /* 0x000000002e0c7984 */ /* 0x000e220000000c00 */
[----:B------:R-:W-:-:S05]  /*141070*/  IMAD.MOV.U32 R47, RZ, RZ, R6 ;  /* 0x000000ffff2f7224 */ /* 0x000fca00078e0006 */
[----:B------:R1:W-:Y:S01]  /*141080*/  STL [R1+0x5d34], R47 ;  /* 0x005d342f01007387 */ /* 0x0003e20000100800 */
[----:B--2---:R-:W-:-:S03]  /*141090*/  LOP3.LUT R7, R34, 0xffff, RZ, 0xc0, !PT ;  /* 0x0000ffff22077812 */ /* 0x004fc600078ec0ff */
[----:B------:R-:W2:Y:S01]  /*1410a0*/  LDL.LU R34, [R1+0x294] ;  /* 0x0002940001227983 */ /* 0x000ea20000300800 */
[----:B------:R-:W-:-:S03]  /*1410b0*/  LOP3.LUT R6, R36, 0xffff, RZ, 0xc0, !PT ;  /* 0x0000ffff24067812 */ /* 0x000fc600078ec0ff */
[----:B------:R-:W2:Y:S01]  /*1410c0*/  LDL.LU R36, [R1+0x290] ;  /* 0x0002900001247983 */ /* 0x000ea20000300800 */
[----:B------:R-:W-:-:S03]  /*1410d0*/  LOP3.LUT R5, R37, 0xffff, RZ, 0xc0, !PT ;  /* 0x0000ffff25057812 */ /* 0x000fc600078ec0ff */
[----:B------:R-:W2:Y:S01]  /*1410e0*/  LDL.LU R37, [R1+0x298] ;  /* 0x0002980001257983 */ /* 0x000ea20000300800 */
[----:B------:R-:W-:Y:S02]  /*1410f0*/  LOP3.LUT R8, R31, 0xffff, RZ, 0xc0, !PT ;  /* 0x0000ffff1f087812 */ /* 0x000fe400078ec0ff */
[----:B---3--:R-:W-:Y:S02]  /*141100*/  PRMT R50, R39, 0x4210, R6 ;  /* 0x0000421027327816 */ /* 0x008fe40000000006 */
[----:B------:R-:W3:Y:S04]  /*141110*/  LDL.LU R39, [R1+0x268] ;  /* 0x0002680001277983 */ /* 0x000ee80000300800 */
[----:B0-----:R-:W-:Y:S04]  /*141120*/  STL.64 [R1+0x548], R14 ;  /* 0x0005480e01007387 */ /* 0x001fe80000100a00 */
[----:B------:R-:W3:Y:S01]  /*141130*/  LDL.LU R31, [R1+0x2a4] ;  /* 0x0002a400011f7983 */ /* 0x000ee20000300800 */
[----:B------:R-:W-:-:S02]  /*141140*/  PRMT R48, R32, 0x4210, R8 ;  /* 0x0000421020307816 */ /* 0x000fc40000000008 */
[----:B------:R-:W-:Y:S01]  /*141150*/  PRMT R49, R35, 0x4210, R7 ;  /* 0x0000421023317816 */ /* 0x000fe20000000007 */
[----:B------:R-:W3:Y:S04]  /*141160*/  LDL.LU R32, [R1+0x2a0] ;  /* 0x0002a00001207983 */ /* 0x000ee80000300800 */
[----:B------:R-:W3:Y:S01]  /*141170*/  LDL.LU R35, [R1+0x29c] ;  /* 0x00029c0001237983 */ /* 0x000ee20000300800 */
[----:B-1----:R-:W-:Y:S01]  /*141180*/  IMAD.MOV.U32 R47, RZ, RZ, R12 ;  /* 0x000000ffff2f7224 */ /* 0x002fe200078e000c */
[----:B----4-:R-:W-:Y:S01]  /*141190*/  PRMT R51, R53, 0x4210, R5 ;  /* 0x0000421035337816 */ /* 0x010fe20000000005 */
[----:B------:R-:W-:-:S04]  /*1411a0*/  NOP ;  /* 0x0000000000007918 */ /* 0x000fc80000000000 */
[----:B------:R0:W-:Y:S01]  /*1411b0*/  STSM.16.M88.4 [R46], R48 ;  /* 0x000000302e007844 */ /* 0x0001e20000000200 */
[----:B------:R-:W-:Y:S01]  /*1411c0*/  IMAD.MOV.U32 R53, RZ, RZ, R13 ;  /* 0x000000ffff357224 */ /* 0x000fe200078e000d */
[----:B------:R-:W-:Y:S02]  /*1411d0*/  NOP ;  /* 0x0000000000007918 */ /* 0x000fe40000000000 */
[----:B------:R-:W1:Y:S01]  /*1411e0*/  LDS.128 R12, [R46] ;  /* 0x000000002e0c7984 */ /* 0x000e620000000c00 */
[----:B------:R-:W-:-:S03]  /*1411f0*/  LOP3.LUT R4, R52, 0xffff, RZ, 0xc0, !PT ;  /* 0x0000ffff34047812 */ /* 0x000fc600078ec0ff */
[----:B------:R-:W4:Y:S01]  /*141200*/  LDL.LU R52, [R1+0x278] ;  /* 0x0002780001347983 */ /* 0x000f220000300800 */
[----:B------:R-:W-:-:S04]  /*141210*/  LOP3.LUT R0, R28, 0xffff, RZ, 0xc0, !PT ;  /* 0x0000ffff1c007812 */ /* 0x000fc800078ec0ff */
[----:B0-----:R-:W-:Y:S02]  /*141220*/  PRMT R51, R38, 0x4210, R0 ;  /* 0x0000421026337816 */ /* 0x001fe40000000000 */
[----:B------:R-:W4:Y:S01]  /*141230*/  LDL.LU R38, [R1+0x5a38] ;  /* 0x005a380001267983 */ /* 0x000f220000300800 */
[----:B------:R-:W-:Y:S02]  /*141240*/  LOP3.LUT R3, R26, 0xffff, RZ, 0xc0, !PT ;  /* 0x0000ffff1a037812 */ /* 0x000fe400078ec0ff */
[----:B------:R-:W-:Y:S01]  /*141250*/  LOP3.LUT R2, R27, 0xffff, RZ, 0xc0, !PT ;  /* 0x0000ffff1b027812 */ /* 0x000fe200078ec0ff */
[----:B-1----:R-:W-:Y:S01]  /*141260*/  STL.64 [R1+0x530], R12 ;  /* 0x0005300c01007387 */ /* 0x002fe20000100a00 */
[----:B------:R-:W-:Y:S02]  /*141270*/  PRMT R48, R29, 0x4210, R4 ;  /* 0x000042101d307816 */ /* 0x000fe40000000004 */
[----:B------:R-:W-:Y:S01]  /*141280*/  PRMT R49, R30, 0x4210, R3 ;  /* 0x000042101e317816 */ /* 0x000fe20000000003 */
[----:B------:R-:W-:Y:S01]  /*141290*/  STL.64 [R1+0x538], R14 ;  /* 0x0005380e01007387 */ /* 0x000fe20000100a00 */
[----:B------:R-:W-:Y:S01]  /*1412a0*/  PRMT R50, R33, 0x4210, R2 ;  /* 0x0000421021327816 */ /* 0x000fe20000000002 */
[----:B------:R-:W-:-:S02]  /*1412b0*/  NOP ;  /* 0x0000000000007918 */ /* 0x000fc40000000000 */
[----:B------:R-:W4:Y:S04]  /*1412c0*/  LDL.LU R25, [R1+0x5a34] ;  /* 0x005a340001197983 */ /* 0x000f280000300800 */
[----:B------:R-:W4:Y:S04]  /*1412d0*/  LDL.LU R26, [R1+0x59e4] ;  /* 0x0059e400011a7983 */ /* 0x000f280000300800 */
[----:B------:R-:W4:Y:S04]  /*1412e0*/  LDL.LU R33, [R1+0x59e0] ;  /* 0x0059e00001217983 */ /* 0x000f280000300800 */
[----:B------:R2:W-:Y:S02]  /*1412f0*/  STSM.16.M88.4 [R46], R48 ;  /* 0x000000302e007844 */ /* 0x0005e40000000200 */
[----:B--2---:R-:W-:Y:S01]  /*141300*/  PRMT R48, R34, 0x5210, R8 ;  /* 0x0000521022307816 */ /* 0x004fe20000000008 */
[----:B------:R-:W-:Y:S01]  /*141310*/  NOP ;  /* 0x0000000000007918 */ /* 0x000fe20000000000 */
[----:B------:R-:W-:Y:S01]  /*141320*/  PRMT R49, R36, 0x5210, R7 ;  /* 0x0000521024317816 */ /* 0x000fe20000000007 */
[----:B------:R-:W0:Y:S01]  /*141330*/  LDS.128 R8, [R46] ;  /* 0x000000002e087984 */ /* 0x000e220000000c00 */
[----:B------:R-:W-:-:S03]  /*141340*/  PRMT R50, R37, 0x5210, R6 ;  /* 0x0000521025327816 */ /* 0x000fc60000000006 */
[----:B------:R-:W2:Y:S04]  /*141350*/  LDL.LU R34, [R1+0x17ec] ;  /* 0x0017ec0001227983 */ /* 0x000ea80000300800 */
[----:B------:R-:W2:Y:S04]  /*141360*/  LDL.LU R36, [R1+0x17e8] ;  /* 0x0017e80001247983 */ /* 0x000ea80000300800 */
[----:B------:R-:W2:Y:S01]  /*141370*/  LDL.LU R37, [R1+0x17e4] ;  /* 0x0017e40001257983 */ /* 0x000ea20000300800 */
[----:B---3--:R-:W-:Y:S01]  /*141380*/  PRMT R51, R39, 0x5210, R5 ;  /* 0x0000521027337816 */ /* 0x008fe20000000005 */
[----:B------:R-:W-:-:S04]  /*141390*/  NOP ;  /* 0x0000000000007918 */ /* 0x000fc80000000000 */
[----:B------:R1:W-:Y:S04]  /*1413a0*/  STSM.16.M88.4 [R46], R48 ;  /* 0x000000302e007844 */ /* 0x0003e80000000200 */
[----:B------:R-:W3:Y:S01]  /*1413b0*/  LDL.LU R39, [R1+0x17dc] ;  /* 0x0017dc0001277983 */ /* 0x000ee20000300800 */
[----:B-1----:R-:W-:Y:S01]  /*1413c0*/  PRMT R48, R31, 0x5210, R4 ;  /* 0x000052101f307816 */ /* 0x002fe20000000004 */
[----:B------:R-:W-:Y:S02]  /*1413d0*/  NOP ;  /* 0x0000000000007918 */ /* 0x000fe40000000000 */
[----:B------:R-:W1:Y:S04]  /*1413e0*/  LDS.128 R4, [R46] ;  /* 0x000000002e047984 */ /* 0x000e680000000c00 */
[----:B0-----:R0:W-:Y:S04]  /*1413f0*/  STL.64 [R1+0x520], R8 ;  /* 0x0005200801007387 */ /* 0x0011e80000100a00 */
[----:B------:R-:W-:Y:S04]  /*141400*/  STL.64 [R1+0x528], R10 ;  /* 0x0005280a01007387 */ /* 0x000fe80000100a00 */
[----:B-1----:R-:W-:Y:S04]  /*141410*/  STL [R1+0x510], R4 ;  /* 0x0005100401007387 */ /* 0x002fe80000100800 */
[----:B------:R1:W-:Y:S04]  /*141420*/  STL.64 [R1+0x518], R6 ;  /* 0x0005180601007387 */ /* 0x0003e80000100a00 */
[----:B------:R-:W3:Y:S04]  /*141430*/  LDL.LU R27, [R1+0x1d98] ;  /* 0x001d9800011b7983 */ /* 0x000ee80000300800 */
[----:B------:R-:W3:Y:S04]  /*141440*/  LDL.LU R29, [R1+0x1d94] ;  /* 0x001d9400011d7983 */ /* 0x000ee80000300800 */
[----:B------:R-:W3:Y:S01]  /*141450*/  LDL.LU R30, [R1+0x1d48] ;  /* 0x001d4800011e7983 */ /* 0x000ee20000300800 */
[----:B------:R-:W-:-:S03]  /*141460*/  PRMT R50, R35, 0x5210, R2 ;  /* 0x0000521023327816 */ /* 0x000fc60000000002 */
[----:B------:R-:W3:Y:S01]  /*141470*/  LDL.LU R31, [R1+0x1d44] ;  /* 0x001d4400011f7983 */ /* 0x000ee20000300800 */
[----:B------:R-:W-:-:S03]  /*141480*/  PRMT R49, R32, 0x5210, R3 ;  /* 0x0000521020317816 */ /* 0x000fc60000000003 */
[----:B------:R-:W3:Y:S01]  /*141490*/  LDL.LU R35, [R1+0x1890] ;  /* 0x0018900001237983 */ /* 0x000ee20000300800 */
[----:B----4-:R-:W-:Y:S01]  /*1414a0*/  PRMT R51, R52, 0x5210, R0 ;  /* 0x0000521034337816 */ /* 0x010fe20000000000 */
[----:B------:R-:W-:Y:S01]  /*1414b0*/  IMAD.MOV.U32 R52, RZ, RZ, R5 ;  /* 0x000000ffff347224 */ /* 0x000fe200078e0005 */
[----:B------:R-:W-:-:S04]  /*1414c0*/  NOP ;  /* 0x0000000000007918 */ /* 0x000fc80000000000 */
[----:B------:R-:W-:Y:S04]  /*1414d0*/  STL [R1+0x5d24], R52 ;  /* 0x005d243401007387 */ /* 0x000fe80000100800 */
[----:B------:R-:W4:Y:S04]  /*1414e0*/  LDL.LU R28, [R1+0x184c] ;  /* 0x00184c00011c7983 */ /* 0x000f280000300800 */
[----:B------:R-:W4:Y:S01]  /*1414f0*/  LDL.LU R32, [R1+0x1824] ;  /* 0x0018240001207983 */ /* 0x000f220000300800 */
[----:B0-----:R-:W-:-:S03]  /*141500*/  LOP3.LUT R8, R38, 0xffff, RZ, 0xc0, !PT ;  /* 0x0000ffff26087812 */ /* 0x001fc600078ec0ff */
[----:B------:R-:W4:Y:S04]  /*141510*/  LDL.LU R38, [R1+0x1820] ;  /* 0x0018200001267983 */ /* 0x000f280000300800 */
[----:B------:R-:W-:Y:S01]  /*141520*/  STSM.16.M88.4 [R46], R48 ;  /* 0x000000302e007844 */ /* 0x000fe20000000200 */
[----:B------:R-:W-:-:S03]  /*141530*/  NOP ;  /* 0x0000000000007918 */ /* 0x000fc60000000000 */
[----:B------:R-:W0:Y:S01]  /*141540*/  LDS.128 R12, [R46] ;  /* 0x000000002e0c7984 */ /* 0x000e220000000c00 */
[----:B------:R-:W-:-:S03]  /*141550*/  LOP3.LUT R5, R33, 0xffff, RZ, 0xc0, !PT ;  /* 0x0000ffff21057812 */ /* 0x000fc600078ec0ff */
[----:B------:R-:W4:Y:S01]  /*141560*/  LDL.LU R33, [R1+0x2b4] ;  /* 0x0002b40001217983 */ /* 0x000f220000300800 */
[----:B-1----:R-:W-:Y:S02]  /*141570*/  LOP3.LUT R7, R25, 0xffff, RZ, 0xc0, !PT ;  /* 0x0000ffff19077812 */ /* 0x002fe400078ec0ff */
[----:B------:R-:W-:Y:S01]  /*141580*/  LOP3.LUT R6, R26, 0xffff, RZ, 0xc0, !PT ;  /* 0x0000ffff1a067812 */ /* 0x000fe200078ec0ff */
[----:B0-----:R-:W-:Y:S01]  /*141590*/  IMAD.MOV.U32 R52, RZ, RZ, R12 ;  /* 0x000000ffff347224 */ /* 0x001fe200078e000c */
[----:B--2---:R-:W-:Y:S02]  /*1415a0*/  PRMT R48, R34, 0x4210, R8 ;  /* 0x0000421022307816 */ /* 0x004fe40000000008 */
[----:B------:R-:W2:Y:S01]  /*1415b0*/  LDL.LU R34, [R1+0x2b0] ;  /* 0x0002b00001227983 */ /* 0x000ea20000300800 */
[----:B------:R-:W-:-:S03]  /*1415c0*/  PRMT R49, R36, 0x4210, R7 ;  /* 0x0000421024317816 */ /* 0x000fc60000000007 */
[----:B------:R-:W2:Y:S01]  /*1415d0*/  LDL.LU R36, [R1+0x2b8] ;  /* 0x0002b80001247983 */ /* 0x000ea20000300800 */
[----:B------:R-:W-:-:S03]  /*1415e0*/  PRMT R50, R37, 0x4210, R6 ;  /* 0x0000421025327816 */ /* 0x000fc60000000006 */
[----:B------:R-:W2:Y:S04]  /*1415f0*/  LDL.LU R37, [R1+0x288] ;  /* 0x0002880001257983 */ /* 0x000ea80000300800 */
[----:B------:R-:W-:Y:S04]  /*141600*/  STL [R1+0x504], R13 ;  /* 0x0005040d01007387 */ /* 0x000fe80000100800 */
[----:B------:R-:W-:Y:S04]  /*141610*/  STL [R1+0x508], R14 ;  /* 0x0005080e01007387 */ /* 0x000fe80000100800 */
[----:B------:R-:W-:Y:S04]  /*141620*/  STL.64 [R1+0x5d40], R52 ;  /* 0x005d403401007387 */ /* 0x000fe80000100a00 */
[----:B------:R-:W-:Y:S01]  /*141630*/  STL.64 [R1+0x5da0], R54 ;  /* 0x005da03601007387 */ /* 0x000fe20000100a00 */
[----:B---3--:R-:W-:-:S03]  /*141640*/  LOP3.LUT R3, R29, 0xffff, RZ, 0xc0, !PT ;  /* 0x0000ffff1d037812 */ /* 0x008fc600078ec0ff */
[----:B------:R-:W3:Y:S01]  /*141650*/  LDL.LU R29, [R1+0x2bc] ;  /* 0x0002bc00011d7983 */ /* 0x000ee20000300800 */
[----:B------:R-:W-:-:S03]  /*141660*/  LOP3.LUT R2, R30, 0xffff, RZ, 0xc0, !PT ;  /* 0x0000ffff1e027812 */ /* 0x000fc600078ec0ff */
[----:B------:R-:W3:Y:S01]  /*141670*/  LDL.LU R30, [R1+0x2c8] ;  /* 0x0002c800011e7983 */ /* 0x000ee20000300800 */
[----:B------:R-:W-:Y:S01]  /*141680*/  PRMT R51, R39, 0x4210, R5 ;  /* 0x0000421027337816 */ /* 0x000fe20000000005 */
[----:B------:R-:W-:-:S04]  /*141690*/  NOP ;  /* 0x0000000000007918 */ /* 0x000fc80000000000 */
[----:B------:R0:W-:Y:S01]  /*1416a0*/  STSM.16.M88.4 [R46], R48 ;  /* 0x000000302e007844 */ /* 0x0001e20000000200 */
[----:B------:R-:W-:Y:S01]  /*1416b0*/  IMAD.MOV.U32 R39, RZ, RZ, R15 ;  /* 0x000000ffff277224 */ /* 0x000fe200078e000f */
[----:B------:R-:W-:Y:S02]  /*1416c0*/  NOP ;  /* 0x0000000000007918 */ /* 0x000fe40000000000 */
[----:B------:R-:W1:Y:S01]  /*1416d0*/  LDS.128 R12, [R46] ;  /* 0x000000002e0c7984 */ /* 0x000e620000000c00 */
[----:B------:R-:W-:Y:S02]  /*1416e0*/  LOP3.LUT R4, R27, 0xffff, RZ, 0xc0, !PT ;  /* 0x0000ffff1b047812 */ /* 0x000fe400078ec0ff */
[----:B------:R-:W-:Y:S02]  /*1416f0*/  LOP3.LUT R0, R31, 0xffff, RZ, 0xc0, !PT ;  /* 0x0000ffff1f007812 */ /* 0x000fe400078ec0ff */
[----:B------:R-:W3:Y:S01]  /*141700*/  LDL.LU R31, [R1+0x2c0] ;  /* 0x0002c000011f7983 */ /* 0x000ee20000300800 */
[----:B0-----:R-:W-:-:S03]  /*141710*/  PRMT R48, R35, 0x4210, R4 ;  /* 0x0000421023307816 */ /* 0x001fc60000000004 */
[----:B------:R-:W3:Y:S04]  /*141720*/  LDL.LU R35, [R1+0x28c] ;  /* 0x00028c0001237983 */ /* 0x000ee80000300800 */
[----:B-1----:R-:W-:Y:S04]  /*141730*/  STL [R1+0x4f0], R12 ;  /* 0x0004f00c01007387 */ /* 0x002fe80000100800 */
[----:B------:R-:W-:Y:S01]  /*141740*/  STL.64 [R1+0x4f8], R14 ;  /* 0x0004f80e01007387 */ /* 0x000fe20000100a00 */
[----:B----4-:R-:W-:Y:S02]  /*141750*/  PRMT R50, R32, 0x4210, R2 ;  /* 0x0000421020327816 */ /* 0x010fe40000000002 */
[----:B------:R-:W-:Y:S01]  /*141760*/  PRMT R51, R38, 0x4210, R0 ;  /* 0x0000421026337816 */ /* 0x000fe20000000000 */
[----:B------:R-:W-:Y:S01]  /*141770*/  IMAD.MOV.U32 R38, RZ, RZ, R13 ;  /* 0x000000ffff267224 */ /* 0x000fe200078e000d */
[----:B------:R-:W-:Y:S01]  /*141780*/  PRMT R49, R28, 0x4210, R3 ;  /* 0x000042101c317816 */ /* 0x000fe20000000003 */
[----:B------:R-:W-:-:S03]  /*141790*/  NOP ;  /* 0x0000000000007918 */ /* 0x000fc60000000000 */
[----:B------:R-:W-:Y:S04]  /*1417a0*/  STL [R1+0x5cfc], R38 ;  /* 0x005cfc2601007387 */ /* 0x000fe80000100800 */
[----:B------:R-:W4:Y:S04]  /*1417b0*/  LDL.LU R21, [R1+0x5a50] ;  /* 0x005a500001157983 */ /* 0x000f280000300800 */
[----:B------:R-:W4:Y:S04]  /*1417c0*/  LDL.LU R32, [R1+0x5a4c] ;  /* 0x005a4c0001207983 */ /* 0x000f280000300800 */
[----:B------:R0:W-:Y:S02]  /*1417d0*/  STSM.16.M88.4 [R46], R48 ;  /* 0x000000302e007844 */ /* 0x0001e40000000200 */
[----:B0-----:R-:W-:Y:S01]  /*1417e0*/  PRMT R48, R33, 0x5210, R8 ;  /* 0x0000521021307816 */ /* 0x001fe20000000008 */
[----:B------:R-:W-:Y:S01]  /*1417f0*/  NOP ;  /* 0x0000000000007918 */ /* 0x000fe20000000000 */
[----:B------:R-:W0:Y:S04]  /*141800*/  LDS.128 R8, [R46] ;  /* 0x000000002e087984 */ /* 0x000e280000000c00 */
[----:B------:R-:W4:Y:S01]  /*141810*/  LDL.LU R33, [R1+0x59fc] ;  /* 0x0059fc0001217983 */ /* 0x000f220000300800 */
[----:B--2---:R-:W-:-:S03]  /*141820*/  PRMT R49, R34, 0x5210, R7 ;  /* 0x0000521022317816 */ /* 0x004fc60000000007 */
[----:B------:R-:W2:Y:S04]  /*141830*/  LDL.LU R34, [R1+0x59f8] ;  /* 0x0059f80001227983 */ /* 0x000ea80000300800 */
[----:B0-----:R-:W-:Y:S01]  /*141840*/  STL.64 [R1+0x4e0], R8 ;  /* 0x0004e00801007387 */ /* 0x001fe20000100a00 */
[----:B------:R-:W-:-:S03]  /*141850*/  PRMT R50, R36, 0x5210, R6 ;  /* 0x0000521024327816 */ /* 0x000fc60000000006 */
[----:B------:R-:W-:Y:S01]  /*141860*/  STL [R1+0x4e8], R10 ;  /* 0x0004e80a01007387 */ /* 0x000fe20000100800 */
[----:B------:R-:W-:Y:S01]  /*141870*/  PRMT R51, R37, 0x5210, R5 ;  /* 0x0000521025337816 */ /* 0x000fe20000000005 */
[----:B------:R-:W-:Y:S02]  /*141880*/  NOP ;  /* 0x0000000000007918 */ /* 0x000fe40000000000 */
[----:B------:R-:W2:Y:S01]  /*141890*/  LDL.LU R22, [R1+0x18a0] ;  /* 0x0018a00001167983 */ /* 0x000ea20000300800 */
[----:B------:R-:W-:-:S03]  /*1418a0*/  IMAD.MOV.U32 R37, RZ, RZ, R11 ;  /* 0x000000ffff257224 */ /* 0x000fc600078e000b */
[----:B------:R-:W2:Y:S04]  /*1418b0*/  LDL.LU R23, [R1+0x189c] ;  /* 0x00189c0001177983 */ /* 0x000ea80000300800 */
[----:B------:R-:W2:Y:S04]  /*1418c0*/  LDL.LU R27, [R1+0x1898] ;  /* 0x00189800011b7983 */ /* 0x000ea80000300800 */
[----:B------:R-:W2:Y:S04]  /*1418d0*/  LDL.LU R36, [R1+0x1894] ;  /* 0x0018940001247983 */ /* 0x000ea80000300800 */
[----:B------:R-:W-:Y:S04]  /*1418e0*/  STL [R1+0x5cf4], R37 ;  /* 0x005cf42501007387 */ /* 0x000fe80000100800 */
[----:B------:R3:W-:Y:S04]  /*1418f0*/  STSM.16.M88.4 [R46], R48 ;  /* 0x000000302e007844 */ /* 0x0007e80000000200 */
[----:B------:R-:W2:Y:S01]  /*141900*/  LDL.LU R28, [R1+0x1dac] ;  /* 0x001dac00011c7983 */ /* 0x000ea20000300800 */
[----:B---3--:R-:W-:Y:S01]  /*141910*/  PRMT R48, R29, 0x5210, R4 ;  /* 0x000052101d307816 */ /* 0x008fe20000000004 */
[----:B------:R-:W-:Y:S01]  /*141920*/  NOP ;  /* 0x0000000000007918 */ /* 0x000fe20000000000 */
[----:B------:R-:W-:Y:S01]  /*141930*/  PRMT R49, R30, 0x5210, R3 ;  /* 0x000052101e317816 */ /* 0x000fe20000000003 */
[----:B------:R-:W3:Y:S04]  /*141940*/  LDL.LU R29, [R1+0x1da8] ;  /* 0x001da800011d7983 */ /* 0x000ee80000300800 */
[----:B------:R-:W3:Y:S04]  /*141950*/  LDL.LU R30, [R1+0x1d5c] ;  /* 0x001d5c00011e7983 */ /* 0x000ee80000300800 */
[----:B------:R-:W0:Y:S01]  /*141960*/  LDS.128 R4, [R46] ;  /* 0x000000002e047984 */ /* 0x000e220000000c00 */
[----:B------:R-:W-:-:S02]  /*141970*/  PRMT R50, R31, 0x5210, R2 ;  /* 0x000052101f327816 */ /* 0x000fc40000000002 */
[----:B------:R-:W-:Y:S01]  /*141980*/  PRMT R51, R35, 0x5210, R0 ;  /* 0x0000521023337816 */ /* 0x000fe20000000000 */
[----:B------:R-:W-:Y:S01]  /*141990*/  NOP ;  /* 0x0000000000007918 */ /* 0x000fe20000000000 */
[----:B0-----:R-:W-:Y:S04]  /*1419a0*/  STL [R1+0x4d4], R5 ;  /* 0x0004d40501007387 */ /* 0x001fe80000100800 */
[----:B------:R4:W-:Y:S04]  /*1419b0*/  STL.64 [R1+0x4d8], R6 ;  /* 0x0004d80601007387 */ /* 0x0009e80000100a00 */
[----:B------:R-:W3:Y:S04]  /*1419c0*/  LDL.LU R24, [R1+0x1d58] ;  /* 0x001d580001187983 */ /* 0x000ee80000300800 */
[----:B------:R-:W3:Y:S04]  /*1419d0*/  LDL.LU R25, [R1+0x18c0] ;  /* 0x0018c00001197983 */ /* 0x000ee80000300800 */
[----:B------:R-:W3:Y:S04]  /*1419e0*/  LDL.LU R26, [R1+0x18ac] ;  /* 0x0018ac00011a7983 */ /* 0x000ee80000300800 */
[----:B------:R-:W3:Y:S04]  /*1419f0*/  LDL.LU R31, [R1+0x18a8] ;  /* 0x0018a800011f7983 */ /* 0x000ee80000300800 */
[----:B------:R-:W3:Y:S01]  /*141a00*/  LDL.LU R35, [R1+0x18a4] ;  /* 0x0018a40001237983 */ /* 0x000ee20000300800 */
[----:B------:R-:W-:-:S05]  /*141a10*/  IMAD.MOV.U32 R38, RZ, RZ, R4 ;  /* 0x000000ffff267224 */ /* 0x000fca00078e0004 */
[----:B------:R-:W-:Y:S01]  /*141a20*/  STL.64 [R1+0x5d08], R38 ;  /* 0x005d082601007387 */ /* 0x000fe20000100a00 */
[----:B----4-:R-:W-:-:S03]  /*141a30*/  LOP3.LUT R7, R32, 0xffff, RZ, 0xc0, !PT ;  /* 0x0000ffff20077812 */ /* 0x010fc600078ec0ff */
[----:B------:R-:W4:Y:S04]  /*141a40*/  LDL.LU R32, [R1+0x2d0] ;  /* 0x0002d00001207983 */ /* 0x000f280000300800 */
[----:B------:R0:W-:Y:S01]  /*141a50*/  STSM.16.M88.4 [R46], R48 ;  /* 0x000000302e007844 */ /* 0x0001e20000000200 */
[----:B------:R-:W-:-:S03]  /*141a60*/  NOP ;  /* 0x0000000000007918 */ /* 0x000fc60000000000 */
[----:B------:R-:W1:Y:S01]  /*141a70*/  LDS.128 R12, [R46] ;  /* 0x000000002e0c7984 */ /* 0x000e620000000c00 */
[----:B------:R-:W-:-:S03]  /*141a80*/  LOP3.LUT R6, R33, 0xffff, RZ, 0xc0, !PT ;  /* 0x0000ffff21067812 */ /* 0x000fc600078ec0ff */
[----:B------:R-:W4:Y:S01]  /*141a90*/  LDL.LU R33, [R1+0x2d8] ;  /* 0x0002d80001217983 */ /* 0x000f220000300800 */
[----:B--2---:R-:W-:-:S03]  /*141aa0*/  LOP3.LUT R5, R34, 0xffff, RZ, 0xc0, !PT ;  /* 0x0000ffff22057812 */ /* 0x004fc600078ec0ff */
[----:B------:R-:W2:Y:S01]  /*141ab0*/  LDL.LU R34, [R1+0x2d4] ;  /* 0x0002d40001227983 */ /* 0x000ea20000300800 */
[----:B0-----:R-:W-:-:S03]  /*141ac0*/  PRMT R51, R36, 0x4210, R5 ;  /* 0x0000421024337816 */ /* 0x001fc60000000005 */
[----:B------:R-:W2:Y:S01]  /*141ad0*/  LDL.LU R36, [R1+0x2a8] ;  /* 0x0002a80001247983 */ /* 0x000ea20000300800 */
[----:B------:R-:W-:-:S03]  /*141ae0*/  PRMT R50, R27, 0x4210, R6 ;  /* 0x000042101b327816 */ /* 0x000fc60000000006 */
[----:B-1----:R-:W-:Y:S04]  /*141af0*/  STL.64 [R1+0x4c0], R12 ;  /* 0x0004c00c01007387 */ /* 0x002fe80000100a00 */
[----:B------:R-:W-:Y:S01]  /*141b00*/  STL [R1+0x4cc], R15 ;  /* 0x0004cc0f01007387 */ /* 0x000fe20000100800 */
[----:B------:R-:W-:-:S03]  /*141b10*/  LOP3.LUT R4, R28, 0xffff, RZ, 0xc0, !PT ;  /* 0x0000ffff1c047812 */ /* 0x000fc600078ec0ff */
[----:B------:R-:W2:Y:S04]  /*141b20*/  LDL.LU R27, [R1+0x2e0] ;  /* 0x0002e000011b7983 */ /* 0x000ea80000300800 */
[----:B------:R-:W2:Y:S01]  /*141b30*/  LDL.LU R28, [R1+0x2ec] ;  /* 0x0002ec00011c7983 */ /* 0x000ea20000300800 */
[----:B---3--:R-:W-:-:S03]  /*141b40*/  LOP3.LUT R3, R29, 0xffff, RZ, 0xc0, !PT ;  /* 0x0000ffff1d037812 */ /* 0x008fc600078ec0ff */
[----:B------:R-:W3:Y:S01]  /*141b50*/  LDL.LU R29, [R1+0x2e8] ;  /* 0x0002e800011d7983 */ /* 0x000ee20000300800 */
[----:B------:R-:W-:-:S03]  /*141b60*/  LOP3.LUT R2, R30, 0xffff, RZ, 0xc0, !PT ;  /* 0x0000ffff1e027812 */ /* 0x000fc600078ec0ff */
[----:B------:R-:W3:Y:S01]  /*141b70*/  LDL.LU R30, [R1+0x2ac] ;  /* 0x0002ac00011e7983 */ /* 0x000ee20000300800 */
[----:B------:R-:W-:Y:S02]  /*141b80*/  LOP3.LUT R8, R21, 0xffff, RZ, 0xc0, !PT ;  /* 0x0000ffff15087812 */ /* 0x000fe400078ec0ff */
[----:B------:R-:W-:Y:S02]  /*141b90*/  PRMT R49, R23, 0x4210, R7 ;  /* 0x0000421017317816 */ /* 0x000fe40000000007 */
[----:B------:R-:W-:Y:S01]  /*141ba0*/  PRMT R48, R22, 0x4210, R8 ;  /* 0x0000421016307816 */ /* 0x000fe20000000008 */
[----:B------:R-:W-:-:S04]  /*141bb0*/  NOP ;  /* 0x0000000000007918 */ /* 0x000fc80000000000 */
[----:B------:R0:W-:Y:S01]  /*141bc0*/  STSM.16.M88.4 [R46], R48 ;  /* 0x000000302e007844 */ /* 0x0001e20000000200 */
[----:B------:R-:W-:Y:S01]  /*141bd0*/  IMAD.MOV.U32 R37, RZ, RZ, R14 ;  /* 0x000000ffff257224 */ /* 0x000fe200078e000e */
[----:B------:R-:W-:Y:S02]  /*141be0*/  NOP ;  /* 0x0000000000007918 */ /* 0x000fe40000000000 */
[----:B------:R-:W1:Y:S01]  /*141bf0*/  LDS.128 R12, [R46] ;  /* 0x000000002e0c7984 */ /* 0x000e620000000c00 */
[----:B------:R-:W-:Y:S02]  /*141c00*/  LOP3.LUT R0, R24, 0xffff, RZ, 0xc0, !PT ;  /* 0x0000ffff18007812 */ /* 0x000fe400078ec0ff */
[----:B0-----:R-:W-:Y:S02]  /*141c10*/  PRMT R48, R25, 0x4210, R4 ;  /* 0x0000421019307816 */ /* 0x001fe40000000004 */
[----:B------:R-:W-:Y:S01]  /*141c20*/  PRMT R49, R26, 0x4210, R3 ;  /* 0x000042101a317816 */ /* 0x000fe20000000003 */
[----:B-1----:R-:W-:Y:S01]  /*141c30*/  STL.64 [R1+0x4b0], R12 ;  /* 0x0004b00c01007387 */ /* 0x002fe20000100a00 */
[----:B------:R-:W-:-:S02]  /*141c40*/  PRMT R50, R31, 0x4210, R2 ;  /* 0x000042101f327816 */ /* 0x000fc40000000002 */
[----:B------:R-:W-:Y:S01]  /*141c50*/  PRMT R51, R35, 0x4210, R0 ;  /* 0x0000421023337816 */ /* 0x000fe20000000000 */
[----:B------:R-:W-:Y:S01]  /*141c60*/  IMAD.MOV.U32 R35, RZ, RZ, R15 ;  /* 0x000000ffff237224 */ /* 0x000fe200078e000f */
[----:B------:R-:W-:Y:S01]  /*141c70*/  STL [R1+0x4b8], R14 ;  /* 0x0004b80e01007387 */ /* 0x000fe20000100800 */
[----:B------:R-:W-:-:S03]  /*141c80*/  NOP ;  /* 0x0000000000007918 */ /* 0x000fc60000000000 */
[----:B------:R-:W-:Y:S04]  /*141c90*/  STL [R1+0x5ce4], R35 ;  /* 0x005ce42301007387 */ /* 0x000fe80000100800 */
[----:B------:R-:W3:Y:S04]  /*141ca0*/  LDL.LU R20, [R1+0x5a6c] ;  /* 0x005a6c0001147983 */ /* 0x000ee80000300800 */
[----:B------:R-:W3:Y:S04]  /*141cb0*/  LDL.LU R31, [R1+0x5a68] ;  /* 0x005a6800011f7983 */ /* 0x000ee80000300800 */
[----:B------:R4:W-:Y:S02]  /*141cc0*/  STSM.16.M88.4 [R46], R48 ;  /* 0x000000302e007844 */ /* 0x0009e40000000200 */
[----:B----4-:R-:W-:Y:S01]  /*141cd0*/  PRMT R48, R32, 0x5210, R8 ;  /* 0x0000521020307816 */ /* 0x010fe20000000008 */
[----:B------:R-:W-:Y:S01]  /*141ce0*/  NOP ;  /* 0x0000000000007918 */ /* 0x000fe20000000000 */
[----:B------:R-:W4:Y:S04]  /*141cf0*/  LDL.LU R32, [R1+0x5a14] ;  /* 0x005a140001207983 */ /* 0x000f280000300800 */
[----:B------:R-:W0:Y:S01]  /*141d00*/  LDS.128 R8, [R46] ;  /* 0x000000002e087984 */ /* 0x000e220000000c00 */
[----:B------:R-:W-:-:S03]  /*141d10*/  PRMT R49, R33, 0x5210, R7 ;  /* 0x0000521021317816 */ /* 0x000fc60000000007 */
[----:B------:R-:W4:Y:S04]  /*141d20*/  LDL.LU R33, [R1+0x5a10] ;  /* 0x005a100001217983 */ /* 0x000f280000300800 */
[----:B------:R-:W4:Y:S04]  /*141d30*/  LDL.LU R21, [R1+0x18c8] ;  /* 0x0018c80001157983 */ /* 0x000f280000300800 */
[----:B------:R-:W4:Y:S04]  /*141d40*/  LDL.LU R25, [R1+0x18c4] ;  /* 0x0018c40001197983 */ /* 0x000f280000300800 */
[----:B0-----:R-:W-:Y:S04]  /*141d50*/  STL.64 [R1+0x4a0], R8 ;  /* 0x0004a00801007387 */ /* 0x001fe80000100a00 */
[----:B------:R-:W-:Y:S01]  /*141d60*/  STL.64 [R1+0x4a8], R10 ;  /* 0x0004a80a01007387 */ /* 0x000fe20000100a00 */
[----:B--2---:R-:W-:-:S03]  /*141d70*/  PRMT R50, R34, 0x5210, R6 ;  /* 0x0000521022327816 */ /* 0x004fc60000000006 */
[----:B------:R-:W2:Y:S01]  /*141d80*/  LDL.LU R34, [R1+0x18cc] ;  /* 0x0018cc0001227983 */ /* 0x000ea20000300800 */
[----:B------:R-:W-:Y:S01]  /*141d90*/  PRMT R51, R36, 0x5210, R5 ;  /* 0x0000521024337816 */ /* 0x000fe20000000005 */
[----:B------:R-:W-:Y:S02]  /*141da0*/  NOP ;  /* 0x0000000000007918 */ /* 0x000fe40000000000 */
[----:B------:R-:W2:Y:S04]  /*141db0*/  LDL.LU R36, [R1+0x1790] ;  /* 0x0017900001247983 */ /* 0x000ea80000300800 */
[----:B------:R0:W-:Y:S04]  /*141dc0*/  STSM.16.M88.4 [R46], R48 ;  /* 0x000000302e007844 */ /* 0x0001e80000000200 */
[----:B------:R-:W2:Y:S01]  /*141dd0*/  LDL.LU R26, [R1+0x1dc0] ;  /* 0x001dc000011a7983 */ /* 0x000ea20000300800 */
[----:B0-----:R-:W-:Y:S01]  /*141de0*/  PRMT R48, R27, 0x5210, R4 ;  /* 0x000052101b307816 */ /* 0x001fe20000000004 */
[----:B------:R-:W-:-:S02]  /*141df0*/  NOP ;  /* 0x0000000000007918 */ /* 0x000fc40000000000 */
[----:B------:R-:W2:Y:S04]  /*141e00*/  LDL.LU R27, [R1+0x1dbc] ;  /* 0x001dbc00011b7983 */ /* 0x000ea80000300800 */
[----:B------:R-:W0:Y:S01]  /*141e10*/  LDS.128 R4, [R46] ;  /* 0x000000002e047984 */ /* 0x000e220000000c00 */
[----:B---3--:R-:W-:-:S03]  /*141e20*/  PRMT R51, R30, 0x5210, R0 ;  /* 0x000052101e337816 */ /* 0x008fc60000000000 */
[----:B------:R-:W3:Y:S04]  /*141e30*/  LDL.LU R30, [R1+0x1d74] ;  /* 0x001d7400011e7983 */ /* 0x000ee80000300800 */
[----:B0-----:R-:W-:Y:S01]  /*141e40*/  STL.64 [R1+0x490], R4 ;  /* 0x0004900401007387 */ /* 0x001fe20000100a00 */
[----:B------:R-:W-:-:S03]  /*141e50*/  PRMT R49, R28, 0x5210, R3 ;  /* 0x000052101c317816 */ /* 0x000fc60000000003 */
[----:B------:R0:W-:Y:S04]  /*141e60*/  STL [R1+0x49c], R7 ;  /* 0x00049c0701007387 */ /* 0x0001e80000100800 */
[----:B------:R-:W3:Y:S04]  /*141e70*/  LDL.LU R22, [R1+0x1d70] ;  /* 0x001d700001167983 */ /* 0x000ee80000300800 */
[----:B------:R-:W3:Y:S04]  /*141e80*/  LDL.LU R23, [R1+0x190c] ;  /* 0x00190c0001177983 */ /* 0x000ee80000300800 */
[----:B------:R-:W3:Y:S04]  /*141e90*/  LDL.LU R24, [R1+0x1908] ;  /* 0x0019080001187983 */ /* 0x000ee80000300800 */
[----:B------:R-:W3:Y:S01]  /*141ea0*/  LDL.LU R28, [R1+0x1904] ;  /* 0x00190400011c7983 */ /* 0x000ee20000300800 */
[----:B------:R-:W-:Y:S01]  /*141eb0*/  PRMT R50, R29, 0x5210, R2 ;  /* 0x000052101d327816 */ /* 0x000fe20000000002 */
[----:B------:R-:W-:Y:S01]  /*141ec0*/  IMAD.MOV.U32 R35, RZ, RZ, R6 ;  /* 0x000000ffff237224 */ /* 0x000fe200078e0006 */
[----:B------:R-:W-:Y:S01]  /*141ed0*/  NOP ;  /* 0x0000000000007918 */ /* 0x000fe20000000000 */
[----:B------:R-:W3:Y:S04]  /*141ee0*/  LDL.LU R29, [R1+0x1900] ;  /* 0x00190000011d7983 */ /* 0x000ee80000300800 */
[----:B------:R-:W-:Y:S01]  /*141ef0*/  STL [R1+0x5cec], R35 ;  /* 0x005cec2301007387 */ /* 0x000fe20000100800 */
[----:B0-----:R-:W-:-:S03]  /*141f00*/  LOP3.LUT R7, R31, 0xffff, RZ, 0xc0, !PT ;  /* 0x0000ffff1f077812 */ /* 0x001fc600078ec0ff */
[----:B------:R-:W3:Y:S01]  /*141f10*/  LDL.LU R31, [R1+0x2f8] ;  /* 0x0002f800011f7983 */ /* 0x000ee20000300800 */
[----:B----4-:R-:W-:-:S03]  /*141f20*/  LOP3.LUT R6, R32, 0xffff, RZ, 0xc0, !PT ;  /* 0x0000ffff20067812 */ /* 0x010fc600078ec0ff */
[----:B------:R-:W4:Y:S04]  /*141f30*/  LDL.LU R32, [R1+0x2f4] ;  /* 0x0002f40001207983 */ /* 0x000f280000300800 */
[----:B------:R0:W-:Y:S01]  /*141f40*/  STSM.16.M88.4 [R46], R48 ;  /* 0x000000302e007844 */ /* 0x0001e20000000200 */
[----:B------:R-:W-:-:S03]  /*141f50*/  NOP ;  /* 0x0000000000007918 */ /* 0x000fc60000000000 */
[----:B------:R-:W1:Y:S01]  /*141f60*/  LDS.128 R12, [R46] ;  /* 0x000000002e0c7984 */ /* 0x000e620000000c00 */
[----:B------:R-:W-:-:S03]  /*141f70*/  LOP3.LUT R5, R33, 0xffff, RZ, 0xc0, !PT ;  /* 0x0000ffff21057812 */ /* 0x000fc600078ec0ff */
[----:B------:R-:W4:Y:S01]  /*141f80*/  LDL.LU R33, [R1+0x2fc] ;  /* 0x0002fc0001217983 */ /* 0x000f220000300800 */
[----:B0-----:R-:W-:Y:S02]  /*141f90*/  PRMT R49, R25, 0x4210, R7 ;  /* 0x0000421019317816 */ /* 0x001fe40000000007 */
[----:B--2---:R-:W-:Y:S02]  /*141fa0*/  PRMT R50, R34, 0x4210, R6 ;  /* 0x0000421022327816 */ /* 0x004fe40000000006 */
[----:B------:R-:W2:Y:S04]  /*141fb0*/  LDL.LU R34, [R1+0x2c4] ;  /* 0x0002c40001227983 */ /* 0x000ea80000300800 */
[----:B-1----:R-:W-:Y:S01]  /*141fc0*/  STL.64 [R1+0x488], R14 ;  /* 0x0004880e01007387 */ /* 0x002fe20000100a00 */
[----:B------:R-:W-:Y:S01]  /*141fd0*/  PRMT R51, R36, 0x4210, R5 ;  /* 0x0000421024337816 */ /* 0x000fe20000000005 */
[----:B------:R-:W-:-:S05]  /*141fe0*/  IMAD.MOV.U32 R36, RZ, RZ, R13 ;  /* 0x000000ffff247224 */ /* 0x000fca00078e000d */
[----:B------:R-:W-:Y:S01]  /*141ff0*/  STL.64 [R1+0x5d10], R36 ;  /* 0x005d102401007387 */ /* 0x000fe20000100a00 */
[----:B------:R-:W-:-:S03]  /*142000*/  LOP3.LUT R4, R26, 0xffff, RZ, 0xc0, !PT ;  /* 0x0000ffff1a047812 */ /* 0x000fc600078ec0ff */
[----:B------:R-:W2:Y:S04]  /*142010*/  LDL.LU R25, [R1+0x308] ;  /* 0x0003080001197983 */ /* 0x000ea80000300800 */
[----:B------:R-:W2:Y:S01]  /*142020*/  LDL.LU R26, [R1+0x304] ;  /* 0x00030400011a7983 */ /* 0x000ea20000300800 */
[----:B------:R-:W-:-:S03]  /*142030*/  LOP3.LUT R3, R27, 0xffff, RZ, 0xc0, !PT ;  /* 0x0000ffff1b037812 */ /* 0x000fc600078ec0ff */
[----:B------:R-:W2:Y:S01]  /*142040*/  LDL.LU R27, [R1+0x30c] ;  /* 0x00030c00011b7983 */ /* 0x000ea20000300800 */
[----:B------:R-:W-:-:S04]  /*142050*/  LOP3.LUT R8, R20, 0xffff, RZ, 0xc0, !PT ;  /* 0x0000ffff14087812 */ /* 0x000fc800078ec0ff */
[----:B------:R-:W-:Y:S01]  /*142060*/  PRMT R48, R21, 0x4210, R8 ;  /* 0x0000421015307816 */ /* 0x000fe20000000008 */
[----:B------:R-:W-:Y:S01]  /*142070*/  NOP ;  /* 0x0000000000007918 */ /* 0x000fe20000000000 */
[----:B---3--:R-:W-:Y:S02]  /*142080*/  LOP3.LUT R2, R30, 0xffff, RZ, 0xc0, !PT ;  /* 0x0000ffff1e027812 */ /* 0x008fe400078ec0ff */
[----:B------:R-:W3:Y:S01]  /*142090*/  LDL.LU R30, [R1+0x2cc] ;  /* 0x0002cc00011e7983 */ /* 0x000ee20000300800 */
[----:B------:R-:W-:-:S03]  /*1420a0*/  IMAD.MOV.U32 R35, RZ, RZ, R12 ;  /* 0x000000ffff237224 */ /* 0x000fc600078e000c */
[----:B------:R0:W-:Y:S01]  /*1420b0*/  STSM.16.M88.4 [R46], R48 ;  /* 0x000000302e007844 */ /* 0x0001e20000000200 */
[----:B------:R-:W-:-:S03]  /*1420c0*/  NOP ;  /* 0x0000000000007918 */ /* 0x000fc60000000000 */
[----:B------:R-:W1:Y:S01]  /*1420d0*/  LDS.128 R12, [R46] ;  /* 0x000000002e0c7984 */ /* 0x000e620000000c00 */
[----:B0-----:R-:W-:-:S03]  /*1420e0*/  PRMT R50, R28, 0x4210, R2 ;  /* 0x000042101c327816 */ /* 0x001fc60000000002 */
[----:B-1----:R-:W-:Y:S04]  /*1420f0*/  STL.64 [R1+0x470], R12 ;  /* 0x0004700c01007387 */ /* 0x002fe80000100a00 */
[----:B------:R-:W-:Y:S01]  /*142100*/  STL.64 [R1+0x478], R14 ;  /* 0x0004780e01007387 */ /* 0x000fe20000100a00 */
[----:B------:R-:W-:Y:S01]  /*142110*/  LOP3.LUT R0, R22, 0xffff, RZ, 0xc0, !PT ;  /* 0x0000ffff16007812 */ /* 0x000fe200078ec0ff */
[----:B------:R-:W-:Y:S02]  /*142120*/  NOP ;  /* 0x0000000000007918 */ /* 0x000fe40000000000 */
[----:B------:R-:W3:Y:S04]  /*142130*/  LDL.LU R18, [R1+0x5a84] ;  /* 0x005a840001127983 */ /* 0x000ee80000300800 */
[----:B------:R-:W3:Y:S01]  /*142140*/  LDL.LU R28, [R1+0x5a80] ;  /* 0x005a8000011c7983 */ /* 0x000ee20000300800 */
[----:B------:R-:W-:-:S02]  /*142150*/  PRMT R48, R23, 0x4210, R4 ;  /* 0x0000421017307816 */ /* 0x000fc40000000004 */
[----:B------:R-:W-:Y:S02]  /*142160*/  PRMT R49, R24, 0x4210, R3 ;  /* 0x0000421018317816 */ /* 0x000fe40000000003 */
[----:B------:R-:W-:Y:S02]  /*142170*/  PRMT R51, R29, 0x4210, R0 ;  /* 0x000042101d337816 */ /* 0x000fe40000000000 */
[----:B------:R-:W3:Y:S04]  /*142180*/  LDL.LU R29, [R1+0x5a2c] ;  /* 0x005a2c00011d7983 */ /* 0x000ee80000300800 */
[----:B------:R0:W-:Y:S02]  /*142190*/  STSM.16.M88.4 [R46], R48 ;  /* 0x000000302e007844 */ /* 0x0001e40000000200 */
[----:B0-----:R-:W-:Y:S01]  /*1421a0*/  PRMT R48, R31, 0x5210, R8 ;  /* 0x000052101f307816 */ /* 0x001fe20000000008 */
[----:B------:R-:W-:Y:S01]  /*1421b0*/  NOP ;  /* 0x0000000000007918 */ /* 0x000fe20000000000 */
[----:B------:R-:W3:Y:S04]  /*1421c0*/  LDL.LU R31, [R1+0x5a28] ;  /* 0x005a2800011f7983 */ /* 0x000ee80000300800 */
[----:B------:R-:W3:Y:S04]  /*1421d0*/  LDL.LU R19, [R1+0x193c] ;  /* 0x00193c0001137983 */ /* 0x000ee80000300800 */
[----:B------:R-:W3:Y:S04]  /*1421e0*/  LDL.LU R20, [R1+0x1938] ;  /* 0x0019380001147983 */ /* 0x000ee80000300800 */
[----:B------:R-:W0:Y:S01]  /*1421f0*/  LDS.128 R8, [R46] ;  /* 0x000000002e087984 */ /* 0x000e220000000c00 */
[----:B----4-:R-:W-:-:S03]  /*142200*/  PRMT R49, R32, 0x5210, R7 ;  /* 0x0000521020317816 */ /* 0x010fc60000000007 */
[----:B------:R-:W4:Y:S01]  /*142210*/  LDL.LU R32, [R1+0x1934] ;  /* 0x0019340001207983 */ /* 0x000f220000300800 */
[----:B------:R-:W-:-:S03]  /*142220*/  PRMT R50, R33, 0x5210, R6 ;  /* 0x0000521021327816 */ /* 0x000fc60000000006 */
[----:B------:R-:W4:Y:S04]  /*142230*/  LDL.LU R33, [R1+0x1930] ;  /* 0x0019300001217983 */ /* 0x000f280000300800 */
[----:B0-----:R-:W-:Y:S04]  /*142240*/  STL [R1+0x460], R8 ;  /* 0x0004600801007387 */ /* 0x001fe80000100800 */
[----:B------:R-:W-:Y:S01]  /*142250*/  STL.64 [R1+0x468], R10 ;  /* 0x0004680a01007387 */ /* 0x000fe20000100a00 */
[----:B--2---:R-:W-:Y:S01]  /*142260*/  PRMT R51, R34, 0x5210, R5 ;  /* 0x0000521022337816 */ /* 0x004fe20000000005 */
[----:B------:R-:W-:Y:S01]  /*142270*/  IMAD.MOV.U32 R34, RZ, RZ, R9 ;  /* 0x000000ffff227224 */ /* 0x000fe200078e0009 */
[----:B------:R-:W-:-:S04]  /*142280*/  NOP ;  /* 0x0000000000007918 */ /* 0x000fc80000000000 */
[----:B------:R-:W-:Y:S04]  /*142290*/  STL [R1+0x5cd0], R34 ;  /* 0x005cd02201007387 */ /* 0x000fe80000100800 */
[----:B------:R0:W-:Y:S04]  /*1422a0*/  STSM.16.M88.4 [R46], R48 ;  /* 0x000000302e007844 */ /* 0x0001e80000000200 */
[----:B------:R-:W2:Y:S04]  /*1422b0*/  LDL.LU R21, [R1+0x1dd8] ;  /* 0x001dd80001157983 */ /* 0x000ea80000300800 */
[----:B------:R-:W2:Y:S01]  /*1422c0*/  LDL.LU R22, [R1+0x1dd4] ;  /* 0x001dd40001167983 */ /* 0x000ea20000300800 */
[----:B0-----:R-:W-:Y:S01]  /*1422d0*/  PRMT R48, R25, 0x5210, R4 ;  /* 0x0000521019307816 */ /* 0x001fe20000000004 */
[----:B------:R-:W-:-:S02]  /*1422e0*/  NOP ;  /* 0x0000000000007918 */ /* 0x000fc40000000000 */
[----:B------:R-:W0:Y:S01]  /*1422f0*/  LDS.128 R4, [R46] ;  /* 0x000000002e047984 */ /* 0x000e220000000c00 */
[----:B---3--:R-:W-:-:S03]  /*142300*/  PRMT R51, R30, 0x5210, R0 ;  /* 0x000052101e337816 */ /* 0x008fc60000000000 */
[----:B------:R-:W3:Y:S04]  /*142310*/  LDL.LU R30, [R1+0x1d88] ;  /* 0x001d8800011e7983 */ /* 0x000ee80000300800 */
[----:B------:R-:W3:Y:S01]  /*142320*/  LDL.LU R23, [R1+0x1d84] ;  /* 0x001d840001177983 */ /* 0x000ee20000300800 */
[----:B------:R-:W-:-:S03]  /*142330*/  PRMT R49, R26, 0x5210, R3 ;  /* 0x000052101a317816 */ /* 0x000fc60000000003 */
[----:B------:R-:W3:Y:S04]  /*142340*/  LDL.LU R24, [R1+0x194c] ;  /* 0x00194c0001187983 */ /* 0x000ee80000300800 */
[----:B0-----:R-:W-:Y:S04]  /*142350*/  STL.64 [R1+0x450], R4 ;  /* 0x0004500401007387 */ /* 0x001fe80000100a00 */
[----:B------:R0:W-:Y:S04]  /*142360*/  STL.64 [R1+0x458], R6 ;  /* 0x0004580601007387 */ /* 0x0001e80000100a00 */
[----:B------:R-:W3:Y:S04]  /*142370*/  LDL.LU R25, [R1+0x1948] ;  /* 0x0019480001197983 */ /* 0x000ee80000300800 */
[----:B------:R-:W3:Y:S01]  /*142380*/  LDL.LU R26, [R1+0x1944] ;  /* 0x00194400011a7983 */ /* 0x000ee20000300800 */
[----:B------:R-:W-:Y:S01]  /*142390*/  PRMT R50, R27, 0x5210, R2 ;  /* 0x000052101b327816 */ /* 0x000fe20000000002 */
[----:B------:R-:W-:-:S02]  /*1423a0*/  NOP ;  /* 0x0000000000007918 */ /* 0x000fc40000000000 */
[----:B------:R-:W3:Y:S01]  /*1423b0*/  LDL.LU R27, [R1+0x1940] ;  /* 0x00194000011b7983 */ /* 0x000ee20000300800 */
[----:B0-----:R-:W-:-:S03]  /*1423c0*/  LOP3.LUT R7, R28, 0xffff, RZ, 0xc0, !PT ;  /* 0x0000ffff1c077812 */ /* 0x001fc600078ec0ff */
[----:B------:R-:W3:Y:S01]  /*1423d0*/  LDL.LU R28, [R1+0x31c] ;  /* 0x00031c00011c7983 */ /* 0x000ee20000300800 */
[----:B------:R-:W-:-:S03]  /*1423e0*/  LOP3.LUT R6, R29, 0xffff, RZ, 0xc0, !PT ;  /* 0x0000ffff1d067812 */ /* 0x000fc600078ec0ff */
[----:B------:R4:W-:Y:S01]  /*1423f0*/  STSM.16.M88.4 [R46], R48 ;  /* 0x000000302e007844 */ /* 0x0009e20000000200 */
[----:B------:R-:W-:-:S03]  /*142400*/  NOP ;  /* 0x0000000000007918 */ /* 0x000fc60000000000 */
[----:B------:R-:W3:Y:S04]  /*142410*/  LDL.LU R29, [R1+0x318] ;  /* 0x00031800011d7983 */ /* 0x000ee80000300800 */
[----:B------:R-:W0:Y:S01]  /*142420*/  LDS.128 R12, [R46] ;  /* 0x000000002e0c7984 */ /* 0x000e220000000c00 */
[----:B------:R-:W-:-:S03]  /*142430*/  LOP3.LUT R5, R31, 0xffff, RZ, 0xc0, !PT ;  /* 0x0000ffff1f057812 */ /* 0x000fc600078ec0ff */
[----:B------:R-:W3:Y:S01]  /*142440*/  LDL.LU R31, [R1+0x320] ;  /* 0x00032000011f7983 */ /* 0x000ee20000300800 */
[----:B----4-:R-:W-:-:S03]  /*142450*/  PRMT R50, R32, 0x4210, R6 ;  /* 0x0000421020327816 */ /* 0x010fc60000000006 */
[----:B------:R-:W4:Y:S01]  /*142460*/  LDL.LU R32, [R1+0x2dc] ;  /* 0x0002dc0001207983 */ /* 0x000f220000300800 */
[----:B0-----:R-:W-:Y:S01]  /*142470*/  IMAD.MOV.U32 R34, RZ, RZ, R12 ;  /* 0x000000ffff227224 */ /* 0x001fe200078e000c */
[----:B------:R-:W-:Y:S02]  /*142480*/  PRMT R49, R20, 0x4210, R7 ;  /* 0x0000421014317816 */ /* 0x000fe40000000007 */
[----:B------:R-:W-:Y:S04]  /*142490*/  STL [R1+0x444], R13 ;  /* 0x0004440d01007387 */ /* 0x000fe80000100800 */
[----:B------:R-:W-:Y:S04]  /*1424a0*/  STL [R1+0x448], R14 ;  /* 0x0004480e01007387 */ /* 0x000fe80000100800 */
[----:B------:R-:W-:Y:S04]  /*1424b0*/  STL.64 [R1+0x5d18], R34 ;  /* 0x005d182201007387 */ /* 0x000fe80000100a00 */
[----:B------:R-:W4:Y:S01]  /*1424c0*/  LDL.LU R20, [R1+0x328] ;  /* 0x0003280001147983 */ /* 0x000f220000300800 */
[----:B------:R-:W-:-:S04]  /*1424d0*/  LOP3.LUT R8, R18, 0xffff, RZ, 0xc0, !PT ;  /* 0x0000ffff12087812 */ /* 0x000fc800078ec0ff */
[----:B------:R-:W-:Y:S02]  /*1424e0*/  PRMT R48, R19, 0x4210, R8 ;  /* 0x0000421013307816 */ /* 0x000fe40000000008 */
[----:B------:R-:W-:Y:S01]  /*1424f0*/  PRMT R51, R33, 0x4210, R5 ;  /* 0x0000421021337816 */ /* 0x000fe20000000005 */
[----:B------:R-:W-:-:S04]  /*142500*/  NOP ;  /* 0x0000000000007918 */ /* 0x000fc80000000000 */
[----:B------:R-:W-:Y:S01]  /*142510*/  STSM.16.M88.4 [R46], R48 ;  /* 0x000000302e007844 */ /* 0x000fe20000000200 */
[----:B------:R-:W-:Y:S01]  /*142520*/  IMAD.MOV.U32 R33, RZ, RZ, R15 ;  /* 0x000000ffff217224 */ /* 0x000fe200078e000f */
[----:B------:R-:W-:Y:S02]  /*142530*/  NOP ;  /* 0x0000000000007918 */ /* 0x000fe40000000000 */
[----:B------:R-:W0:Y:S01]  /*142540*/  LDS.128 R12, [R46] ;  /* 0x000000002e0c7984 */ /* 0x000e220000000c00 */
[----:B--2---:R-:W-:-:S03]  /*142550*/  LOP3.LUT R4, R21, 0xffff, RZ, 0xc0, !PT ;  /* 0x0000ffff15047812 */ /* 0x004fc600078ec0ff */
[----:B------:R-:W2:Y:S01]  /*142560*/  LDL.LU R21, [R1+0x324] ;  /* 0x0003240001157983 */ /* 0x000ea20000300800 */
[----:B------:R-:W-:-:S03]  /*142570*/  LOP3.LUT R3, R22, 0xffff, RZ, 0xc0, !PT ;  /* 0x0000ffff16037812 */ /* 0x000fc600078ec0ff */
[----:B------:R-:W2:Y:S01]  /*142580*/  LDL.LU R22, [R1+0x32c] ;  /* 0x00032c0001167983 */ /* 0x000ea20000300800 */
[----:B---3--:R-:W-:-:S03]  /*142590*/  LOP3.LUT R2, R30, 0xffff, RZ, 0xc0, !PT ;  /* 0x0000ffff1e027812 */ /* 0x008fc600078ec0ff */
[----:B------:R-:W3:Y:S01]  /*1425a0*/  LDL.LU R30, [R1+0x2e4] ;  /* 0x0002e400011e7983 */ /* 0x000ee20000300800 */
[----:B------:R-:W-:-:S03]  /*1425b0*/  LOP3.LUT R0, R23, 0xffff, RZ, 0xc0, !PT ;  /* 0x0000ffff17007812 */ /* 0x000fc600078ec0ff */
[----:B0-----:R-:W-:Y:S04]  /*1425c0*/  STL.64 [R1+0x430], R12 ;  /* 0x0004300c01007387 */ /* 0x001fe80000100a00 */
[----:B------:R-:W-:Y:S01]  /*1425d0*/  STL.64 [R1+0x438], R14 ;  /* 0x0004380e01007387 */ /* 0x000fe20000100a00 */
[----:B------:R-:W-:-:S03]  /*1425e0*/  NOP ;  /* 0x0000000000007918 */ /* 0x000fc60000000000 */
[----:B------:R-:W3:Y:S01]  /*1425f0*/  LDL.LU R23, [R1+0x5a94] ;  /* 0x005a940001177983 */ /* 0x000ee20000300800 */
[----:B------:R-:W-:-:S03]  /*142600*/  PRMT R48, R24, 0x4210, R4 ;  /* 0x0000421018307816 */ /* 0x000fc60000000004 */
[----:B------:R-:W3:Y:S01]  /*142610*/  LDL.LU R24, [R1+0x5a90] ;  /* 0x005a900001187983 */ /* 0x000ee20000300800 */
[----:B------:R-:W-:-:S03]  /*142620*/  PRMT R50, R26, 0x4210, R2 ;  /* 0x000042101a327816 */ /* 0x000fc60000000002 */
[----:B------:R-:W3:Y:S01]  /*142630*/  LDL.LU R26, [R1+0x5a44] ;  /* 0x005a4400011a7983 */ /* 0x000ee20000300800 */
[----:B------:R-:W-:Y:S02]  /*142640*/  PRMT R49, R25, 0x4210, R3 ;  /* 0x0000421019317816 */ /* 0x000fe40000000003 */
[----:B------:R-:W-:-:S05]  /*142650*/  PRMT R51, R27, 0x4210, R0 ;  /* 0x000042101b337816 */ /* 0x000fca0000000000 */
[----:B------:R0:W-:Y:S02]  /*142660*/  STSM.16.M88.4 [R46], R48 ;  /* 0x000000302e007844 */ /* 0x0001e40000000200 */
[----:B0-----:R-:W-:Y:S01]  /*142670*/  PRMT R48, R28, 0x5210, R8 ;  /* 0x000052101c307816 */ /* 0x001fe20000000008 */
[----:B------:R-:W-:Y:S01]  /*142680*/  NOP ;  /* 0x0000000000007918 */ /* 0x000fe20000000000 */
[----:B------:R-:W3:Y:S04]  /*142690*/  LDL.LU R28, [R1+0x5a40] ;  /* 0x005a4000011c7983 */ /* 0x000ee80000300800 */
[----:B------:R-:W3:Y:S01]  /*1426a0*/  LDL.LU R25, [R1+0x1980] ;  /* 0x0019800001197983 */ /* 0x000ee20000300800 */
[----:B------:R-:W-:-:S03]  /*1426b0*/  PRMT R49, R29, 0x5210, R7 ;  /* 0x000052101d317816 */ /* 0x000fc60000000007 */
[----:B------:R-:W3:Y:S04]  /*1426c0*/  LDL.LU R27, [R1+0x1978] ;  /* 0x00197800011b7983 */ /* 0x000ee80000300800 */
[----:B------:R-:W3:Y:S04]  /*1426d0*/  LDL.LU R29, [R1+0x1974] ;  /* 0x00197400011d7983 */ /* 0x000ee80000300800 */
[----:B------:R-:W0:Y:S01]  /*1426e0*/  LDS.128 R8, [R46] ;  /* 0x000000002e087984 */ /* 0x000e220000000c00 */
[----:B----4-:R-:W-:-:S03]  /*1426f0*/  PRMT R51, R32, 0x5210, R5 ;  /* 0x0000521020337816 */ /* 0x010fc60000000005 */
[----:B------:R-:W4:Y:S01]  /*142700*/  LDL.LU R32, [R1+0x1970] ;  /* 0x0019700001207983 */ /* 0x000f220000300800 */
[----:B------:R-:W-:Y:S01]  /*142710*/  PRMT R50, R31, 0x5210, R6 ;  /* 0x000052101f327816 */ /* 0x000fe20000000006 */
[----:B------:R-:W-:-:S04]  /*142720*/  NOP ;  /* 0x0000000000007918 */ /* 0x000fc80000000000 */
[----:B------:R1:W-:Y:S02]  /*142730*/  STSM.16.M88.4 [R46], R48 ;  /* 0x000000302e007844 */ /* 0x0003e40000000200 */
[----:B-1----:R-:W-:Y:S01]  /*142740*/  PRMT R48, R20, 0x5210, R4 ;  /* 0x0000521014307816 */ /* 0x002fe20000000004 */
[----:B------:R-:W-:Y:S01]  /*142750*/  NOP ;  /* 0x0000000000007918 */ /* 0x000fe20000000000 */
[----:B------:R-:W1:Y:S01]  /*142760*/  LDS.128 R4, [R46] ;  /* 0x000000002e047984 */ /* 0x000e620000000c00 */
[----:B0-----:R-:W-:-:S03]  /*142770*/  IMAD.MOV.U32 R31, RZ, RZ, R11 ;  /* 0x000000ffff1f7224 */ /* 0x001fc600078e000b */
[----:B------:R0:W-:Y:S04]  /*142780*/  STL.64 [R1+0x420], R8 ;  /* 0x0004200801007387 */ /* 0x0001e80000100a00 */
[----:B------:R-:W-:Y:S04]  /*142790*/  STL [R1+0x428], R10 ;  /* 0x0004280a01007387 */ /* 0x000fe80000100800 */
[----:B------:R-:W-:Y:S01]  /*1427a0*/  STL [R1+0x5cb4], R31 ;  /* 0x005cb41f01007387 */ /* 0x000fe20000100800 */
[----:B--2---:R-:W-:Y:S02]  /*1427b0*/  PRMT R49, R21, 0x5210, R3 ;  /* 0x0000521015317816 */ /* 0x004fe40000000003 */
[----:B------:R-:W-:-:S02]  /*1427c0*/  PRMT R50, R22, 0x5210, R2 ;  /* 0x0000521016327816 */ /* 0x000fc40000000002 */
[----:B---3--:R-:W-:Y:S01]  /*1427d0*/  PRMT R51, R30, 0x5210, R0 ;  /* 0x000052101e337816 */ /* 0x008fe20000000000 */
[----:B------:R-:W-:Y:S01]  /*1427e0*/  NOP ;  /* 0x0000000000007918 */ /* 0x000fe20000000000 */
[----:B------:R-:W2:Y:S04]  /*1427f0*/  LDL.LU R30, [R1+0x1df4] ;  /* 0x001df400011e7983 */ /* 0x000ea80000300800 */
[----:B------:R-:W3:Y:S04]  /*142800*/  LDL.LU R17, [R1+0x1df0] ;  /* 0x001df00001117983 */ /* 0x000ee80000300800 */
[----:B------:R-:W3:Y:S04]  /*142810*/  LDL.LU R40, [R1+0x1da4] ;  /* 0x001da40001287983 */ /* 0x000ee80000300800 */
[----:B-1----:R-:W-:Y:S04]  /*142820*/  STL.64 [R1+0x410], R4 ;  /* 0x0004100401007387 */ /* 0x002fe80000100a00 */
[----:B------:R1:W-:Y:S04]  /*142830*/  STL.64 [R1+0x418], R6 ;  /* 0x0004180601007387 */ /* 0x0003e80000100a00 */
[----:B------:R-:W3:Y:S04]  /*142840*/  LDL.LU R18, [R1+0x1da0] ;  /* 0x001da00001127983 */ /* 0x000ee80000300800 */
[----:B------:R-:W3:Y:S04]  /*142850*/  LDL.LU R19, [R1+0x198c] ;  /* 0x00198c0001137983 */ /* 0x000ee80000300800 */
[----:B------:R-:W3:Y:S04]  /*142860*/  LDL.LU R20, [R1+0x1984] ;  /* 0x0019840001147983 */ /* 0x000ee80000300800 */
[----:B------:R-:W3:Y:S04]  /*142870*/  LDL.LU R21, [R1+0x1988] ;  /* 0x0019880001157983 */ /* 0x000ee80000300800 */
[----:B------:R-:W3:Y:S01]  /*142880*/  LDL.LU R22, [R1+0x197c] ;  /* 0x00197c0001167983 */ /* 0x000ee20000300800 */
[----:B0-----:R-:W-:-:S03]  /*142890*/  LOP3.LUT R8, R23, 0xffff, RZ, 0xc0, !PT ;  /* 0x0000ffff17087812 */ /* 0x001fc600078ec0ff */
[----:B------:R-:W3:Y:S01]  /*1428a0*/  LDL.LU R23, [R1+0x33c] ;  /* 0x00033c0001177983 */ /* 0x000ee20000300800 */
[----:B-1----:R-:W-:-:S03]  /*1428b0*/  LOP3.LUT R6, R26, 0xffff, RZ, 0xc0, !PT ;  /* 0x0000ffff1a067812 */ /* 0x002fc600078ec0ff */
[----:B------:R-:W3:Y:S01]  /*1428c0*/  LDL.LU R26, [R1+0x338] ;  /* 0x00033800011a7983 */ /* 0x000ee20000300800 */
[----:B------:R-:W-:-:S03]  /*1428d0*/  LOP3.LUT R5, R28, 0xffff, RZ, 0xc0, !PT ;  /* 0x0000ffff1c057812 */ /* 0x000fc600078ec0ff */
[----:B------:R-:W3:Y:S01]  /*1428e0*/  LDL.LU R28, [R1+0x340] ;  /* 0x00034000011c7983 */ /* 0x000ee20000300800 */
[----:B------:R-:W-:-:S03]  /*1428f0*/  LOP3.LUT R7, R24, 0xffff, RZ, 0xc0, !PT ;  /* 0x0000ffff18077812 */ /* 0x000fc600078ec0ff */
[----:B------:R0:W-:Y:S01]  /*142900*/  STSM.16.M88.4 [R46], R48 ;  /* 0x000000302e007844 */ /* 0x0001e20000000200 */
[----:B------:R-:W-:-:S03]  /*142910*/  NOP ;  /* 0x0000000000007918 */ /* 0x000fc60000000000 */
[----:B------:R-:W3:Y:S04]  /*142920*/  LDL.LU R24, [R1+0x2f0] ;  /* 0x0002f00001187983 */ /* 0x000ee80000300800 */
[----:B------:R-:W1:Y:S01]  /*142930*/  LDS.128 R12, [R46] ;  /* 0x000000002e0c7984 */ /* 0x000e620000000c00 */
[----:B0-----:R-:W-:Y:S02]  /*142940*/  PRMT R48, R25, 0x4210, R8 ;  /* 0x0000421019307816 */ /* 0x001fe40000000008 */
[----:B----4-:R-:W-:Y:S01]  /*142950*/  PRMT R51, R32, 0x4210, R5 ;  /* 0x0000421020337816 */ /* 0x010fe20000000005 */
[----:B-1----:R-:W-:Y:S01]  /*142960*/  IMAD.MOV.U32 R32, RZ, RZ, R13 ;  /* 0x000000ffff207224 */ /* 0x002fe200078e000d */
[----:B------:R-:W-:Y:S04]  /*142970*/  STL [R1+0x400], R12 ;  /* 0x0004000c01007387 */ /* 0x000fe80000100800 */
[----:B------:R-:W-:Y:S04]  /*142980*/  STL [R1+0x40c], R15 ;  /* 0x00040c0f01007387 */ /* 0x000fe80000100800 */
[----:B------:R-:W-:Y:S04]  /*142990*/  STL.64 [R1+0x5cd8], R32 ;  /* 0x005cd82001007387 */ /* 0x000fe80000100a00 */
[----:B------:R-:W4:Y:S01]  /*1429a0*/  LDL.LU R25, [R1+0x348] ;  /* 0x0003480001197983 */ /* 0x000f220000300800 */
[----:B------:R-:W-:-:S02]  /*1429b0*/  PRMT R49, R27, 0x4210, R7 ;  /* 0x000042101b317816 */ /* 0x000fc40000000007 */
[----:B------:R-:W-:Y:S01]  /*1429c0*/  PRMT R50, R29, 0x4210, R6 ;  /* 0x000042101d327816 */ /* 0x000fe20000000006 */
[----:B------:R-:W-:-:S04]  /*1429d0*/  NOP ;  /* 0x0000000000007918 */ /* 0x000fc80000000000 */
[----:B------:R-:W-:Y:S01]  /*1429e0*/  STSM.16.M88.4 [R46], R48 ;  /* 0x000000302e007844 */ /* 0x000fe20000000200 */
[----:B------:R-:W-:Y:S01]  /*1429f0*/  IMAD.MOV.U32 R31, RZ, RZ, R14 ;  /* 0x000000ffff1f7224 */ /* 0x000fe200078e000e */
[----:B------:R-:W-:Y:S02]  /*142a00*/  NOP ;  /* 0x0000000000007918 */ /* 0x000fe40000000000 */
[----:B------:R-:W0:Y:S04]  /*142a10*/  LDS.128 R12, [R46] ;  /* 0x000000002e0c7984 */ /* 0x000e280000000c00 */
[----:B------:R-:W4:Y:S04]  /*142a20*/  LDL.LU R27, [R1+0x344] ;  /* 0x00034400011b7983 */ /* 0x000f280000300800 */
[----:B------:R-:W4:Y:S01]  /*142a30*/  LDL.LU R29, [R1+0x34c] ;  /* 0x00034c00011d7983 */ /* 0x000f220000300800 */
[----:B--2---:R-:W-:-:S03]  /*142a40*/  LOP3.LUT R4, R30, 0xffff, RZ, 0xc0, !PT ;  /* 0x0000ffff1e047812 */ /* 0x004fc600078ec0ff */
[----:B------:R-:W2:Y:S04]  /*142a50*/  LDL.LU R30, [R1+0x300] ;  /* 0x00030000011e7983 */ /* 0x000ea80000300800 */
[----:B0-----:R-:W-:Y:S04]  /*142a60*/  STL.64 [R1+0x3f0], R12 ;  /* 0x0003f00c01007387 */ /* 0x001fe80000100a00 */
[----:B------:R-:W-:Y:S01]  /*142a70*/  STL.64 [R1+0x3f8], R14 ;  /* 0x0003f80e01007387 */ /* 0x000fe20000100a00 */
[----:B---3--:R-:W-:-:S04]  /*142a80*/  LOP3.LUT R0, R18, 0xffff, RZ, 0xc0, !PT ;  /* 0x0000ffff12007812 */ /* 0x008fc800078ec0ff */
[----:B------:R-:W-:Y:S02]  /*142a90*/  PRMT R51, R22, 0x4210, R0 ;  /* 0x0000421016337816 */ /* 0x000fe40000000000 */
[----:B------:R-:W3:Y:S01]  /*142aa0*/  LDL.LU R22, [R1+0x5aa4] ;  /* 0x005aa40001167983 */ /* 0x000ee20000300800 */
[----:B------:R-:W-:Y:S02]  /*142ab0*/  LOP3.LUT R3, R17, 0xffff, RZ, 0xc0, !PT ;  /* 0x0000ffff11037812 */ /* 0x000fe400078ec0ff */
[----:B------:R-:W-:Y:S02]  /*142ac0*/  LOP3.LUT R2, R40, 0xffff, RZ, 0xc0, !PT ;  /* 0x0000ffff28027812 */ /* 0x000fe400078ec0ff */
[----:B------:R-:W-:Y:S02]  /*142ad0*/  PRMT R48, R19, 0x4210, R4 ;  /* 0x0000421013307816 */ /* 0x000fe40000000004 */
[----:B------:R-:W-:Y:S02]  /*142ae0*/  PRMT R49, R20, 0x4210, R3 ;  /* 0x0000421014317816 */ /* 0x000fe40000000003 */
[----:B------:R-:W-:Y:S01]  /*142af0*/  PRMT R50, R21, 0x4210, R2 ;  /* 0x0000421015327816 */ /* 0x000fe20000000002 */
[----:B------:R-:W-:-:S04]  /*142b00*/  NOP ;  /* 0x0000000000007918 */ /* 0x000fc80000000000 */
[----:B------:R0:W-:Y:S02]  /*142b10*/  STSM.16.M88.4 [R46], R48 ;  /* 0x000000302e007844 */ /* 0x0001e40000000200 */
[----:B0-----:R-:W-:Y:S01]  /*142b20*/  PRMT R48, R23, 0x5210, R8 ;  /* 0x0000521017307816 */ /* 0x001fe20000000008 */
[----:B------:R-:W-:Y:S01]  /*142b30*/  NOP ;  /* 0x0000000000007918 */ /* 0x000fe20000000000 */
[----:B------:R-:W3:Y:S01]  /*142b40*/  LDL.LU R23, [R1+0x5aa0] ;  /* 0x005aa00001177983 */ /* 0x000ee20000300800 */
[----:B------:R-:W-:-:S03]  /*142b50*/  PRMT R49, R26, 0x5210, R7 ;  /* 0x000052101a317816 */ /* 0x000fc60000000007 */
[----:B------:R-:W3:Y:S01]  /*142b60*/  LDL.LU R26, [R1+0x5a58] ;  /* 0x005a5800011a7983 */ /* 0x000ee20000300800 */
[----:B------:R-:W-:-:S03]  /*142b70*/  PRMT R50, R28, 0x5210, R6 ;  /* 0x000052101c327816 */ /* 0x000fc60000000006 */
[----:B------:R-:W3:Y:S04]  /*142b80*/  LDL.LU R28, [R1+0x5a54] ;  /* 0x005a5400011c7983 */ /* 0x000ee80000300800 */
[----:B------:R-:W3:Y:S04]  /*142b90*/  LDL.LU R15, [R1+0x1aa0] ;  /* 0x001aa000010f7983 */ /* 0x000ee80000300800 */
[----:B------:R-:W0:Y:S04]  /*142ba0*/  LDS.128 R8, [R46] ;  /* 0x000000002e087984 */ /* 0x000e280000000c00 */
[----:B------:R-:W3:Y:S01]  /*142bb0*/  LDL.LU R16, [R1+0x1a90] ;  /* 0x001a900001107983 */ /* 0x000ee20000300800 */
[----:B------:R-:W-:Y:S01]  /*142bc0*/  PRMT R51, R24, 0x5210, R5 ;  /* 0x0000521018337816 */ /* 0x000fe20000000005 */
[----:B------:R-:W-:-:S02]  /*142bd0*/  NOP ;  /* 0x0000000000007918 */ /* 0x000fc40000000000 */
[----:B0-----:R-:W-:Y:S04]  /*142be0*/  STL.64 [R1+0x3e0], R8 ;  /* 0x0003e00801007387 */ /* 0x001fe80000100a00 */
[----:B------:R-:W-:Y:S04]  /*142bf0*/  STL.64 [R1+0x3e8], R10 ;  /* 0x0003e80a01007387 */ /* 0x000fe80000100a00 */
[----:B------:R-:W3:Y:S04]  /*142c00*/  LDL.LU R17, [R1+0x1a54] ;  /* 0x001a540001117983 */ /* 0x000ee80000300800 */
[----:B------:R-:W3:Y:S04]  /*142c10*/  LDL.LU R40, [R1+0x19dc] ;  /* 0x0019dc0001287983 */ /* 0x000ee80000300800 */
        /* <DEDUP_REMOVED lines=8> */
[----:B------:R-:W4:Y:S01]  /*142ca0*/  LDL.LU R27, [R1+0x1db0] ;  /* 0x001db000011b7983 */ /* 0x000f220000300800 */
[----:B------:R-:W-:-:S03]  /*142cb0*/  PRMT R50, R29, 0x5210, R2 ;  /* 0x000052101d327816 */ /* 0x000fc60000000002 */
[----:B0-----:R-:W-:Y:S04]  /*142cc0*/  STL [R1+0x3d0], R4 ;  /* 0x0003d00401007387 */ /* 0x001fe80000100800 */
[----:B------:R0:W-:Y:S04]  /*142cd0*/  STL.64 [R1+0x3d8], R6 ;  /* 0x0003d80601007387 */ /* 0x0001e80000100a00 */
[----:B------:R-:W4:Y:S04]  /*142ce0*/  LDL.LU R18, [R1+0x1afc] ;  /* 0x001afc0001127983 */ /* 0x000f280000300800 */
[----:B------:R-:W4:Y:S04]  /*142cf0*/  LDL.LU R19, [R1+0x1af0] ;  /* 0x001af00001137983 */ /* 0x000f280000300800 */
[----:B------:R-:W4:Y:S04]  /*142d00*/  LDL.LU R21, [R1+0x1abc] ;  /* 0x001abc0001157983 */ /* 0x000f280000300800 */
[----:B------:R-:W4:Y:S01]  /*142d10*/  LDL.LU R29, [R1+0x1a98] ;  /* 0x001a9800011d7983 */ /* 0x000f220000300800 */
[----:B--2---:R-:W-:Y:S01]  /*142d20*/  PRMT R51, R30, 0x5210, R0 ;  /* 0x000052101e337816 */ /* 0x004fe20000000000 */
[----:B------:R-:W-:Y:S01]  /*142d30*/  IMAD.MOV.U32 R30, RZ, RZ, R5 ;  /* 0x000000ffff1e7224 */ /* 0x000fe200078e0005 */
[----:B------:R-:W-:-:S04]  /*142d40*/  NOP ;  /* 0x0000000000007918 */ /* 0x000fc80000000000 */
[----:B------:R-:W-:Y:S01]  /*142d50*/  STL [R1+0x5ca4], R30 ;  /* 0x005ca41e01007387 */ /* 0x000fe20000100800 */
[----:B---3--:R-:W-:-:S03]  /*142d60*/  LOP3.LUT R8, R22, 0xffff, RZ, 0xc0, !PT ;  /* 0x0000ffff16087812 */ /* 0x008fc600078ec0ff */
[----:B------:R-:W2:Y:S01]  /*142d70*/  LDL.LU R22, [R1+0x354] ;  /* 0x0003540001167983 */ /* 0x000ea20000300800 */
[----:B0-----:R-:W-:-:S03]  /*142d80*/  LOP3.LUT R7, R23, 0xffff, RZ, 0xc0, !PT ;  /* 0x0000ffff17077812 */ /* 0x001fc600078ec0ff */
[----:B------:R-:W3:Y:S01]  /*142d90*/  LDL.LU R23, [R1+0x350] ;  /* 0x0003500001177983 */ /* 0x000ee20000300800 */
[----:B------:R-:W-:-:S03]  /*142da0*/  LOP3.LUT R6, R26, 0xffff, RZ, 0xc0, !PT ;  /* 0x0000ffff1a067812 */ /* 0x000fc600078ec0ff */
[----:B------:R-:W3:Y:S04]  /*142db0*/  LDL.LU R26, [R1+0x358] ;  /* 0x00035800011a7983 */ /* 0x000ee80000300800 */
[----:B------:R0:W-:Y:S02]  /*142dc0*/  STSM.16.M88.4 [R46], R48 ;  /* 0x000000302e007844 */ /* 0x0001e40000000200 */
[----:B0-----:R-:W-:Y:S01]  /*142dd0*/  PRMT R48, R15, 0x4210, R8 ;  /* 0x000042100f307816 */ /* 0x001fe20000000008 */
[----:B------:R-:W-:Y:S01]  /*142de0*/  NOP ;  /* 0x0000000000007918 */ /* 0x000fe20000000000 */
[----:B------:R-:W0:Y:S01]  /*142df0*/  LDS.128 R12, [R46] ;  /* 0x000000002e0c7984 */ /* 0x000e220000000c00 */
[----:B------:R-:W-:-:S03]  /*142e00*/  LOP3.LUT R5, R28, 0xffff, RZ, 0xc0, !PT ;  /* 0x0000ffff1c057812 */ /* 0x000fc600078ec0ff */
[----:B------:R-:W3:Y:S01]  /*142e10*/  LDL.LU R28, [R1+0x310] ;  /* 0x00031000011c7983 */ /* 0x000ee20000300800 */
[----:B0-----:R-:W-:-:S03]  /*142e20*/  IMAD.MOV.U32 R30, RZ, RZ, R12 ;  /* 0x000000ffff1e7224 */ /* 0x001fc600078e000c */
[----:B------:R-:W-:Y:S01]  /*142e30*/  STL [R1+0x3c4], R13 ;  /* 0x0003c40d01007387 */ /* 0x000fe20000100800 */
[----:B------:R-:W-:-:S03]  /*142e40*/  LOP3.LUT R4, R20, 0xffff, RZ, 0xc0, !PT ;  /* 0x0000ffff14047812 */ /* 0x000fc600078ec0ff */
[----:B------:R-:W-:Y:S01]  /*142e50*/  STL.64 [R1+0x3c8], R14 ;  /* 0x0003c80e01007387 */ /* 0x000fe20000100a00 */
[----:B------:R-:W-:Y:S01]  /*142e60*/  LOP3.LUT R3, R24, 0xffff, RZ, 0xc0, !PT ;  /* 0x0000ffff18037812 */ /* 0x000fe200078ec0ff */
[----:B------:R-:W-:Y:S02]  /*142e70*/  NOP ;  /* 0x0000000000007918 */ /* 0x000fe40000000000 */
[----:B------:R-:W-:Y:S04]  /*142e80*/  STL.64 [R1+0x5cc0], R30 ;  /* 0x005cc01e01007387 */ /* 0x000fe80000100a00 */
[----:B------:R-:W3:Y:S04]  /*142e90*/  LDL.LU R20, [R1+0x364] ;  /* 0x0003640001147983 */ /* 0x000ee80000300800 */
[----:B------:R-:W3:Y:S01]  /*142ea0*/  LDL.LU R24, [R1+0x360] ;  /* 0x0003600001187983 */ /* 0x000ee20000300800 */
[----:B----4-:R-:W-:-:S03]  /*142eb0*/  LOP3.LUT R2, R25, 0xffff, RZ, 0xc0, !PT ;  /* 0x0000ffff19027812 */ /* 0x010fc600078ec0ff */
[----:B------:R-:W4:Y:S01]  /*142ec0*/  LDL.LU R25, [R1+0x35c] ;  /* 0x00035c0001197983 */ /* 0x000f220000300800 */
[----:B------:R-:W-:Y:S02]  /*142ed0*/  PRMT R49, R16, 0x4210, R7 ;  /* 0x0000421010317816 */ /* 0x000fe40000000007 */
[----:B------:R-:W-:Y:S02]  /*142ee0*/  PRMT R50, R17, 0x4210, R6 ;  /* 0x0000421011327816 */ /* 0x000fe40000000006 */
[----:B------:R-:W-:-:S05]  /*142ef0*/  PRMT R51, R40, 0x4210, R5 ;  /* 0x0000421028337816 */ /* 0x000fca0000000005 */
[----:B------:R0:W-:Y:S01]  /*142f00*/  STSM.16.M88.4 [R46], R48 ;  /* 0x000000302e007844 */ /* 0x0001e20000000200 */
[----:B------:R-:W-:-:S03]  /*142f10*/  NOP ;  /* 0x0000000000007918 */ /* 0x000fc60000000000 */
[----:B------:R-:W1:Y:S01]  /*142f20*/  LDS.128 R12, [R46] ;  /* 0x000000002e0c7984 */ /* 0x000e620000000c00 */
[----:B------:R-:W-:-:S03]  /*142f30*/  LOP3.LUT R0, R27, 0xffff, RZ, 0xc0, !PT ;  /* 0x0000ffff1b007812 */ /* 0x000fc600078ec0ff */
[----:B------:R-:W4:Y:S01]  /*142f40*/  LDL.LU R27, [R1+0x314] ;  /* 0x00031400011b7983 */ /* 0x000f220000300800 */
[----:B0-----:R-:W-:Y:S02]  /*142f50*/  PRMT R48, R18, 0x4210, R4 ;  /* 0x0000421012307816 */ /* 0x001fe40000000004 */
[----:B------:R-:W-:Y:S02]  /*142f60*/  PRMT R49, R19, 0x4210, R3 ;  /* 0x0000421013317816 */ /* 0x000fe40000000003 */
[----:B------:R-:W-:Y:S02]  /*142f70*/  PRMT R50, R21, 0x4210, R2 ;  /* 0x0000421015327816 */ /* 0x000fe40000000002 */
[----:B------:R-:W-:Y:S01]  /*142f80*/  PRMT R51, R29, 0x4210, R0 ;  /* 0x000042101d337816 */ /* 0x000fe20000000000 */
[----:B------:R-:W-:-:S04]  /*142f90*/  NOP ;  /* 0x0000000000007918 */ /* 0x000fc80000000000 */
[----:B------:R-:W-:Y:S01]  /*142fa0*/  STSM.16.M88.4 [R46], R48 ;  /* 0x000000302e007844 */ /* 0x000fe20000000200 */
[----:B-1----:R-:W-:-:S03]  /*142fb0*/  IMAD.MOV.U32 R29, RZ, RZ, R12 ;  /* 0x000000ffff1d7224 */ /* 0x002fc600078e000c */
[----:B------:R0:W-:Y:S04]  /*142fc0*/  STL [R1+0x3b4], R13 ;  /* 0x0003b40d01007387 */ /* 0x0001e80000100800 */
[----:B------:R-:W-:Y:S04]  /*142fd0*/  STL.64 [R1+0x3b8], R14 ;  /* 0x0003b80e01007387 */ /* 0x000fe80000100a00 */
[----:B------:R-:W4:Y:S04]  /*142fe0*/  LDL.LU R12, [R1+0x5ab8] ;  /* 0x005ab800010c7983 */ /* 0x000f280000300800 */
[----:B0-----:R-:W4:Y:S04]  /*142ff0*/  LDL.LU R13, [R1+0x5ab4] ;  /* 0x005ab400010d7983 */ /* 0x001f280000300800 */
[----:B------:R-:W4:Y:S01]  /*143000*/  LDL.LU R21, [R1+0x5a78] ;  /* 0x005a780001157983 */ /* 0x000f220000300800 */
[----:B--2---:R-:W-:Y:S01]  /*143010*/  PRMT R48, R22, 0x5210, R8 ;  /* 0x0000521016307816 */ /* 0x004fe20000000008 */
[----:B------:R-:W-:-:S02]  /*143020*/  NOP ;  /* 0x0000000000007918 */ /* 0x000fc40000000000 */
[----:B------:R-:W0:Y:S04]  /*143030*/  LDS.128 R8, [R46] ;  /* 0x000000002e087984 */ /* 0x000e280000000c00 */
[----:B------:R-:W2:Y:S01]  /*143040*/  LDL.LU R22, [R1+0x5a74] ;  /* 0x005a740001167983 */ /* 0x000ea20000300800 */
[----:B---3--:R-:W-:-:S03]  /*143050*/  PRMT R49, R23, 0x5210, R7 ;  /* 0x0000521017317816 */ /* 0x008fc60000000007 */
[----:B------:R-:W3:Y:S04]  /*143060*/  LDL.LU R23, [R1+0x1bb0] ;  /* 0x001bb00001177983 */ /* 0x000ee80000300800 */
[----:B0-----:R-:W-:Y:S04]  /*143070*/  STL [R1+0x3a0], R8 ;  /* 0x0003a00801007387 */ /* 0x001fe80000100800 */
[----:B------:R-:W-:Y:S04]  /*143080*/  STL.64 [R1+0x3a8], R10 ;  /* 0x0003a80a01007387 */ /* 0x000fe80000100a00 */
[----:B------:R-:W3:Y:S04]  /*143090*/  LDL.LU R14, [R1+0x1b5c] ;  /* 0x001b5c00010e7983 */ /* 0x000ee80000300800 */
[----:B------:R-:W3:Y:S01]  /*1430a0*/  LDL.LU R15, [R1+0x1b54] ;  /* 0x001b5400010f7983 */ /* 0x000ee20000300800 */
[----:B------:R-:W-:-:S03]  /*1430b0*/  PRMT R50, R26, 0x5210, R6 ;  /* 0x000052101a327816 */ /* 0x000fc60000000006 */
[----:B------:R-:W3:Y:S01]  /*1430c0*/  LDL.LU R26, [R1+0x17e0] ;  /* 0x0017e000011a7983 */ /* 0x000ee20000300800 */
[----:B------:R-:W-:Y:S01]  /*1430d0*/  PRMT R51, R28, 0x5210, R5 ;  /* 0x000052101c337816 */ /* 0x000fe20000000005 */
[----:B------:R-:W-:Y:S01]  /*1430e0*/  IMAD.MOV.U32 R28, RZ, RZ, R9 ;  /* 0x000000ffff1c7224 */ /* 0x000fe200078e0009 */
[----:B------:R-:W-:-:S04]  /*1430f0*/  NOP ;  /* 0x0000000000007918 */ /* 0x000fc80000000000 */
[----:B------:R-:W-:Y:S04]  /*143100*/  STL [R1+0x5c8c], R28 ;  /* 0x005c8c1c01007387 */ /* 0x000fe80000100800 */
[----:B------:R0:W-:Y:S04]  /*143110*/  STSM.16.M88.4 [R46], R48 ;  /* 0x000000302e007844 */ /* 0x0001e80000000200 */
[----:B------:R-:W3:Y:S04]  /*143120*/  LDL.LU R16, [R1+0x1e20] ;  /* 0x001e200001107983 */ /* 0x000ee80000300800 */
[----:B------:R-:W3:Y:S01]  /*143130*/  LDL.LU R17, [R1+0x1e1c] ;  /* 0x001e1c0001117983 */ /* 0x000ee20000300800 */
[----:B0-----:R-:W-:Y:S01]  /*143140*/  PRMT R48, R20, 0x5210, R4 ;  /* 0x0000521014307816 */ /* 0x001fe20000000004 */
[----:B------:R-:W-:Y:S01]  /*143150*/  NOP ;  /* 0x0000000000007918 */ /* 0x000fe20000000000 */
[----:B------:R-:W-:Y:S01]  /*143160*/  PRMT R49, R24, 0x5210, R3 ;  /* 0x0000521018317816 */ /* 0x000fe20000000003 */
[----:B------:R-:W0:Y:S04]  /*143170*/  LDS.128 R4, [R46] ;  /* 0x000000002e047984 */ /* 0x000e280000000c00 */
[----:B------:R-:W3:Y:S01]  /*143180*/  LDL.LU R24, [R1+0x1dc8] ;  /* 0x001dc80001187983 */ /* 0x000ee20000300800 */
[----:B----4-:R-:W-:-:S03]  /*143190*/  PRMT R50, R25, 0x5210, R2 ;  /* 0x0000521019327816 */ /* 0x010fc60000000002 */
[----:B0-----:R-:W-:Y:S04]  /*1431a0*/  STL.64 [R1+0x390], R4 ;  /* 0x0003900401007387 */ /* 0x001fe80000100a00 */
[----:B------:R0:W-:Y:S04]  /*1431b0*/  STL [R1+0x398], R6 ;  /* 0x0003980601007387 */ /* 0x0001e80000100800 */
[----:B------:R-:W4:Y:S04]  /*1431c0*/  LDL.LU R40, [R1+0x1dc4] ;  /* 0x001dc40001287983 */ /* 0x000f280000300800 */
[----:B------:R-:W4:Y:S04]  /*1431d0*/  LDL.LU R18, [R1+0x1bf8] ;  /* 0x001bf80001127983 */ /* 0x000f280000300800 */
[----:B------:R-:W4:Y:S04]  /*1431e0*/  LDL.LU R19, [R1+0x1bdc] ;  /* 0x001bdc0001137983 */ /* 0x000f280000300800 */
[----:B------:R-:W4:Y:S04]  /*1431f0*/  LDL.LU R20, [R1+0x1bac] ;  /* 0x001bac0001147983 */ /* 0x000f280000300800 */
[----:B------:R-:W4:Y:S01]  /*143200*/  LDL.LU R25, [R1+0x1ba0] ;  /* 0x001ba00001197983 */ /* 0x000f220000300800 */
[----:B------:R-:W-:Y:S01]  /*143210*/  PRMT R51, R27, 0x5210, R0 ;  /* 0x000052101b337816 */ /* 0x000fe20000000000 */
[----:B------:R-:W-:Y:S01]  /*143220*/  IMAD.MOV.U32 R27, RZ, RZ, R7 ;  /* 0x000000ffff1b7224 */ /* 0x000fe200078e0007 */
[----:B------:R-:W-:-:S03]  /*143230*/  NOP ;  /* 0x0000000000007918 */ /* 0x000fc60000000000 */
[----:B------:R3:W-:Y:S01]  /*143240*/  STSM.16.M88.4 [R46], R48 ;  /* 0x000000302e007844 */ /* 0x0007e20000000200 */
[----:B0-----:R-:W-:-:S03]  /*143250*/  LOP3.LUT R6, R21, 0xffff, RZ, 0xc0, !PT ;  /* 0x0000ffff15067812 */ /* 0x001fc600078ec0ff */
[----:B------:R-:W4:Y:S01]  /*143260*/  LDL.LU R21, [R1+0x36c] ;  /* 0x00036c0001157983 */ /* 0x000f220000300800 */
[----:B------:R-:W-:Y:S02]  /*143270*/  LOP3.LUT R7, R13, 0xffff, RZ, 0xc0, !PT ;  /* 0x0000ffff0d077812 */ /* 0x000fe400078ec0ff */
[----:B------:R-:W-:Y:S02]  /*143280*/  LOP3.LUT R8, R12, 0xffff, RZ, 0xc0, !PT ;  /* 0x0000ffff0c087812 */ /* 0x000fe400078ec0ff */
[----:B--2---:R-:W-:Y:S02]  /*143290*/  LOP3.LUT R5, R22, 0xffff, RZ, 0xc0, !PT ;  /* 0x0000ffff16057812 */ /* 0x004fe400078ec0ff */
[----:B------:R-:W2:Y:S01]  /*1432a0*/  LDL.LU R22, [R1+0x368] ;  /* 0x0003680001167983 */ /* 0x000ea20000300800 */
[----:B---3--:R-:W-:Y:S02]  /*1432b0*/  PRMT R49, R14, 0x4210, R7 ;  /* 0x000042100e317816 */ /* 0x008fe40000000007 */
[----:B------:R-:W-:Y:S01]  /*1432c0*/  PRMT R50, R15, 0x4210, R6 ;  /* 0x000042100f327816 */ /* 0x000fe20000000006 */
[----:B------:R-:W-:Y:S01]  /*1432d0*/  NOP ;  /* 0x0000000000007918 */ /* 0x000fe20000000000 */
[----:B------:R-:W0:Y:S01]  /*1432e0*/  LDS.128 R12, [R46] ;  /* 0x000000002e0c7984 */ /* 0x000e220000000c00 */
[----:B------:R-:W-:-:S02]  /*1432f0*/  PRMT R48, R23, 0x4210, R8 ;  /* 0x0000421017307816 */ /* 0x000fc40000000008 */
[----:B------:R-:W-:Y:S01]  /*143300*/  PRMT R51, R26, 0x4210, R5 ;  /* 0x000042101a337816 */ /* 0x000fe20000000005 */
[----:B------:R-:W3:Y:S01]  /*143310*/  LDL.LU R23, [R1+0x6ec] ;  /* 0x0006ec0001177983 */ /* 0x000ee20000300800 */
[----:B------:R-:W-:-:S03]  /*143320*/  NOP ;  /* 0x0000000000007918 */ /* 0x000fc60000000000 */
[----:B------:R-:W3:Y:S01]  /*143330*/  LDL.LU R26, [R1+0x330] ;  /* 0x00033000011a7983 */ /* 0x000ee20000300800 */
[----:B0-----:R-:W-:-:S03]  /*143340*/  IMAD.MOV.U32 R28, RZ, RZ, R12 ;  /* 0x000000ffff1c7224 */ /* 0x001fc600078e000c */
[----:B------:R-:W-:Y:S04]  /*143350*/  STL [R1+0x384], R13 ;  /* 0x0003840d01007387 */ /* 0x000fe80000100800 */
[----:B------:R0:W-:Y:S04]  /*143360*/  STL.64 [R1+0x388], R14 ;  /* 0x0003880e01007387 */ /* 0x0001e80000100a00 */
[----:B------:R-:W-:Y:S04]  /*143370*/  STL.64 [R1+0x5c98], R28 ;  /* 0x005c981c01007387 */ /* 0x000fe80000100a00 */
[----:B0-----:R-:W3:Y:S01]  /*143380*/  LDL.LU R15, [R1+0x71c] ;  /* 0x00071c00010f7983 */ /* 0x001ee20000300800 */
[----:B------:R-:W-:-:S02]  /*143390*/  LOP3.LUT R4, R16, 0xffff, RZ, 0xc0, !PT ;  /* 0x0000ffff10047812 */ /* 0x000fc400078ec0ff */
[----:B------:R-:W-:Y:S01]  /*1433a0*/  LOP3.LUT R3, R17, 0xffff, RZ, 0xc0, !PT ;  /* 0x0000ffff11037812 */ /* 0x000fe200078ec0ff */
[----:B------:R-:W3:Y:S04]  /*1433b0*/  LDL.LU R16, [R1+0x70c] ;  /* 0x00070c0001107983 */ /* 0x000ee80000300800 */
[----:B------:R-:W3:Y:S01]  /*1433c0*/  LDL.LU R17, [R1+0x6fc] ;  /* 0x0006fc0001117983 */ /* 0x000ee20000300800 */
[----:B------:R-:W-:-:S03]  /*1433d0*/  LOP3.LUT R2, R24, 0xffff, RZ, 0xc0, !PT ;  /* 0x0000ffff18027812 */ /* 0x000fc600078ec0ff */
[----:B------:R-:W3:Y:S04]  /*1433e0*/  LDL.LU R24, [R1+0x334] ;  /* 0x0003340001187983 */ /* 0x000ee80000300800 */
[----:B------:R0:W-:Y:S01]  /*1433f0*/  STSM.16.M88.4 [R46], R48 ;  /* 0x000000302e007844 */ /* 0x0001e20000000200 */
[----:B------:R-:W-:-:S03]  /*143400*/  NOP ;  /* 0x0000000000007918 */ /* 0x000fc60000000000 */
[----:B------:R-:W1:Y:S01]  /*143410*/  LDS.128 R28, [R46] ;  /* 0x000000002e1c7984 */ /* 0x000e620000000c00 */
[----:B----4-:R-:W-:Y:S02]  /*143420*/  LOP3.LUT R0, R40, 0xffff, RZ, 0xc0, !PT ;  /* 0x0000ffff28007812 */ /* 0x010fe400078ec0ff */
[----:B0-----:R-:W-:Y:S01]  /*143430*/  PRMT R48, R18, 0x4210, R4 ;  /* 0x0000421012307816 */ /* 0x001fe20000000004 */
[----:B-1----:R-:W-:Y:S01]  /*143440*/  STL.64 [R1+0x370], R28 ;  /* 0x0003701c01007387 */ /* 0x002fe20000100a00 */
[----:B------:R-:W-:Y:S01]  /*143450*/  PRMT R51, R25, 0x4210, R0 ;  /* 0x0000421019337816 */ /* 0x000fe20000000000 */
[----:B------:R-:W-:Y:S02]  /*143460*/  IMAD.MOV.U32 R25, RZ, RZ, R31 ;  /* 0x000000ffff197224 */ /* 0x000fe400078e001f */
[----:B------:R-:W-:Y:S01]  /*143470*/  STL [R1+0x378], R30 ;  /* 0x0003781e01007387 */ /* 0x000fe20000100800 */
[----:B------:R-:W-:Y:S01]  /*143480*/  PRMT R49, R19, 0x4210, R3 ;  /* 0x0000421013317816 */ /* 0x000fe20000000003 */
[----:B------:R-:W-:-:S02]  /*143490*/  NOP ;  /* 0x0000000000007918 */ /* 0x000fc40000000000 */
[----:B------:R-:W-:Y:S01]  /*1434a0*/  STL [R1+0x5c64], R25 ;  /* 0x005c641901007387 */ /* 0x000fe20000100800 */
[----:B------:R-:W-:-:S03]  /*1434b0*/  PRMT R50, R20, 0x4210, R2 ;  /* 0x0000421014327816 */ /* 0x000fc60000000002 */
[----:B------:R-:W4:Y:S04]  /*1434c0*/  LDL.LU R40, [R1+0x5acc] ;  /* 0x005acc0001287983 */ /* 0x000f280000300800 */
[----:B------:R-:W4:Y:S04]  /*1434d0*/  LDL.LU R18, [R1+0x5ac4] ;  /* 0x005ac40001127983 */ /* 0x000f280000300800 */
        /* <DEDUP_REMOVED lines=9> */
[----:B0-----:R-:W-:Y:S04]  /*143570*/  STL.64 [R1+0x360], R8 ;  /* 0x0003600801007387 */ /* 0x001fe80000100a00 */
[----:B------:R-:W-:Y:S01]  /*143580*/  STL.64 [R1+0x368], R10 ;  /* 0x0003680a01007387 */ /* 0x000fe20000100a00 */
[----:B---3--:R-:W-:-:S03]  /*143590*/  PRMT R50, R23, 0x5210, R6 ;  /* 0x0000521017327816 */ /* 0x008fc60000000006 */
[----:B------:R-:W3:Y:S01]  /*1435a0*/  LDL.LU R23, [R1+0x1c90] ;  /* 0x001c900001177983 */ /* 0x000ee20000300800 */
[----:B------:R-:W-:Y:S01]  /*1435b0*/  PRMT R51, R26, 0x5210, R5 ;  /* 0x000052101a337816 */ /* 0x000fe20000000005 */
[----:B------:R-:W-:Y:S02]  /*1435c0*/  NOP ;  /* 0x0000000000007918 */ /* 0x000fe40000000000 */
[----:B------:R-:W2:Y:S04]  /*1435d0*/  LDL.LU R26, [R1+0x1c30] ;  /* 0x001c3000011a7983 */ /* 0x000ea80000300800 */
[----:B------:R0:W-:Y:S02]  /*1435e0*/  STSM.16.M88.4 [R46], R48 ;  /* 0x000000302e007844 */ /* 0x0001e40000000200 */
[----:B0-----:R-:W-:Y:S01]  /*1435f0*/  PRMT R48, R15, 0x5210, R4 ;  /* 0x000052100f307816 */ /* 0x001fe20000000004 */
[----:B------:R-:W-:Y:S01]  /*143600*/  NOP ;  /* 0x0000000000007918 */ /* 0x000fe20000000000 */
[----:B------:R-:W0:Y:S01]  /*143610*/  LDS.128 R4, [R46] ;  /* 0x000000002e047984 */ /* 0x000e220000000c00 */
[----:B------:R-:W-:-:S03]  /*143620*/  PRMT R51, R24, 0x5210, R0 ;  /* 0x0000521018337816 */ /* 0x000fc60000000000 */
[----:B------:R-:W2:Y:S04]  /*143630*/  LDL.LU R24, [R1+0x1e38] ;  /* 0x001e380001187983 */ /* 0x000ea80000300800 */
[----:B0-----:R-:W-:Y:S04]  /*143640*/  STL.64 [R1+0x350], R4 ;  /* 0x0003500401007387 */ /* 0x001fe80000100a00 */
[----:B------:R0:W-:Y:S04]  /*143650*/  STL [R1+0x35c], R7 ;  /* 0x00035c0701007387 */ /* 0x0001e80000100800 */
[----:B------:R-:W2:Y:S04]  /*143660*/  LDL.LU R11, [R1+0x1e34] ;  /* 0x001e3400010b7983 */ /* 0x000ea80000300800 */
[----:B------:R-:W2:Y:S04]  /*143670*/  LDL.LU R12, [R1+0x1de0] ;  /* 0x001de000010c7983 */ /* 0x000ea80000300800 */
[----:B------:R-:W2:Y:S04]  /*143680*/  LDL.LU R13, [R1+0x1ddc] ;  /* 0x001ddc00010d7983 */ /* 0x000ea80000300800 */
[----:B------:R-:W2:Y:S04]  /*143690*/  LDL.LU R14, [R1+0x1cf8] ;  /* 0x001cf800010e7983 */ /* 0x000ea80000300800 */
[----:B------:R-:W2:Y:S01]  /*1436a0*/  LDL.LU R15, [R1+0x1ce4] ;  /* 0x001ce400010f7983 */ /* 0x000ea20000300800 */
[----:B------:R-:W-:Y:S01]  /*1436b0*/  PRMT R49, R16, 0x5210, R3 ;  /* 0x0000521010317816 */ /* 0x000fe20000000003 */
[----:B------:R-:W-:Y:S01]  /*1436c0*/  IMAD.MOV.U32 R25, RZ, RZ, R6 ;  /* 0x000000ffff197224 */ /* 0x000fe200078e0006 */
[----:B------:R-:W-:Y:S01]  /*1436d0*/  PRMT R50, R17, 0x5210, R2 ;  /* 0x0000521011327816 */ /* 0x000fe20000000002 */
[----:B------:R-:W2:Y:S01]  /*1436e0*/  LDL.LU R16, [R1+0x1cd0] ;  /* 0x001cd00001107983 */ /* 0x000ea20000300800 */
[----:B------:R-:W-:-:S03]  /*1436f0*/  NOP ;  /* 0x0000000000007918 */ /* 0x000fc60000000000 */
[----:B------:R-:W2:Y:S04]  /*143700*/  LDL.LU R17, [R1+0x1cac] ;  /* 0x001cac0001117983 */ /* 0x000ea80000300800 */
[----:B------:R-:W-:Y:S01]  /*143710*/  STL [R1+0x5c6c], R25 ;  /* 0x005c6c1901007387 */ /* 0x000fe20000100800 */
[----:B----4-:R-:W-:-:S03]  /*143720*/  LOP3.LUT R8, R40, 0xffff, RZ, 0xc0, !PT ;  /* 0x0000ffff28087812 */ /* 0x010fc600078ec0ff */
[----:B------:R-:W4:Y:S01]  /*143730*/  LDL.LU R40, [R1+0x734] ;  /* 0x0007340001287983 */ /* 0x000f220000300800 */
[----:B0-----:R-:W-:-:S03]  /*143740*/  LOP3.LUT R7, R18, 0xffff, RZ, 0xc0, !PT ;  /* 0x0000ffff12077812 */ /* 0x001fc600078ec0ff */
[----:B------:R-:W4:Y:S01]  /*143750*/  LDL.LU R18, [R1+0x730] ;  /* 0x0007300001127983 */ /* 0x000f220000300800 */
[----:B------:R-:W-:-:S03]  /*143760*/  LOP3.LUT R5, R20, 0xffff, RZ, 0xc0, !PT ;  /* 0x0000ffff14057812 */ /* 0x000fc600078ec0ff */
[----:B------:R-:W4:Y:S04]  /*143770*/  LDL.LU R20, [R1+0x738] ;  /* 0x0007380001147983 */ /* 0x000f280000300800 */
[----:B------:R0:W-:Y:S01]  /*143780*/  STSM.16.M88.4 [R46], R48 ;  /* 0x000000302e007844 */ /* 0x0001e20000000200 */
[----:B------:R-:W-:-:S03]  /*143790*/  NOP ;  /* 0x0000000000007918 */ /* 0x000fc60000000000 */
[----:B------:R-:W1:Y:S01]  /*1437a0*/  LDS.128 R28, [R46] ;  /* 0x000000002e1c7984 */ /* 0x000e620000000c00 */
[----:B------:R-:W-:Y:S02]  /*1437b0*/  LOP3.LUT R6, R19, 0xffff, RZ, 0xc0, !PT ;  /* 0x0000ffff13067812 */ /* 0x000fe400078ec0ff */
[----:B0-----:R-:W-:Y:S02]  /*1437c0*/  PRMT R48, R21, 0x4210, R8 ;  /* 0x0000421015307816 */ /* 0x001fe40000000008 */
[----:B---3--:R-:W-:Y:S02]  /*1437d0*/  PRMT R50, R23, 0x4210, R6 ;  /* 0x0000421017327816 */ /* 0x008fe40000000006 */
[----:B------:R-:W3:Y:S04]  /*1437e0*/  LDL.LU R23, [R1+0x68c] ;  /* 0x00068c0001177983 */ /* 0x000ee80000300800 */
[----:B-1----:R-:W-:Y:S01]  /*1437f0*/  STL.64 [R1+0x348], R30 ;  /* 0x0003481e01007387 */ /* 0x002fe20000100a00 */
[----:B--2---:R-:W-:Y:S01]  /*143800*/  PRMT R51, R26, 0x4210, R5 ;  /* 0x000042101a337816 */ /* 0x004fe20000000005 */
[----:B------:R-:W-:-:S05]  /*143810*/  IMAD.MOV.U32 R26, RZ, RZ, R29 ;  /* 0x000000ffff1a7224 */ /* 0x000fca00078e001d */
[----:B------:R-:W-:Y:S04]  /*143820*/  STL.64 [R1+0x5c78], R26 ;  /* 0x005c781a01007387 */ /* 0x000fe80000100a00 */
[----:B------:R-:W2:Y:S01]  /*143830*/  LDL.LU R19, [R1+0x740] ;  /* 0x0007400001137983 */ /* 0x000ea20000300800 */
[----:B------:R-:W-:Y:S01]  /*143840*/  PRMT R49, R22, 0x4210, R7 ;  /* 0x0000421016317816 */ /* 0x000fe20000000007 */
[----:B------:R-:W-:-:S04]  /*143850*/  NOP ;  /* 0x0000000000007918 */ /* 0x000fc80000000000 */
[----:B------:R0:W-:Y:S04]  /*143860*/  STSM.16.M88.4 [R46], R48 ;  /* 0x000000302e007844 */ /* 0x0001e80000000200 */
[----:B------:R-:W2:Y:S04]  /*143870*/  LDL.LU R21, [R1+0x73c] ;  /* 0x00073c0001157983 */ /* 0x000ea80000300800 */
[----:B------:R-:W2:Y:S01]  /*143880*/  LDL.LU R22, [R1+0x744] ;  /* 0x0007440001167983 */ /* 0x000ea20000300800 */
[----:B------:R-:W-:-:S03]  /*143890*/  LOP3.LUT R4, R24, 0xffff, RZ, 0xc0, !PT ;  /* 0x0000ffff18047812 */ /* 0x000fc600078ec0ff */
[----:B------:R-:W2:Y:S01]  /*1438a0*/  LDL.LU R24, [R1+0x69c] ;  /* 0x00069c0001187983 */ /* 0x000ea20000300800 */
[----:B------:R-:W-:Y:S02]  /*1438b0*/  LOP3.LUT R3, R11, 0xffff, RZ, 0xc0, !PT ;  /* 0x0000ffff0b037812 */ /* 0x000fe400078ec0ff */
[----:B------:R-:W-:Y:S02]  /*1438c0*/  LOP3.LUT R2, R12, 0xffff, RZ, 0xc0, !PT ;  /* 0x0000ffff0c027812 */ /* 0x000fe400078ec0ff */
[----:B------:R-:W-:Y:S02]  /*1438d0*/  LOP3.LUT R0, R13, 0xffff, RZ, 0xc0, !PT ;  /* 0x0000ffff0d007812 */ /* 0x000fe400078ec0ff */
[----:B0-----:R-:W-:Y:S02]  /*1438e0*/  PRMT R48, R14, 0x4210, R4 ;  /* 0x000042100e307816 */ /* 0x001fe40000000004 */
[----:B------:R-:W-:Y:S01]  /*1438f0*/  PRMT R49, R15, 0x4210, R3 ;  /* 0x000042100f317816 */ /* 0x000fe20000000003 */
[----:B------:R-:W-:Y:S01]  /*143900*/  NOP ;  /* 0x0000000000007918 */ /* 0x000fe20000000000 */
[----:B------:R-:W0:Y:S01]  /*143910*/  LDS.128 R12, [R46] ;  /* 0x000000002e0c7984 */ /* 0x000e220000000c00 */
[----:B------:R-:W-:-:S02]  /*143920*/  PRMT R50, R16, 0x4210, R2 ;  /* 0x0000421010327816 */ /* 0x000fc40000000002 */
[----:B------:R-:W-:Y:S01]  /*143930*/  PRMT R51, R17, 0x4210, R0 ;  /* 0x0000421011337816 */ /* 0x000fe20000000000 */
[----:B------:R-:W-:-:S04]  /*143940*/  NOP ;  /* 0x0000000000007918 */ /* 0x000fc80000000000 */
[----:B------:R4:W-:Y:S02]  /*143950*/  STSM.16.M88.4 [R46], R48 ;  /* 0x000000302e007844 */ /* 0x0009e40000000200 */
[----:B----4-:R-:W-:Y:S02]  /*143960*/  PRMT R48, R40, 0x5210, R8 ;  /* 0x0000521028307816 */ /* 0x010fe40000000008 */
[----:B------:R-:W-:Y:S01]  /*143970*/  PRMT R50, R20, 0x5210, R6 ;  /* 0x0000521014327816 */ /* 0x000fe20000000006 */
[----:B0-----:R-:W-:Y:S04]  /*143980*/  STL.64 [R1+0x330], R12 ;  /* 0x0003300c01007387 */ /* 0x001fe80000100a00 */
[----:B------:R0:W-:Y:S04]  /*143990*/  STL.64 [R1+0x338], R14 ;  /* 0x0003380e01007387 */ /* 0x0001e80000100a00 */
[----:B------:R-:W4:Y:S04]  /*1439a0*/  LDL.LU R9, [R1+0x5adc] ;  /* 0x005adc0001097983 */ /* 0x000f280000300800 */
[----:B------:R-:W4:Y:S04]  /*1439b0*/  LDL.LU R10, [R1+0x5ad4] ;  /* 0x005ad400010a7983 */ /* 0x000f280000300800 */
[----:B0-----:R-:W4:Y:S04]  /*1439c0*/  LDL.LU R15, [R1+0x5a9c] ;  /* 0x005a9c00010f7983 */ /* 0x001f280000300800 */
[----:B------:R-:W4:Y:S04]  /*1439d0*/  LDL.LU R16, [R1+0x5a98] ;  /* 0x005a980001107983 */ /* 0x000f280000300800 */
[----:B------:R-:W4:Y:S04]  /*1439e0*/  LDL.LU R40, [R1+0x1d64] ;  /* 0x001d640001287983 */ /* 0x000f280000300800 */
[----:B------:R-:W4:Y:S04]  /*1439f0*/  LDL.LU R20, [R1+0x1d4c] ;  /* 0x001d4c0001147983 */ /* 0x000f280000300800 */
[----:B------:R-:W4:Y:S01]  /*143a00*/  LDL.LU R17, [R1+0x1d40] ;  /* 0x001d400001117983 */ /* 0x000f220000300800 */
[----:B------:R-:W-:Y:S01]  /*143a10*/  IMAD.MOV.U32 R25, RZ, RZ, R28 ;  /* 0x000000ffff197224 */ /* 0x000fe200078e001c */
[----:B------:R-:W-:-:S02]  /*143a20*/  NOP ;  /* 0x0000000000007918 */ /* 0x000fc40000000000 */
[----:B------:R-:W0:Y:S01]  /*143a30*/  LDS.128 R28, [R46] ;  /* 0x000000002e1c7984 */ /* 0x000e220000000c00 */
[----:B------:R-:W-:Y:S02]  /*143a40*/  PRMT R49, R18, 0x5210, R7 ;  /* 0x0000521012317816 */ /* 0x000fe40000000007 */
[----:B---3--:R-:W-:Y:S01]  /*143a50*/  PRMT R51, R23, 0x5210, R5 ;  /* 0x0000521017337816 */ /* 0x008fe20000000005 */
[----:B------:R-:W-:Y:S01]  /*143a60*/  NOP ;  /* 0x0000000000007918 */ /* 0x000fe20000000000 */
[----:B------:R-:W3:Y:S04]  /*143a70*/  LDL.LU R23, [R1+0x1d28] ;  /* 0x001d280001177983 */ /* 0x000ee80000300800 */
[----:B0-----:R-:W-:Y:S04]  /*143a80*/  STL.64 [R1+0x320], R28 ;  /* 0x0003201c01007387 */ /* 0x001fe80000100a00 */
[----:B------:R-:W-:Y:S04]  /*143a90*/  STL.64 [R1+0x328], R30 ;  /* 0x0003281e01007387 */ /* 0x000fe80000100a00 */
[----:B------:R2:W-:Y:S04]  /*143aa0*/  STSM.16.M88.4 [R46], R48 ;  /* 0x000000302e007844 */ /* 0x0005e80000000200 */
[----:B------:R-:W3:Y:S01]  /*143ab0*/  LDL.LU R18, [R1+0x1e48] ;  /* 0x001e480001127983 */ /* 0x000ee20000300800 */
[----:B--2---:R-:W-:Y:S01]  /*143ac0*/  PRMT R48, R19, 0x5210, R4 ;  /* 0x0000521013307816 */ /* 0x004fe20000000004 */
[----:B------:R-:W-:-:S02]  /*143ad0*/  NOP ;  /* 0x0000000000007918 */ /* 0x000fc40000000000 */
[----:B------:R-:W2:Y:S04]  /*143ae0*/  LDL.LU R19, [R1+0x1e44] ;  /* 0x001e440001137983 */ /* 0x000ea80000300800 */
[----:B------:R-:W0:Y:S01]  /*143af0*/  LDS.128 R4, [R46] ;  /* 0x000000002e047984 */ /* 0x000e220000000c00 */
[----:B------:R-:W-:-:S03]  /*143b00*/  PRMT R49, R21, 0x5210, R3 ;  /* 0x0000521015317816 */ /* 0x000fc60000000003 */
[----:B------:R-:W2:Y:S01]  /*143b10*/  LDL.LU R21, [R1+0x1dfc] ;  /* 0x001dfc0001157983 */ /* 0x000ea20000300800 */
[----:B------:R-:W-:Y:S02]  /*143b20*/  PRMT R50, R22, 0x5210, R2 ;  /* 0x0000521016327816 */ /* 0x000fe40000000002 */
[----:B------:R-:W-:Y:S01]  /*143b30*/  PRMT R51, R24, 0x5210, R0 ;  /* 0x0000521018337816 */ /* 0x000fe20000000000 */
[----:B------:R-:W-:Y:S01]  /*143b40*/  NOP ;  /* 0x0000000000007918 */ /* 0x000fe20000000000 */
[----:B0-----:R-:W-:Y:S04]  /*143b50*/  STL [R1+0x310], R4 ;  /* 0x0003100401007387 */ /* 0x001fe80000100800 */
[----:B------:R0:W-:Y:S04]  /*143b60*/  STL.64 [R1+0x318], R6 ;  /* 0x0003180601007387 */ /* 0x0001e80000100a00 */
[----:B------:R-:W2:Y:S01]  /*143b70*/  LDL.LU R11, [R1+0x1df8] ;  /* 0x001df800010b7983 */ /* 0x000ea20000300800 */
[----:B------:R-:W-:-:S03]  /*143b80*/  IMAD.MOV.U32 R24, RZ, RZ, R5 ;  /* 0x000000ffff187224 */ /* 0x000fc600078e0005 */
[----:B------:R-:W2:Y:S04]  /*143b90*/  LDL.LU R12, [R1+0x1d9c] ;  /* 0x001d9c00010c7983 */ /* 0x000ea80000300800 */
[----:B------:R-:W2:Y:S04]  /*143ba0*/  LDL.LU R13, [R1+0x1d78] ;  /* 0x001d7800010d7983 */ /* 0x000ea80000300800 */
[----:B------:R-:W2:Y:S04]  /*143bb0*/  LDL.LU R14, [R1+0x1d8c] ;  /* 0x001d8c00010e7983 */ /* 0x000ea80000300800 */
[----:B------:R-:W2:Y:S04]  /*143bc0*/  LDL.LU R22, [R1+0x1d60] ;  /* 0x001d600001167983 */ /* 0x000ea80000300800 */
[----:B------:R-:W-:Y:S04]  /*143bd0*/  STL [R1+0x5c50], R24 ;  /* 0x005c501801007387 */ /* 0x000fe80000100800 */
[----:B------:R1:W-:Y:S01]  /*143be0*/  STSM.16.M88.4 [R46], R48 ;  /* 0x000000302e007844 */ /* 0x0003e20000000200 */
[----:B------:R-:W-:-:S03]  /*143bf0*/  NOP ;  /* 0x0000000000007918 */ /* 0x000fc60000000000 */
[----:B------:R-:W1:Y:S01]  /*143c00*/  LDS.128 R28, [R46] ;  /* 0x000000002e1c7984 */ /* 0x000e620000000c00 */
[----:B----4-:R-:W-:Y:S02]  /*143c10*/  LOP3.LUT R8, R9, 0xffff, RZ, 0xc0, !PT ;  /* 0x0000ffff09087812 */ /* 0x010fe400078ec0ff */
[----:B0-----:R-:W-:Y:S02]  /*143c20*/  LOP3.LUT R7, R10, 0xffff, RZ, 0xc0, !PT ;  /* 0x0000ffff0a077812 */ /* 0x001fe400078ec0ff */
[----:B------:R-:W-:Y:S02]  /*143c30*/  LOP3.LUT R6, R15, 0xffff, RZ, 0xc0, !PT ;  /* 0x0000ffff0f067812 */ /* 0x000fe400078ec0ff */
[----:B------:R-:W4:Y:S01]  /*143c40*/  LDL.LU R15, [R1+0x75c] ;  /* 0x00075c00010f7983 */ /* 0x000f220000300800 */
[----:B------:R-:W-:-:S03]  /*143c50*/  LOP3.LUT R5, R16, 0xffff, RZ, 0xc0, !PT ;  /* 0x0000ffff10057812 */ /* 0x000fc600078ec0ff */
[----:B------:R-:W4:Y:S01]  /*143c60*/  LDL.LU R16, [R1+0x758] ;  /* 0x0007580001107983 */ /* 0x000f220000300800 */
[----:B-1----:R-:W-:-:S03]  /*143c70*/  PRMT R48, R40, 0x4210, R8 ;  /* 0x0000421028307816 */ /* 0x002fc60000000008 */
[----:B------:R-:W4:Y:S01]  /*143c80*/  LDL.LU R40, [R1+0x760] ;  /* 0x0007600001287983 */ /* 0x000f220000300800 */
[----:B------:R-:W-:-:S03]  /*143c90*/  PRMT R49, R20, 0x4210, R7 ;  /* 0x0000421014317816 */ /* 0x000fc60000000007 */
[----:B------:R-:W4:Y:S01]  /*143ca0*/  LDL.LU R20, [R1+0x6ac] ;  /* 0x0006ac0001147983 */ /* 0x000f220000300800 */
[----:B------:R-:W-:Y:S01]  /*143cb0*/  IMAD.MOV.U32 R24, RZ, RZ, R28 ;  /* 0x000000ffff187224 */ /* 0x000fe200078e001c */
[----:B------:R-:W-:Y:S02]  /*143cc0*/  PRMT R50, R17, 0x4210, R6 ;  /* 0x0000421011327816 */ /* 0x000fe40000000006 */
[----:B------:R-:W-:Y:S04]  /*143cd0*/  STL [R1+0x304], R29 ;  /* 0x0003041d01007387 */ /* 0x000fe80000100800 */
[----:B------:R-:W-:Y:S04]  /*143ce0*/  STL [R1+0x308], R30 ;  /* 0x0003081e01007387 */ /* 0x000fe80000100800 */
[----:B------:R-:W-:Y:S01]  /*143cf0*/  STL.64 [R1+0x5c80], R24 ;  /* 0x005c801801007387 */ /* 0x000fe20000100a00 */
[----:B------:R-:W-:-:S03]  /*143d00*/  NOP ;  /* 0x0000000000007918 */ /* 0x000fc60000000000 */
[----:B------:R-:W4:Y:S01]  /*143d10*/  LDL.LU R17, [R1+0x770] ;  /* 0x0007700001117983 */ /* 0x000f220000300800 */
[----:B---3--:R-:W-:-:S03]  /*143d20*/  LOP3.LUT R4, R18, 0xffff, RZ, 0xc0, !PT ;  /* 0x0000ffff12047812 */ /* 0x008fc600078ec0ff */
[----:B------:R-:W3:Y:S01]  /*143d30*/  LDL.LU R18, [R1+0x76c] ;  /* 0x00076c0001127983 */ /* 0x000ee20000300800 */
[----:B--2---:R-:W-:-:S03]  /*143d40*/  LOP3.LUT R3, R19, 0xffff, RZ, 0xc0, !PT ;  /* 0x0000ffff13037812 */ /* 0x004fc600078ec0ff */
[----:B------:R-:W2:Y:S01]  /*143d50*/  LDL.LU R19, [R1+0x768] ;  /* 0x0007680001137983 */ /* 0x000ea20000300800 */
[----:B------:R-:W-:-:S05]  /*143d60*/  PRMT R51, R23, 0x4210, R5 ;  /* 0x0000421017337816 */ /* 0x000fca0000000005 */
[----:B------:R0:W-:Y:S01]  /*143d70*/  STSM.16.M88.4 [R46], R48 ;  /* 0x000000302e007844 */ /* 0x0001e20000000200 */
[----:B------:R-:W-:-:S03]  /*143d80*/  NOP ;  /* 0x0000000000007918 */ /* 0x000fc60000000000 */
[----:B------:R-:W1:Y:S01]  /*143d90*/  LDS.128 R24, [R46] ;  /* 0x000000002e187984 */ /* 0x000e620000000c00 */
[----:B------:R-:W-:-:S03]  /*143da0*/  LOP3.LUT R2, R21, 0xffff, RZ, 0xc0, !PT ;  /* 0x0000ffff15027812 */ /* 0x000fc600078ec0ff */
[----:B------:R-:W2:Y:S01]  /*143db0*/  LDL.LU R21, [R1+0x6bc] ;  /* 0x0006bc0001157983 */ /* 0x000ea20000300800 */
[----:B------:R-:W-:Y:S02]  /*143dc0*/  LOP3.LUT R0, R11, 0xffff, RZ, 0xc0, !PT ;  /* 0x0000ffff0b007812 */ /* 0x000fe400078ec0ff */
[----:B0-----:R-:W-:Y:S02]  /*143dd0*/  PRMT R48, R12, 0x4210, R4 ;  /* 0x000042100c307816 */ /* 0x001fe40000000004 */
[----:B------:R-:W-:Y:S02]  /*143de0*/  PRMT R49, R13, 0x4210, R3 ;  /* 0x000042100d317816 */ /* 0x000fe40000000003 */
[----:B------:R-:W-:Y:S02]  /*143df0*/  PRMT R50, R14, 0x4210, R2 ;  /* 0x000042100e327816 */ /* 0x000fe40000000002 */
[----:B------:R-:W-:Y:S01]  /*143e00*/  PRMT R51, R22, 0x4210, R0 ;  /* 0x0000421016337816 */ /* 0x000fe20000000000 */
[----:B-1----:R-:W-:Y:S01]  /*143e10*/  IMAD.MOV.U32 R22, RZ, RZ, R25 ;  /* 0x000000ffff167224 */ /* 0x002fe200078e0019 */
[----:B------:R-:W-:Y:S01]  /*143e20*/  STL [R1+0x2f0], R24 ;  /* 0x0002f01801007387 */ /* 0x000fe20000100800 */
[----:B------:R-:W-:-:S03]  /*143e30*/  NOP ;  /* 0x0000000000007918 */ /* 0x000fc60000000000 */
[----:B------:R-:W-:Y:S04]  /*143e40*/  STL.64 [R1+0x2f8], R26 ;  /* 0x0002f81a01007387 */ /* 0x000fe80000100a00 */
[----:B------:R4:W-:Y:S01]  /*143e50*/  STSM.16.M88.4 [R46], R48 ;  /* 0x000000302e007844 */ /* 0x0009e20000000200 */
[----:B------:R-:W-:-:S03]  /*143e60*/  NOP ;  /* 0x0000000000007918 */ /* 0x000fc60000000000 */
[----:B------:R-:W-:Y:S04]  /*143e70*/  STL [R1+0x5c44], R22 ;  /* 0x005c441601007387 */ /* 0x000fe80000100800 */
[----:B------:R-:W0:Y:S01]  /*143e80*/  LDS.128 R24, [R46] ;  /* 0x000000002e187984 */ /* 0x000e220000000c00 */
[----:B----4-:R-:W-:-:S03]  /*143e90*/  PRMT R48, R15, 0x5210, R8 ;  /* 0x000052100f307816 */ /* 0x010fc60000000008 */
[----:B------:R-:W4:Y:S04]  /*143ea0*/  LDL.LU R8, [R1+0x5aec] ;  /* 0x005aec0001087983 */ /* 0x000f280000300800 */
[----:B------:R-:W4:Y:S01]  /*143eb0*/  LDL.LU R12, [R1+0x5ae4] ;  /* 0x005ae400010c7983 */ /* 0x000f220000300800 */
[----:B------:R-:W-:-:S03]  /*143ec0*/  PRMT R50, R40, 0x5210, R6 ;  /* 0x0000521028327816 */ /* 0x000fc60000000006 */
[----:B------:R-:W4:Y:S04]  /*143ed0*/  LDL.LU R13, [R1+0x5aac] ;  /* 0x005aac00010d7983 */ /* 0x000f280000300800 */
[----:B------:R-:W4:Y:S01]  /*143ee0*/  LDL.LU R40, [R1+0x5aa8] ;  /* 0x005aa80001287983 */ /* 0x000f220000300800 */
[----:B------:R-:W-:-:S03]  /*143ef0*/  PRMT R51, R20, 0x5210, R5 ;  /* 0x0000521014337816 */ /* 0x000fc60000000005 */
[----:B------:R-:W4:Y:S01]  /*143f00*/  LDL.LU R20, [R1+0x1de8] ;  /* 0x001de80001147983 */ /* 0x000f220000300800 */
[----:B------:R-:W-:Y:S01]  /*143f10*/  PRMT R49, R16, 0x5210, R7 ;  /* 0x0000521010317816 */ /* 0x000fe20000000007 */
[----:B------:R-:W-:Y:S02]  /*143f20*/  NOP ;  /* 0x0000000000007918 */ /* 0x000fe40000000000 */
[----:B------:R-:W4:Y:S04]  /*143f30*/  LDL.LU R14, [R1+0x1dd0] ;  /* 0x001dd000010e7983 */ /* 0x000f280000300800 */
[----:B------:R-:W4:Y:S04]  /*143f40*/  LDL.LU R15, [R1+0x1dcc] ;  /* 0x001dcc00010f7983 */ /* 0x000f280000300800 */
[----:B0-----:R-:W-:Y:S04]  /*143f50*/  STL.64 [R1+0x2e0], R24 ;  /* 0x0002e01801007387 */ /* 0x001fe80000100a00 */
[----:B------:R-:W-:Y:S04]  /*143f60*/  STL.64 [R1+0x2e8], R26 ;  /* 0x0002e81a01007387 */ /* 0x000fe80000100a00 */
[----:B------:R0:W-:Y:S04]  /*143f70*/  STSM.16.M88.4 [R46], R48 ;  /* 0x000000302e007844 */ /* 0x0001e80000000200 */
[----:B------:R-:W4:Y:S01]  /*143f80*/  LDL.LU R16, [R1+0x1db8] ;  /* 0x001db80001107983 */ /* 0x000f220000300800 */
[----:B0-----:R-:W-:Y:S01]  /*143f90*/  PRMT R48, R17, 0x5210, R4 ;  /* 0x0000521011307816 */ /* 0x001fe20000000004 */
[----:B------:R-:W-:-:S02]  /*143fa0*/  NOP ;  /* 0x0000000000007918 */ /* 0x000fc40000000000 */
[----:B------:R-:W4:Y:S04]  /*143fb0*/  LDL.LU R17, [R1+0x1e60] ;  /* 0x001e600001117983 */ /* 0x000f280000300800 */
[----:B------:R-:W0:Y:S04]  /*143fc0*/  LDS.128 R4, [R46] ;  /* 0x000000002e047984 */ /* 0x000e280000000c00 */
[----:B0-----:R0:W-:Y:S04]  /*143fd0*/  STL [R1+0x2d4], R5 ;  /* 0x0002d40501007387 */ /* 0x0011e80000100800 */
[----:B------:R-:W-:Y:S01]  /*143fe0*/  STL [R1+0x2d8], R6 ;  /* 0x0002d80601007387 */ /* 0x000fe20000100800 */
[----:B---3--:R-:W-:-:S03]  /*143ff0*/  PRMT R49, R18, 0x5210, R3 ;  /* 0x0000521012317816 */ /* 0x008fc60000000003 */
[----:B------:R-:W3:Y:S01]  /*144000*/  LDL.LU R3, [R1+0x1e58] ;  /* 0x001e580001037983 */ /* 0x000ee20000300800 */
[----:B--2---:R-:W-:-:S03]  /*144010*/  PRMT R50, R19, 0x5210, R2 ;  /* 0x0000521013327816 */ /* 0x004fc60000000002 */
[----:B------:R-:W2:Y:S04]  /*144020*/  LDL.LU R2, [R1+0x1e10] ;  /* 0x001e100001027983 */ /* 0x000ea80000300800 */
[----:B------:R-:W2:Y:S04]  /*144030*/  LDL.LU R9, [R1+0x1e0c] ;  /* 0x001e0c0001097983 */ /* 0x000ea80000300800 */
[----:B------:R-:W3:Y:S01]  /*144040*/  LDL.LU R18, [R1+0x1e28] ;  /* 0x001e280001127983 */ /* 0x000ee20000300800 */
[----:B------:R-:W-:Y:S02]  /*144050*/  IMAD.MOV.U32 R23, RZ, RZ, R31 ;  /* 0x000000ffff177224 */ /* 0x000fe400078e001f */
[----:B------:R-:W-:Y:S01]  /*144060*/  IMAD.MOV.U32 R22, RZ, RZ, R4 ;  /* 0x000000ffff167224 */ /* 0x000fe200078e0004 */
[----:B------:R-:W2:Y:S01]  /*144070*/  LDL.LU R10, [R1+0x1e08] ;  /* 0x001e0800010a7983 */ /* 0x000ea20000300800 */
[----:B------:R-:W-:Y:S01]  /*144080*/  PRMT R51, R21, 0x5210, R0 ;  /* 0x0000521015337816 */ /* 0x000fe20000000000 */
[----:B------:R-:W-:-:S02]  /*144090*/  IMAD.MOV.U32 R21, RZ, RZ, R7 ;  /* 0x000000ffff157224 */ /* 0x000fc400078e0007 */
[----:B------:R-:W2:Y:S01]  /*1440a0*/  LDL.LU R11, [R1+0x1e14] ;  /* 0x001e1400010b7983 */ /* 0x000ea20000300800 */
[----:B------:R-:W-:-:S03]  /*1440b0*/  NOP ;  /* 0x0000000000007918 */ /* 0x000fc60000000000 */
[----:B------:R-:W2:Y:S04]  /*1440c0*/  LDL.LU R19, [R1+0x1dec] ;  /* 0x001dec0001137983 */ /* 0x000ea80000300800 */
[----:B------:R-:W-:Y:S04]  /*1440d0*/  STL.64 [R1+0x5c58], R22 ;  /* 0x005c581601007387 */ /* 0x000fe80000100a00 */
[----:B------:R-:W-:Y:S04]  /*1440e0*/  STL [R1+0x5c34], R21 ;  /* 0x005c341501007387 */ /* 0x000fe80000100800 */
[----:B------:R1:W-:Y:S01]  /*1440f0*/  STSM.16.M88.4 [R46], R48 ;  /* 0x000000302e007844 */ /* 0x0003e20000000200 */
[----:B------:R-:W-:-:S03]  /*144100*/  NOP ;  /* 0x0000000000007918 */ /* 0x000fc60000000000 */
[----:B------:R-:W1:Y:S01]  /*144110*/  LDS.128 R24, [R46] ;  /* 0x000000002e187984 */ /* 0x000e620000000c00 */
[----:B----4-:R-:W-:Y:S02]  /*144120*/  LOP3.LUT R8, R8, 0xffff, RZ, 0xc0, !PT ;  /* 0x0000ffff08087812 */ /* 0x010fe400078ec0ff */
[----:B------:R-:W-:Y:S02]  /*144130*/  LOP3.LUT R7, R12, 0xffff, RZ, 0xc0, !PT ;  /* 0x0000ffff0c077812 */ /* 0x000fe400078ec0ff */
[----:B------:R-:W4:Y:S01]  /*144140*/  LDL.LU R12, [R1+0x784] ;  /* 0x00078400010c7983 */ /* 0x000f220000300800 */
[----:B0-----:R-:W-:-:S03]  /*144150*/  LOP3.LUT R5, R40, 0xffff, RZ, 0xc0, !PT ;  /* 0x0000ffff28057812 */ /* 0x001fc600078ec0ff */
[----:B------:R-:W4:Y:S01]  /*144160*/  LDL.LU R40, [R1+0x780] ;  /* 0x0007800001287983 */ /* 0x000f220000300800 */
[----:B-1----:R-:W-:-:S03]  /*144170*/  PRMT R48, R20, 0x4210, R8 ;  /* 0x0000421014307816 */ /* 0x002fc60000000008 */
[----:B------:R-:W4:Y:S01]  /*144180*/  LDL.LU R20, [R1+0x788] ;  /* 0x0007880001147983 */ /* 0x000f220000300800 */
[----:B------:R-:W-:-:S03]  /*144190*/  LOP3.LUT R6, R13, 0xffff, RZ, 0xc0, !PT ;  /* 0x0000ffff0d067812 */ /* 0x000fc600078ec0ff */
[----:B------:R-:W4:Y:S01]  /*1441a0*/  LDL.LU R13, [R1+0x6cc] ;  /* 0x0006cc00010d7983 */ /* 0x000f220000300800 */
[----:B------:R-:W-:-:S03]  /*1441b0*/  PRMT R49, R14, 0x4210, R7 ;  /* 0x000042100e317816 */ /* 0x000fc60000000007 */
[----:B------:R-:W-:Y:S01]  /*1441c0*/  STL.64 [R1+0x2c0], R24 ;  /* 0x0002c01801007387 */ /* 0x000fe20000100a00 */
[----:B------:R-:W-:-:S03]  /*1441d0*/  PRMT R50, R15, 0x4210, R6 ;  /* 0x000042100f327816 */ /* 0x000fc60000000006 */
[----:B------:R-:W-:Y:S04]  /*1441e0*/  STL [R1+0x2cc], R27 ;  /* 0x0002cc1b01007387 */ /* 0x000fe80000100800 */
[----:B------:R-:W4:Y:S04]  /*1441f0*/  LDL.LU R14, [R1+0x7a4] ;  /* 0x0007a400010e7983 */ /* 0x000f280000300800 */
[----:B------:R-:W4:Y:S01]  /*144200*/  LDL.LU R15, [R1+0x7a0] ;  /* 0x0007a000010f7983 */ /* 0x000f220000300800 */
[----:B------:R-:W-:Y:S01]  /*144210*/  PRMT R51, R16, 0x4210, R5 ;  /* 0x0000421010337816 */ /* 0x000fe20000000005 */
[----:B------:R-:W-:-:S02]  /*144220*/  NOP ;  /* 0x0000000000007918 */ /* 0x000fc40000000000 */
[----:B------:R-:W4:Y:S01]  /*144230*/  LDL.LU R16, [R1+0x79c] ;  /* 0x00079c0001107983 */ /* 0x000f220000300800 */
[----:B------:R-:W-:-:S03]  /*144240*/  LOP3.LUT R4, R17, 0xffff, RZ, 0xc0, !PT ;  /* 0x0000ffff11047812 */ /* 0x000fc600078ec0ff */
[----:B------:R-:W4:Y:S04]  /*144250*/  LDL.LU R17, [R1+0x6dc] ;  /* 0x0006dc0001117983 */ /* 0x000f280000300800 */
[----:B------:R3:W-:Y:S01]  /*144260*/  STSM.16.M88.4 [R46], R48 ;  /* 0x000000302e007844 */ /* 0x0007e20000000200 */
[----:B------:R-:W-:Y:S01]  /*144270*/  IMAD.MOV.U32 R21, RZ, RZ, R26 ;  /* 0x000000ffff157224 */ /* 0x000fe200078e001a */
[----:B------:R-:W-:Y:S02]  /*144280*/  NOP ;  /* 0x0000000000007918 */ /* 0x000fe40000000000 */
[----:B------:R-:W0:Y:S01]  /*144290*/  LDS.128 R24, [R46] ;  /* 0x000000002e187984 */ /* 0x000e220000000c00 */
[----:B---3--:R-:W-:-:S03]  /*1442a0*/  PRMT R48, R18, 0x4210, R4 ;  /* 0x0000421012307816 */ /* 0x008fc60000000004 */
[----:B------:R-:W3:Y:S01]  /*1442b0*/  LDL.LU R18, [R1+0x5abc] ;  /* 0x005abc0001127983 */ /* 0x000ee20000300800 */
[----:B------:R-:W-:Y:S02]  /*1442c0*/  LOP3.LUT R3, R3, 0xffff, RZ, 0xc0, !PT ;  /* 0x0000ffff03037812 */ /* 0x000fe400078ec0ff */
[----:B--2---:R-:W-:Y:S02]  /*1442d0*/  LOP3.LUT R2, R2, 0xffff, RZ, 0xc0, !PT ;  /* 0x0000ffff02027812 */ /* 0x004fe400078ec0ff */
[----:B------:R-:W-:Y:S02]  /*1442e0*/  LOP3.LUT R0, R9, 0xffff, RZ, 0xc0, !PT ;  /* 0x0000ffff09007812 */ /* 0x000fe400078ec0ff */
[----:B------:R-:W-:Y:S02]  /*1442f0*/  PRMT R49, R10, 0x4210, R3 ;  /* 0x000042100a317816 */ /* 0x000fe40000000003 */
[----:B------:R-:W-:Y:S01]  /*144300*/  PRMT R50, R11, 0x4210, R2 ;  /* 0x000042100b327816 */ /* 0x000fe20000000002 */
[----:B0-----:R-:W-:Y:S01]  /*144310*/  STL.64 [R1+0x2b0], R24 ;  /* 0x0002b01801007387 */ /* 0x001fe20000100a00 */
[----:B------:R-:W-:Y:S01]  /*144320*/  PRMT R51, R19, 0x4210, R0 ;  /* 0x0000421013337816 */ /* 0x000fe20000000000 */
[----:B------:R-:W-:Y:S01]  /*144330*/  IMAD.MOV.U32 R19, RZ, RZ, R27 ;  /* 0x000000ffff137224 */ /* 0x000fe200078e001b */
[----:B------:R-:W-:Y:S01]  /*144340*/  NOP ;  /* 0x0000000000007918 */ /* 0x000fe20000000000 */
[----:B------:R-:W-:Y:S04]  /*144350*/  STL [R1+0x2b8], R26 ;  /* 0x0002b81a01007387 */ /* 0x000fe80000100800 */
[----:B------:R4:W-:Y:S04]  /*144360*/  STSM.16.M88.4 [R46], R48 ;  /* 0x000000302e007844 */ /* 0x0009e80000000200 */
[----:B------:R-:W-:Y:S01]  /*144370*/  STL [R1+0x5c1c], R19 ;  /* 0x005c1c1301007387 */ /* 0x000fe20000100800 */
[----:B----4-:R-:W-:Y:S01]  /*144380*/  PRMT R48, R12, 0x5210, R8 ;  /* 0x000052100c307816 */ /* 0x010fe20000000008 */
[----:B------:R-:W-:-:S02]  /*144390*/  NOP ;  /* 0x0000000000007918 */ /* 0x000fc40000000000 */
[----:B------:R-:W0:Y:S01]  /*1443a0*/  LDS.128 R8, [R46] ;  /* 0x000000002e087984 */ /* 0x000e220000000c00 */
[----:B------:R-:W-:-:S03]  /*1443b0*/  PRMT R49, R40, 0x5210, R7 ;  /* 0x0000521028317816 */ /* 0x000fc60000000007 */
[----:B------:R-:W2:Y:S01]  /*1443c0*/  LDL.LU R40, [R1+0x1e18] ;  /* 0x001e180001287983 */ /* 0x000ea20000300800 */
[----:B------:R-:W-:-:S03]  /*1443d0*/  PRMT R50, R20, 0x5210, R6 ;  /* 0x0000521014327816 */ /* 0x000fc60000000006 */
[----:B------:R-:W4:Y:S04]  /*1443e0*/  LDL.LU R36, [R1+0xd0] ;  /* 0x0000d00001247983 */ /* 0x000f280000300800 */
[----:B------:R-:W4:Y:S04]  /*1443f0*/  LDL.LU R37, [R1+0xd4] ;  /* 0x0000d40001257983 */ /* 0x000f280000300800 */
[----:B------:R-:W4:Y:S04]  /*144400*/  LDL.LU R38, [R1+0xd8] ;  /* 0x0000d80001267983 */ /* 0x000f280000300800 */
[----:B------:R-:W4:Y:S01]  /*144410*/  LDL.LU R20, [R1+0x1828] ;  /* 0x0018280001147983 */ /* 0x000f220000300800 */
[----:B------:R-:W-:Y:S01]  /*144420*/  PRMT R51, R13, 0x5210, R5 ;  /* 0x000052100d337816 */ /* 0x000fe20000000005 */
[----:B------:R-:W-:-:S04]  /*144430*/  NOP ;  /* 0x0000000000007918 */ /* 0x000fc80000000000 */
[----:B------:R1:W-:Y:S04]  /*144440*/  STSM.16.M88.4 [R46], R48 ;  /* 0x000000302e007844 */ /* 0x0003e80000000200 */
[----:B0-----:R-:W-:Y:S04]  /*144450*/  STL.64 [R1+0x2a0], R8 ;  /* 0x0002a00801007387 */ /* 0x001fe80000100a00 */
[----:B------:R-:W-:Y:S04]  /*144460*/  STL.64 [R1+0x2a8], R10 ;  /* 0x0002a80a01007387 */ /* 0x000fe80000100a00 */
[----:B------:R-:W4:Y:S04]  /*144470*/  LDL.LU R52, [R1+0xe0] ;  /* 0x0000e00001347983 */ /* 0x000f280000300800 */
[----:B------:R-:W4:Y:S01]  /*144480*/  LDL.LU R53, [R1+0xe4] ;  /* 0x0000e40001357983 */ /* 0x000f220000300800 */
[----:B-1----:R-:W-:-:S03]  /*144490*/  PRMT R51, R17, 0x5210, R0 ;  /* 0x0000521011337816 */ /* 0x002fc60000000000 */
[----:B------:R-:W4:Y:S04]  /*1444a0*/  LDL.LU R54, [R1+0xe8] ;  /* 0x0000e80001367983 */ /* 0x000f280000300800 */
[----:B------:R-:W4:Y:S01]  /*1444b0*/  LDL.LU R17, [R1+0x1e5c] ;  /* 0x001e5c0001117983 */ /* 0x000f220000300800 */
[----:B------:R-:W-:Y:S01]  /*1444c0*/  PRMT R48, R14, 0x5210, R4 ;  /* 0x000052100e307816 */ /* 0x000fe20000000004 */
[----:B------:R-:W-:Y:S02]  /*1444d0*/  NOP ;  /* 0x0000000000007918 */ /* 0x000fe40000000000 */
[----:B------:R-:W4:Y:S04]  /*1444e0*/  LDL.LU R56, [R1+0x10] ;  /* 0x0000100001387983 */ /* 0x000f280000300800 */
[----:B------:R-:W0:Y:S04]  /*1444f0*/  LDS.128 R4, [R46] ;  /* 0x000000002e047984 */ /* 0x000e280000000c00 */
[----:B------:R-:W4:Y:S04]  /*144500*/  LDL.LU R57, [R1+0x14] ;  /* 0x0000140001397983 */ /* 0x000f280000300800 */
[----:B------:R-:W4:Y:S01]  /*144510*/  LDL.LU R58, [R1+0x18] ;  /* 0x00001800013a7983 */ /* 0x000f220000300800 */
[----:B------:R-:W-:-:S02]  /*144520*/  PRMT R50, R16, 0x5210, R2 ;  /* 0x0000521010327816 */ /* 0x000fc40000000002 */
[----:B------:R-:W-:Y:S01]  /*144530*/  PRMT R49, R15, 0x5210, R3 ;  /* 0x000052100f317816 */ /* 0x000fe20000000003 */
[----:B------:R-:W-:Y:S01]  /*144540*/  NOP ;  /* 0x0000000000007918 */ /* 0x000fe20000000000 */
[----:B0-----:R-:W-:Y:S01]  /*144550*/  IMAD.MOV.U32 R19, RZ, RZ, R6 ;  /* 0x000000ffff137224 */ /* 0x001fe200078e0006 */
[----:B---3--:R-:W-:Y:S02]  /*144560*/  LOP3.LUT R0, R18, 0xffff, RZ, 0xc0, !PT ;  /* 0x0000ffff12007812 */ /* 0x008fe400078ec0ff */
[----:B------:R-:W3:Y:S04]  /*144570*/  LDL.LU R18, [R1+0x720] ;  /* 0x0007200001127983 */ /* 0x000ee80000300800 */
[----:B------:R-:W-:Y:S04]  /*144580*/  STL.64 [R1+0x290], R4 ;  /* 0x0002900401007387 */ /* 0x000fe80000100a00 */
[----:B------:R-:W-:Y:S04]  /*144590*/  STL [R1+0x29c], R7 ;  /* 0x00029c0701007387 */ /* 0x000fe80000100800 */
[----:B------:R-:W3:Y:S04]  /*1445a0*/  LDL.LU R8, [R1+0x20] ;  /* 0x0000200001087983 */ /* 0x000ee80000300800 */
[----:B------:R-:W3:Y:S04]  /*1445b0*/  LDL.LU R9, [R1+0x24] ;  /* 0x0000240001097983 */ /* 0x000ee80000300800 */
[----:B------:R-:W3:Y:S04]  /*1445c0*/  LDL.LU R10, [R1+0x28] ;  /* 0x00002800010a7983 */ /* 0x000ee80000300800 */
[----:B------:R-:W-:Y:S04]  /*1445d0*/  STL [R1+0x5c24], R19 ;  /* 0x005c241301007387 */ /* 0x000fe80000100800 */
[----:B------:R-:W3:Y:S04]  /*1445e0*/  LDL.LU R14, [R1+0x724] ;  /* 0x00072400010e7983 */ /* 0x000ee80000300800 */
[----:B------:R-:W3:Y:S04]  /*1445f0*/  LDL.LU R16, [R1+0x5ac0] ;  /* 0x005ac00001107983 */ /* 0x000ee80000300800 */
[----:B------:R-:W-:Y:S01]  /*144600*/  STSM.16.M88.4 [R46], R48 ;  /* 0x000000302e007844 */ /* 0x000fe20000000200 */
[----:B------:R-:W-:-:S03]  /*144610*/  NOP ;  /* 0x0000000000007918 */ /* 0x000fc60000000000 */
[----:B------:R-:W0:Y:S02]  /*144620*/  LDS.128 R4, [R46] ;  /* 0x000000002e047984 */ /* 0x000e240000000c00 */
[----:B0-----:R-:W-:Y:S02]  /*144630*/  IMAD.MOV.U32 R19, RZ, RZ, R4 ;  /* 0x000000ffff137224 */ /* 0x001fe400078e0004 */
[----:B------:R0:W-:Y:S04]  /*144640*/  STL.64 [R1+0x288], R6 ;  /* 0x0002880601007387 */ /* 0x0001e80000100a00 */
[----:B------:R-:W3:Y:S01]  /*144650*/  LDL.LU R4, [R1+0xf0] ;  /* 0x0000f00001047983 */ /* 0x000ee20000300800 */
[----:B--2---:R-:W-:Y:S02]  /*144660*/  LOP3.LUT R48, R40, 0xffff, RZ, 0xc0, !PT ;  /* 0x0000ffff28307812 */ /* 0x004fe400078ec0ff */
[----:B----4-:R-:W-:Y:S01]  /*144670*/  PRMT R39, R20, 0x4210, R0 ;  /* 0x0000421014277816 */ /* 0x010fe20000000000 */
[----:B------:R-:W-:Y:S01]  /*144680*/  IMAD.MOV.U32 R20, RZ, RZ, R5 ;  /* 0x000000ffff147224 */ /* 0x000fe200078e0005 */
[----:B------:R-:W-:Y:S01]  /*144690*/  NOP ;  /* 0x0000000000007918 */ /* 0x000fe20000000000 */
[----:B------:R-:W2:Y:S04]  /*1446a0*/  LDL.LU R5, [R1+0xf4] ;  /* 0x0000f40001057983 */ /* 0x000ea80000300800 */
[----:B0-----:R-:W2:Y:S04]  /*1446b0*/  LDL.LU R6, [R1+0xf8] ;  /* 0x0000f80001067983 */ /* 0x001ea80000300800 */
[----:B------:R-:W4:Y:S04]  /*1446c0*/  LDL.LU R15, [R1+0x1e24] ;  /* 0x001e2400010f7983 */ /* 0x000f280000300800 */
[----:B------:R-:W2:Y:S04]  /*1446d0*/  LDL.LU R40, [R1+0x1e84] ;  /* 0x001e840001287983 */ /* 0x000ea80000300800 */
[----:B------:R-:W-:Y:S04]  /*1446e0*/  STSM.16.M88.4 [R46], R36 ;  /* 0x000000242e007844 */ /* 0x000fe80000000200 */
[----:B------:R-:W-:Y:S01]  /*1446f0*/  STL.64 [R1+0x5c38], R20 ;  /* 0x005c381401007387 */ /* 0x000fe20000100a00 */
[----:B------:R-:W-:-:S03]  /*144700*/  NOP ;  /* 0x0000000000007918 */ /* 0x000fc60000000000 */
[----:B------:R-:W0:Y:S01]  /*144710*/  LDS.128 R20, [R46] ;  /* 0x000000002e147984 */ /* 0x000e220000000c00 */
[----:B------:R-:W-:Y:S01]  /*144720*/  PRMT R55, R17, 0x4210, R48 ;  /* 0x0000421011377816 */ /* 0x000fe20000000030 */
[----:B------:R-:W-:-:S04]  /*144730*/  NOP ;  /* 0x0000000000007918 */ /* 0x000fc80000000000 */
[----:B------:R1:W-:Y:S04]  /*144740*/  STSM.16.M88.4 [R46], R52 ;  /* 0x000000342e007844 */ /* 0x0003e80000000200 */
[----:B0-----:R-:W-:Y:S04]  /*144750*/  STL.64 [R1+0x270], R20 ;  /* 0x0002701401007387 */ /* 0x001fe80000100a00 */
[----:B------:R-:W-:Y:S01]  /*144760*/  STL.64 [R1+0x278], R22 ;  /* 0x0002781601007387 */ /* 0x000fe20000100a00 */
[----:B------:R-:W-:-:S03]  /*144770*/  NOP ;  /* 0x0000000000007918 */ /* 0x000fc60000000000 */
[----:B-1----:R-:W4:Y:S04]  /*144780*/  LDL.LU R52, [R1+0x100] ;  /* 0x0001000001347983 */ /* 0x002f280000300800 */
[----:B------:R-:W4:Y:S04]  /*144790*/  LDL.LU R53, [R1+0x104] ;  /* 0x0001040001357983 */ /* 0x000f280000300800 */
[----:B------:R-:W4:Y:S04]  /*1447a0*/  LDL.LU R54, [R1+0x108] ;  /* 0x0001080001367983 */ /* 0x000f280000300800 */
[----:B------:R-:W4:Y:S04]  /*1447b0*/  LDL.LU R17, [R1+0x1ea0] ;  /* 0x001ea00001117983 */ /* 0x000f280000300800 */
[----:B------:R-:W0:Y:S01]  /*1447c0*/  LDS.128 R20, [R46] ;  /* 0x000000002e147984 */ /* 0x000e220000000c00 */
[----:B---3--:R-:W-:Y:S01]  /*1447d0*/  PRMT R59, R18, 0x5210, R0 ;  /* 0x00005210123b7816 */ /* 0x008fe20000000000 */
[----:B------:R-:W-:-:S02]  /*1447e0*/  NOP ;  /* 0x0000000000007918 */ /* 0x000fc40000000000 */
[----:B0-----:R-:W-:Y:S01]  /*1447f0*/  STL [R1+0x260], R20 ;  /* 0x0002601401007387 */ /* 0x001fe20000100800 */
[----:B------:R-:W-:-:S03]  /*144800*/  IMAD.MOV.U32 R18, RZ, RZ, R21 ;  /* 0x000000ffff127224 */ /* 0x000fc600078e0015 */
[----:B------:R0:W-:Y:S04]  /*144810*/  STSM.16.M88.4 [R46], R56 ;  /* 0x000000382e007844 */ /* 0x0001e80000000200 */
[----:B------:R-:W-:Y:S01]  /*144820*/  STL.64 [R1+0x268], R22 ;  /* 0x0002681601007387 */ /* 0x000fe20000100a00 */
[----:B------:R-:W-:-:S03]  /*144830*/  NOP ;  /* 0x0000000000007918 */ /* 0x000fc60000000000 */
[----:B------:R-:W1:Y:S04]  /*144840*/  LDS.128 R20, [R46] ;  /* 0x000000002e147984 */ /* 0x000e680000000c00 */
[----:B------:R-:W-:Y:S01]  /*144850*/  STL [R1+0x5c14], R18 ;  /* 0x005c141201007387 */ /* 0x000fe20000100800 */
[----:B------:R-:W-:Y:S01]  /*144860*/  PRMT R11, R14, 0x5210, R48 ;  /* 0x000052100e0b7816 */ /* 0x000fe20000000030 */
[----:B------:R-:W-:Y:S02]  /*144870*/  NOP ;  /* 0x0000000000007918 */ /* 0x000fe40000000000 */
[----:B0-----:R-:W3:Y:S01]  /*144880*/  LDL.LU R56, [R1+0x30] ;  /* 0x0000300001387983 */ /* 0x001ee20000300800 */
[----:B------:R-:W-:-:S03]  /*144890*/  LOP3.LUT R48, R16, 0xffff, RZ, 0xc0, !PT ;  /* 0x0000ffff10307812 */ /* 0x000fc600078ec0ff */
[----:B------:R-:W3:Y:S04]  /*1448a0*/  LDL.LU R57, [R1+0x34] ;  /* 0x0000340001397983 */ /* 0x000ee80000300800 */
[----:B------:R-:W3:Y:S04]  /*1448b0*/  LDL.LU R58, [R1+0x38] ;  /* 0x00003800013a7983 */ /* 0x000ee80000300800 */
[----:B------:R-:W3:Y:S04]  /*1448c0*/  LDL.LU R16, [R1+0x728] ;  /* 0x0007280001107983 */ /* 0x000ee80000300800 */
[----:B------:R0:W-:Y:S04]  /*1448d0*/  STSM.16.M88.4 [R46], R8 ;  /* 0x000000082e007844 */ /* 0x0001e80000000200 */
[----:B-1----:R-:W-:Y:S04]  /*1448e0*/  STL.64 [R1+0x250], R20 ;  /* 0x0002501401007387 */ /* 0x002fe80000100a00 */
[----:B------:R-:W-:Y:S01]  /*1448f0*/  STL.64 [R1+0x258], R22 ;  /* 0x0002581601007387 */ /* 0x000fe20000100a00 */
[----:B------:R-:W-:-:S03]  /*144900*/  NOP ;  /* 0x0000000000007918 */ /* 0x000fc60000000000 */
[----:B------:R-:W3:Y:S04]  /*144910*/  LDL.LU R32, [R1+0x40] ;  /* 0x0000400001207983 */ /* 0x000ee80000300800 */
[----:B------:R-:W3:Y:S04]  /*144920*/  LDL.LU R33, [R1+0x44] ;  /* 0x0000440001217983 */ /* 0x000ee80000300800 */
[----:B------:R-:W3:Y:S04]  /*144930*/  LDL.LU R34, [R1+0x48] ;  /* 0x0000480001227983 */ /* 0x000ee80000300800 */
[----:B0-----:R-:W3:Y:S04]  /*144940*/  LDL.LU R11, [R1+0x72c] ;  /* 0x00072c00010b7983 */ /* 0x001ee80000300800 */
[----:B------:R-:W0:Y:S04]  /*144950*/  LDS.128 R20, [R46] ;  /* 0x000000002e147984 */ /* 0x000e280000000c00 */
[----:B------:R-:W3:Y:S01]  /*144960*/  LDL.LU R13, [R1+0x5ac8] ;  /* 0x005ac800010d7983 */ /* 0x000ee20000300800 */
[----:B0-----:R-:W-:-:S03]  /*144970*/  IMAD.MOV.U32 R18, RZ, RZ, R20 ;  /* 0x000000ffff127224 */ /* 0x001fc600078e0014 */
[----:B------:R-:W-:Y:S04]  /*144980*/  STL [R1+0x244], R21 ;  /* 0x0002441501007387 */ /* 0x000fe80000100800 */
[----:B------:R-:W-:Y:S01]  /*144990*/  STL [R1+0x248], R22 ;  /* 0x0002481601007387 */ /* 0x000fe20000100800 */
[----:B--2---:R-:W-:Y:S01]  /*1449a0*/  PRMT R7, R40, 0x4210, R48 ;  /* 0x0000421028077816 */ /* 0x004fe20000000030 */
[----:B------:R-:W-:-:S04]  /*1449b0*/  NOP ;  /* 0x0000000000007918 */ /* 0x000fc80000000000 */
[----:B------:R-:W-:Y:S01]  /*1449c0*/  STSM.16.M88.4 [R46], R4 ;  /* 0x000000042e007844 */ /* 0x000fe20000000200 */
[----:B------:R-:W-:-:S03]  /*1449d0*/  NOP ;  /* 0x0000000000007918 */ /* 0x000fc60000000000 */
[----:B------:R-:W0:Y:S01]  /*1449e0*/  LDS.128 R4, [R46] ;  /* 0x000000002e047984 */ /* 0x000e220000000c00 */
[----:B----4-:R-:W-:-:S03]  /*1449f0*/  LOP3.LUT R49, R15, 0xffff, RZ, 0xc0, !PT ;  /* 0x0000ffff0f317812 */ /* 0x010fc600078ec0ff */
[----:B------:R-:W-:Y:S04]  /*144a00*/  STL.64 [R1+0x5c28], R18 ;  /* 0x005c281201007387 */ /* 0x000fe80000100a00 */
[----:B0-----:R0:W-:Y:S04]  /*144a10*/  STL [R1+0x230], R4 ;  /* 0x0002300401007387 */ /* 0x0011e80000100800 */
[----:B------:R1:W-:Y:S04]  /*144a20*/  STL.64 [R1+0x238], R6 ;  /* 0x0002380601007387 */ /* 0x0003e80000100a00 */
[----:B0-----:R-:W2:Y:S01]  /*144a30*/  LDL.LU R4, [R1+0x110] ;  /* 0x0001100001047983 */ /* 0x001ea20000300800 */
[----:B------:R-:W-:Y:S01]  /*144a40*/  PRMT R55, R17, 0x4210, R49 ;  /* 0x0000421011377816 */ /* 0x000fe20000000031 */
[----:B------:R-:W-:Y:S01]  /*144a50*/  IMAD.MOV.U32 R17, RZ, RZ, R5 ;  /* 0x000000ffff117224 */ /* 0x000fe200078e0005 */
[----:B------:R-:W-:Y:S01]  /*144a60*/  NOP ;  /* 0x0000000000007918 */ /* 0x000fe20000000000 */
[----:B------:R-:W2:Y:S04]  /*144a70*/  LDL.LU R5, [R1+0x114] ;  /* 0x0001140001057983 */ /* 0x000ea80000300800 */
[----:B-1----:R-:W2:Y:S04]  /*144a80*/  LDL.LU R6, [R1+0x118] ;  /* 0x0001180001067983 */ /* 0x002ea80000300800 */
[----:B------:R-:W4:Y:S04]  /*144a90*/  LDL.LU R12, [R1+0x1e2c] ;  /* 0x001e2c00010c7983 */ /* 0x000f280000300800 */
[----:B------:R-:W2:Y:S04]  /*144aa0*/  LDL.LU R14, [R1+0x1ee0] ;  /* 0x001ee000010e7983 */ /* 0x000ea80000300800 */
[----:B------:R-:W-:Y:S04]  /*144ab0*/  STL [R1+0x5c08], R17 ;  /* 0x005c081101007387 */ /* 0x000fe80000100800 */
[----:B------:R0:W-:Y:S04]  /*144ac0*/  STSM.16.M88.4 [R46], R52 ;  /* 0x000000342e007844 */ /* 0x0001e80000000200 */
[----:B0-----:R-:W4:Y:S04]  /*144ad0*/  LDL.LU R52, [R1+0x120] ;  /* 0x0001200001347983 */ /* 0x001f280000300800 */
[----:B------:R-:W4:Y:S04]  /*144ae0*/  LDL.LU R53, [R1+0x124] ;  /* 0x0001240001357983 */ /* 0x000f280000300800 */
[----:B------:R-:W4:Y:S04]  /*144af0*/  LDL.LU R54, [R1+0x128] ;  /* 0x0001280001367983 */ /* 0x000f280000300800 */
[----:B------:R-:W4:Y:S01]  /*144b00*/  LDL.LU R15, [R1+0x1ef4] ;  /* 0x001ef400010f7983 */ /* 0x000f220000300800 */
[----:B---3--:R-:W-:Y:S01]  /*144b10*/  PRMT R59, R16, 0x5210, R48 ;  /* 0x00005210103b7816 */ /* 0x008fe20000000030 */
[----:B------:R-:W-:-:S02]  /*144b20*/  NOP ;  /* 0x0000000000007918 */ /* 0x000fc40000000000 */
[----:B------:R-:W0:Y:S01]  /*144b30*/  LDS.128 R16, [R46] ;  /* 0x000000002e107984 */ /* 0x000e220000000c00 */
[----:B------:R-:W-:-:S03]  /*144b40*/  NOP ;  /* 0x0000000000007918 */ /* 0x000fc60000000000 */
[----:B------:R-:W-:Y:S01]  /*144b50*/  STSM.16.M88.4 [R46], R56 ;  /* 0x000000382e007844 */ /* 0x000fe20000000200 */
[----:B------:R-:W-:Y:S01]  /*144b60*/  PRMT R35, R11, 0x5210, R49 ;  /* 0x000052100b237816 */ /* 0x000fe20000000031 */
[----:B------:R-:W-:Y:S02]  /*144b70*/  NOP ;  /* 0x0000000000007918 */ /* 0x000fe40000000000 */
[----:B------:R-:W1:Y:S01]  /*144b80*/  LDS.128 R8, [R46] ;  /* 0x000000002e087984 */ /* 0x000e620000000c00 */
[----:B------:R-:W-:-:S03]  /*144b90*/  NOP ;  /* 0x0000000000007918 */ /* 0x000fc60000000000 */
[----:B0-----:R0:W-:Y:S04]  /*144ba0*/  STL.64 [R1+0x220], R16 ;  /* 0x0002201001007387 */ /* 0x0011e80000100a00 */
[----:B------:R-:W-:Y:S01]  /*144bb0*/  STL [R1+0x228], R18 ;  /* 0x0002281201007387 */ /* 0x000fe20000100800 */
[----:B0-----:R-:W-:-:S05]  /*144bc0*/  IMAD.MOV.U32 R16, RZ, RZ, R19 ;  /* 0x000000ffff107224 */ /* 0x001fca00078e0013 */
[----:B------:R-:W-:Y:S04]  /*144bd0*/  STL [R1+0x5c00], R16 ;  /* 0x005c001001007387 */ /* 0x000fe80000100800 */
[----:B-1----:R0:W-:Y:S04]  /*144be0*/  STL [R1+0x214], R9 ;  /* 0x0002140901007387 */ /* 0x0021e80000100800 */
[----:B------:R1:W-:Y:S04]  /*144bf0*/  STL.64 [R1+0x218], R10 ;  /* 0x0002180a01007387 */ /* 0x0003e80000100a00 */
[----:B------:R-:W3:Y:S04]  /*144c00*/  LDL.LU R56, [R1+0x50] ;  /* 0x0000500001387983 */ /* 0x000ee80000300800 */
[----:B------:R-:W3:Y:S04]  /*144c10*/  LDL.LU R57, [R1+0x54] ;  /* 0x0000540001397983 */ /* 0x000ee80000300800 */
[----:B------:R-:W3:Y:S04]  /*144c20*/  LDL.LU R58, [R1+0x58] ;  /* 0x00005800013a7983 */ /* 0x000ee80000300800 */
[----:B0-----:R-:W3:Y:S01]  /*144c30*/  LDL.LU R9, [R1+0x748] ;  /* 0x0007480001097983 */ /* 0x001ee20000300800 */
[----:B------:R-:W-:-:S03]  /*144c40*/  IMAD.MOV.U32 R40, RZ, RZ, R23 ;  /* 0x000000ffff287224 */ /* 0x000fc600078e0017 */
[----:B------:R-:W-:Y:S01]  /*144c50*/  STSM.16.M88.4 [R46], R32 ;  /* 0x000000202e007844 */ /* 0x000fe20000000200 */
[----:B------:R-:W-:-:S03]  /*144c60*/  NOP ;  /* 0x0000000000007918 */ /* 0x000fc60000000000 */
[----:B------:R-:W0:Y:S01]  /*144c70*/  LDS.128 R20, [R46] ;  /* 0x000000002e147984 */ /* 0x000e220000000c00 */
[----:B------:R-:W-:-:S03]  /*144c80*/  LOP3.LUT R48, R13, 0xffff, RZ, 0xc0, !PT ;  /* 0x0000ffff0d307812 */ /* 0x000fc600078ec0ff */
[----:B------:R-:W3:Y:S04]  /*144c90*/  LDL.LU R36, [R1+0x60] ;  /* 0x0000600001247983 */ /* 0x000ee80000300800 */
[----:B------:R-:W3:Y:S04]  /*144ca0*/  LDL.LU R37, [R1+0x64] ;  /* 0x0000640001257983 */ /* 0x000ee80000300800 */
[----:B------:R-:W3:Y:S04]  /*144cb0*/  LDL.LU R38, [R1+0x68] ;  /* 0x0000680001267983 */ /* 0x000ee80000300800 */
[----:B------:R-:W3:Y:S01]  /*144cc0*/  LDL.LU R13, [R1+0x74c] ;  /* 0x00074c00010d7983 */ /* 0x000ee20000300800 */
[----:B------:R-:W-:-:S03]  /*144cd0*/  IMAD.MOV.U32 R17, RZ, RZ, R8 ;  /* 0x000000ffff117224 */ /* 0x000fc600078e0008 */
[----:B-1----:R-:W3:Y:S01]  /*144ce0*/  LDL.LU R11, [R1+0x5ad0] ;  /* 0x005ad000010b7983 */ /* 0x002ee20000300800 */
[----:B0-----:R-:W-:-:S03]  /*144cf0*/  IMAD.MOV.U32 R16, RZ, RZ, R22 ;  /* 0x000000ffff107224 */ /* 0x001fc600078e0016 */
[----:B------:R-:W-:Y:S04]  /*144d00*/  STL.64 [R1+0x200], R20 ;  /* 0x0002001401007387 */ /* 0x000fe80000100a00 */
[----:B------:R-:W-:Y:S04]  /*144d10*/  STL [R1+0x20c], R23 ;  /* 0x00020c1701007387 */ /* 0x000fe80000100800 */
[----:B------:R-:W-:Y:S01]  /*144d20*/  STL.64 [R1+0x5ca8], R16 ;  /* 0x005ca81001007387 */ /* 0x000fe20000100a00 */
[----:B------:R-:W-:Y:S01]  /*144d30*/  NOP ;  /* 0x0000000000007918 */ /* 0x000fe20000000000 */
[----:B--2---:R-:W-:-:S02]  /*144d40*/  PRMT R7, R14, 0x4210, R48 ;  /* 0x000042100e077816 */ /* 0x004fc40000000030 */
[----:B----4-:R-:W-:-:S03]  /*144d50*/  LOP3.LUT R49, R12, 0xffff, RZ, 0xc0, !PT ;  /* 0x0000ffff0c317812 */ /* 0x010fc600078ec0ff */
[----:B------:R0:W-:Y:S01]  /*144d60*/  STSM.16.M88.4 [R46], R4 ;  /* 0x000000042e007844 */ /* 0x0001e20000000200 */
[----:B------:R-:W-:-:S03]  /*144d70*/  NOP ;  /* 0x0000000000007918 */ /* 0x000fc60000000000 */
[----:B------:R-:W1:Y:S04]  /*144d80*/  LDS.128 R16, [R46] ;  /* 0x000000002e107984 */ /* 0x000e680000000c00 */
[----:B0-----:R-:W2:Y:S04]  /*144d90*/  LDL.LU R4, [R1+0x130] ;  /* 0x0001300001047983 */ /* 0x001ea80000300800 */
[----:B------:R-:W2:Y:S04]  /*144da0*/  LDL.LU R5, [R1+0x134] ;  /* 0x0001340001057983 */ /* 0x000ea80000300800 */
[----:B------:R-:W2:Y:S04]  /*144db0*/  LDL.LU R6, [R1+0x138] ;  /* 0x0001380001067983 */ /* 0x000ea80000300800 */
[----:B------:R-:W4:Y:S01]  /*144dc0*/  LDL.LU R12, [R1+0x1e3c] ;  /* 0x001e3c00010c7983 */ /* 0x000f220000300800 */
[----:B------:R-:W-:Y:S01]  /*144dd0*/  PRMT R55, R15, 0x4210, R49 ;  /* 0x000042100f377816 */ /* 0x000fe20000000031 */
[----:B------:R-:W-:-:S02]  /*144de0*/  NOP ;  /* 0x0000000000007918 */ /* 0x000fc40000000000 */
[----:B------:R-:W2:Y:S04]  /*144df0*/  LDL.LU R15, [R1+0x1f04] ;  /* 0x001f0400010f7983 */ /* 0x000ea80000300800 */
[----:B------:R0:W-:Y:S04]  /*144e00*/  STSM.16.M88.4 [R46], R52 ;  /* 0x000000342e007844 */ /* 0x0001e80000000200 */
[----:B-1----:R-:W-:Y:S01]  /*144e10*/  STL.64 [R1+0x1f0], R16 ;  /* 0x0001f01001007387 */ /* 0x002fe20000100a00 */
[----:B------:R-:W-:-:S03]  /*144e20*/  IMAD.MOV.U32 R14, RZ, RZ, R19 ;  /* 0x000000ffff0e7224 */ /* 0x000fc600078e0013 */
[----:B------:R-:W-:Y:S01]  /*144e30*/  STL [R1+0x1f8], R18 ;  /* 0x0001f81201007387 */ /* 0x000fe20000100800 */
[----:B------:R-:W-:-:S03]  /*144e40*/  NOP ;  /* 0x0000000000007918 */ /* 0x000fc60000000000 */
[----:B------:R-:W1:Y:S04]  /*144e50*/  LDS.128 R16, [R46] ;  /* 0x000000002e107984 */ /* 0x000e680000000c00 */
[----:B------:R-:W-:Y:S04]  /*144e60*/  STL [R1+0x5bf0], R14 ;  /* 0x005bf00e01007387 */ /* 0x000fe80000100800 */
[----:B0-----:R-:W2:Y:S04]  /*144e70*/  LDL.LU R52, [R1+0x140] ;  /* 0x0001400001347983 */ /* 0x001ea80000300800 */
[----:B------:R-:W2:Y:S04]  /*144e80*/  LDL.LU R53, [R1+0x144] ;  /* 0x0001440001357983 */ /* 0x000ea80000300800 */
[----:B------:R-:W2:Y:S04]  /*144e90*/  LDL.LU R54, [R1+0x148] ;  /* 0x0001480001367983 */ /* 0x000ea80000300800 */
[----:B------:R-:W2:Y:S04]  /*144ea0*/  LDL.LU R10, [R1+0x1f08] ;  /* 0x001f0800010a7983 */ /* 0x000ea80000300800 */
[----:B-1----:R-:W-:Y:S04]  /*144eb0*/  STL.64 [R1+0x1e0], R16 ;  /* 0x0001e01001007387 */ /* 0x002fe80000100a00 */
[----:B------:R-:W-:Y:S01]  /*144ec0*/  STL.64 [R1+0x1e8], R18 ;  /* 0x0001e81201007387 */ /* 0x000fe20000100a00 */
[----:B------:R-:W-:Y:S01]  /*144ed0*/  NOP ;  /* 0x0000000000007918 */ /* 0x000fe20000000000 */
[----:B---3--:R-:W-:-:S05]  /*144ee0*/  PRMT R59, R9, 0x5210, R48 ;  /* 0x00005210093b7816 */ /* 0x008fca0000000030 */
[----:B------:R0:W-:Y:S01]  /*144ef0*/  STSM.16.M88.4 [R46], R56 ;  /* 0x000000382e007844 */ /* 0x0001e20000000200 */
[----:B------:R-:W-:-:S03]  /*144f00*/  NOP ;  /* 0x0000000000007918 */ /* 0x000fc60000000000 */
[----:B------:R-:W1:Y:S04]  /*144f10*/  LDS.128 R16, [R46] ;  /* 0x000000002e107984 */ /* 0x000e680000000c00 */
[----:B0-----:R-:W3:Y:S04]  /*144f20*/  LDL.LU R56, [R1+0x70] ;  /* 0x0000700001387983 */ /* 0x001ee80000300800 */
[----:B------:R-:W3:Y:S01]  /*144f30*/  LDL.LU R57, [R1+0x74] ;  /* 0x0000740001397983 */ /* 0x000ee20000300800 */
[----:B------:R-:W-:Y:S01]  /*144f40*/  PRMT R39, R13, 0x5210, R49 ;  /* 0x000052100d277816 */ /* 0x000fe20000000031 */
[----:B------:R-:W-:-:S02]  /*144f50*/  NOP ;  /* 0x0000000000007918 */ /* 0x000fc40000000000 */
[----:B------:R-:W3:Y:S04]  /*144f60*/  LDL.LU R58, [R1+0x78] ;  /* 0x00007800013a7983 */ /* 0x000ee80000300800 */
[----:B------:R-:W3:Y:S04]  /*144f70*/  LDL.LU R13, [R1+0x750] ;  /* 0x00075000010d7983 */ /* 0x000ee80000300800 */
[----:B------:R-:W-:Y:S04]  /*144f80*/  STSM.16.M88.4 [R46], R36 ;  /* 0x000000242e007844 */ /* 0x000fe80000000200 */
[----:B-1----:R-:W-:Y:S01]  /*144f90*/  STL.64 [R1+0x1d0], R16 ;  /* 0x0001d01001007387 */ /* 0x002fe20000100a00 */
[----:B------:R-:W-:-:S03]  /*144fa0*/  IMAD.MOV.U32 R14, RZ, RZ, R18 ;  /* 0x000000ffff0e7224 */ /* 0x000fc600078e0012 */
[----:B------:R-:W-:Y:S01]  /*144fb0*/  STL [R1+0x1dc], R19 ;  /* 0x0001dc1301007387 */ /* 0x000fe20000100800 */
[----:B------:R-:W-:-:S03]  /*144fc0*/  NOP ;  /* 0x0000000000007918 */ /* 0x000fc60000000000 */
[----:B------:R-:W0:Y:S01]  /*144fd0*/  LDS.128 R16, [R46] ;  /* 0x000000002e107984 */ /* 0x000e220000000c00 */
[----:B------:R-:W-:-:S03]  /*144fe0*/  LOP3.LUT R48, R11, 0xffff, RZ, 0xc0, !PT ;  /* 0x0000ffff0b307812 */ /* 0x000fc600078ec0ff */
[----:B------:R-:W3:Y:S04]  /*144ff0*/  LDL.LU R32, [R1+0x80] ;  /* 0x0000800001207983 */ /* 0x000ee80000300800 */
[----:B------:R-:W3:Y:S04]  /*145000*/  LDL.LU R33, [R1+0x84] ;  /* 0x0000840001217983 */ /* 0x000ee80000300800 */
[----:B------:R-:W3:Y:S04]  /*145010*/  LDL.LU R34, [R1+0x88] ;  /* 0x0000880001227983 */ /* 0x000ee80000300800 */
[----:B------:R0:W-:Y:S04]  /*145020*/  STL [R1+0x5bf8], R14 ;  /* 0x005bf80e01007387 */ /* 0x0001e80000100800 */
[----:B------:R-:W3:Y:S01]  /*145030*/  LDL.LU R11, [R1+0x754] ;  /* 0x00075400010b7983 */ /* 0x000ee20000300800 */
[----:B0-----:R-:W-:Y:S01]  /*145040*/  IMAD.MOV.U32 R14, RZ, RZ, R16 ;  /* 0x000000ffff0e7224 */ /* 0x001fe200078e0010 */
[----:B----4-:R-:W-:-:S02]  /*145050*/  LOP3.LUT R49, R12, 0xffff, RZ, 0xc0, !PT ;  /* 0x0000ffff0c317812 */ /* 0x010fc400078ec0ff */
[----:B------:R-:W4:Y:S01]  /*145060*/  LDL.LU R12, [R1+0x5ad8] ;  /* 0x005ad800010c7983 */ /* 0x000f220000300800 */
[----:B--2---:R-:W-:Y:S01]  /*145070*/  PRMT R7, R15, 0x4210, R48 ;  /* 0x000042100f077816 */ /* 0x004fe20000000030 */
[----:B------:R-:W-:-:S04]  /*145080*/  NOP ;  /* 0x0000000000007918 */ /* 0x000fc80000000000 */
[----:B------:R0:W-:Y:S01]  /*145090*/  STSM.16.M88.4 [R46], R4 ;  /* 0x000000042e007844 */ /* 0x0001e20000000200 */
[----:B------:R-:W-:-:S03]  /*1450a0*/  IMAD.MOV.U32 R15, RZ, RZ, R17 ;  /* 0x000000ffff0f7224 */ /* 0x000fc600078e0011 */
[----:B------:R-:W-:Y:S01]  /*1450b0*/  STL.64 [R1+0x1c8], R18 ;  /* 0x0001c81201007387 */ /* 0x000fe20000100a00 */
[----:B------:R-:W-:-:S03]  /*1450c0*/  NOP ;  /* 0x0000000000007918 */ /* 0x000fc60000000000 */
[----:B------:R-:W1:Y:S04]  /*1450d0*/  LDS.128 R16, [R46] ;  /* 0x000000002e107984 */ /* 0x000e680000000c00 */
[----:B0-----:R-:W2:Y:S04]  /*1450e0*/  LDL.LU R4, [R1+0x150] ;  /* 0x0001500001047983 */ /* 0x001ea80000300800 */
[----:B-1----:R-:W-:Y:S04]  /*1450f0*/  STL.64 [R1+0x1b0], R16 ;  /* 0x0001b01001007387 */ /* 0x002fe80000100a00 */
[----:B------:R-:W-:Y:S01]  /*145100*/  STL.64 [R1+0x1b8], R18 ;  /* 0x0001b81201007387 */ /* 0x000fe20000100a00 */
[----:B------:R-:W-:Y:S01]  /*145110*/  PRMT R55, R10, 0x4210, R49 ;  /* 0x000042100a377816 */ /* 0x000fe20000000031 */
[----:B------:R-:W-:-:S02]  /*145120*/  NOP ;  /* 0x0000000000007918 */ /* 0x000fc40000000000 */
        /* <DEDUP_REMOVED lines=8> */
[----:B------:R-:W-:Y:S01]  /*1451b0*/  STSM.16.M88.4 [R46], R52 ;  /* 0x000000342e007844 */ /* 0x000fe20000000200 */
[----:B------:R-:W-:-:S03]  /*1451c0*/  NOP ;  /* 0x0000000000007918 */ /* 0x000fc60000000000 */
[----:B------:R-:W0:Y:S04]  /*1451d0*/  LDS.128 R16, [R46] ;  /* 0x000000002e107984 */ /* 0x000e280000000c00 */
[----:B0-----:R-:W-:Y:S04]  /*1451e0*/  STL [R1+0x1a0], R16 ;  /* 0x0001a01001007387 */ /* 0x001fe80000100800 */
[----:B------:R-:W-:Y:S01]  /*1451f0*/  STL.64 [R1+0x1a8], R18 ;  /* 0x0001a81201007387 */ /* 0x000fe20000100a00 */
[----:B---3--:R-:W-:Y:S01]  /*145200*/  PRMT R59, R13, 0x5210, R48 ;  /* 0x000052100d3b7816 */ /* 0x008fe20000000030 */
[----:B------:R-:W-:Y:S01]  /*145210*/  IMAD.MOV.U32 R13, RZ, RZ, R17 ;  /* 0x000000ffff0d7224 */ /* 0x000fe200078e0011 */
[----:B------:R-:W-:-:S04]  /*145220*/  NOP ;  /* 0x0000000000007918 */ /* 0x000fc80000000000 */
[----:B------:R-:W-:Y:S04]  /*145230*/  STL [R1+0x5be8], R13 ;  /* 0x005be80d01007387 */ /* 0x000fe80000100800 */
[----:B------:R-:W3:Y:S04]  /*145240*/  LDL.LU R52, [R1+0x90] ;  /* 0x0000900001347983 */ /* 0x000ee80000300800 */
[----:B------:R-:W3:Y:S04]  /*145250*/  LDL.LU R53, [R1+0x94] ;  /* 0x0000940001357983 */ /* 0x000ee80000300800 */
[----:B------:R-:W3:Y:S04]  /*145260*/  LDL.LU R54, [R1+0x98] ;  /* 0x0000980001367983 */ /* 0x000ee80000300800 */
[----:B------:R-:W3:Y:S04]  /*145270*/  LDL.LU R8, [R1+0x764] ;  /* 0x0007640001087983 */ /* 0x000ee80000300800 */
[----:B------:R-:W-:Y:S01]  /*145280*/  STSM.16.M88.4 [R46], R56 ;  /* 0x000000382e007844 */ /* 0x000fe20000000200 */
[----:B------:R-:W-:-:S03]  /*145290*/  NOP ;  /* 0x0000000000007918 */ /* 0x000fc60000000000 */
[----:B------:R-:W0:Y:S01]  /*1452a0*/  LDS.128 R16, [R46] ;  /* 0x000000002e107984 */ /* 0x000e220000000c00 */
[----:B------:R-:W-:Y:S01]  /*1452b0*/  PRMT R35, R11, 0x5210, R49 ;  /* 0x000052100b237816 */ /* 0x000fe20000000031 */
[----:B------:R-:W-:-:S04]  /*1452c0*/  NOP ;  /* 0x0000000000007918 */ /* 0x000fc80000000000 */
[----:B------:R-:W-:Y:S04]  /*1452d0*/  STSM.16.M88.4 [R46], R32 ;  /* 0x000000202e007844 */ /* 0x000fe80000000200 */
[----:B0-----:R-:W-:Y:S04]  /*1452e0*/  STL.64 [R1+0x190], R16 ;  /* 0x0001901001007387 */ /* 0x001fe80000100a00 */
[----:B------:R-:W-:Y:S04]  /*1452f0*/  STL [R1+0x198], R18 ;  /* 0x0001981201007387 */ /* 0x000fe80000100800 */
[----:B------:R-:W3:Y:S04]  /*145300*/  LDL.LU R56, [R1+0xa0] ;  /* 0x0000a00001387983 */ /* 0x000ee80000300800 */
[----:B------:R-:W3:Y:S04]  /*145310*/  LDL.LU R57, [R1+0xa4] ;  /* 0x0000a40001397983 */ /* 0x000ee80000300800 */
[----:B------:R-:W3:Y:S01]  /*145320*/  LDL.LU R58, [R1+0xa8] ;  /* 0x0000a800013a7983 */ /* 0x000ee20000300800 */
[----:B----4-:R-:W-:Y:S01]  /*145330*/  LOP3.LUT R48, R12, 0xffff, RZ, 0xc0, !PT ;  /* 0x0000ffff0c307812 */ /* 0x010fe200078ec0ff */
[----:B------:R-:W-:Y:S01]  /*145340*/  IMAD.MOV.U32 R12, RZ, RZ, R19 ;  /* 0x000000ffff0c7224 */ /* 0x000fe200078e0013 */
[----:B------:R-:W-:Y:S01]  /*145350*/  NOP ;  /* 0x0000000000007918 */ /* 0x000fe20000000000 */
[----:B------:R-:W0:Y:S04]  /*145360*/  LDS.128 R16, [R46] ;  /* 0x000000002e107984 */ /* 0x000e280000000c00 */
[----:B------:R-:W-:Y:S04]  /*145370*/  STL [R1+0x5be0], R12 ;  /* 0x005be00c01007387 */ /* 0x000fe80000100800 */
[----:B------:R-:W4:Y:S04]  /*145380*/  LDL.LU R10, [R1+0x774] ;  /* 0x00077400010a7983 */ /* 0x000f280000300800 */
[----:B------:R-:W4:Y:S01]  /*145390*/  LDL.LU R11, [R1+0x5ae0] ;  /* 0x005ae000010b7983 */ /* 0x000f220000300800 */
[----:B--2---:R-:W-:Y:S01]  /*1453a0*/  PRMT R7, R7, 0x4210, R48 ;  /* 0x0000421007077816 */ /* 0x004fe20000000030 */
[----:B------:R-:W-:-:S04]  /*1453b0*/  NOP ;  /* 0x0000000000007918 */ /* 0x000fc80000000000 */
[----:B------:R-:W-:Y:S01]  /*1453c0*/  STSM.16.M88.4 [R46], R4 ;  /* 0x000000042e007844 */ /* 0x000fe20000000200 */
[----:B------:R-:W-:-:S03]  /*1453d0*/  NOP ;  /* 0x0000000000007918 */ /* 0x000fc60000000000 */
[----:B------:R-:W1:Y:S01]  /*1453e0*/  LDS.128 R4, [R46] ;  /* 0x000000002e047984 */ /* 0x000e620000000c00 */
[----:B------:R-:W-:-:S03]  /*1453f0*/  LOP3.LUT R49, R3, 0xffff, RZ, 0xc0, !PT ;  /* 0x0000ffff03317812 */ /* 0x000fc600078ec0ff */
[----:B0-----:R-:W-:Y:S04]  /*145400*/  STL [R1+0x184], R17 ;  /* 0x0001841101007387 */ /* 0x001fe80000100800 */
[----:B------:R-:W-:Y:S04]  /*145410*/  STL [R1+0x18c], R19 ;  /* 0x00018c1301007387 */ /* 0x000fe80000100800 */
[----:B------:R-:W2:Y:S01]  /*145420*/  LDL.LU R28, [R1+0x6c0] ;  /* 0x0006c000011c7983 */ /* 0x000ea20000300800 */
[----:B------:R-:W-:Y:S01]  /*145430*/  PRMT R39, R9, 0x4210, R49 ;  /* 0x0000421009277816 */ /* 0x000fe20000000031 */
[----:B------:R-:W-:-:S02]  /*145440*/  NOP ;  /* 0x0000000000007918 */ /* 0x000fc40000000000 */
[----:B-1----:R-:W-:Y:S04]  /*145450*/  STL.64 [R1+0x170], R4 ;  /* 0x0001700401007387 */ /* 0x002fe80000100a00 */
[----:B------:R0:W-:Y:S04]  /*145460*/  STL.64 [R1+0x178], R6 ;  /* 0x0001780601007387 */ /* 0x0001e80000100a00 */
[----:B------:R-:W2:Y:S04]  /*145470*/  LDL.LU R29, [R1+0x6c4] ;  /* 0x0006c400011d7983 */ /* 0x000ea80000300800 */
[----:B------:R-:W2:Y:S04]  /*145480*/  LDL.LU R30, [R1+0x6c8] ;  /* 0x0006c800011e7983 */ /* 0x000ea80000300800 */
[----:B0-----:R-:W2:Y:S04]  /*145490*/  LDL.LU R7, [R1+0x1e4c] ;  /* 0x001e4c0001077983 */ /* 0x001ea80000300800 */
[----:B------:R-:W2:Y:S01]  /*1454a0*/  LDL.LU R9, [R1+0x1840] ;  /* 0x0018400001097983 */ /* 0x000ea20000300800 */
[----:B------:R-:W-:-:S02]  /*1454b0*/  IMAD.MOV.U32 R13, RZ, RZ, R16 ;  /* 0x000000ffff0d7224 */ /* 0x000fc400078e0010 */
[----:B------:R-:W-:Y:S01]  /*1454c0*/  IMAD.MOV.U32 R12, RZ, RZ, R18 ;  /* 0x000000ffff0c7224 */ /* 0x000fe200078e0012 */
[----:B------:R-:W-:Y:S01]  /*1454d0*/  STSM.16.M88.4 [R46], R36 ;  /* 0x000000242e007844 */ /* 0x000fe20000000200 */
[----:B------:R-:W-:-:S03]  /*1454e0*/  NOP ;  /* 0x0000000000007918 */ /* 0x000fc60000000000 */
[----:B------:R-:W0:Y:S01]  /*1454f0*/  LDS.128 R16, [R46] ;  /* 0x000000002e107984 */ /* 0x000e220000000c00 */
[----:B---3--:R-:W-:Y:S01]  /*145500*/  PRMT R55, R8, 0x5210, R48 ;  /* 0x0000521008377816 */ /* 0x008fe20000000030 */
[----:B------:R-:W-:-:S04]  /*145510*/  NOP ;  /* 0x0000000000007918 */ /* 0x000fc80000000000 */
[----:B------:R-:W-:Y:S01]  /*145520*/  STSM.16.M88.4 [R46], R52 ;  /* 0x000000342e007844 */ /* 0x000fe20000000200 */
[----:B0-----:R-:W-:-:S03]  /*145530*/  IMAD.MOV.U32 R41, RZ, RZ, R19 ;  /* 0x000000ffff297224 */ /* 0x001fc600078e0013 */
[----:B------:R-:W-:Y:S04]  /*145540*/  STL.64 [R1+0x160], R16 ;  /* 0x0001601001007387 */ /* 0x000fe80000100a00 */
[----:B------:R-:W-:Y:S01]  /*145550*/  STL [R1+0x168], R18 ;  /* 0x0001681201007387 */ /* 0x000fe20000100800 */
[----:B------:R-:W-:-:S03]  /*145560*/  NOP ;  /* 0x0000000000007918 */ /* 0x000fc60000000000 */
[----:B------:R-:W-:Y:S04]  /*145570*/  STL [R1+0x5bd0], R41 ;  /* 0x005bd02901007387 */ /* 0x000fe80000100800 */
[----:B------:R-:W3:Y:S04]  /*145580*/  LDL.LU R32, [R1+0x6d0] ;  /* 0x0006d00001207983 */ /* 0x000ee80000300800 */
[----:B------:R-:W0:Y:S04]  /*145590*/  LDS.128 R16, [R46] ;  /* 0x000000002e107984 */ /* 0x000e280000000c00 */
[----:B------:R-:W3:Y:S04]  /*1455a0*/  LDL.LU R33, [R1+0x6d4] ;  /* 0x0006d40001217983 */ /* 0x000ee80000300800 */
[----:B------:R-:W3:Y:S04]  /*1455b0*/  LDL.LU R34, [R1+0x6d8] ;  /* 0x0006d80001227983 */ /* 0x000ee80000300800 */
[----:B------:R-:W3:Y:S04]  /*1455c0*/  LDL.LU R8, [R1+0x1f1c] ;  /* 0x001f1c0001087983 */ /* 0x000ee80000300800 */
[----:B0-----:R-:W-:Y:S04]  /*1455d0*/  STL [R1+0x150], R16 ;  /* 0x0001501001007387 */ /* 0x001fe80000100800 */
[----:B------:R-:W-:Y:S04]  /*1455e0*/  STL.64 [R1+0x158], R18 ;  /* 0x0001581201007387 */ /* 0x000fe80000100a00 */
        /* <DEDUP_REMOVED lines=8> */
[----:B----4-:R-:W-:Y:S01]  /*145670*/  PRMT R59, R10, 0x5210, R49 ;  /* 0x000052100a3b7816 */ /* 0x010fe20000000031 */
[----:B------:R-:W-:-:S02]  /*145680*/  NOP ;  /* 0x0000000000007918 */ /* 0x000fc40000000000 */
[----:B------:R-:W4:Y:S01]  /*145690*/  LDL.LU R10, [R1+0x5ae8] ;  /* 0x005ae800010a7983 */ /* 0x000f220000300800 */
[----:B------:R-:W-:Y:S01]  /*1456a0*/  LOP3.LUT R48, R11, 0xffff, RZ, 0xc0, !PT ;  /* 0x0000ffff0b307812 */ /* 0x000fe200078ec0ff */
[----:B------:R-:W-:Y:S02]  /*1456b0*/  IMAD.MOV.U32 R11, RZ, RZ, R17 ;  /* 0x000000ffff0b7224 */ /* 0x000fe400078e0011 */
[----:B------:R0:W-:Y:S01]  /*1456c0*/  STSM.16.M88.4 [R46], R56 ;  /* 0x000000382e007844 */ /* 0x0001e20000000200 */
[----:B------:R-:W-:-:S03]  /*1456d0*/  NOP ;  /* 0x0000000000007918 */ /* 0x000fc60000000000 */
[----:B------:R-:W-:Y:S04]  /*1456e0*/  STL [R1+0x5bd8], R11 ;  /* 0x005bd80b01007387 */ /* 0x000fe80000100800 */
[----:B------:R-:W1:Y:S04]  /*1456f0*/  LDS.128 R16, [R46] ;  /* 0x000000002e107984 */ /* 0x000e680000000c00 */
[----:B0-----:R-:W4:Y:S04]  /*145700*/  LDL.LU R56, [R1+0x6e0] ;  /* 0x0006e00001387983 */ /* 0x001f280000300800 */
[----:B------:R-:W4:Y:S04]  /*145710*/  LDL.LU R57, [R1+0x6e4] ;  /* 0x0006e40001397983 */ /* 0x000f280000300800 */
[----:B------:R-:W4:Y:S01]  /*145720*/  LDL.LU R58, [R1+0x6e8] ;  /* 0x0006e800013a7983 */ /* 0x000f220000300800 */
[----:B--2---:R-:W-:-:S03]  /*145730*/  LOP3.LUT R49, R7, 0xffff, RZ, 0xc0, !PT ;  /* 0x0000ffff07317812 */ /* 0x004fc600078ec0ff */
[----:B------:R-:W2:Y:S01]  /*145740*/  LDL.LU R7, [R1+0x1e54] ;  /* 0x001e540001077983 */ /* 0x000ea20000300800 */
[----:B------:R-:W-:Y:S01]  /*145750*/  PRMT R31, R9, 0x4210, R48 ;  /* 0x00004210091f7816 */ /* 0x000fe20000000030 */
[----:B------:R-:W-:Y:S02]  /*145760*/  NOP ;  /* 0x0000000000007918 */ /* 0x000fe40000000000 */
[----:B------:R-:W2:Y:S01]  /*145770*/  LDL.LU R9, [R1+0x1f28] ;  /* 0x001f280001097983 */ /* 0x000ea20000300800 */
[----:B-1----:R-:W-:Y:S02]  /*145780*/  IMAD.MOV.U32 R11, RZ, RZ, R16 ;  /* 0x000000ffff0b7224 */ /* 0x002fe400078e0010 */
[----:B------:R-:W-:Y:S01]  /*145790*/  IMAD.MOV.U32 R41, RZ, RZ, R18 ;  /* 0x000000ffff297224 */ /* 0x000fe200078e0012 */
[----:B------:R-:W-:Y:S04]  /*1457a0*/  STL [R1+0x144], R17 ;  /* 0x0001441101007387 */ /* 0x000fe80000100800 */
[----:B------:R-:W-:Y:S04]  /*1457b0*/  STSM.16.M88.4 [R46], R28 ;  /* 0x0000001c2e007844 */ /* 0x000fe80000000200 */
[----:B------:R-:W-:Y:S01]  /*1457c0*/  STL [R1+0x14c], R19 ;  /* 0x00014c1301007387 */ /* 0x000fe20000100800 */
[----:B------:R-:W-:-:S03]  /*1457d0*/  NOP ;  /* 0x0000000000007918 */ /* 0x000fc60000000000 */
[----:B------:R-:W0:Y:S04]  /*1457e0*/  LDS.128 R16, [R46] ;  /* 0x000000002e107984 */ /* 0x000e280000000c00 */
[----:B0-----:R-:W-:Y:S04]  /*1457f0*/  STL.64 [R1+0x130], R16 ;  /* 0x0001301001007387 */ /* 0x001fe80000100a00 */
[----:B------:R-:W-:Y:S01]  /*145800*/  STL.64 [R1+0x138], R18 ;  /* 0x0001381201007387 */ /* 0x000fe20000100a00 */
[----:B------:R-:W-:Y:S01]  /*145810*/  NOP ;  /* 0x0000000000007918 */ /* 0x000fe20000000000 */
[----:B---3--:R-:W-:-:S05]  /*145820*/  PRMT R35, R8, 0x4210, R49 ;  /* 0x0000421008237816 */ /* 0x008fca0000000031 */
[----:B------:R0:W-:Y:S01]  /*145830*/  STSM.16.M88.4 [R46], R32 ;  /* 0x000000202e007844 */ /* 0x0001e20000000200 */
[----:B------:R-:W-:-:S03]  /*145840*/  NOP ;  /* 0x0000000000007918 */ /* 0x000fc60000000000 */
[----:B------:R-:W1:Y:S04]  /*145850*/  LDS.128 R16, [R46] ;  /* 0x000000002e107984 */ /* 0x000e680000000c00 */
[----:B0-----:R-:W3:Y:S04]  /*145860*/  LDL.LU R32, [R1+0x6f0] ;  /* 0x0006f00001207983 */ /* 0x001ee80000300800 */
[----:B------:R-:W3:Y:S04]  /*145870*/  LDL.LU R33, [R1+0x6f4] ;  /* 0x0006f40001217983 */ /* 0x000ee80000300800 */
[----:B------:R-:W3:Y:S04]  /*145880*/  LDL.LU R34, [R1+0x6f8] ;  /* 0x0006f80001227983 */ /* 0x000ee80000300800 */
[----:B------:R-:W3:Y:S01]  /*145890*/  LDL.LU R8, [R1+0x1f30] ;  /* 0x001f300001087983 */ /* 0x000ee20000300800 */
[----:B------:R-:W-:Y:S01]  /*1458a0*/  PRMT R55, R5, 0x5210, R48 ;  /* 0x0000521005377816 */ /* 0x000fe20000000030 */
[----:B------:R-:W-:-:S04]  /*1458b0*/  NOP ;  /* 0x0000000000007918 */ /* 0x000fc80000000000 */
[----:B------:R-:W-:Y:S04]  /*1458c0*/  STSM.16.M88.4 [R46], R52 ;  /* 0x000000342e007844 */ /* 0x000fe80000000200 */
[----:B-1----:R-:W-:Y:S04]  /*1458d0*/  STL.64 [R1+0x120], R16 ;  /* 0x0001201001007387 */ /* 0x002fe80000100a00 */
[----:B------:R-:W-:Y:S01]  /*1458e0*/  STL.64 [R1+0x128], R18 ;  /* 0x0001281201007387 */ /* 0x000fe20000100a00 */
[----:B------:R-:W-:-:S03]  /*1458f0*/  NOP ;  /* 0x0000000000007918 */ /* 0x000fc60000000000 */
[----:B------:R-:W0:Y:S01]  /*145900*/  LDS.128 R16, [R46] ;  /* 0x000000002e107984 */ /* 0x000e220000000c00 */
[----:B------:R-:W-:Y:S01]  /*145910*/  PRMT R39, R6, 0x5210, R49 ;  /* 0x0000521006277816 */ /* 0x000fe20000000031 */
[----:B------:R-:W-:Y:S01]  /*145920*/  NOP ;  /* 0x0000000000007918 */ /* 0x000fe20000000000 */
[----:B----4-:R-:W-:-:S03]  /*145930*/  LOP3.LUT R48, R10, 0xffff, RZ, 0xc0, !PT ;  /* 0x0000ffff0a307812 */ /* 0x010fc600078ec0ff */
[----:B------:R-:W-:Y:S04]  /*145940*/  STSM.16.M88.4 [R46], R36 ;  /* 0x000000242e007844 */ /* 0x000fe80000000200 */
[----:B0-----:R-:W-:Y:S01]  /*145950*/  STL [R1+0x110], R16 ;  /* 0x0001101001007387 */ /* 0x001fe20000100800 */
[----:B------:R-:W-:-:S03]  /*145960*/  IMAD.MOV.U32 R10, RZ, RZ, R17 ;  /* 0x000000ffff0a7224 */ /* 0x000fc600078e0011 */
[----:B------:R-:W-:Y:S01]  /*145970*/  STL.64 [R1+0x118], R18 ;  /* 0x0001181201007387 */ /* 0x000fe20000100a00 */
[----:B------:R-:W-:-:S03]  /*145980*/  NOP ;  /* 0x0000000000007918 */ /* 0x000fc60000000000 */
[----:B------:R-:W0:Y:S04]  /*145990*/  LDS.128 R16, [R46] ;  /* 0x000000002e107984 */ /* 0x000e280000000c00 */
        /* <DEDUP_REMOVED lines=8> */
[----:B------:R-:W4:Y:S01]  /*145a20*/  LDL.LU R4, [R1+0x790] ;  /* 0x0007900001047983 */ /* 0x000f220000300800 */
[----:B0-----:R-:W-:Y:S01]  /*145a30*/  IMAD.MOV.U32 R10, RZ, RZ, R16 ;  /* 0x000000ffff0a7224 */ /* 0x001fe200078e0010 */
[----:B--2---:R-:W-:-:S02]  /*145a40*/  LOP3.LUT R49, R7, 0xffff, RZ, 0xc0, !PT ;  /* 0x0000ffff07317812 */ /* 0x004fc400078ec0ff */
[----:B------:R-:W2:Y:S01]  /*145a50*/  LDL.LU R7, [R1+0x5af0] ;  /* 0x005af00001077983 */ /* 0x000ea20000300800 */
[----:B------:R-:W-:Y:S01]  /*145a60*/  PRMT R59, R9, 0x4210, R48 ;  /* 0x00004210093b7816 */ /* 0x000fe20000000030 */
[----:B------:R-:W-:Y:S02]  /*145a70*/  NOP ;  /* 0x0000000000007918 */ /* 0x000fe40000000000 */
[----:B------:R-:W-:Y:S01]  /*145a80*/  STL [R1+0x104], R17 ;  /* 0x0001041101007387 */ /* 0x000fe20000100800 */
[----:B------:R-:W-:-:S03]  /*145a90*/  IMAD.MOV.U32 R9, RZ, RZ, R18 ;  /* 0x000000ffff097224 */ /* 0x000fc600078e0012 */
[----:B------:R-:W-:Y:S04]  /*145aa0*/  STSM.16.M88.4 [R46], R56 ;  /* 0x000000382e007844 */ /* 0x000fe80000000200 */
[----:B------:R-:W-:Y:S01]  /*145ab0*/  STL [R1+0x10c], R19 ;  /* 0x00010c1301007387 */ /* 0x000fe20000100800 */
[----:B------:R-:W-:-:S03]  /*145ac0*/  NOP ;  /* 0x0000000000007918 */ /* 0x000fc60000000000 */
[----:B------:R-:W0:Y:S04]  /*145ad0*/  LDS.128 R16, [R46] ;  /* 0x000000002e107984 */ /* 0x000e280000000c00 */
[----:B0-----:R-:W-:Y:S04]  /*145ae0*/  STL [R1+0xf0], R16 ;  /* 0x0000f01001007387 */ /* 0x001fe80000100800 */
[----:B------:R-:W-:Y:S04]  /*145af0*/  STL.64 [R1+0xf8], R18 ;  /* 0x0000f81201007387 */ /* 0x000fe80000100a00 */
        /* <DEDUP_REMOVED lines=9> */
[----:B---3--:R-:W-:Y:S01]  /*145b90*/  PRMT R35, R8, 0x4210, R49 ;  /* 0x0000421008237816 */ /* 0x008fe20000000031 */
[----:B------:R-:W-:-:S04]  /*145ba0*/  NOP ;  /* 0x0000000000007918 */ /* 0x000fc80000000000 */
[----:B------:R-:W-:Y:S01]  /*145bb0*/  STSM.16.M88.4 [R46], R32 ;  /* 0x000000202e007844 */ /* 0x000fe20000000200 */
[----:B------:R-:W-:Y:S01]  /*145bc0*/  IMAD.MOV.U32 R8, RZ, RZ, R17 ;  /* 0x000000ffff087224 */ /* 0x000fe200078e0011 */
[----:B------:R-:W-:Y:S02]  /*145bd0*/  NOP ;  /* 0x0000000000007918 */ /* 0x000fe40000000000 */
[----:B------:R-:W0:Y:S04]  /*145be0*/  LDS.128 R16, [R46] ;  /* 0x000000002e107984 */ /* 0x000e280000000c00 */
[----:B------:R-:W-:Y:S04]  /*145bf0*/  STL [R1+0x5bbc], R8 ;  /* 0x005bbc0801007387 */ /* 0x000fe80000100800 */
[----:B0-----:R-:W-:Y:S04]  /*145c00*/  STL.64 [R1+0xe0], R16 ;  /* 0x0000e01001007387 */ /* 0x001fe80000100a00 */
[----:B------:R-:W-:Y:S01]  /*145c10*/  STL.64 [R1+0xe8], R18 ;  /* 0x0000e81201007387 */ /* 0x000fe20000100a00 */
[----:B------:R-:W-:Y:S01]  /*145c20*/  NOP ;  /* 0x0000000000007918 */ /* 0x000fe20000000000 */
[----:B----4-:R-:W-:-:S05]  /*145c30*/  PRMT R55, R6, 0x5210, R48 ;  /* 0x0000521006377816 */ /* 0x010fca0000000030 */
[----:B------:R0:W-:Y:S01]  /*145c40*/  STSM.16.M88.4 [R46], R52 ;  /* 0x000000342e007844 */ /* 0x0001e20000000200 */
[----:B------:R-:W-:-:S03]  /*145c50*/  NOP ;  /* 0x0000000000007918 */ /* 0x000fc60000000000 */
[----:B------:R-:W1:Y:S01]  /*145c60*/  LDS.128 R16, [R46] ;  /* 0x000000002e107984 */ /* 0x000e620000000c00 */
[----:B------:R-:W-:-:S03]  /*145c70*/  PRMT R31, R4, 0x5210, R49 ;  /* 0x00005210041f7816 */ /* 0x000fc60000000031 */
[----:B0-----:R-:W3:Y:S01]  /*145c80*/  LDL.LU R52, [R1+0x6a0] ;  /* 0x0006a00001347983 */ /* 0x001ee20000300800 */
[----:B------:R-:W-:-:S03]  /*145c90*/  NOP ;  /* 0x0000000000007918 */ /* 0x000fc60000000000 */
[----:B------:R-:W3:Y:S04]  /*145ca0*/  LDL.LU R53, [R1+0x6a4] ;  /* 0x0006a40001357983 */ /* 0x000ee80000300800 */
[----:B------:R-:W3:Y:S04]  /*145cb0*/  LDL.LU R54, [R1+0x6a8] ;  /* 0x0006a80001367983 */ /* 0x000ee80000300800 */
[----:B------:R-:W4:Y:S04]  /*145cc0*/  LDL.LU R6, [R1+0x794] ;  /* 0x0007940001067983 */ /* 0x000f280000300800 */
[----:B------:R-:W-:Y:S01]  /*145cd0*/  STSM.16.M88.4 [R46], R28 ;  /* 0x0000001c2e007844 */ /* 0x000fe20000000200 */
[----:B------:R-:W-:-:S03]  /*145ce0*/  NOP ;  /* 0x0000000000007918 */ /* 0x000fc60000000000 */
[----:B-1----:R-:W-:Y:S01]  /*145cf0*/  STL [R1+0xd4], R17 ;  /* 0x0000d41101007387 */ /* 0x002fe20000100800 */
[----:B------:R-:W-:-:S03]  /*145d00*/  IMAD.MOV.U32 R8, RZ, RZ, R16 ;  /* 0x000000ffff087224 */ /* 0x000fc600078e0010 */
[----:B------:R-:W-:Y:S04]  /*145d10*/  STL [R1+0xd8], R18 ;  /* 0x0000d81201007387 */ /* 0x000fe80000100800 */
[----:B------:R-:W3:Y:S04]  /*145d20*/  LDL.LU R32, [R1+0x6b0] ;  /* 0x0006b00001207983 */ /* 0x000ee80000300800 */
[----:B------:R-:W3:Y:S04]  /*145d30*/  LDL.LU R33, [R1+0x6b4] ;  /* 0x0006b40001217983 */ /* 0x000ee80000300800 */
[----:B------:R-:W3:Y:S04]  /*145d40*/  LDL.LU R34, [R1+0x6b8] ;  /* 0x0006b80001227983 */ /* 0x000ee80000300800 */
[----:B------:R-:W3:Y:S01]  /*145d50*/  LDL.LU R4, [R1+0x7b8] ;  /* 0x0007b80001047983 */ /* 0x000ee20000300800 */
[----:B--2---:R-:W-:Y:S01]  /*145d60*/  LOP3.LUT R48, R7, 0xffff, RZ, 0xc0, !PT ;  /* 0x0000ffff07307812 */ /* 0x004fe200078ec0ff */
[----:B------:R-:W-:-:S02]  /*145d70*/  IMAD.MOV.U32 R7, RZ, RZ, R19 ;  /* 0x000000ffff077224 */ /* 0x000fc400078e0013 */
[----:B------:R-:W0:Y:S04]  /*145d80*/  LDS.128 R16, [R46] ;  /* 0x000000002e107984 */ /* 0x000e280000000c00 */
[----:B------:R1:W-:Y:S04]  /*145d90*/  STL [R1+0x5bb4], R7 ;  /* 0x005bb40701007387 */ /* 0x0003e80000100800 */
[----:B0-----:R-:W-:Y:S01]  /*145da0*/  STL.64 [R1+0xc0], R16 ;  /* 0x0000c01001007387 */ /* 0x001fe20000100a00 */
[----:B-1----:R-:W-:-:S03]  /*145db0*/  IMAD.MOV.U32 R7, RZ, RZ, R18 ;  /* 0x000000ffff077224 */ /* 0x002fc600078e0012 */
[----:B------:R-:W-:Y:S01]  /*145dc0*/  STL [R1+0xcc], R19 ;  /* 0x0000cc1301007387 */ /* 0x000fe20000100800 */
[----:B------:R-:W-:Y:S01]  /*145dd0*/  NOP ;  /* 0x0000000000007918 */ /* 0x000fe20000000000 */
[----:B------:R-:W-:-:S05]  /*145de0*/  PRMT R59, R3, 0x4210, R48 ;  /* 0x00004210033b7816 */ /* 0x000fca0000000030 */
[----:B------:R-:W-:Y:S01]  /*145df0*/  STSM.16.M88.4 [R46], R56 ;  /* 0x000000382e007844 */ /* 0x000fe20000000200 */
[----:B------:R-:W-:-:S03]  /*145e00*/  NOP ;  /* 0x0000000000007918 */ /* 0x000fc60000000000 */
[----:B------:R-:W0:Y:S04]  /*145e10*/  LDS.128 R16, [R46] ;  /* 0x000000002e107984 */ /* 0x000e280000000c00 */
[----:B0-----:R-:W-:Y:S04]  /*145e20*/  STL.64 [R1+0xb0], R16 ;  /* 0x0000b01001007387 */ /* 0x001fe80000100a00 */
[----:B------:R-:W-:Y:S04]  /*145e30*/  STL [R1+0xb8], R18 ;  /* 0x0000b81201007387 */ /* 0x000fe80000100800 */
[----:B------:R-:W2:Y:S04]  /*145e40*/  LDL.LU R58, [R1+0x5b18] ;  /* 0x005b1800013a7983 */ /* 0x000ea80000300800 */
[----:B------:R-:W2:Y:S01]  /*145e50*/  LDL.LU R59, [R1+0x5b14] ;  /* 0x005b1400013b7983 */ /* 0x000ea20000300800 */
[----:B------:R-:W-:-:S03]  /*145e60*/  LOP3.LUT R49, R2, 0xffff, RZ, 0xc0, !PT ;  /* 0x0000ffff02317812 */ /* 0x000fc600078ec0ff */
[----:B------:R-:W2:Y:S01]  /*145e70*/  LDL.LU R0, [R1+0x5af8] ;  /* 0x005af80001007983 */ /* 0x000ea20000300800 */
[----:B------:R-:W-:Y:S01]  /*145e80*/  PRMT R39, R5, 0x4210, R49 ;  /* 0x0000421005277816 */ /* 0x000fe20000000031 */
[----:B------:R-:W-:-:S04]  /*145e90*/  NOP ;  /* 0x0000000000007918 */ /* 0x000fc80000000000 */
[----:B------:R0:W-:Y:S01]  /*145ea0*/  STSM.16.M88.4 [R46], R36 ;  /* 0x000000242e007844 */ /* 0x0001e20000000200 */
[----:B------:R-:W-:Y:S01]  /*145eb0*/  IMAD.MOV.U32 R5, RZ, RZ, R19 ;  /* 0x000000ffff057224 */ /* 0x000fe200078e0013 */
[----:B------:R-:W-:Y:S02]  /*145ec0*/  NOP ;  /* 0x0000000000007918 */ /* 0x000fe40000000000 */
[----:B------:R-:W1:Y:S04]  /*145ed0*/  LDS.128 R16, [R46] ;  /* 0x000000002e107984 */ /* 0x000e680000000c00 */
[----:B------:R-:W-:Y:S04]  /*145ee0*/  STL [R1+0x5ba4], R5 ;  /* 0x005ba40501007387 */ /* 0x000fe80000100800 */
[----:B0-----:R-:W2:Y:S04]  /*145ef0*/  LDL.LU R36, [R1+0x5af4] ;  /* 0x005af40001247983 */ /* 0x001ea80000300800 */
[----:B------:R-:W2:Y:S04]  /*145f00*/  LDL.LU R56, [R1+0x1f60] ;  /* 0x001f600001387983 */ /* 0x000ea80000300800 */
[----:B------:R-:W2:Y:S04]  /*145f10*/  LDL.LU R57, [R1+0x1f5c] ;  /* 0x001f5c0001397983 */ /* 0x000ea80000300800 */
[----:B------:R-:W2:Y:S01]  /*145f20*/  LDL.LU R3, [R1+0x1f58] ;  /* 0x001f580001037983 */ /* 0x000ea20000300800 */
[----:B----4-:R-:W-:Y:S01]  /*145f30*/  PRMT R55, R6, 0x5210, R48 ;  /* 0x0000521006377816 */ /* 0x010fe20000000030 */
[----:B------:R-:W-:-:S02]  /*145f40*/  NOP ;  /* 0x0000000000007918 */ /* 0x000fc40000000000 */
[----:B------:R-:W4:Y:S04]  /*145f50*/  LDL.LU R6, [R1+0x1f50] ;  /* 0x001f500001067983 */ /* 0x000f280000300800 */
[----:B---3--:R-:W-:Y:S04]  /*145f60*/  STSM.16.M88.4 [R46], R52 ;  /* 0x000000342e007844 */ /* 0x008fe80000000200 */
[----:B-1----:R-:W-:Y:S04]  /*145f70*/  STL.64 [R1+0xa0], R16 ;  /* 0x0000a01001007387 */ /* 0x002fe80000100a00 */
[----:B------:R-:W-:Y:S01]  /*145f80*/  STL.64 [R1+0xa8], R18 ;  /* 0x0000a81201007387 */ /* 0x000fe20000100a00 */
[----:B------:R-:W-:-:S03]  /*145f90*/  NOP ;  /* 0x0000000000007918 */ /* 0x000fc60000000000 */
[----:B------:R-:W0:Y:S01]  /*145fa0*/  LDS.128 R16, [R46] ;  /* 0x000000002e107984 */ /* 0x000e220000000c00 */
[----:B------:R-:W-:Y:S01]  /*145fb0*/  PRMT R35, R4, 0x5210, R49 ;  /* 0x0000521004237816 */ /* 0x000fe20000000031 */
[----:B------:R-:W-:Y:S02]  /*145fc0*/  NOP ;  /* 0x0000000000007918 */ /* 0x000fe40000000000 */
[----:B------:R-:W3:Y:S04]  /*145fd0*/  LDL.LU R4, [R1+0x1e94] ;  /* 0x001e940001047983 */ /* 0x000ee80000300800 */
[----:B0-----:R-:W-:Y:S04]  /*145fe0*/  STL.64 [R1+0x90], R16 ;  /* 0x0000901001007387 */ /* 0x001fe80000100a00 */
[----:B------:R-:W-:Y:S04]  /*145ff0*/  STL [R1+0x9c], R19 ;  /* 0x00009c1301007387 */ /* 0x000fe80000100800 */
        /* <DEDUP_REMOVED lines=8> */
[----:B------:R-:W-:Y:S04]  /*146080*/  STL [R1+0x5ba8], R5 ;  /* 0x005ba80501007387 */ /* 0x000fe80000100800 */
[----:B------:R-:W3:Y:S01]  /*146090*/  LDL.LU R53, [R1+0x7bc] ;  /* 0x0007bc0001357983 */ /* 0x000ee20000300800 */
[----:B--2---:R-:W-:-:S03]  /*1460a0*/  LOP3.LUT R22, R58, 0xffff, RZ, 0xc0, !PT ;  /* 0x0000ffff3a167812 */ /* 0x004fc600078ec0ff */
[----:B------:R-:W2:Y:S01]  /*1460b0*/  LDL.LU R58, [R1+0x7c4] ;  /* 0x0007c400013a7983 */ /* 0x000ea20000300800 */
[----:B------:R-:W-:-:S03]  /*1460c0*/  LOP3.LUT R21, R59, 0xffff, RZ, 0xc0, !PT ;  /* 0x0000ffff3b157812 */ /* 0x000fc600078ec0ff */
[----:B------:R-:W2:Y:S04]  /*1460d0*/  LDL.LU R59, [R1+0x7c0] ;  /* 0x0007c000013b7983 */ /* 0x000ea80000300800 */
[----:B------:R-:W-:Y:S01]  /*1460e0*/  STSM.16.M88.4 [R46], R32 ;  /* 0x000000202e007844 */ /* 0x000fe20000000200 */
[----:B------:R-:W-:-:S03]  /*1460f0*/  NOP ;  /* 0x0000000000007918 */ /* 0x000fc60000000000 */
[----:B------:R-:W0:Y:S01]  /*146100*/  LDS.128 R24, [R46] ;  /* 0x000000002e187984 */ /* 0x000e220000000c00 */
[----:B------:R-:W-:-:S03]  /*146110*/  LOP3.LUT R20, R0, 0xffff, RZ, 0xc0, !PT ;  /* 0x0000ffff00147812 */ /* 0x000fc600078ec0ff */
[----:B------:R-:W2:Y:S01]  /*146120*/  LDL.LU R0, [R1+0x798] ;  /* 0x0007980001007983 */ /* 0x000ea20000300800 */
[----:B------:R-:W-:Y:S02]  /*146130*/  PRMT R48, R56, 0x4210, R22 ;  /* 0x0000421038307816 */ /* 0x000fe40000000016 */
[----:B------:R-:W-:Y:S02]  /*146140*/  PRMT R49, R57, 0x4210, R21 ;  /* 0x0000421039317816 */ /* 0x000fe40000000015 */
[----:B------:R-:W-:Y:S01]  /*146150*/  PRMT R50, R3, 0x4210, R20 ;  /* 0x0000421003327816 */ /* 0x000fe20000000014 */
[----:B0-----:R-:W-:Y:S04]  /*146160*/  STL.64 [R1+0x88], R26 ;  /* 0x0000881a01007387 */ /* 0x001fe80000100a00 */
[----:B------:R-:W2:Y:S04]  /*146170*/  LDL.LU R56, [R1+0x7d0] ;  /* 0x0007d00001387983 */ /* 0x000ea80000300800 */
[----:B------:R-:W2:Y:S04]  /*146180*/  LDL.LU R57, [R1+0x7cc] ;  /* 0x0007cc0001397983 */ /* 0x000ea80000300800 */
[----:B------:R-:W2:Y:S01]  /*146190*/  LDL.LU R3, [R1+0x7c8] ;  /* 0x0007c80001037983 */ /* 0x000ea20000300800 */
[----:B------:R-:W-:Y:S01]  /*1461a0*/  LOP3.LUT R19, R36, 0xffff, RZ, 0xc0, !PT ;  /* 0x0000ffff24137812 */ /* 0x000fe200078ec0ff */
[----:B------:R-:W-:-:S03]  /*1461b0*/  IMAD.MOV.U32 R5, RZ, RZ, R25 ;  /* 0x000000ffff057224 */ /* 0x000fc600078e0019 */
[----:B----4-:R-:W-:Y:S01]  /*1461c0*/  PRMT R51, R6, 0x4210, R19 ;  /* 0x0000421006337816 */ /* 0x010fe20000000013 */
[----:B------:R-:W-:-:S04]  /*1461d0*/  NOP ;  /* 0x0000000000007918 */ /* 0x000fc80000000000 */
[----:B------:R-:W-:Y:S01]  /*1461e0*/  STSM.16.M88.4 [R46], R48 ;  /* 0x000000302e007844 */ /* 0x000fe20000000200 */
[----:B------:R-:W-:Y:S01]  /*1461f0*/  IMAD.MOV.U32 R6, RZ, RZ, R24 ;  /* 0x000000ffff067224 */ /* 0x000fe200078e0018 */
[----:B------:R-:W-:Y:S02]  /*146200*/  NOP ;  /* 0x0000000000007918 */ /* 0x000fe40000000000 */
[----:B------:R-:W0:Y:S01]  /*146210*/  LDS.128 R24, [R46] ;  /* 0x000000002e187984 */ /* 0x000e220000000c00 */
[----:B---3--:R-:W-:-:S03]  /*146220*/  LOP3.LUT R18, R4, 0xffff, RZ, 0xc0, !PT ;  /* 0x0000ffff04127812 */ /* 0x008fc600078ec0ff */
[----:B------:R-:W3:Y:S04]  /*146230*/  LDL.LU R4, [R1+0x7d4] ;  /* 0x0007d40001047983 */ /* 0x000ee80000300800 */
[----:B0-----:R-:W-:Y:S01]  /*146240*/  STL.64 [R1+0x70], R24 ;  /* 0x0000701801007387 */ /* 0x001fe20000100a00 */
[----:B------:R-:W-:Y:S02]  /*146250*/  LOP3.LUT R17, R37, 0xffff, RZ, 0xc0, !PT ;  /* 0x0000ffff25117812 */ /* 0x000fe400078ec0ff */
[----:B------:R-:W-:Y:S02]  /*146260*/  LOP3.LUT R16, R38, 0xffff, RZ, 0xc0, !PT ;  /* 0x0000ffff26107812 */ /* 0x000fe400078ec0ff */
[----:B------:R-:W-:Y:S02]  /*146270*/  LOP3.LUT R2, R2, 0xffff, RZ, 0xc0, !PT ;  /* 0x0000ffff02027812 */ /* 0x000fe400078ec0ff */
[----:B------:R-:W-:-:S02]  /*146280*/  PRMT R48, R39, 0x4210, R18 ;  /* 0x0000421027307816 */ /* 0x000fc40000000012 */
[----:B------:R-:W-:Y:S02]  /*146290*/  PRMT R49, R54, 0x4210, R17 ;  /* 0x0000421036317816 */ /* 0x000fe40000000011 */
[----:B------:R-:W-:Y:S02]  /*1462a0*/  PRMT R50, R55, 0x4210, R16 ;  /* 0x0000421037327816 */ /* 0x000fe40000000010 */
[----:B------:R-:W-:Y:S01]  /*1462b0*/  PRMT R51, R52, 0x4210, R2 ;  /* 0x0000421034337816 */ /* 0x000fe20000000002 */
[----:B------:R-:W-:-:S04]  /*1462c0*/  NOP ;  /* 0x0000000000007918 */ /* 0x000fc80000000000 */
[----:B------:R0:W-:Y:S04]  /*1462d0*/  STSM.16.M88.4 [R46], R48 ;  /* 0x000000302e007844 */ /* 0x0001e80000000200 */
[----:B------:R-:W-:Y:S01]  /*1462e0*/  STL.64 [R1+0x78], R26 ;  /* 0x0000781a01007387 */ /* 0x000fe20000100a00 */
[----:B------:R-:W-:-:S03]  /*1462f0*/  NOP ;  /* 0x0000000000007918 */ /* 0x000fc60000000000 */
[----:B------:R-:W4:Y:S01]  /*146300*/  LDL.LU R34, [R1+0x5b28] ;  /* 0x005b280001227983 */ /* 0x000f220000300800 */
[----:B0-----:R-:W-:-:S03]  /*146310*/  PRMT R48, R53, 0x5210, R22 ;  /* 0x0000521035307816 */ /* 0x001fc60000000016 */
[----:B------:R-:W4:Y:S01]  /*146320*/  LDL.LU R53, [R1+0x5b24] ;  /* 0x005b240001357983 */ /* 0x000f220000300800 */
[----:B--2---:R-:W-:-:S03]  /*146330*/  PRMT R49, R58, 0x5210, R21 ;  /* 0x000052103a317816 */ /* 0x004fc60000000015 */
[----:B------:R-:W2:Y:S01]  /*146340*/  LDL.LU R58, [R1+0x5b00] ;  /* 0x005b0000013a7983 */ /* 0x000ea20000300800 */
[----:B------:R-:W-:-:S03]  /*146350*/  PRMT R50, R59, 0x5210, R20 ;  /* 0x000052103b327816 */ /* 0x000fc60000000014 */
[----:B------:R-:W2:Y:S04]  /*146360*/  LDL.LU R59, [R1+0x5afc] ;  /* 0x005afc00013b7983 */ /* 0x000ea80000300800 */
[----:B------:R-:W0:Y:S01]  /*146370*/  LDS.128 R20, [R46] ;  /* 0x000000002e147984 */ /* 0x000e220000000c00 */
[----:B------:R-:W-:Y:S01]  /*146380*/  PRMT R51, R0, 0x5210, R19 ;  /* 0x0000521000337816 */ /* 0x000fe20000000013 */
[----:B------:R-:W-:Y:S02]  /*146390*/  NOP ;  /* 0x0000000000007918 */ /* 0x000fe40000000000 */
[----:B------:R-:W2:Y:S04]  /*1463a0*/  LDL.LU R0, [R1+0x1f88] ;  /* 0x001f880001007983 */ /* 0x000ea80000300800 */
[----:B------:R1:W-:Y:S02]  /*1463b0*/  STSM.16.M88.4 [R46], R48 ;  /* 0x000000302e007844 */ /* 0x0003e40000000200 */
[----:B-1----:R-:W-:-:S02]  /*1463c0*/  PRMT R48, R56, 0x5210, R18 ;  /* 0x0000521038307816 */ /* 0x002fc40000000012 */
[----:B------:R-:W-:Y:S02]  /*1463d0*/  PRMT R49, R57, 0x5210, R17 ;  /* 0x0000521039317816 */ /* 0x000fe40000000011 */
[----:B------:R-:W-:Y:S01]  /*1463e0*/  PRMT R50, R3, 0x5210, R16 ;  /* 0x0000521003327816 */ /* 0x000fe20000000010 */
[----:B------:R-:W-:Y:S01]  /*1463f0*/  NOP ;  /* 0x0000000000007918 */ /* 0x000fe20000000000 */
[----:B------:R-:W1:Y:S04]  /*146400*/  LDS.128 R16, [R46] ;  /* 0x000000002e107984 */ /* 0x000e680000000c00 */
[----:B0-----:R-:W-:Y:S04]  /*146410*/  STL.64 [R1+0x60], R20 ;  /* 0x0000601401007387 */ /* 0x001fe80000100a00 */
        /* <DEDUP_REMOVED lines=9> */
[----:B-1----:R-:W-:Y:S04]  /*1464b0*/  STL [R1+0x50], R16 ;  /* 0x0000501001007387 */ /* 0x002fe80000100800 */
[----:B------:R-:W-:Y:S04]  /*1464c0*/  STL [R1+0x58], R18 ;  /* 0x0000581201007387 */ /* 0x000fe80000100800 */
[----:B------:R-:W2:Y:S01]  /*1464d0*/  LDL.LU R57, [R1+0x1fa0] ;  /* 0x001fa00001397983 */ /* 0x000ea20000300800 */
[----:B------:R-:W-:-:S03]  /*1464e0*/  IMAD.MOV.U32 R3, RZ, RZ, R19 ;  /* 0x000000ffff037224 */ /* 0x000fc600078e0013 */
[----:B------:R-:W2:Y:S01]  /*1464f0*/  LDL.LU R54, [R1+0x1f98] ;  /* 0x001f980001367983 */ /* 0x000ea20000300800 */
[----:B---3--:R-:W-:Y:S01]  /*146500*/  PRMT R51, R4, 0x5210, R2 ;  /* 0x0000521004337816 */ /* 0x008fe20000000002 */
[----:B------:R-:W-:Y:S02]  /*146510*/  IMAD.MOV.U32 R4, RZ, RZ, R17 ;  /* 0x000000ffff047224 */ /* 0x000fe400078e0011 */
[----:B------:R-:W3:Y:S01]  /*146520*/  LDL.LU R2, [R1+0x1f94] ;  /* 0x001f940001027983 */ /* 0x000ee20000300800 */
[----:B------:R-:W-:-:S03]  /*146530*/  NOP ;  /* 0x0000000000007918 */ /* 0x000fc60000000000 */
[----:B------:R-:W-:Y:S04]  /*146540*/  STL [R1+0x5b9c], R4 ;  /* 0x005b9c0401007387 */ /* 0x000fe80000100800 */
[----:B------:R-:W-:Y:S01]  /*146550*/  STL [R1+0x5b94], R3 ;  /* 0x005b940301007387 */ /* 0x000fe20000100800 */
[----:B----4-:R-:W-:-:S03]  /*146560*/  LOP3.LUT R22, R53, 0xffff, RZ, 0xc0, !PT ;  /* 0x0000ffff35167812 */ /* 0x010fc600078ec0ff */
[----:B------:R-:W4:Y:S01]  /*146570*/  LDL.LU R53, [R1+0x7f8] ;  /* 0x0007f80001357983 */ /* 0x000f220000300800 */
[----:B--2---:R-:W-:-:S03]  /*146580*/  LOP3.LUT R21, R58, 0xffff, RZ, 0xc0, !PT ;  /* 0x0000ffff3a157812 */ /* 0x004fc600078ec0ff */
[----:B------:R-:W2:Y:S01]  /*146590*/  LDL.LU R58, [R1+0x7dc] ;  /* 0x0007dc00013a7983 */ /* 0x000ea20000300800 */
[----:B------:R-:W-:-:S03]  /*1465a0*/  LOP3.LUT R20, R59, 0xffff, RZ, 0xc0, !PT ;  /* 0x0000ffff3b147812 */ /* 0x000fc600078ec0ff */
[----:B------:R-:W4:Y:S01]  /*1465b0*/  LDL.LU R59, [R1+0x7d8] ;  /* 0x0007d800013b7983 */ /* 0x000f220000300800 */
[----:B------:R-:W-:-:S03]  /*1465c0*/  LOP3.LUT R23, R34, 0xffff, RZ, 0xc0, !PT ;  /* 0x0000ffff22177812 */ /* 0x000fc600078ec0ff */
[----:B------:R0:W-:Y:S01]  /*1465d0*/  STSM.16.M88.4 [R46], R48 ;  /* 0x000000302e007844 */ /* 0x0001e20000000200 */
[----:B------:R-:W-:-:S03]  /*1465e0*/  NOP ;  /* 0x0000000000007918 */ /* 0x000fc60000000000 */
[----:B------:R-:W1:Y:S01]  /*1465f0*/  LDS.128 R16, [R46] ;  /* 0x000000002e107984 */ /* 0x000e620000000c00 */
[----:B0-----:R-:W-:-:S03]  /*146600*/  PRMT R48, R0, 0x4210, R23 ;  /* 0x0000421000307816 */ /* 0x001fc60000000017 */
[----:B------:R-:W4:Y:S04]  /*146610*/  LDL.LU R0, [R1+0x7a8] ;  /* 0x0007a80001007983 */ /* 0x000f280000300800 */
[----:B-1----:R-:W-:Y:S01]  /*146620*/  STL [R1+0x44], R17 ;  /* 0x0000441101007387 */ /* 0x002fe20000100800 */
[----:B------:R-:W-:-:S03]  /*146630*/  IMAD.MOV.U32 R3, RZ, RZ, R18 ;  /* 0x000000ffff037224 */ /* 0x000fc600078e0012 */
[----:B------:R0:W-:Y:S01]  /*146640*/  STL [R1+0x4c], R19 ;  /* 0x00004c1301007387 */ /* 0x0001e20000100800 */
[----:B------:R-:W-:Y:S01]  /*146650*/  IMAD.MOV.U32 R4, RZ, RZ, R16 ;  /* 0x000000ffff047224 */ /* 0x000fe200078e0010 */
[----:B------:R-:W-:Y:S02]  /*146660*/  PRMT R49, R35, 0x4210, R22 ;  /* 0x0000421023317816 */ /* 0x000fe40000000016 */
[----:B------:R-:W-:Y:S02]  /*146670*/  PRMT R50, R36, 0x4210, R21 ;  /* 0x0000421024327816 */ /* 0x000fe40000000015 */
[----:B------:R-:W-:Y:S01]  /*146680*/  PRMT R51, R37, 0x4210, R20 ;  /* 0x0000421025337816 */ /* 0x000fe20000000014 */
[----:B------:R-:W-:-:S04]  /*146690*/  NOP ;  /* 0x0000000000007918 */ /* 0x000fc80000000000 */
[----:B------:R1:W-:Y:S01]  /*1466a0*/  STSM.16.M88.4 [R46], R48 ;  /* 0x000000302e007844 */ /* 0x0003e20000000200 */
[----:B0-----:R-:W-:Y:S01]  /*1466b0*/  LOP3.LUT R19, R38, 0xffff, RZ, 0xc0, !PT ;  /* 0x0000ffff26137812 */ /* 0x001fe200078ec0ff */
[----:B------:R-:W-:Y:S01]  /*1466c0*/  NOP ;  /* 0x0000000000007918 */ /* 0x000fe20000000000 */
[----:B------:R-:W-:Y:S01]  /*1466d0*/  LOP3.LUT R18, R39, 0xffff, RZ, 0xc0, !PT ;  /* 0x0000ffff27127812 */ /* 0x000fe200078ec0ff */
[----:B------:R-:W0:Y:S01]  /*1466e0*/  LDS.128 R24, [R46] ;  /* 0x000000002e187984 */ /* 0x000e220000000c00 */
[----:B------:R-:W-:Y:S02]  /*1466f0*/  LOP3.LUT R17, R55, 0xffff, RZ, 0xc0, !PT ;  /* 0x0000ffff37117812 */ /* 0x000fe400078ec0ff */
[----:B------:R-:W-:Y:S01]  /*146700*/  LOP3.LUT R16, R52, 0xffff, RZ, 0xc0, !PT ;  /* 0x0000ffff34107812 */ /* 0x000fe200078ec0ff */
[----:B------:R-:W4:Y:S01]  /*146710*/  LDL.LU R55, [R1+0x12b8] ;  /* 0x0012b80001377983 */ /* 0x000f220000300800 */
[----:B-1----:R-:W-:-:S03]  /*146720*/  PRMT R48, R56, 0x4210, R19 ;  /* 0x0000421038307816 */ /* 0x002fc60000000013 */
[----:B------:R-:W4:Y:S04]  /*146730*/  LDL.LU R52, [R1+0x12b4] ;  /* 0x0012b40001347983 */ /* 0x000f280000300800 */
[----:B------:R-:W4:Y:S01]  /*146740*/  LDL.LU R56, [R1+0x1078] ;  /* 0x0010780001387983 */ /* 0x000f220000300800 */
[----:B------:R-:W-:-:S03]  /*146750*/  PRMT R49, R57, 0x4210, R18 ;  /* 0x0000421039317816 */ /* 0x000fc60000000012 */
[----:B------:R-:W4:Y:S01]  /*146760*/  LDL.LU R57, [R1+0x12b0] ;  /* 0x0012b00001397983 */ /* 0x000f220000300800 */
[----:B------:R-:W-:Y:S02]  /*146770*/  PRMT R50, R54, 0x4210, R17 ;  /* 0x0000421036327816 */ /* 0x000fe40000000011 */
[----:B---3--:R-:W-:Y:S01]  /*146780*/  PRMT R51, R2, 0x4210, R16 ;  /* 0x0000421002337816 */ /* 0x008fe20000000010 */
[----:B------:R-:W-:Y:S01]  /*146790*/  NOP ;  /* 0x0000000000007918 */ /* 0x000fe20000000000 */
[----:B0-----:R-:W-:Y:S01]  /*1467a0*/  IMAD.MOV.U32 R2, RZ, RZ, R25 ;  /* 0x000000ffff027224 */ /* 0x001fe200078e0019 */
[----:B------:R-:W-:Y:S04]  /*1467b0*/  STL [R1+0x30], R24 ;  /* 0x0000301801007387 */ /* 0x000fe80000100800 */
[----:B------:R-:W-:Y:S04]  /*1467c0*/  STL.64 [R1+0x38], R26 ;  /* 0x0000381a01007387 */ /* 0x000fe80000100a00 */
[----:B------:R2:W-:Y:S04]  /*1467d0*/  STSM.16.M88.4 [R46], R48 ;  /* 0x000000302e007844 */ /* 0x0005e80000000200 */
[----:B------:R-:W-:Y:S01]  /*1467e0*/  STL [R1+0x5b8c], R2 ;  /* 0x005b8c0201007387 */ /* 0x000fe20000100800 */
[----:B--2---:R-:W-:-:S03]  /*1467f0*/  PRMT R49, R58, 0x5210, R22 ;  /* 0x000052103a317816 */ /* 0x004fc60000000016 */
[----:B------:R-:W2:Y:S01]  /*146800*/  LDL.LU R58, [R1+0x5b38] ;  /* 0x005b3800013a7983 */ /* 0x000ea20000300800 */
[----:B----4-:R-:W-:-:S03]  /*146810*/  PRMT R50, R59, 0x5210, R21 ;  /* 0x000052103b327816 */ /* 0x010fc60000000015 */
[----:B------:R-:W3:Y:S01]  /*146820*/  LDL.LU R59, [R1+0x5b34] ;  /* 0x005b3400013b7983 */ /* 0x000ee20000300800 */
[----:B------:R-:W-:Y:S02]  /*146830*/  PRMT R48, R53, 0x5210, R23 ;  /* 0x0000521035307816 */ /* 0x000fe40000000017 */
[----:B------:R-:W-:Y:S01]  /*146840*/  PRMT R51, R0, 0x5210, R20 ;  /* 0x0000521000337816 */ /* 0x000fe20000000014 */
[----:B------:R-:W-:Y:S01]  /*146850*/  NOP ;  /* 0x0000000000007918 */ /* 0x000fe20000000000 */
[----:B------:R-:W0:Y:S01]  /*146860*/  LDS.128 R20, [R46] ;  /* 0x000000002e147984 */ /* 0x000e220000000c00 */
[----:B------:R-:W-:-:S03]  /*146870*/  NOP ;  /* 0x0000000000007918 */ /* 0x000fc60000000000 */
[----:B------:R1:W-:Y:S04]  /*146880*/  STSM.16.M88.4 [R46], R48 ;  /* 0x000000302e007844 */ /* 0x0003e80000000200 */
[----:B0-----:R-:W-:Y:S04]  /*146890*/  STL.64 [R1+0x20], R20 ;  /* 0x0000201401007387 */ /* 0x001fe80000100a00 */
[----:B------:R-:W-:Y:S04]  /*1468a0*/  STL [R1+0x28], R22 ;  /* 0x0000281601007387 */ /* 0x000fe80000100800 */
[----:B------:R-:W4:Y:S04]  /*1468b0*/  LDL.LU R53, [R1+0x5b08] ;  /* 0x005b080001357983 */ /* 0x000f280000300800 */
[----:B------:R-:W4:Y:S04]  /*1468c0*/  LDL.LU R54, [R1+0x5b04] ;  /* 0x005b040001367983 */ /* 0x000f280000300800 */
[----:B------:R-:W4:Y:S04]  /*1468d0*/  LDL.LU R32, [R1+0x1fb4] ;  /* 0x001fb40001207983 */ /* 0x000f280000300800 */
[----:B------:R-:W4:Y:S04]  /*1468e0*/  LDL.LU R33, [R1+0x1fb0] ;  /* 0x001fb00001217983 */ /* 0x000f280000300800 */
[----:B------:R-:W4:Y:S04]  /*1468f0*/  LDL.LU R34, [R1+0x1fac] ;  /* 0x001fac0001227983 */ /* 0x000f280000300800 */
[----:B------:R-:W4:Y:S01]  /*146900*/  LDL.LU R35, [R1+0x1fa8] ;  /* 0x001fa80001237983 */ /* 0x000f220000300800 */
[----:B------:R-:W-:Y:S01]  /*146910*/  IMAD.MOV.U32 R0, RZ, RZ, R23 ;  /* 0x000000ffff007224 */ /* 0x000fe200078e0017 */
[----:B-1----:R-:W-:-:S02]  /*146920*/  PRMT R48, R55, 0x5210, R19 ;  /* 0x0000521037307816 */ /* 0x002fc40000000013 */
[----:B------:R-:W-:Y:S02]  /*146930*/  PRMT R49, R52, 0x5210, R18 ;  /* 0x0000521034317816 */ /* 0x000fe40000000012 */
[----:B------:R-:W-:Y:S01]  /*146940*/  PRMT R50, R56, 0x5210, R17 ;  /* 0x0000521038327816 */ /* 0x000fe20000000011 */
[----:B------:R-:W-:Y:S04]  /*146950*/  STL [R1+0x5b84], R0 ;  /* 0x005b840001007387 */ /* 0x000fe80000100800 */
[----:B------:R-:W4:Y:S01]  /*146960*/  LDL.LU R56, [R1+0x1eb8] ;  /* 0x001eb80001387983 */ /* 0x000f220000300800 */
[----:B------:R-:W-:Y:S01]  /*146970*/  PRMT R51, R57, 0x5210, R16 ;  /* 0x0000521039337816 */ /* 0x000fe20000000010 */
[----:B------:R-:W-:Y:S02]  /*146980*/  NOP ;  /* 0x0000000000007918 */ /* 0x000fe40000000000 */
[----:B------:R-:W0:Y:S01]  /*146990*/  LDS.128 R16, [R46] ;  /* 0x000000002e107984 */ /* 0x000e220000000c00 */
[----:B------:R-:W-:-:S03]  /*1469a0*/  NOP ;  /* 0x0000000000007918 */ /* 0x000fc60000000000 */
[----:B------:R-:W4:Y:S04]  /*1469b0*/  LDL.LU R57, [R1+0x1eb4] ;  /* 0x001eb40001397983 */ /* 0x000f280000300800 */
[----:B------:R-:W4:Y:S04]  /*1469c0*/  LDL.LU R55, [R1+0x1e80] ;  /* 0x001e800001377983 */ /* 0x000f280000300800 */
[----:B------:R-:W4:Y:S04]  /*1469d0*/  LDL.LU R52, [R1+0x1e7c] ;  /* 0x001e7c0001347983 */ /* 0x000f280000300800 */
[----:B------:R-:W4:Y:S04]  /*1469e0*/  LDL.LU R36, [R1+0x1fc4] ;  /* 0x001fc40001247983 */ /* 0x000f280000300800 */
[----:B------:R-:W4:Y:S04]  /*1469f0*/  LDL.LU R37, [R1+0x1fc8] ;  /* 0x001fc80001257983 */ /* 0x000f280000300800 */
[----:B------:R-:W4:Y:S04]  /*146a00*/  LDL.LU R38, [R1+0x1fc0] ;  /* 0x001fc00001267983 */ /* 0x000f280000300800 */
[----:B------:R-:W4:Y:S04]  /*146a10*/  LDL.LU R39, [R1+0x1fbc] ;  /* 0x001fbc0001277983 */ /* 0x000f280000300800 */
[----:B0-----:R0:W-:Y:S04]  /*146a20*/  STL [R1+0x14], R17 ;  /* 0x0000141101007387 */ /* 0x0011e80000100800 */
[----:B------:R1:W-:Y:S01]  /*146a30*/  STL [R1+0x1c], R19 ;  /* 0x00001c1301007387 */ /* 0x0003e20000100800 */
[----:B--2---:R-:W-:-:S03]  /*146a40*/  LOP3.LUT R20, R58, 0xffff, RZ, 0xc0, !PT ;  /* 0x0000ffff3a147812 */ /* 0x004fc600078ec0ff */
[----:B------:R-:W2:Y:S01]  /*146a50*/  LDL.LU R58, [R1+0x12e4] ;  /* 0x0012e400013a7983 */ /* 0x000ea20000300800 */
[----:B---3--:R-:W-:-:S03]  /*146a60*/  LOP3.LUT R21, R59, 0xffff, RZ, 0xc0, !PT ;  /* 0x0000ffff3b157812 */ /* 0x008fc600078ec0ff */
[----:B------:R-:W3:Y:S01]  /*146a70*/  LDL.LU R59, [R1+0x12e0] ;  /* 0x0012e000013b7983 */ /* 0x000ee20000300800 */
[----:B------:R-:W-:Y:S02]  /*146a80*/  IMAD.MOV.U32 R2, RZ, RZ, R16 ;  /* 0x000000ffff027224 */ /* 0x000fe400078e0010 */
[----:B------:R-:W-:Y:S01]  /*146a90*/  IMAD.MOV.U32 R0, RZ, RZ, R18 ;  /* 0x000000ffff007224 */ /* 0x000fe200078e0012 */
[----:B------:R-:W-:Y:S01]  /*146aa0*/  STSM.16.M88.4 [R46], R48 ;  /* 0x000000302e007844 */ /* 0x000fe20000000200 */
[----:B------:R-:W-:-:S03]  /*146ab0*/  NOP ;  /* 0x0000000000007918 */ /* 0x000fc60000000000 */
[----:B------:R-:W-:Y:S01]  /*146ac0*/  LDS.128 R48, [R46] ;  /* 0x000000002e307984 */ /* 0x000fe20000000c00 */
[----:B----4-:R-:W-:-:S03]  /*146ad0*/  LOP3.LUT R22, R53, 0xffff, RZ, 0xc0, !PT ;  /* 0x0000ffff35167812 */ /* 0x010fc600078ec0ff */
[----:B------:R-:W4:Y:S01]  /*146ae0*/  LDL.LU R53, [R1+0x12bc] ;  /* 0x0012bc0001357983 */ /* 0x000f220000300800 */
[----:B------:R-:W-:-:S03]  /*146af0*/  LOP3.LUT R23, R54, 0xffff, RZ, 0xc0, !PT ;  /* 0x0000ffff36177812 */ /* 0x000fc600078ec0ff */
[----:B------:R-:W4:Y:S01]  /*146b00*/  LDL.LU R54, [R1+0x7ac] ;  /* 0x0007ac0001367983 */ /* 0x000f220000300800 */
[----:B------:R-:W-:Y:S02]  /*146b10*/  PRMT R16, R32, 0x4210, R20 ;  /* 0x0000421020107816 */ /* 0x000fe40000000014 */
[----:B0-----:R-:W-:Y:S02]  /*146b20*/  PRMT R17, R33, 0x4210, R21 ;  /* 0x0000421021117816 */ /* 0x001fe40000000015 */
[----:B------:R-:W-:Y:S02]  /*146b30*/  PRMT R18, R34, 0x4210, R22 ;  /* 0x0000421022127816 */ /* 0x000fe40000000016 */
[----:B-1----:R-:W-:Y:S01]  /*146b40*/  PRMT R19, R35, 0x4210, R23 ;  /* 0x0000421023137816 */ /* 0x002fe20000000017 */
[----:B------:R-:W-:-:S04]  /*146b50*/  NOP ;  /* 0x0000000000007918 */ /* 0x000fc80000000000 */
[----:B------:R0:W-:Y:S01]  /*146b60*/  STSM.16.M88.4 [R46], R16 ;  /* 0x000000102e007844 */ /* 0x0001e20000000200 */
[----:B------:R-:W-:-:S03]  /*146b70*/  NOP ;  /* 0x0000000000007918 */ /* 0x000fc60000000000 */
[----:B------:R-:W1:Y:S01]  /*146b80*/  LDS.128 R28, [R46] ;  /* 0x000000002e1c7984 */ /* 0x000e620000000c00 */
[----:B0-----:R-:W-:-:S03]  /*146b90*/  LOP3.LUT R16, R56, 0xffff, RZ, 0xc0, !PT ;  /* 0x0000ffff38107812 */ /* 0x001fc600078ec0ff */
[----:B------:R-:W4:Y:S01]  /*146ba0*/  LDL.LU R56, [R1+0x1390] ;  /* 0x0013900001387983 */ /* 0x000f220000300800 */
[----:B------:R-:W-:-:S03]  /*146bb0*/  LOP3.LUT R17, R57, 0xffff, RZ, 0xc0, !PT ;  /* 0x0000ffff39117812 */ /* 0x000fc600078ec0ff */
[----:B------:R-:W4:Y:S01]  /*146bc0*/  LDL.LU R57, [R1+0x12ec] ;  /* 0x0012ec0001397983 */ /* 0x000f220000300800 */
[----:B------:R-:W-:-:S03]  /*146bd0*/  LOP3.LUT R18, R55, 0xffff, RZ, 0xc0, !PT ;  /* 0x0000ffff37127812 */ /* 0x000fc600078ec0ff */
[----:B------:R-:W4:Y:S01]  /*146be0*/  LDL.LU R55, [R1+0x12e8] ;  /* 0x0012e80001377983 */ /* 0x000f220000300800 */
[----:B------:R-:W-:-:S03]  /*146bf0*/  LOP3.LUT R19, R52, 0xffff, RZ, 0xc0, !PT ;  /* 0x0000ffff34137812 */ /* 0x000fc600078ec0ff */
[----:B------:R-:W4:Y:S04]  /*146c00*/  LDL.LU R52, [R1+0x1394] ;  /* 0x0013940001347983 */ /* 0x000f280000300800 */
[----:B-1----:R-:W-:Y:S04]  /*146c10*/  STL.64 [R1+0x690], R28 ;  /* 0x0006901c01007387 */ /* 0x002fe80000100a00 */
[----:B------:R0:W-:Y:S01]  /*146c20*/  STL.64 [R1+0x698], R30 ;  /* 0x0006981e01007387 */ /* 0x0001e20000100a00 */
[----:B--2---:R-:W-:-:S03]  /*146c30*/  PRMT R20, R58, 0x5210, R20 ;  /* 0x000052103a147816 */ /* 0x004fc60000000014 */
[----:B------:R-:W2:Y:S01]  /*146c40*/  LDL.LU R58, [R1+0x5b48] ;  /* 0x005b4800013a7983 */ /* 0x000ea20000300800 */
[----:B---3--:R-:W-:-:S03]  /*146c50*/  PRMT R21, R59, 0x5210, R21 ;  /* 0x000052103b157816 */ /* 0x008fc60000000015 */
[----:B------:R-:W3:Y:S01]  /*146c60*/  LDL.LU R59, [R1+0x5b44] ;  /* 0x005b4400013b7983 */ /* 0x000ee20000300800 */
[----:B------:R-:W-:Y:S02]  /*146c70*/  PRMT R24, R36, 0x4210, R16 ;  /* 0x0000421024187816 */ /* 0x000fe40000000010 */
[----:B------:R-:W-:Y:S02]  /*146c80*/  PRMT R25, R37, 0x4210, R17 ;  /* 0x0000421025197816 */ /* 0x000fe40000000011 */
[----:B------:R-:W-:Y:S02]  /*146c90*/  PRMT R26, R38, 0x4210, R18 ;  /* 0x00004210261a7816 */ /* 0x000fe40000000012 */
[----:B------:R-:W-:Y:S01]  /*146ca0*/  PRMT R27, R39, 0x4210, R19 ;  /* 0x00004210271b7816 */ /* 0x000fe20000000013 */
[----:B------:R-:W-:-:S04]  /*146cb0*/  NOP ;  /* 0x0000000000007918 */ /* 0x000fc80000000000 */
[----:B------:R-:W-:Y:S01]  /*146cc0*/  STSM.16.M88.4 [R46], R24 ;  /* 0x000000182e007844 */ /* 0x000fe20000000200 */
[----:B------:R-:W-:-:S03]  /*146cd0*/  NOP ;  /* 0x0000000000007918 */ /* 0x000fc60000000000 */
[----:B------:R-:W1:Y:S01]  /*146ce0*/  LDS.128 R24, [R46] ;  /* 0x000000002e187984 */ /* 0x000e620000000c00 */
[----:B----4-:R-:W-:-:S03]  /*146cf0*/  PRMT R22, R53, 0x5210, R22 ;  /* 0x0000521035167816 */ /* 0x010fc60000000016 */
[----:B------:R-:W4:Y:S04]  /*146d00*/  LDL.LU R53, [R1+0x5b10] ;  /* 0x005b100001357983 */ /* 0x000f280000300800 */
[----:B0-----:R-:W4:Y:S01]  /*146d10*/  LDL.LU R31, [R1+0x5b0c] ;  /* 0x005b0c00011f7983 */ /* 0x001f220000300800 */
[----:B------:R-:W-:Y:S01]  /*146d20*/  PRMT R23, R54, 0x5210, R23 ;  /* 0x0000521036177816 */ /* 0x000fe20000000017 */
[----:B------:R-:W-:Y:S02]  /*146d30*/  NOP ;  /* 0x0000000000007918 */ /* 0x000fe40000000000 */
[----:B------:R-:W4:Y:S04]  /*146d40*/  LDL.LU R32, [R1+0x1fdc] ;  /* 0x001fdc0001207983 */ /* 0x000f280000300800 */
[----:B------:R-:W4:Y:S04]  /*146d50*/  LDL.LU R33, [R1+0x1fd4] ;  /* 0x001fd40001217983 */ /* 0x000f280000300800 */
[----:B------:R-:W4:Y:S04]  /*146d60*/  LDL.LU R34, [R1+0x1fd0] ;  /* 0x001fd00001227983 */ /* 0x000f280000300800 */
[----:B------:R-:W4:Y:S04]  /*146d70*/  LDL.LU R39, [R1+0x1fcc] ;  /* 0x001fcc0001277983 */ /* 0x000f280000300800 */
[----:B------:R-:W-:Y:S01]  /*146d80*/  STSM.16.M88.4 [R46], R20 ;  /* 0x000000142e007844 */ /* 0x000fe20000000200 */
[----:B------:R-:W-:-:S03]  /*146d90*/  NOP ;  /* 0x0000000000007918 */ /* 0x000fc60000000000 */
[----:B------:R-:W0:Y:S04]  /*146da0*/  LDS.128 R20, [R46] ;  /* 0x000000002e147984 */ /* 0x000e280000000c00 */
[----:B-1----:R-:W-:Y:S01]  /*146db0*/  STL.64 [R1+0x700], R24 ;  /* 0x0007001801007387 */ /* 0x002fe20000100a00 */
[----:B------:R-:W-:-:S03]  /*146dc0*/  PRMT R16, R56, 0x5210, R16 ;  /* 0x0000521038107816 */ /* 0x000fc60000000010 */
[----:B------:R-:W-:Y:S01]  /*146dd0*/  STL.64 [R1+0x708], R26 ;  /* 0x0007081a01007387 */ /* 0x000fe20000100a00 */
[----:B------:R-:W-:-:S03]  /*146de0*/  NOP ;  /* 0x0000000000007918 */ /* 0x000fc60000000000 */
[----:B------:R-:W4:Y:S01]  /*146df0*/  LDL.LU R56, [R1+0x1ecc] ;  /* 0x001ecc0001387983 */ /* 0x000f220000300800 */
[----:B------:R-:W-:-:S03]  /*146e00*/  PRMT R17, R57, 0x5210, R17 ;  /* 0x0000521039117816 */ /* 0x000fc60000000011 */
[----:B------:R-:W4:Y:S04]  /*146e10*/  LDL.LU R57, [R1+0x1ec8] ;  /* 0x001ec80001397983 */ /* 0x000f280000300800 */
[----:B------:R-:W4:Y:S01]  /*146e20*/  LDL.LU R54, [R1+0x1e8c] ;  /* 0x001e8c0001367983 */ /* 0x000f220000300800 */
[----:B------:R-:W-:-:S03]  /*146e30*/  PRMT R18, R55, 0x5210, R18 ;  /* 0x0000521037127816 */ /* 0x000fc60000000012 */
[----:B------:R-:W4:Y:S04]  /*146e40*/  LDL.LU R35, [R1+0x1e88] ;  /* 0x001e880001237983 */ /* 0x000f280000300800 */
[----:B------:R-:W4:Y:S04]  /*146e50*/  LDL.LU R36, [R1+0x1fec] ;  /* 0x001fec0001247983 */ /* 0x000f280000300800 */
[----:B------:R-:W4:Y:S04]  /*146e60*/  LDL.LU R37, [R1+0x1fe8] ;  /* 0x001fe80001257983 */ /* 0x000f280000300800 */
[----:B------:R-:W4:Y:S04]  /*146e70*/  LDL.LU R38, [R1+0x1fe4] ;  /* 0x001fe40001267983 */ /* 0x000f280000300800 */
[----:B------:R-:W4:Y:S04]  /*146e80*/  LDL.LU R55, [R1+0x1fd8] ;  /* 0x001fd80001377983 */ /* 0x000f280000300800 */
[----:B0-----:R2:W-:Y:S04]  /*146e90*/  STL.64 [R1+0x6f0], R20 ;  /* 0x0006f01401007387 */ /* 0x0015e80000100a00 */
[----:B------:R4:W-:Y:S01]  /*146ea0*/  STL.64 [R1+0x6f8], R22 ;  /* 0x0006f81601007387 */ /* 0x0009e20000100a00 */
[----:B--2---:R-:W-:-:S03]  /*146eb0*/  LOP3.LUT R20, R58, 0xffff, RZ, 0xc0, !PT ;  /* 0x0000ffff3a147812 */ /* 0x004fc600078ec0ff */
[----:B------:R-:W2:Y:S01]  /*146ec0*/  LDL.LU R58, [R1+0x139c] ;  /* 0x00139c00013a7983 */ /* 0x000ea20000300800 */
[----:B---3--:R-:W-:-:S03]  /*146ed0*/  LOP3.LUT R21, R59, 0xffff, RZ, 0xc0, !PT ;  /* 0x0000ffff3b157812 */ /* 0x008fc600078ec0ff */
[----:B------:R-:W3:Y:S01]  /*146ee0*/  LDL.LU R59, [R1+0x1398] ;  /* 0x00139800013b7983 */ /* 0x000ee20000300800 */
[----:B------:R-:W-:-:S03]  /*146ef0*/  PRMT R19, R52, 0x5210, R19 ;  /* 0x0000521034137816 */ /* 0x000fc60000000013 */
[----:B------:R-:W3:Y:S04]  /*146f00*/  LDL.LU R52, [R1+0x1680] ;  /* 0x0016800001347983 */ /* 0x000ee80000300800 */
[----:B------:R0:W-:Y:S01]  /*146f10*/  STSM.16.M88.4 [R46], R16 ;  /* 0x000000102e007844 */ /* 0x0001e20000000200 */
[----:B------:R-:W-:-:S03]  /*146f20*/  NOP ;  /* 0x0000000000007918 */ /* 0x000fc60000000000 */
[----:B------:R-:W1:Y:S01]  /*146f30*/  LDS.128 R24, [R46] ;  /* 0x000000002e187984 */ /* 0x000e620000000c00 */
[----:B----4-:R-:W-:-:S03]  /*146f40*/  LOP3.LUT R22, R53, 0xffff, RZ, 0xc0, !PT ;  /* 0x0000ffff35167812 */ /* 0x010fc600078ec0ff */
[----:B------:R-:W4:Y:S01]  /*146f50*/  LDL.LU R53, [R1+0x7b0] ;  /* 0x0007b00001357983 */ /* 0x000f220000300800 */
[----:B------:R-:W-:Y:S01]  /*146f60*/  LOP3.LUT R23, R31, 0xffff, RZ, 0xc0, !PT ;  /* 0x0000ffff1f177812 */ /* 0x000fe200078ec0ff */
[----:B------:R-:W-:Y:S01]  /*146f70*/  NOP ;  /* 0x0000000000007918 */ /* 0x000fe20000000000 */
[----:B0-----:R-:W-:Y:S02]  /*146f80*/  PRMT R16, R32, 0x4210, R20 ;  /* 0x0000421020107816 */ /* 0x001fe40000000014 */
[----:B------:R-:W-:Y:S02]  /*146f90*/  PRMT R17, R33, 0x4210, R21 ;  /* 0x0000421021117816 */ /* 0x000fe40000000015 */
[----:B------:R-:W-:Y:S02]  /*146fa0*/  PRMT R18, R34, 0x4210, R22 ;  /* 0x0000421022127816 */ /* 0x000fe40000000016 */
[----:B------:R-:W-:Y:S01]  /*146fb0*/  PRMT R19, R39, 0x4210, R23 ;  /* 0x0000421027137816 */ /* 0x000fe20000000017 */
[----:B-1----:R-:W-:Y:S04]  /*146fc0*/  STL.64 [R1+0x7d0], R24 ;  /* 0x0007d01801007387 */ /* 0x002fe80000100a00 */
[----:B------:R0:W-:Y:S01]  /*146fd0*/  STSM.16.M88.4 [R46], R16 ;  /* 0x000000102e007844 */ /* 0x0001e20000000200 */
[----:B------:R-:W-:-:S03]  /*146fe0*/  NOP ;  /* 0x0000000000007918 */ /* 0x000fc60000000000 */
[----:B------:R-:W1:Y:S04]  /*146ff0*/  LDS.128 R28, [R46] ;  /* 0x000000002e1c7984 */ /* 0x000e680000000c00 */
[----:B------:R-:W-:Y:S01]  /*147000*/  STL.64 [R1+0x7d8], R26 ;  /* 0x0007d81a01007387 */ /* 0x000fe20000100a00 */
[----:B0-----:R-:W-:-:S03]  /*147010*/  LOP3.LUT R16, R56, 0xffff, RZ, 0xc0, !PT ;  /* 0x0000ffff38107812 */ /* 0x001fc600078ec0ff */
[----:B------:R-:W4:Y:S01]  /*147020*/  LDL.LU R56, [R1+0x168c] ;  /* 0x00168c0001387983 */ /* 0x000f220000300800 */
[----:B------:R-:W-:-:S03]  /*147030*/  LOP3.LUT R17, R57, 0xffff, RZ, 0xc0, !PT ;  /* 0x0000ffff39117812 */ /* 0x000fc600078ec0ff */
[----:B------:R-:W4:Y:S01]  /*147040*/  LDL.LU R57, [R1+0x1688] ;  /* 0x0016880001397983 */ /* 0x000f220000300800 */
[----:B------:R-:W-:-:S03]  /*147050*/  LOP3.LUT R18, R54, 0xffff, RZ, 0xc0, !PT ;  /* 0x0000ffff36127812 */ /* 0x000fc600078ec0ff */
[----:B------:R-:W4:Y:S04]  /*147060*/  LDL.LU R39, [R1+0x1684] ;  /* 0x0016840001277983 */ /* 0x000f280000300800 */
[----:B------:R-:W4:Y:S04]  /*147070*/  LDL.LU R54, [R1+0x7b4] ;  /* 0x0007b40001367983 */ /* 0x000f280000300800 */
[----:B-1----:R-:W-:Y:S04]  /*147080*/  STL.64 [R1+0x6d0], R28 ;  /* 0x0006d01c01007387 */ /* 0x002fe80000100a00 */
[----:B------:R0:W-:Y:S01]  /*147090*/  STL.64 [R1+0x6d8], R30 ;  /* 0x0006d81e01007387 */ /* 0x0001e20000100a00 */
[----:B--2---:R-:W-:-:S03]  /*1470a0*/  PRMT R20, R58, 0x5210, R20 ;  /* 0x000052103a147816 */ /* 0x004fc60000000014 */
[----:B------:R-:W2:Y:S01]  /*1470b0*/  LDL.LU R58, [R1+0x5b58] ;  /* 0x005b5800013a7983 */ /* 0x000ea20000300800 */
[----:B---3--:R-:W-:-:S03]  /*1470c0*/  PRMT R21, R59, 0x5210, R21 ;  /* 0x000052103b157816 */ /* 0x008fc60000000015 */
[----:B------:R-:W3:Y:S01]  /*1470d0*/  LDL.LU R59, [R1+0x5b54] ;  /* 0x005b5400013b7983 */ /* 0x000ee20000300800 */
[----:B------:R-:W-:Y:S02]  /*1470e0*/  LOP3.LUT R19, R35, 0xffff, RZ, 0xc0, !PT ;  /* 0x0000ffff23137812 */ /* 0x000fe400078ec0ff */
[----:B------:R-:W-:Y:S01]  /*1470f0*/  PRMT R24, R36, 0x4210, R16 ;  /* 0x0000421024187816 */ /* 0x000fe20000000010 */
[----:B0-----:R-:W3:Y:S01]  /*147100*/  LDL.LU R31, [R1+0x5b20] ;  /* 0x005b2000011f7983 */ /* 0x001ee20000300800 */
[----:B------:R-:W-:Y:S02]  /*147110*/  PRMT R25, R37, 0x4210, R17 ;  /* 0x0000421025197816 */ /* 0x000fe40000000011 */
[----:B------:R-:W-:Y:S01]  /*147120*/  PRMT R26, R38, 0x4210, R18 ;  /* 0x00004210261a7816 */ /* 0x000fe20000000012 */
[----:B------:R-:W3:Y:S01]  /*147130*/  LDL.LU R32, [R1+0x5b1c] ;  /* 0x005b1c0001207983 */ /* 0x000ee20000300800 */
[----:B------:R-:W-:Y:S01]  /*147140*/  PRMT R27, R55, 0x4210, R19 ;  /* 0x00004210371b7816 */ /* 0x000fe20000000013 */
[----:B------:R-:W-:-:S04]  /*147150*/  NOP ;  /* 0x0000000000007918 */ /* 0x000fc80000000000 */
[----:B------:R-:W-:Y:S01]  /*147160*/  STSM.16.M88.4 [R46], R24 ;  /* 0x000000182e007844 */ /* 0x000fe20000000200 */
[----:B------:R-:W-:-:S03]  /*147170*/  NOP ;  /* 0x0000000000007918 */ /* 0x000fc60000000000 */
[----:B------:R-:W0:Y:S01]  /*147180*/  LDS.128 R24, [R46] ;  /* 0x000000002e187984 */ /* 0x000e220000000c00 */
[----:B------:R-:W-:-:S03]  /*147190*/  PRMT R22, R52, 0x5210, R22 ;  /* 0x0000521034167816 */ /* 0x000fc60000000016 */
[----:B------:R-:W3:Y:S04]  /*1471a0*/  LDL.LU R33, [R1+0x2004] ;  /* 0x0020040001217983 */ /* 0x000ee80000300800 */
[----:B------:R-:W3:Y:S04]  /*1471b0*/  LDL.LU R55, [R1+0x1ff4] ;  /* 0x001ff40001377983 */ /* 0x000ee80000300800 */
[----:B------:R-:W3:Y:S01]  /*1471c0*/  LDL.LU R52, [R1+0x1ff0] ;  /* 0x001ff00001347983 */ /* 0x000ee20000300800 */
[----:B----4-:R-:W-:Y:S01]  /*1471d0*/  PRMT R23, R53, 0x5210, R23 ;  /* 0x0000521035177816 */ /* 0x010fe20000000017 */
[----:B------:R-:W-:-:S02]  /*1471e0*/  NOP ;  /* 0x0000000000007918 */ /* 0x000fc40000000000 */
[----:B------:R-:W4:Y:S04]  /*1471f0*/  LDL.LU R53, [R1+0x1844] ;  /* 0x0018440001357983 */ /* 0x000f280000300800 */
[----:B------:R-:W-:Y:S01]  /*147200*/  STSM.16.M88.4 [R46], R20 ;  /* 0x000000142e007844 */ /* 0x000fe20000000200 */
[----:B------:R-:W-:-:S03]  /*147210*/  NOP ;  /* 0x0000000000007918 */ /* 0x000fc60000000000 */
[----:B------:R-:W1:Y:S04]  /*147220*/  LDS.128 R20, [R46] ;  /* 0x000000002e147984 */ /* 0x000e680000000c00 */
[----:B0-----:R-:W-:Y:S04]  /*147230*/  STL.64 [R1+0x7c0], R24 ;  /* 0x0007c01801007387 */ /* 0x001fe80000100a00 */
[----:B------:R-:W-:Y:S01]  /*147240*/  STL.64 [R1+0x7c8], R26 ;  /* 0x0007c81a01007387 */ /* 0x000fe20000100a00 */
[----:B------:R-:W-:Y:S01]  /*147250*/  NOP ;  /* 0x0000000000007918 */ /* 0x000fe20000000000 */
[----:B------:R-:W-:-:S02]  /*147260*/  PRMT R16, R56, 0x5210, R16 ;  /* 0x0000521038107816 */ /* 0x000fc40000000010 */
        /* <DEDUP_REMOVED lines=10> */
[----:B-1----:R2:W-:Y:S04]  /*147310*/  STL.64 [R1+0x7b0], R20 ;  /* 0x0007b01401007387 */ /* 0x0025e80000100a00 */
[----:B------:R0:W-:Y:S01]  /*147320*/  STL.64 [R1+0x7b8], R22 ;  /* 0x0007b81601007387 */ /* 0x0001e20000100a00 */
[----:B------:R-:W-:-:S02]  /*147330*/  PRMT R19, R54, 0x5210, R19 ;  /* 0x0000521036137816 */ /* 0x000fc40000000013 */
[----:B--2---:R-:W-:Y:S02]  /*147340*/  LOP3.LUT R20, R58, 0xffff, RZ, 0xc0, !PT ;  /* 0x0000ffff3a147812 */ /* 0x004fe400078ec0ff */
[----:B------:R-:W2:Y:S01]  /*147350*/  LDL.LU R58, [R1+0x16b8] ;  /* 0x0016b800013a7983 */ /* 0x000ea20000300800 */
[----:B---3--:R-:W-:-:S03]  /*147360*/  LOP3.LUT R21, R59, 0xffff, RZ, 0xc0, !PT ;  /* 0x0000ffff3b157812 */ /* 0x008fc600078ec0ff */
[----:B------:R-:W3:Y:S04]  /*147370*/  LDL.LU R54, [R1+0x16b4] ;  /* 0x0016b40001367983 */ /* 0x000ee80000300800 */
[----:B------:R-:W3:Y:S04]  /*147380*/  LDL.LU R59, [R1+0x16b0] ;  /* 0x0016b000013b7983 */ /* 0x000ee80000300800 */
[----:B------:R1:W-:Y:S01]  /*147390*/  STSM.16.M88.4 [R46], R16 ;  /* 0x000000102e007844 */ /* 0x0003e20000000200 */
[----:B------:R-:W-:-:S03]  /*1473a0*/  NOP ;  /* 0x0000000000007918 */ /* 0x000fc60000000000 */
[----:B------:R-:W4:Y:S01]  /*1473b0*/  LDS.128 R24, [R46] ;  /* 0x000000002e187984 */ /* 0x000f220000000c00 */
[----:B0-----:R-:W-:Y:S01]  /*1473c0*/  LOP3.LUT R22, R31, 0xffff, RZ, 0xc0, !PT ;  /* 0x0000ffff1f167812 */ /* 0x001fe200078ec0ff */
[----:B------:R-:W-:Y:S01]  /*1473d0*/  NOP ;  /* 0x0000000000007918 */ /* 0x000fe20000000000 */
[----:B------:R-:W-:Y:S02]  /*1473e0*/  LOP3.LUT R23, R32, 0xffff, RZ, 0xc0, !PT ;  /* 0x0000ffff20177812 */ /* 0x000fe400078ec0ff */
[----:B-1----:R-:W-:Y:S02]  /*1473f0*/  PRMT R16, R33, 0x4210, R20 ;  /* 0x0000421021107816 */ /* 0x002fe40000000014 */
[----:B------:R-:W-:Y:S02]  /*147400*/  PRMT R17, R55, 0x4210, R21 ;  /* 0x0000421037117816 */ /* 0x000fe40000000015 */
[----:B------:R-:W3:Y:S01]  /*147410*/  LDL.LU R55, [R1+0x7e0] ;  /* 0x0007e00001377983 */ /* 0x000ee20000300800 */
[----:B------:R-:W-:-:S03]  /*147420*/  PRMT R18, R52, 0x4210, R22 ;  /* 0x0000421034127816 */ /* 0x000fc60000000016 */
[----:B----4-:R-:W-:Y:S04]  /*147430*/  STL.64 [R1+0x7a0], R24 ;  /* 0x0007a01801007387 */ /* 0x010fe80000100a00 */
[----:B------:R-:W-:Y:S04]  /*147440*/  STL.64 [R1+0x7a8], R26 ;  /* 0x0007a81a01007387 */ /* 0x000fe80000100a00 */
[----:B------:R-:W4:Y:S01]  /*147450*/  LDL.LU R52, [R1+0x16c4] ;  /* 0x0016c40001347983 */ /* 0x000f220000300800 */
[----:B------:R-:W-:-:S03]  /*147460*/  PRMT R19, R53, 0x4210, R23 ;  /* 0x0000421035137816 */ /* 0x000fc60000000017 */
[----:B------:R-:W4:Y:S04]  /*147470*/  LDL.LU R53, [R1+0x16c0] ;  /* 0x0016c00001357983 */ /* 0x000f280000300800 */
        /* <DEDUP_REMOVED lines=8> */
[----:B-1----:R-:W-:Y:S01]  /*147500*/  STL.64 [R1+0x6c0], R28 ;  /* 0x0006c01c01007387 */ /* 0x002fe20000100a00 */
[----:B------:R-:W-:-:S03]  /*147510*/  LOP3.LUT R19, R35, 0xffff, RZ, 0xc0, !PT ;  /* 0x0000ffff23137812 */ /* 0x000fc600078ec0ff */
[----:B------:R0:W-:Y:S01]  /*147520*/  STL.64 [R1+0x6c8], R30 ;  /* 0x0006c81e01007387 */ /* 0x0001e20000100a00 */
[----:B------:R-:W-:Y:S02]  /*147530*/  PRMT R25, R37, 0x4210, R17 ;  /* 0x0000421025197816 */ /* 0x000fe40000000011 */
[----:B------:R-:W-:Y:S02]  /*147540*/  PRMT R26, R38, 0x4210, R18 ;  /* 0x00004210261a7816 */ /* 0x000fe40000000012 */
[----:B------:R-:W-:Y:S02]  /*147550*/  PRMT R27, R39, 0x4210, R19 ;  /* 0x00004210271b7816 */ /* 0x000fe40000000013 */
[----:B--2---:R-:W-:Y:S02]  /*147560*/  PRMT R20, R58, 0x5210, R20 ;  /* 0x000052103a147816 */ /* 0x004fe40000000014 */
[----:B------:R-:W2:Y:S04]  /*147570*/  LDL.LU R58, [R1+0x5b60] ;  /* 0x005b6000013a7983 */ /* 0x000ea80000300800 */
[----:B0-----:R-:W2:Y:S01]  /*147580*/  LDL.LU R31, [R1+0x5b5c] ;  /* 0x005b5c00011f7983 */ /* 0x001ea20000300800 */
[----:B---3--:R-:W-:-:S03]  /*147590*/  PRMT R21, R54, 0x5210, R21 ;  /* 0x0000521036157816 */ /* 0x008fc60000000015 */
[----:B------:R-:W3:Y:S01]  /*1475a0*/  LDL.LU R32, [R1+0x5b30] ;  /* 0x005b300001207983 */ /* 0x000ee20000300800 */
[----:B------:R-:W-:-:S03]  /*1475b0*/  PRMT R22, R59, 0x5210, R22 ;  /* 0x000052103b167816 */ /* 0x000fc60000000016 */
[----:B------:R-:W3:Y:S04]  /*1475c0*/  LDL.LU R37, [R1+0x5b2c] ;  /* 0x005b2c0001257983 */ /* 0x000ee80000300800 */
[----:B------:R-:W3:Y:S04]  /*1475d0*/  LDL.LU R38, [R1+0x2020] ;  /* 0x0020200001267983 */ /* 0x000ee80000300800 */
[----:B------:R-:W3:Y:S04]  /*1475e0*/  LDL.LU R39, [R1+0x2010] ;  /* 0x0020100001277983 */ /* 0x000ee80000300800 */
[----:B------:R-:W3:Y:S04]  /*1475f0*/  LDL.LU R54, [R1+0x2018] ;  /* 0x0020180001367983 */ /* 0x000ee80000300800 */
[----:B------:R-:W3:Y:S01]  /*147600*/  LDL.LU R59, [R1+0x1848] ;  /* 0x00184800013b7983 */ /* 0x000ee20000300800 */
[----:B------:R-:W-:Y:S01]  /*147610*/  PRMT R24, R36, 0x4210, R16 ;  /* 0x0000421024187816 */ /* 0x000fe20000000010 */
[----:B------:R-:W-:-:S04]  /*147620*/  NOP ;  /* 0x0000000000007918 */ /* 0x000fc80000000000 */
[----:B------:R-:W-:Y:S01]  /*147630*/  STSM.16.M88.4 [R46], R24 ;  /* 0x000000182e007844 */ /* 0x000fe20000000200 */
[----:B------:R-:W-:-:S03]  /*147640*/  NOP ;  /* 0x0000000000007918 */ /* 0x000fc60000000000 */
[----:B------:R-:W0:Y:S01]  /*147650*/  LDS.128 R24, [R46] ;  /* 0x000000002e187984 */ /* 0x000e220000000c00 */
[----:B------:R-:W-:Y:S01]  /*147660*/  PRMT R23, R55, 0x5210, R23 ;  /* 0x0000521037177816 */ /* 0x000fe20000000017 */
[----:B------:R-:W-:-:S04]  /*147670*/  NOP ;  /* 0x0000000000007918 */ /* 0x000fc80000000000 */
[----:B------:R-:W-:Y:S01]  /*147680*/  STSM.16.M88.4 [R46], R20 ;  /* 0x000000142e007844 */ /* 0x000fe20000000200 */
[----:B------:R-:W-:-:S03]  /*147690*/  NOP ;  /* 0x0000000000007918 */ /* 0x000fc60000000000 */
[----:B------:R-:W1:Y:S01]  /*1476a0*/  LDS.128 R20, [R46] ;  /* 0x000000002e147984 */ /* 0x000e620000000c00 */
[----:B----4-:R-:W-:-:S03]  /*1476b0*/  PRMT R16, R52, 0x5210, R16 ;  /* 0x0000521034107816 */ /* 0x010fc60000000010 */
[----:B0-----:R-:W-:Y:S04]  /*1476c0*/  STL.64 [R1+0x790], R24 ;  /* 0x0007901801007387 */ /* 0x001fe80000100a00 */
[----:B------:R-:W-:Y:S01]  /*1476d0*/  STL.64 [R1+0x798], R26 ;  /* 0x0007981a01007387 */ /* 0x000fe20000100a00 */
[----:B------:R-:W-:Y:S01]  /*1476e0*/  PRMT R17, R53, 0x5210, R17 ;  /* 0x0000521035117816 */ /* 0x000fe20000000011 */
[----:B------:R-:W-:Y:S02]  /*1476f0*/  NOP ;  /* 0x0000000000007918 */ /* 0x000fe40000000000 */
[----:B------:R-:W4:Y:S04]  /*147700*/  LDL.LU R55, [R1+0x1ee8] ;  /* 0x001ee80001377983 */ /* 0x000f280000300800 */
[----:B------:R-:W4:Y:S04]  /*147710*/  LDL.LU R33, [R1+0x1ee4] ;  /* 0x001ee40001217983 */ /* 0x000f280000300800 */
[----:B------:R-:W4:Y:S04]  /*147720*/  LDL.LU R34, [R1+0x1eb0] ;  /* 0x001eb00001227983 */ /* 0x000f280000300800 */
[----:B------:R-:W4:Y:S04]  /*147730*/  LDL.LU R35, [R1+0x1eac] ;  /* 0x001eac0001237983 */ /* 0x000f280000300800 */
[----:B------:R-:W4:Y:S04]  /*147740*/  LDL.LU R36, [R1+0x2030] ;  /* 0x0020300001247983 */ /* 0x000f280000300800 */
[----:B------:R-:W4:Y:S04]  /*147750*/  LDL.LU R52, [R1+0x202c] ;  /* 0x00202c0001347983 */ /* 0x000f280000300800 */
[----:B------:R-:W4:Y:S01]  /*147760*/  LDL.LU R53, [R1+0x2028] ;  /* 0x0020280001357983 */ /* 0x000f220000300800 */
[----:B------:R-:W-:-:S03]  /*147770*/  PRMT R18, R56, 0x5210, R18 ;  /* 0x0000521038127816 */ /* 0x000fc60000000012 */
[----:B------:R-:W4:Y:S04]  /*147780*/  LDL.LU R56, [R1+0x201c] ;  /* 0x00201c0001387983 */ /* 0x000f280000300800 */
[----:B-1----:R2:W-:Y:S01]  /*147790*/  STL.64 [R1+0x780], R20 ;  /* 0x0007801401007387 */ /* 0x0025e20000100a00 */
[----:B------:R-:W-:-:S03]  /*1477a0*/  PRMT R19, R57, 0x5210, R19 ;  /* 0x0000521039137816 */ /* 0x000fc60000000013 */
[----:B------:R3:W-:Y:S04]  /*1477b0*/  STL.64 [R1+0x788], R22 ;  /* 0x0007881601007387 */ /* 0x0007e80000100a00 */
[----:B------:R-:W4:Y:S04]  /*1477c0*/  LDL.LU R57, [R1+0x16f0] ;  /* 0x0016f00001397983 */ /* 0x000f280000300800 */
[----:B------:R0:W-:Y:S01]  /*1477d0*/  STSM.16.M88.4 [R46], R16 ;  /* 0x000000102e007844 */ /* 0x0001e20000000200 */
[----:B------:R-:W-:-:S03]  /*1477e0*/  NOP ;  /* 0x0000000000007918 */ /* 0x000fc60000000000 */
[----:B------:R-:W1:Y:S01]  /*1477f0*/  LDS.128 R24, [R46] ;  /* 0x000000002e187984 */ /* 0x000e620000000c00 */
[----:B--2---:R-:W-:-:S03]  /*147800*/  LOP3.LUT R20, R58, 0xffff, RZ, 0xc0, !PT ;  /* 0x0000ffff3a147812 */ /* 0x004fc600078ec0ff */
[----:B------:R-:W2:Y:S01]  /*147810*/  LDL.LU R58, [R1+0x16cc] ;  /* 0x0016cc00013a7983 */ /* 0x000ea20000300800 */
[----:B---3--:R-:W-:-:S03]  /*147820*/  LOP3.LUT R23, R37, 0xffff, RZ, 0xc0, !PT ;  /* 0x0000ffff25177812 */ /* 0x008fc600078ec0ff */
[----:B------:R-:W3:Y:S01]  /*147830*/  LDL.LU R37, [R1+0x16c8] ;  /* 0x0016c80001257983 */ /* 0x000ee20000300800 */
[----:B0-----:R-:W-:-:S03]  /*147840*/  PRMT R19, R59, 0x4210, R23 ;  /* 0x000042103b137816 */ /* 0x001fc60000000017 */
[----:B------:R-:W3:Y:S01]  /*147850*/  LDL.LU R59, [R1+0x7e8] ;  /* 0x0007e800013b7983 */ /* 0x000ee20000300800 */
[----:B------:R-:W-:Y:S01]  /*147860*/  LOP3.LUT R21, R31, 0xffff, RZ, 0xc0, !PT ;  /* 0x0000ffff1f157812 */ /* 0x000fe200078ec0ff */
[----:B------:R-:W-:Y:S01]  /*147870*/  NOP ;  /* 0x0000000000007918 */ /* 0x000fe20000000000 */
[----:B------:R-:W-:Y:S02]  /*147880*/  LOP3.LUT R22, R32, 0xffff, RZ, 0xc0, !PT ;  /* 0x0000ffff20167812 */ /* 0x000fe400078ec0ff */
[----:B------:R-:W-:Y:S02]  /*147890*/  PRMT R16, R38, 0x4210, R20 ;  /* 0x0000421026107816 */ /* 0x000fe40000000014 */
[----:B------:R-:W-:Y:S02]  /*1478a0*/  PRMT R17, R39, 0x4210, R21 ;  /* 0x0000421027117816 */ /* 0x000fe40000000015 */
[----:B------:R-:W-:Y:S01]  /*1478b0*/  PRMT R18, R54, 0x4210, R22 ;  /* 0x0000421036127816 */ /* 0x000fe20000000016 */
[----:B-1----:R-:W-:Y:S04]  /*1478c0*/  STL.64 [R1+0x770], R24 ;  /* 0x0007701801007387 */ /* 0x002fe80000100a00 */
[----:B------:R4:W-:Y:S01]  /*1478d0*/  STSM.16.M88.4 [R46], R16 ;  /* 0x000000102e007844 */ /* 0x0009e20000000200 */
[----:B------:R-:W-:-:S03]  /*1478e0*/  NOP ;  /* 0x0000000000007918 */ /* 0x000fc60000000000 */
[----:B------:R-:W-:Y:S04]  /*1478f0*/  STL.64 [R1+0x778], R26 ;  /* 0x0007781a01007387 */ /* 0x000fe80000100a00 */
[----:B------:R-:W3:Y:S04]  /*147900*/  LDL.LU R38, [R1+0x16fc] ;  /* 0x0016fc0001267983 */ /* 0x000ee80000300800 */
[----:B------:R-:W3:Y:S04]  /*147910*/  LDL.LU R39, [R1+0x16f8] ;  /* 0x0016f80001277983 */ /* 0x000ee80000300800 */
[----:B------:R-:W0:Y:S04]  /*147920*/  LDS.128 R28, [R46] ;  /* 0x000000002e1c7984 */ /* 0x000e280000000c00 */
[----:B------:R-:W3:Y:S01]  /*147930*/  LDL.LU R54, [R1+0x16f4] ;  /* 0x0016f40001367983 */ /* 0x000ee20000300800 */
[----:B----4-:R-:W-:-:S03]  /*147940*/  LOP3.LUT R16, R55, 0xffff, RZ, 0xc0, !PT ;  /* 0x0000ffff37107812 */ /* 0x010fc600078ec0ff */
[----:B------:R-:W4:Y:S01]  /*147950*/  LDL.LU R55, [R1+0x7ec] ;  /* 0x0007ec0001377983 */ /* 0x000f220000300800 */
[----:B------:R-:W-:Y:S02]  /*147960*/  LOP3.LUT R17, R33, 0xffff, RZ, 0xc0, !PT ;  /* 0x0000ffff21117812 */ /* 0x000fe400078ec0ff */
[----:B------:R-:W-:Y:S02]  /*147970*/  LOP3.LUT R18, R34, 0xffff, RZ, 0xc0, !PT ;  /* 0x0000ffff22127812 */ /* 0x000fe400078ec0ff */
[----:B------:R-:W-:Y:S01]  /*147980*/  LOP3.LUT R19, R35, 0xffff, RZ, 0xc0, !PT ;  /* 0x0000ffff23137812 */ /* 0x000fe200078ec0ff */
[----:B0-----:R-:W-:Y:S04]  /*147990*/  STL.64 [R1+0x6b0], R28 ;  /* 0x0006b01c01007387 */ /* 0x001fe80000100a00 */
[----:B------:R0:W-:Y:S01]  /*1479a0*/  STL.64 [R1+0x6b8], R30 ;  /* 0x0006b81e01007387 */ /* 0x0001e20000100a00 */
[----:B------:R-:W-:-:S02]  /*1479b0*/  PRMT R25, R52, 0x4210, R17 ;  /* 0x0000421034197816 */ /* 0x000fc40000000011 */
[----:B------:R-:W-:Y:S01]  /*1479c0*/  PRMT R26, R53, 0x4210, R18 ;  /* 0x00004210351a7816 */ /* 0x000fe20000000012 */
[----:B0-----:R-:W4:Y:S04]  /*1479d0*/  LDL.LU R31, [R1+0x5b68] ;  /* 0x005b6800011f7983 */ /* 0x001f280000300800 */
[----:B------:R-:W4:Y:S01]  /*1479e0*/  LDL.LU R32, [R1+0x5b64] ;  /* 0x005b640001207983 */ /* 0x000f220000300800 */
[----:B------:R-:W-:-:S03]  /*1479f0*/  PRMT R27, R56, 0x4210, R19 ;  /* 0x00004210381b7816 */ /* 0x000fc60000000013 */
[----:B------:R-:W4:Y:S04]  /*147a00*/  LDL.LU R52, [R1+0x5b40] ;  /* 0x005b400001347983 */ /* 0x000f280000300800 */
[----:B------:R-:W4:Y:S04]  /*147a10*/  LDL.LU R53, [R1+0x5b3c] ;  /* 0x005b3c0001357983 */ /* 0x000f280000300800 */
[----:B------:R-:W4:Y:S01]  /*147a20*/  LDL.LU R56, [R1+0x2040] ;  /* 0x0020400001387983 */ /* 0x000f220000300800 */
[----:B------:R-:W-:-:S03]  /*147a30*/  PRMT R20, R57, 0x5210, R20 ;  /* 0x0000521039147816 */ /* 0x000fc60000000014 */
[----:B------:R-:W4:Y:S01]  /*147a40*/  LDL.LU R57, [R1+0x2038] ;  /* 0x0020380001397983 */ /* 0x000f220000300800 */
[----:B------:R-:W-:Y:S01]  /*147a50*/  PRMT R24, R36, 0x4210, R16 ;  /* 0x0000421024187816 */ /* 0x000fe20000000010 */
[----:B------:R-:W-:Y:S01]  /*147a60*/  NOP ;  /* 0x0000000000007918 */ /* 0x000fe20000000000 */
[----:B--2---:R-:W-:Y:S02]  /*147a70*/  PRMT R21, R58, 0x5210, R21 ;  /* 0x000052103a157816 */ /* 0x004fe40000000015 */
[----:B------:R-:W2:Y:S01]  /*147a80*/  LDL.LU R58, [R1+0x2034] ;  /* 0x00203400013a7983 */ /* 0x000ea20000300800 */
[----:B---3--:R-:W-:-:S03]  /*147a90*/  PRMT R23, R59, 0x5210, R23 ;  /* 0x000052103b177816 */ /* 0x008fc60000000017 */
[----:B------:R-:W3:Y:S04]  /*147aa0*/  LDL.LU R59, [R1+0x1ab8] ;  /* 0x001ab800013b7983 */ /* 0x000ee80000300800 */
        /* <DEDUP_REMOVED lines=8> */
[----:B------:R-:W-:Y:S02]  /*147b30*/  PRMT R16, R38, 0x5210, R16 ;  /* 0x0000521026107816 */ /* 0x000fe40000000010 */
[----:B------:R-:W-:Y:S02]  /*147b40*/  PRMT R17, R39, 0x5210, R17 ;  /* 0x0000521027117816 */ /* 0x000fe40000000011 */
[----:B------:R-:W-:Y:S01]  /*147b50*/  PRMT R18, R54, 0x5210, R18 ;  /* 0x0000521036127816 */ /* 0x000fe20000000012 */
[----:B0-----:R-:W-:Y:S04]  /*147b60*/  STL.64 [R1+0x760], R24 ;  /* 0x0007601801007387 */ /* 0x001fe80000100a00 */
[----:B------:R-:W-:Y:S01]  /*147b70*/  STL.64 [R1+0x768], R26 ;  /* 0x0007681a01007387 */ /* 0x000fe20000100a00 */
[----:B------:R-:W-:-:S03]  /*147b80*/  NOP ;  /* 0x0000000000007918 */ /* 0x000fc60000000000 */
        /* <DEDUP_REMOVED lines=8> */
[----:B----4-:R-:W-:-:S03]  /*147c10*/  PRMT R19, R55, 0x5210, R19 ;  /* 0x0000521037137816 */ /* 0x010fc60000000013 */
[----:B-1----:R0:W-:Y:S04]  /*147c20*/  STL.64 [R1+0x750], R20 ;  /* 0x0007501401007387 */ /* 0x0021e80000100a00 */
[----:B------:R1:W-:Y:S04]  /*147c30*/  STL.64 [R1+0x758], R22 ;  /* 0x0007581601007387 */ /* 0x0003e80000100a00 */
[----:B------:R-:W4:Y:S01]  /*147c40*/  LDL.LU R55, [R1+0x1714] ;  /* 0x0017140001377983 */ /* 0x000f220000300800 */
[----:B0-----:R-:W-:-:S03]  /*147c50*/  LOP3.LUT R20, R31, 0xffff, RZ, 0xc0, !PT ;  /* 0x0000ffff1f147812 */ /* 0x001fc600078ec0ff */
[----:B------:R0:W-:Y:S01]  /*147c60*/  STSM.16.M88.4 [R46], R16 ;  /* 0x000000102e007844 */ /* 0x0001e20000000200 */
[----:B------:R-:W-:Y:S01]  /*147c70*/  NOP ;  /* 0x0000000000007918 */ /* 0x000fe20000000000 */
[----:B-1----:R-:W-:Y:S02]  /*147c80*/  LOP3.LUT R22, R52, 0xffff, RZ, 0xc0, !PT ;  /* 0x0000ffff34167812 */ /* 0x002fe400078ec0ff */
[----:B------:R-:W1:Y:S01]  /*147c90*/  LDS.128 R24, [R46] ;  /* 0x000000002e187984 */ /* 0x000e620000000c00 */
[----:B------:R-:W-:-:S03]  /*147ca0*/  LOP3.LUT R23, R53, 0xffff, RZ, 0xc0, !PT ;  /* 0x0000ffff35177812 */ /* 0x000fc600078ec0ff */
[----:B------:R-:W4:Y:S01]  /*147cb0*/  LDL.LU R52, [R1+0x1710] ;  /* 0x0017100001347983 */ /* 0x000f220000300800 */
[----:B0-----:R-:W-:-:S03]  /*147cc0*/  PRMT R16, R56, 0x4210, R20 ;  /* 0x0000421038107816 */ /* 0x001fc60000000014 */
[----:B------:R-:W4:Y:S04]  /*147cd0*/  LDL.LU R53, [R1+0x1718] ;  /* 0x0017180001357983 */ /* 0x000f280000300800 */
[----:B------:R-:W4:Y:S01]  /*147ce0*/  LDL.LU R56, [R1+0x7f0] ;  /* 0x0007f00001387983 */ /* 0x000f220000300800 */
[----:B------:R-:W-:-:S04]  /*147cf0*/  LOP3.LUT R21, R32, 0xffff, RZ, 0xc0, !PT ;  /* 0x0000ffff20157812 */ /* 0x000fc800078ec0ff */
[----:B------:R-:W-:Y:S01]  /*147d00*/  PRMT R17, R57, 0x4210, R21 ;  /* 0x0000421039117816 */ /* 0x000fe20000000015 */
[----:B-1----:R-:W-:Y:S04]  /*147d10*/  STL.64 [R1+0x740], R24 ;  /* 0x0007401801007387 */ /* 0x002fe80000100a00 */
[----:B------:R-:W-:Y:S04]  /*147d20*/  STL.64 [R1+0x748], R26 ;  /* 0x0007481a01007387 */ /* 0x000fe80000100a00 */
[----:B------:R-:W4:Y:S01]  /*147d30*/  LDL.LU R57, [R1+0x1744] ;  /* 0x0017440001397983 */ /* 0x000f220000300800 */
[----:B--2---:R-:W-:-:S03]  /*147d40*/  PRMT R18, R58, 0x4210, R22 ;  /* 0x000042103a127816 */ /* 0x004fc60000000016 */
[----:B------:R-:W2:Y:S01]  /*147d50*/  LDL.LU R58, [R1+0x1740] ;  /* 0x00174000013a7983 */ /* 0x000ea20000300800 */
[----:B---3--:R-:W-:Y:S01]  /*147d60*/  PRMT R19, R59, 0x4210, R23 ;  /* 0x000042103b137816 */ /* 0x008fe20000000017 */
[----:B------:R-:W-:Y:S02]  /*147d70*/  NOP ;  /* 0x0000000000007918 */ /* 0x000fe40000000000 */
[----:B------:R-:W3:Y:S04]  /*147d80*/  LDL.LU R59, [R1+0x171c] ;  /* 0x00171c00013b7983 */ /* 0x000ee80000300800 */
[----:B------:R0:W-:Y:S01]  /*147d90*/  STSM.16.M88.4 [R46], R16 ;  /* 0x000000102e007844 */ /* 0x0001e20000000200 */
[----:B------:R-:W-:-:S03]  /*147da0*/  NOP ;  /* 0x0000000000007918 */ /* 0x000fc60000000000 */
[----:B------:R-:W1:Y:S01]  /*147db0*/  LDS.128 R28, [R46] ;  /* 0x000000002e1c7984 */ /* 0x000e620000000c00 */
[----:B0-----:R-:W-:Y:S02]  /*147dc0*/  LOP3.LUT R16, R33, 0xffff, RZ, 0xc0, !PT ;  /* 0x0000ffff21107812 */ /* 0x001fe400078ec0ff */
[----:B------:R-:W-:Y:S02]  /*147dd0*/  LOP3.LUT R17, R34, 0xffff, RZ, 0xc0, !PT ;  /* 0x0000ffff22117812 */ /* 0x000fe400078ec0ff */
[----:B------:R-:W-:Y:S02]  /*147de0*/  LOP3.LUT R18, R35, 0xffff, RZ, 0xc0, !PT ;  /* 0x0000ffff23127812 */ /* 0x000fe400078ec0ff */
[----:B------:R-:W-:Y:S02]  /*147df0*/  LOP3.LUT R19, R36, 0xffff, RZ, 0xc0, !PT ;  /* 0x0000ffff24137812 */ /* 0x000fe400078ec0ff */
[----:B------:R-:W-:Y:S02]  /*147e00*/  PRMT R24, R37, 0x4210, R16 ;  /* 0x0000421025187816 */ /* 0x000fe40000000010 */
[----:B------:R-:W-:-:S02]  /*147e10*/  PRMT R25, R38, 0x4210, R17 ;  /* 0x0000421026197816 */ /* 0x000fc40000000011 */
[----:B------:R-:W-:Y:S02]  /*147e20*/  PRMT R26, R39, 0x4210, R18 ;  /* 0x00004210271a7816 */ /* 0x000fe40000000012 */
[----:B------:R-:W-:Y:S01]  /*147e30*/  PRMT R27, R54, 0x4210, R19 ;  /* 0x00004210361b7816 */ /* 0x000fe20000000013 */
[----:B------:R-:W-:-:S04]  /*147e40*/  NOP ;  /* 0x0000000000007918 */ /* 0x000fc80000000000 */
[----:B------:R-:W-:Y:S01]  /*147e50*/  STSM.16.M88.4 [R46], R24 ;  /* 0x000000182e007844 */ /* 0x000fe20000000200 */
[----:B------:R-:W-:-:S03]  /*147e60*/  NOP ;  /* 0x0000000000007918 */ /* 0x000fc60000000000 */
[----:B------:R-:W0:Y:S04]  /*147e70*/  LDS.128 R24, [R46] ;  /* 0x000000002e187984 */ /* 0x000e280000000c00 */
[----:B-1----:R-:W-:Y:S04]  /*147e80*/  STL.64 [R1+0x730], R28 ;  /* 0x0007301c01007387 */ /* 0x002fe80000100a00 */
[----:B------:R-:W-:Y:S04]  /*147e90*/  STL.64 [R1+0x738], R30 ;  /* 0x0007381e01007387 */ /* 0x000fe80000100a00 */
[----:B------:R-:W3:Y:S04]  /*147ea0*/  LDL.LU R33, [R1+0x5b70] ;  /* 0x005b700001217983 */ /* 0x000ee80000300800 */
[----:B------:R-:W3:Y:S04]  /*147eb0*/  LDL.LU R34, [R1+0x5b6c] ;  /* 0x005b6c0001227983 */ /* 0x000ee80000300800 */
[----:B------:R-:W3:Y:S04]  /*147ec0*/  LDL.LU R35, [R1+0x5b50] ;  /* 0x005b500001237983 */ /* 0x000ee80000300800 */
[----:B------:R-:W3:Y:S01]  /*147ed0*/  LDL.LU R36, [R1+0x5b4c] ;  /* 0x005b4c0001247983 */ /* 0x000ee20000300800 */
[----:B----4-:R-:W-:-:S03]  /*147ee0*/  PRMT R23, R56, 0x5210, R23 ;  /* 0x0000521038177816 */ /* 0x010fc60000000017 */
[----:B------:R-:W4:Y:S04]  /*147ef0*/  LDL.LU R37, [R1+0x2060] ;  /* 0x0020600001257983 */ /* 0x000f280000300800 */
[----:B------:R-:W4:Y:S04]  /*147f00*/  LDL.LU R38, [R1+0x2054] ;  /* 0x0020540001267983 */ /* 0x000f280000300800 */
[----:B------:R-:W4:Y:S01]  /*147f10*/  LDL.LU R39, [R1+0x2058] ;  /* 0x0020580001277983 */ /* 0x000f220000300800 */
[----:B------:R-:W-:-:S03]  /*147f20*/  PRMT R20, R55, 0x5210, R20 ;  /* 0x0000521037147816 */ /* 0x000fc60000000014 */
[----:B------:R-:W4:Y:S01]  /*147f30*/  LDL.LU R56, [R1+0x1b30] ;  /* 0x001b300001387983 */ /* 0x000f220000300800 */
[----:B------:R-:W-:-:S03]  /*147f40*/  PRMT R21, R52, 0x5210, R21 ;  /* 0x0000521034157816 */ /* 0x000fc60000000015 */
[----:B0-----:R-:W-:Y:S01]  /*147f50*/  STL.64 [R1+0x720], R24 ;  /* 0x0007201801007387 */ /* 0x001fe20000100a00 */
[----:B------:R-:W-:Y:S01]  /*147f60*/  PRMT R22, R53, 0x5210, R22 ;  /* 0x0000521035167816 */ /* 0x000fe20000000016 */
[----:B------:R-:W-:Y:S02]  /*147f70*/  NOP ;  /* 0x0000000000007918 */ /* 0x000fe40000000000 */
[----:B------:R-:W-:Y:S04]  /*147f80*/  STL.64 [R1+0x728], R26 ;  /* 0x0007281a01007387 */ /* 0x000fe80000100a00 */
[----:B------:R-:W4:Y:S04]  /*147f90*/  LDL.LU R54, [R1+0x1efc] ;  /* 0x001efc0001367983 */ /* 0x000f280000300800 */
[----:B------:R-:W4:Y:S04]  /*147fa0*/  LDL.LU R55, [R1+0x1ef8] ;  /* 0x001ef80001377983 */ /* 0x000f280000300800 */
[----:B------:R-:W4:Y:S04]  /*147fb0*/  LDL.LU R52, [R1+0x1ed8] ;  /* 0x001ed80001347983 */ /* 0x000f280000300800 */
[----:B------:R-:W4:Y:S01]  /*147fc0*/  LDL.LU R53, [R1+0x1ed0] ;  /* 0x001ed00001357983 */ /* 0x000f220000300800 */
[----:B------:R-:W-:-:S03]  /*147fd0*/  PRMT R16, R57, 0x5210, R16 ;  /* 0x0000521039107816 */ /* 0x000fc60000000010 */
[----:B------:R-:W4:Y:S01]  /*147fe0*/  LDL.LU R57, [R1+0x2070] ;  /* 0x0020700001397983 */ /* 0x000f220000300800 */
[----:B------:R-:W-:Y:S02]  /*147ff0*/  PRMT R19, R61, 0x5210, R19 ;  /* 0x000052103d137816 */ /* 0x000fe40000000013 */
[----:B--2---:R-:W-:Y:S02]  /*148000*/  PRMT R17, R58, 0x5210, R17 ;  /* 0x000052103a117816 */ /* 0x004fe40000000011 */
[----:B------:R-:W2:Y:S01]  /*148010*/  LDL.LU R58, [R1+0x206c] ;  /* 0x00206c00013a7983 */ /* 0x000ea20000300800 */
[----:B---3--:R-:W-:-:S03]  /*148020*/  PRMT R18, R59, 0x5210, R18 ;  /* 0x000052103b127816 */ /* 0x008fc60000000012 */
[----:B------:R-:W3:Y:S04]  /*148030*/  LDL.LU R59, [R1+0x2068] ;  /* 0x00206800013b7983 */ /* 0x000ee80000300800 */
[----:B------:R-:W3:Y:S04]  /*148040*/  LDL.LU R61, [R1+0x2064] ;  /* 0x00206400013d7983 */ /* 0x000ee80000300800 */
[----:B------:R-:W-:Y:S01]  /*148050*/  STSM.16.M88.4 [R46], R20 ;  /* 0x000000142e007844 */ /* 0x000fe20000000200 */
[----:B------:R-:W-:-:S03]  /*148060*/  NOP ;  /* 0x0000000000007918 */ /* 0x000fc60000000000 */
[----:B------:R-:W0:Y:S01]  /*148070*/  LDS.128 R20, [R46] ;  /* 0x000000002e147984 */ /* 0x000e220000000c00 */
[----:B------:R-:W-:-:S03]  /*148080*/  NOP ;  /* 0x0000000000007918 */ /* 0x000fc60000000000 */
[----:B------:R-:W-:Y:S01]  /*148090*/  STSM.16.M88.4 [R46], R16 ;  /* 0x000000102e007844 */ /* 0x000fe20000000200 */
[----:B------:R-:W-:-:S03]  /*1480a0*/  NOP ;  /* 0x0000000000007918 */ /* 0x000fc60000000000 */
[----:B------:R-:W1:Y:S04]  /*1480b0*/  LDS.128 R24, [R46] ;  /* 0x000000002e187984 */ /* 0x000e680000000c00 */
[----:B0-----:R0:W-:Y:S04]  /*1480c0*/  STL.64 [R1+0x710], R20 ;  /* 0x0007101401007387 */ /* 0x0011e80000100a00 */
[----:B------:R1:W-:Y:S04]  /*1480d0*/  STL.64 [R1+0x718], R22 ;  /* 0x0007181601007387 */ /* 0x0003e80000100a00 */
[----:B------:R-:W3:Y:S04]  /*1480e0*/  LDL.LU R31, [R1+0x174c] ;  /* 0x00174c00011f7983 */ /* 0x000ee80000300800 */
[----:B------:R-:W3:Y:S01]  /*1480f0*/  LDL.LU R32, [R1+0x1748] ;  /* 0x0017480001207983 */ /* 0x000ee20000300800 */
[----:B0-----:R-:W-:-:S03]  /*148100*/  LOP3.LUT R20, R33, 0xffff, RZ, 0xc0, !PT ;  /* 0x0000ffff21147812 */ /* 0x001fc600078ec0ff */
[----:B------:R-:W3:Y:S01]  /*148110*/  LDL.LU R33, [R1+0x1760] ;  /* 0x0017600001217983 */ /* 0x000ee20000300800 */
[----:B------:R-:W-:Y:S02]  /*148120*/  LOP3.LUT R21, R34, 0xffff, RZ, 0xc0, !PT ;  /* 0x0000ffff22157812 */ /* 0x000fe400078ec0ff */
[----:B-1----:R-:W-:Y:S02]  /*148130*/  LOP3.LUT R22, R35, 0xffff, RZ, 0xc0, !PT ;  /* 0x0000ffff23167812 */ /* 0x002fe400078ec0ff */
[----:B------:R-:W-:Y:S02]  /*148140*/  LOP3.LUT R23, R36, 0xffff, RZ, 0xc0, !PT ;  /* 0x0000ffff24177812 */ /* 0x000fe400078ec0ff */
[----:B----4-:R-:W-:Y:S02]  /*148150*/  PRMT R16, R37, 0x4210, R20 ;  /* 0x0000421025107816 */ /* 0x010fe40000000014 */
[----:B------:R-:W-:Y:S02]  /*148160*/  PRMT R17, R38, 0x4210, R21 ;  /* 0x0000421026117816 */ /* 0x000fe40000000015 */
[----:B------:R-:W-:-:S02]  /*148170*/  PRMT R18, R39, 0x4210, R22 ;  /* 0x0000421027127816 */ /* 0x000fc40000000016 */
[----:B------:R-:W-:Y:S01]  /*148180*/  PRMT R19, R56, 0x4210, R23 ;  /* 0x0000421038137816 */ /* 0x000fe20000000017 */
[----:B------:R-:W-:-:S04]  /*148190*/  NOP ;  /* 0x0000000000007918 */ /* 0x000fc80000000000 */
[----:B------:R0:W-:Y:S02]  /*1481a0*/  STSM.16.M88.4 [R46], R16 ;  /* 0x000000102e007844 */ /* 0x0001e40000000200 */
[----:B0-----:R-:W-:Y:S02]  /*1481b0*/  LOP3.LUT R16, R54, 0xffff, RZ, 0xc0, !PT ;  /* 0x0000ffff36107812 */ /* 0x001fe400078ec0ff */
[----:B------:R-:W-:Y:S02]  /*1481c0*/  LOP3.LUT R17, R55, 0xffff, RZ, 0xc0, !PT ;  /* 0x0000ffff37117812 */ /* 0x000fe400078ec0ff */
[----:B------:R-:W-:Y:S02]  /*1481d0*/  LOP3.LUT R18, R52, 0xffff, RZ, 0xc0, !PT ;  /* 0x0000ffff34127812 */ /* 0x000fe400078ec0ff */
[----:B------:R-:W-:Y:S01]  /*1481e0*/  LOP3.LUT R19, R53, 0xffff, RZ, 0xc0, !PT ;  /* 0x0000ffff35137812 */ /* 0x000fe200078ec0ff */
[----:B------:R-:W-:Y:S01]  /*1481f0*/  NOP ;  /* 0x0000000000007918 */ /* 0x000fe20000000000 */
[----:B------:R-:W0:Y:S04]  /*148200*/  LDS.128 R52, [R46] ;  /* 0x000000002e347984 */ /* 0x000e280000000c00 */
[----:B------:R1:W-:Y:S04]  /*148210*/  STL.64 [R1+0x7e0], R24 ;  /* 0x0007e01801007387 */ /* 0x0003e80000100a00 */
[----:B------:R3:W-:Y:S04]  /*148220*/  STL.64 [R1+0x7e8], R26 ;  /* 0x0007e81a01007387 */ /* 0x0007e80000100a00 */
[----:B------:R-:W4:Y:S04]  /*148230*/  LDL.LU R34, [R1+0x176c] ;  /* 0x00176c0001227983 */ /* 0x000f280000300800 */
[----:B------:R-:W4:Y:S01]  /*148240*/  LDL.LU R35, [R1+0x1768] ;  /* 0x0017680001237983 */ /* 0x000f220000300800 */
[----:B-1----:R-:W-:-:S03]  /*148250*/  PRMT R24, R57, 0x4210, R16 ;  /* 0x0000421039187816 */ /* 0x002fc60000000010 */
[----:B------:R-:W4:Y:S04]  /*148260*/  LDL.LU R56, [R1+0x1764] ;  /* 0x0017640001387983 */ /* 0x000f280000300800 */
[----:B------:R-:W4:Y:S04]  /*148270*/  LDL.LU R57, [R1+0x670] ;  /* 0x0006700001397983 */ /* 0x000f280000300800 */
[----:B------:R-:W4:Y:S04]  /*148280*/  LDL.LU.64 R36, [R1+0xb10] ;  /* 0x000b100001247983 */ /* 0x000f280000300a00 */
[----:B0-----:R-:W-:Y:S04]  /*148290*/  STL.64 [R1+0x6a0], R52 ;  /* 0x0006a03401007387 */ /* 0x001fe80000100a00 */
[----:B------:R0:W-:Y:S01]  /*1482a0*/  STL [R1+0x6a8], R54 ;  /* 0x0006a83601007387 */ /* 0x0001e20000100800 */
[----:B--2---:R-:W-:-:S02]  /*1482b0*/  PRMT R25, R58, 0x4210, R17 ;  /* 0x000042103a197816 */ /* 0x004fc40000000011 */
[----:B---3--:R-:W-:Y:S01]  /*1482c0*/  PRMT R27, R61, 0x4210, R19 ;  /* 0x000042103d1b7816 */ /* 0x008fe20000000013 */
[----:B------:R-:W-:Y:S02]  /*1482d0*/  IMAD.MOV.U32 R61, RZ, RZ, R55 ;  /* 0x000000ffff3d7224 */ /* 0x000fe400078e0037 */
[----:B0-----:R-:W2:Y:S04]  /*1482e0*/  LDL.LU.64 R54, [R1+0x5da0] ;  /* 0x005da00001367983 */ /* 0x001ea80000300a00 */
[----:B------:R-:W3:Y:S04]  /*1482f0*/  LDL.LU.64 R38, [R1+0xb08] ;  /* 0x000b080001267983 */ /* 0x000ee80000300a00 */
[----:B------:R-:W2:Y:S04]  /*148300*/  LDL.LU.64 R52, [R1+0xb00] ;  /* 0x000b000001347983 */ /* 0x000ea80000300a00 */
[----:B------:R0:W-:Y:S04]  /*148310*/  STL [R1+0x5b7c], R61 ;  /* 0x005b7c3d01007387 */ /* 0x0001e80000100800 */
[----:B0-----:R-:W3:Y:S01]  /*148320*/  LDL.LU R61, [R1+0x107c] ;  /* 0x00107c00013d7983 */ /* 0x001ee20000300800 */
[----:B------:R-:W-:Y:S01]  /*148330*/  PRMT R26, R59, 0x4210, R18 ;  /* 0x000042103b1a7816 */ /* 0x000fe20000000012 */
[----:B------:R-:W-:-:S02]  /*148340*/  NOP ;  /* 0x0000000000007918 */ /* 0x000fc40000000000 */
[----:B------:R-:W2:Y:S01]  /*148350*/  LDL.LU.64 R58, [R1+0xaf8] ;  /* 0x000af800013a7983 */ /* 0x000ea20000300a00 */
[----:B------:R-:W-:-:S03]  /*148360*/  PRMT R23, R43, 0x5210, R23 ;  /* 0x000052102b177816 */ /* 0x000fc60000000017 */
[----:B------:R-:W-:Y:S01]  /*148370*/  STSM.16.M88.4 [R46], R24 ;  /* 0x000000182e007844 */ /* 0x000fe20000000200 */
[----:B------:R-:W-:-:S03]  /*148380*/  NOP ;  /* 0x0000000000007918 */ /* 0x000fc60000000000 */
[----:B------:R-:W0:Y:S01]  /*148390*/  LDS.128 R24, [R46] ;  /* 0x000000002e187984 */ /* 0x000e220000000c00 */
[----:B------:R-:W-:-:S03]  /*1483a0*/  PRMT R20, R31, 0x5210, R20 ;  /* 0x000052101f147816 */ /* 0x000fc60000000014 */
[----:B------:R-:W2:Y:S01]  /*1483b0*/  LDL.LU R43, [R1+0x5d98] ;  /* 0x005d9800012b7983 */ /* 0x000ea20000300800 */
[----:B------:R-:W-:Y:S02]  /*1483c0*/  PRMT R21, R32, 0x5210, R21 ;  /* 0x0000521020157816 */ /* 0x000fe40000000015 */
[----:B------:R-:W-:Y:S02]  /*1483d0*/  PRMT R19, R60, 0x5210, R19 ;  /* 0x000052103c137816 */ /* 0x000fe40000000013 */
[----:B------:R-:W-:Y:S01]  /*1483e0*/  PRMT R22, R33, 0x5210, R22 ;  /* 0x0000521021167816 */ /* 0x000fe20000000016 */
[----:B------:R-:W-:-:S04]  /*1483f0*/  NOP ;  /* 0x0000000000007918 */ /* 0x000fc80000000000 */
[----:B------:R-:W-:Y:S01]  /*148400*/  STSM.16.M88.4 [R46], R20 ;  /* 0x000000142e007844 */ /* 0x000fe20000000200 */
[----:B------:R-:W-:-:S03]  /*148410*/  NOP ;  /* 0x0000000000007918 */ /* 0x000fc60000000000 */
[----:B------:R-:W1:Y:S04]  /*148420*/  LDS.128 R20, [R46] ;  /* 0x000000002e147984 */ /* 0x000e680000000c00 */
[----:B0-----:R-:W-:Y:S04]  /*148430*/  STL.64 [R1+0x680], R24 ;  /* 0x0006801801007387 */ /* 0x001fe80000100a00 */
[----:B------:R-:W-:Y:S01]  /*148440*/  STL.64 [R1+0x688], R26 ;  /* 0x0006881a01007387 */ /* 0x000fe20000100a00 */
[----:B----4-:R-:W-:Y:S02]  /*148450*/  PRMT R16, R34, 0x5210, R16 ;  /* 0x0000521022107816 */ /* 0x010fe40000000010 */
[----:B------:R-:W-:-:S02]  /*148460*/  PRMT R17, R35, 0x5210, R17 ;  /* 0x0000521023117816 */ /* 0x000fc40000000011 */
[----:B------:R-:W-:Y:S01]  /*148470*/  PRMT R18, R56, 0x5210, R18 ;  /* 0x0000521038127816 */ /* 0x000fe20000000012 */
[----:B------:R-:W-:-:S04]  /*148480*/  NOP ;  /* 0x0000000000007918 */ /* 0x000fc80000000000 */
[----:B------:R0:W-:Y:S02]  /*148490*/  STSM.16.M88.4 [R46], R16 ;  /* 0x000000102e007844 */ /* 0x0001e40000000200 */
[----:B0-----:R-:W-:Y:S02]  /*1484a0*/  PRMT R16, R57, 0x7770, RZ ;  /* 0x0000777039107816 */ /* 0x001fe400000000ff */
[----:B-1----:R-:W-:Y:S04]  /*1484b0*/  STL.64 [R1+0x6e0], R20 ;  /* 0x0006e01401007387 */ /* 0x002fe80000100a00 */
[----:B------:R-:W-:Y:S01]  /*1484c0*/  STL [R1+0x6ec], R23 ;  /* 0x0006ec1701007387 */ /* 0x000fe20000100800 */
[----:B---3--:R-:W-:Y:S01]  /*1484d0*/  ISETP.LT.AND P0, PT, R61, UR27, !P0 ;  /* 0x0000001b3d007c0c */ /* 0x008fe2000c701270 */
[----:B------:R-:W-:-:S12]  /*1484e0*/  NOP ;  /* 0x0000000000007918 */ /* 0x000fd80000000000 */
[----:B------:R0:W-:Y:S02]  /*1484f0*/  @P0 STG.E.U8 desc[UR4][R36.64], R16 ;  /* 0x0000001024000986 */ /* 0x0001e4000c101104 */
[----:B0-----:R-:W-:-:S05]  /*148500*/  PRMT R16, R57, 0x7771, RZ ;  /* 0x0000777139107816 */ /* 0x001fca00000000ff */
[----:B------:R0:W-:Y:S02]  /*148510*/  @P6 STG.E.U8 desc[UR4][R38.64], R16 ;  /* 0x0000001026006986 */ /* 0x0001e4000c101104 */
[----:B0-----:R-:W-:-:S05]  /*148520*/  PRMT R16, R57, 0x7772, RZ ;  /* 0x0000777239107816 */ /* 0x001fca00000000ff */
[----:B--2---:R0:W-:Y:S02]  /*148530*/  @P5 STG.E.U8 desc[UR4][R52.64], R16 ;  /* 0x0000001034005986 */ /* 0x0041e4000c101104 */
[----:B0-----:R-:W-:Y:S02]  /*148540*/  PRMT R16, R57, 0x7773, RZ ;  /* 0x0000777339107816 */ /* 0x001fe400000000ff */
[----:B------:R-:W2:Y:S04]  /*148550*/  LDL.LU.64 R56, [R1+0xaf0] ;  /* 0x000af00001387983 */ /* 0x000ea80000300a00 */
[----:B------:R0:W-:Y:S04]  /*148560*/  @P4 STG.E.U8 desc[UR4][R58.64], R16 ;  /* 0x000000103a004986 */ /* 0x0001e8000c101104 */
[----:B------:R-:W3:Y:S04]  /*148570*/  LDL.LU.64 R30, [R1+0xae8] ;  /* 0x000ae800011e7983 */ /* 0x000ee80000300a00 */
[----:B0-----:R-:W4:Y:S04]  /*148580*/  LDL.LU.64 R58, [R1+0xae0] ;  /* 0x000ae000013a7983 */ /* 0x001f280000300a00 */
[----:B------:R-:W2:Y:S04]  /*148590*/  LDL.LU R52, [R1+0x660] ;  /* 0x0006600001347983 */ /* 0x000ea80000300800 */
[----:B------:R-:W4:Y:S04]  /*1485a0*/  LDL.LU.64 R32, [R1+0xa00] ;  /* 0x000a000001207983 */ /* 0x000f280000300a00 */
[----:B------:R-:W4:Y:S04]  /*1485b0*/  LDL.LU.64 R34, [R1+0xb50] ;  /* 0x000b500001227983 */ /* 0x000f280000300a00 */
[----:B------:R-:W4:Y:S04]  /*1485c0*/  LDL.LU.64 R36, [R1+0xb48] ;  /* 0x000b480001247983 */ /* 0x000f280000300a00 */
[----:B------:R-:W4:Y:S04]  /*1485d0*/  LDL.LU.64 R38, [R1+0xb40] ;  /* 0x000b400001267983 */ /* 0x000f280000300a00 */
[----:B------:R-:W4:Y:S01]  /*1485e0*/  LDL.LU R53, [R1+0x650] ;  /* 0x0006500001357983 */ /* 0x000f220000300800 */
[----:B------:R-:W-:Y:S01]  /*1485f0*/  IMAD.MOV.U32 R60, RZ, RZ, R22 ;  /* 0x000000ffff3c7224 */ /* 0x000fe200078e0016 */
[----:B------:R-:W-:-:S02]  /*148600*/  LOP3.LUT P4, RZ, R43, 0x8000, RZ, 0xc0, !PT ;  /* 0x000080002bff7812 */ /* 0x000fc4000788c0ff */
[C---:B------:R-:W-:Y:S02]  /*148610*/  LOP3.LUT P0, RZ, R42.reuse, 0x8000000, RZ, 0xc0, !PT ;  /* 0x080000002aff7812 */ /* 0x040fe4000780c0ff */
[----:B------:R-:W-:-:S09]  /*148620*/  LOP3.LUT R42, R42, 0xfff7ffff, RZ, 0xc0, !PT ;  /* 0xfff7ffff2a2a7812 */ /* 0x000fd200078ec0ff */
[----:B------:R-:W-:Y:S02]  /*148630*/  @P4 LOP3.LUT R42, R42, 0x80000, RZ, 0xfc, !PT ;  /* 0x000800002a2a4812 */ /* 0x000fe400078efcff */
[----:B------:R-:W-:Y:S02]  /*148640*/  LOP3.LUT P4, RZ, R43, 0x400, RZ, 0xc0, !PT ;  /* 0x000004002bff7812 */ /* 0x000fe4000788c0ff */
[----:B------:R-:W-:-:S11]  /*148650*/  LOP3.LUT R42, R42, 0xffefffff, RZ, 0xc0, !PT ;  /* 0xffefffff2a2a7812 */ /* 0x000fd600078ec0ff */
[----:B------:R-:W-:Y:S02]  /*148660*/  @P4 LOP3.LUT R42, R42, 0x100000, RZ, 0xfc, !PT ;  /* 0x001000002a2a4812 */ /* 0x000fe400078efcff */
[----:B------:R-:W-:Y:S02]  /*148670*/  LOP3.LUT P4, RZ, R43, 0x200, RZ, 0xc0, !PT ;  /* 0x000002002bff7812 */ /* 0x000fe4000788c0ff */
[----:B------:R-:W-:-:S11]  /*148680*/  LOP3.LUT R42, R42, 0xffdfffff, RZ, 0xc0, !PT ;  /* 0xffdfffff2a2a7812 */ /* 0x000fd600078ec0ff */
[----:B------:R-:W-:Y:S02]  /*148690*/  @P4 LOP3.LUT R42, R42, 0x200000, RZ, 0xfc, !PT ;  /* 0x002000002a2a4812 */ /* 0x000fe400078efcff */
[----:B------:R-:W-:Y:S02]  /*1486a0*/  LOP3.LUT P4, RZ, R43, 0x100, RZ, 0xc0, !PT ;  /* 0x000001002bff7812 */ /* 0x000fe4000788c0ff */
[----:B------:R-:W-:Y:S02]  /*1486b0*/  LOP3.LUT R42, R42, 0xffbfffff, RZ, 0xc0, !PT ;  /* 0xffbfffff2a2a7812 */ /* 0x000fe400078ec0ff */
[----:B--2---:R-:W-:-:S05]  /*1486c0*/  PRMT R16, R52, 0x7770, RZ ;  /* 0x0000777034107816 */ /* 0x004fca00000000ff */
[----:B------:R0:W-:Y:S04]  /*1486d0*/  @P3 STG.E.U8 desc[UR4][R56.64], R16 ;  /* 0x0000001038003986 */ /* 0x0001e8000c101104 */
[----:B0-----:R-:W2:Y:S01]  /*1486e0*/  LDL.LU.64 R56, [R1+0xb38] ;  /* 0x000b380001387983 */ /* 0x001ea20000300a00 */
[----:B------:R-:W-:-:S05]  /*1486f0*/  PRMT R16, R52, 0x7771, RZ ;  /* 0x0000777134107816 */ /* 0x000fca00000000ff */
[----:B---3--:R0:W-:Y:S02]  /*148700*/  @P2 STG.E.U8 desc[UR4][R30.64], R16 ;  /* 0x000000101e002986 */ /* 0x0081e4000c101104 */
[----:B0-----:R-:W-:-:S05]  /*148710*/  PRMT R16, R52, 0x7772, RZ ;  /* 0x0000777234107816 */ /* 0x001fca00000000ff */
[----:B----4-:R0:W-:Y:S04]  /*148720*/  @P1 STG.E.U8 desc[UR4][R58.64], R16 ;  /* 0x000000103a001986 */ /* 0x0101e8000c101104 */
[----:B0-----:R-:W3:Y:S04]  /*148730*/  LDL.LU.64 R58, [R1+0xb30] ;  /* 0x000b3000013a7983 */ /* 0x001ee80000300a00 */
[----:B------:R-:W4:Y:S04]  /*148740*/  LDL.LU.64 R20, [R1+0xb28] ;  /* 0x000b280001147983 */ /* 0x000f280000300a00 */
[----:B------:R-:W4:Y:S01]  /*148750*/  LDL.LU.64 R22, [R1+0xb20] ;  /* 0x000b200001167983 */ /* 0x000f220000300a00 */
[----:B------:R-:W-:-:S02]  /*148760*/  @P4 LOP3.LUT R42, R42, 0x400000, RZ, 0xfc, !PT ;  /* 0x004000002a2a4812 */ /* 0x000fc400078efcff */
[----:B------:R-:W-:Y:S02]  /*148770*/  LOP3.LUT P4, RZ, R43, 0x80, RZ, 0xc0, !PT ;  /* 0x000000802bff7812 */ /* 0x000fe4000788c0ff */
[----:B------:R-:W-:-:S11]  /*148780*/  LOP3.LUT R42, R42, 0xff7fffff, RZ, 0xc0, !PT ;  /* 0xff7fffff2a2a7812 */ /* 0x000fd600078ec0ff */
[----:B------:R-:W-:Y:S02]  /*148790*/  @P4 LOP3.LUT R42, R42, 0x800000, RZ, 0xfc, !PT ;  /* 0x008000002a2a4812 */ /* 0x000fe400078efcff */
[----:B------:R-:W-:Y:S02]  /*1487a0*/  LOP3.LUT P4, RZ, R43, 0x40, RZ, 0xc0, !PT ;  /* 0x000000402bff7812 */ /* 0x000fe4000788c0ff */
[----:B------:R-:W-:-:S11]  /*1487b0*/  LOP3.LUT R42, R42, 0xfeffffff, RZ, 0xc0, !PT ;  /* 0xfeffffff2a2a7812 */ /* 0x000fd600078ec0ff */
[----:B------:R-:W-:Y:S02]  /*1487c0*/  @P4 LOP3.LUT R42, R42, 0x1000000, RZ, 0xfc, !PT ;  /* 0x010000002a2a4812 */ /* 0x000fe400078efcff */
[C---:B------:R-:W-:Y:S02]  /*1487d0*/  LOP3.LUT P4, RZ, R43.reuse, 0x20, RZ, 0xc0, !PT ;  /* 0x000000202bff7812 */ /* 0x040fe4000788c0ff */
[----:B------:R-:W-:Y:S02]  /*1487e0*/  LOP3.LUT R42, R42, 0xfdffffff, RZ, 0xc0, !PT ;  /* 0xfdffffff2a2a7812 */ /* 0x000fe400078ec0ff */
[----:B------:R-:W-:Y:S02]  /*1487f0*/  LOP3.LUT P5, RZ, R43, 0x2, RZ, 0xc0, !PT ;  /* 0x000000022bff7812 */ /* 0x000fe400078ac0ff */
[----:B------:R-:W-:-:S07]  /*148800*/  PRMT R16, R52, 0x7773, RZ ;  /* 0x0000777334107816 */ /* 0x000fce00000000ff */
[----:B------:R-:W-:Y:S02]  /*148810*/  @P4 LOP3.LUT R42, R42, 0x2000000, RZ, 0xfc, !PT ;  /* 0x020000002a2a4812 */ /* 0x000fe400078efcff */
[C---:B------:R-:W-:Y:S01]  /*148820*/  LOP3.LUT P4, RZ, R43.reuse, 0x10, RZ, 0xc0, !PT ;  /* 0x000000102bff7812 */ /* 0x040fe2000788c0ff */
[----:B------:R0:W-:Y:S01]  /*148830*/  @P0 STG.E.U8 desc[UR4][R32.64], R16 ;  /* 0x0000001020000986 */ /* 0x0001e2000c101104 */
[----:B------:R-:W-:Y:S02]  /*148840*/  LOP3.LUT P6, RZ, R43, 0x4, RZ, 0xc0, !PT ;  /* 0x000000042bff7812 */ /* 0x000fe400078cc0ff */
[----:B------:R-:W-:Y:S02]  /*148850*/  LOP3.LUT R42, R42, 0xfbffffff, RZ, 0xc0, !PT ;  /* 0xfbffffff2a2a7812 */ /* 0x000fe400078ec0ff */
[----:B0-----:R-:W-:Y:S01]  /*148860*/  PRMT R16, R53, 0x7770, RZ ;  /* 0x0000777035107816 */ /* 0x001fe200000000ff */
[----:B------:R-:W4:Y:S06]  /*148870*/  LDL.LU R32, [R1+0x674] ;  /* 0x0006740001207983 */ /* 0x000f2c0000300800 */
[----:B------:R-:W-:-:S02]  /*148880*/  @P4 LOP3.LUT R42, R42, 0x4000000, RZ, 0xfc, !PT ;  /* 0x040000002a2a4812 */ /* 0x000fc400078efcff */
[----:B------:R-:W-:Y:S01]  /*148890*/  LOP3.LUT P4, RZ, R43, 0x8, RZ, 0xc0, !PT ;  /* 0x000000082bff7812 */ /* 0x000fe2000788c0ff */
[----:B------:R0:W-:Y:S04]  /*1488a0*/  @P5 STG.E.U8 desc[UR4][R34.64], R16 ;  /* 0x0000001022005986 */ /* 0x0001e8000c101104 */
[----:B------:R-:W4:Y:S04]  /*1488b0*/  LDL.LU.64 R24, [R1+0xb18] ;  /* 0x000b180001187983 */ /* 0x000f280000300a00 */
[----:B------:R-:W4:Y:S01]  /*1488c0*/  LDL.LU.64 R26, [R1+0xb58] ;  /* 0x000b5800011a7983 */ /* 0x000f220000300a00 */
[----:B0-----:R-:W-:-:S03]  /*1488d0*/  PRMT R16, R53, 0x7771, RZ ;  /* 0x0000777135107816 */ /* 0x001fc600000000ff */
[----:B------:R-:W4:Y:S04]  /*1488e0*/  LDL.LU.64 R28, [R1+0xc38] ;  /* 0x000c3800011c7983 */ /* 0x000f280000300a00 */
[----:B------:R0:W-:Y:S04]  /*1488f0*/  @P6 STG.E.U8 desc[UR4][R36.64], R16 ;  /* 0x0000001024006986 */ /* 0x0001e8000c101104 */
[----:B------:R-:W4:Y:S04]  /*148900*/  LDL.LU.64 R30, [R1+0xc30] ;  /* 0x000c3000011e7983 */ /* 0x000f280000300a00 */
[----:B------:R-:W4:Y:S01]  /*148910*/  LDL.LU.64 R34, [R1+0xb78] ;  /* 0x000b780001227983 */ /* 0x000f220000300a00 */
[----:B0-----:R-:W-:-:S03]  /*148920*/  PRMT R16, R53, 0x7772, RZ ;  /* 0x0000777235107816 */ /* 0x001fc600000000ff */
[----:B------:R-:W4:Y:S04]  /*148930*/  LDL.LU.64 R36, [R1+0xb70] ;  /* 0x000b700001247983 */ /* 0x000f280000300a00 */
[----:B------:R0:W-:Y:S01]  /*148940*/  @P4 STG.E.U8 desc[UR4][R38.64], R16 ;  /* 0x0000001026004986 */ /* 0x0001e2000c101104 */
[C---:B------:R-:W-:Y:S02]  /*148950*/  LOP3.LUT P4, RZ, R42.reuse, 0x4000000, RZ, 0xc0, !PT ;  /* 0x040000002aff7812 */ /* 0x040fe4000788c0ff */
[----:B0-----:R-:W-:Y:S01]  /*148960*/  PRMT R16, R53, 0x7773, RZ ;  /* 0x0000777335107816 */ /* 0x001fe200000000ff */
[----:B------:R-:W4:Y:S04]  /*148970*/  LDL.LU.64 R38, [R1+0xb68] ;  /* 0x000b680001267983 */ /* 0x000f280000300a00 */
[----:B------:R-:W4:Y:S06]  /*148980*/  LDL.LU.64 R52, [R1+0xb60] ;  /* 0x000b600001347983 */ /* 0x000f2c0000300a00 */
[----:B--2---:R0:W-:Y:S01]  /*148990*/  @P4 STG.E.U8 desc[UR4][R56.64], R16 ;  /* 0x0000001038004986 */ /* 0x0041e2000c101104 */
[----:B------:R-:W-:-:S02]  /*1489a0*/  LOP3.LUT P4, RZ, R42, 0x2000000, RZ, 0xc0, !PT ;  /* 0x020000002aff7812 */ /* 0x000fc4000788c0ff */
[----:B0-----:R-:W-:Y:S01]  /*1489b0*/  PRMT R16, R44, 0x7770, RZ ;  /* 0x000077702c107816 */ /* 0x001fe200000000ff */
[----:B------:R-:W2:Y:S04]  /*1489c0*/  LDL.LU.64 R56, [R1+0xc48] ;  /* 0x000c480001387983 */ /* 0x000ea80000300a00 */
[----:B------:R-:W2:Y:S06]  /*1489d0*/  LDL.LU R33, [R1+0x654] ;  /* 0x0006540001217983 */ /* 0x000eac0000300800 */
[----:B---3--:R0:W-:Y:S01]  /*1489e0*/  @P4 STG.E.U8 desc[UR4][R58.64], R16 ;  /* 0x000000103a004986 */ /* 0x0081e2000c101104 */
[----:B------:R-:W-:-:S02]  /*1489f0*/  LOP3.LUT P4, RZ, R42, 0x1000000, RZ, 0xc0, !PT ;  /* 0x010000002aff7812 */ /* 0x000fc4000788c0ff */
[----:B0-----:R-:W-:Y:S01]  /*148a00*/  PRMT R16, R44, 0x7771, RZ ;  /* 0x000077712c107816 */ /* 0x001fe200000000ff */
[----:B------:R-:W3:Y:S10]  /*148a10*/  LDL.LU.64 R58, [R1+0xc40] ;  /* 0x000c4000013a7983 */ /* 0x000ef40000300a00 */
[----:B----4-:R0:W-:Y:S01]  /*148a20*/  @P4 STG.E.U8 desc[UR4][R20.64], R16 ;  /* 0x0000001014004986 */ /* 0x0101e2000c101104 */
[----:B------:R-:W-:-:S02]  /*148a30*/  LOP3.LUT P4, RZ, R42, 0x800000, RZ, 0xc0, !PT ;  /* 0x008000002aff7812 */ /* 0x000fc4000788c0ff */
[----:B0-----:R-:W-:-:S11]  /*148a40*/  PRMT R16, R44, 0x7772, RZ ;  /* 0x000077722c107816 */ /* 0x001fd600000000ff */
[----:B------:R0:W-:Y:S02]  /*148a50*/  @P4 STG.E.U8 desc[UR4][R22.64], R16 ;  /* 0x0000001016004986 */ /* 0x0001e4000c101104 */
[----:B0-----:R-:W-:Y:S02]  /*148a60*/  PRMT R16, R44, 0x7773, RZ ;  /* 0x000077732c107816 */ /* 0x001fe400000000ff */
[----:B------:R-:W4:Y:S01]  /*148a70*/  LDL.LU R44, [R1+0x5d94] ;  /* 0x005d9400012c7983 */ /* 0x000f220000300800 */
[----:B------:R-:W-:Y:S02]  /*148a80*/  LOP3.LUT P4, RZ, R42, 0x400000, RZ, 0xc0, !PT ;  /* 0x004000002aff7812 */ /* 0x000fe4000788c0ff */
[----:B------:R-:W-:-:S11]  /*148a90*/  LOP3.LUT P0, RZ, R43, 0x800, RZ, 0xc0, !PT ;  /* 0x000008002bff7812 */ /* 0x000fd6000780c0ff */
[----:B------:R0:W-:Y:S01]  /*148aa0*/  @P4 STG.E.U8 desc[UR4][R24.64], R16 ;  /* 0x0000001018004986 */ /* 0x0001e2000c101104 */
[----:B------:R-:W-:Y:S02]  /*148ab0*/  LOP3.LUT P4, RZ, R42, 0x200000, RZ, 0xc0, !PT ;  /* 0x002000002aff7812 */ /* 0x000fe4000788c0ff */
[----:B0-----:R-:W-:-:S11]  /*148ac0*/  PRMT R16, R32, 0x7770, RZ ;  /* 0x0000777020107816 */ /* 0x001fd600000000ff */
[----:B------:R0:W-:Y:S01]  /*148ad0*/  @P4 STG.E.U8 desc[UR4][R26.64], R16 ;  /* 0x000000101a004986 */ /* 0x0001e2000c101104 */
[----:B------:R-:W-:Y:S02]  /*148ae0*/  LOP3.LUT P4, RZ, R42, 0x100000, RZ, 0xc0, !PT ;  /* 0x001000002aff7812 */ /* 0x000fe4000788c0ff */
[----:B------:R-:W-:Y:S02]  /*148af0*/  LOP3.LUT P1, RZ, R43, 0x1000, RZ, 0xc0, !PT ;  /* 0x000010002bff7812 */ /* 0x000fe4000782c0ff */
[----:B0-----:R-:W-:-:S09]  /*148b00*/  PRMT R16, R32, 0x7771, RZ ;  /* 0x0000777120107816 */ /* 0x001fd200000000ff */
[----:B------:R0:W-:Y:S01]  /*148b10*/  @P4 STG.E.U8 desc[UR4][R28.64], R16 ;  /* 0x000000101c004986 */ /* 0x0001e2000c101104 */
[----:B------:R-:W-:Y:S02]  /*148b20*/  LOP3.LUT P2, RZ, R43, 0x2000, RZ, 0xc0, !PT ;  /* 0x000020002bff7812 */ /* 0x000fe4000784c0ff */
[----:B0-----:R-:W-:-:S05]  /*148b30*/  PRMT R16, R32, 0x7772, RZ ;  /* 0x0000777220107816 */ /* 0x001fca00000000ff */
[----:B------:R0:W-:Y:S01]  /*148b40*/  @P0 STG.E.U8 desc[UR4][R30.64], R16 ;  /* 0x000000101e000986 */ /* 0x0001e2000c101104 */
[----:B------:R-:W-:Y:S02]  /*148b50*/  LOP3.LUT P3, RZ, R43, 0x4000, RZ, 0xc0, !PT ;  /* 0x000040002bff7812 */ /* 0x000fe4000786c0ff */
[----:B0-----:R-:W-:-:S05]  /*148b60*/  PRMT R16, R32, 0x7773, RZ ;  /* 0x0000777320107816 */ /* 0x001fca00000000ff */
[----:B------:R4:W-:Y:S01]  /*148b70*/  @P1 STG.E.U8 desc[UR4][R34.64], R16 ;  /* 0x0000001022001986 */ /* 0x0009e2000c101104 */
[----:B------:R-:W-:Y:S02]  /*148b80*/  LOP3.LUT P4, RZ, R42, 0x80000, RZ, 0xc0, !PT ;  /* 0x000800002aff7812 */ /* 0x000fe4000788c0ff */
[----:B------:R-:W-:Y:S02]  /*148b90*/  LOP3.LUT P5, RZ, R43, 0x10000, RZ, 0xc0, !PT ;  /* 0x000100002bff7812 */ /* 0x000fe400078ac0ff */
[----:B----4-:R-:W-:-:S05]  /*148ba0*/  PRMT R16, R44, 0x7770, RZ ;  /* 0x000077702c107816 */ /* 0x010fca00000000ff */
[----:B------:R0:W-:Y:S02]  /*148bb0*/  @P2 STG.E.U8 desc[UR4][R36.64], R16 ;  /* 0x0000001024002986 */ /* 0x0001e4000c101104 */
[----:B0-----:R-:W-:-:S05]  /*148bc0*/  PRMT R16, R44, 0x7771, RZ ;  /* 0x000077712c107816 */ /* 0x001fca00000000ff */
[----:B------:R0:W-:Y:S02]  /*148bd0*/  @P3 STG.E.U8 desc[UR4][R38.64], R16 ;  /* 0x0000001026003986 */ /* 0x0001e4000c101104 */
[----:B0-----:R-:W-:-:S05]  /*148be0*/  PRMT R16, R44, 0x7772, RZ ;  /* 0x000077722c107816 */ /* 0x001fca00000000ff */
[----:B------:R0:W-:Y:S02]  /*148bf0*/  @P4 STG.E.U8 desc[UR4][R52.64], R16 ;  /* 0x0000001034004986 */ /* 0x0001e4000c101104 */
[----:B0-----:R-:W-:Y:S02]  /*148c00*/  PRMT R16, R44, 0x7773, RZ ;  /* 0x000077732c107816 */ /* 0x001fe400000000ff */
[----:B------:R-:W4:Y:S04]  /*148c10*/  LDL.LU R44, [R1+0x5d90] ;  /* 0x005d9000012c7983 */ /* 0x000f280000300800 */
[----:B--2---:R0:W-:Y:S04]  /*148c20*/  @P5 STG.E.U8 desc[UR4][R56.64], R16 ;  /* 0x0000001038005986 */ /* 0x0041e8000c101104 */
[----:B0-----:R-:W2:Y:S01]  /*148c30*/  LDL.LU.64 R56, [R1+0xdc0] ;  /* 0x000dc00001387983 */ /* 0x001ea20000300a00 */
[----:B------:R-:W-:-:S02]  /*148c40*/  LOP3.LUT P6, RZ, R43, 0x20000, RZ, 0xc0, !PT ;  /* 0x000200002bff7812 */ /* 0x000fc400078cc0ff */
[----:B------:R-:W-:-:S11]  /*148c50*/  PRMT R16, R33, 0x7770, RZ ;  /* 0x0000777021107816 */ /* 0x000fd600000000ff */
[----:B---3--:R0:W-:Y:S04]  /*148c60*/  @P6 STG.E.U8 desc[UR4][R58.64], R16 ;  /* 0x000000103a006986 */ /* 0x0081e8000c101104 */
[----:B0-----:R-:W3:Y:S04]  /*148c70*/  LDL.LU.64 R58, [R1+0xdb8] ;  /* 0x000db800013a7983 */ /* 0x001ee80000300a00 */
[----:B------:R-:W4:Y:S04]  /*148c80*/  LDL.LU.64 R52, [R1+0xdb0] ;  /* 0x000db00001347983 */ /* 0x000f280000300a00 */
[----:B------:R-:W4:Y:S04]  /*148c90*/  LDL.LU.64 R34, [R1+0xda8] ;  /* 0x000da80001227983 */ /* 0x000f280000300a00 */
[----:B------:R-:W4:Y:S04]  /*148ca0*/  LDL.LU.64 R36, [R1+0xda0] ;  /* 0x000da00001247983 */ /* 0x000f280000300a00 */
[----:B------:R-:W4:Y:S04]  /*148cb0*/  LDL.LU.64 R38, [R1+0xc58] ;  /* 0x000c580001267983 */ /* 0x000f280000300a00 */
[----:B------:R-:W4:Y:S01]  /*148cc0*/  LDL.LU R22, [R1+0x644] ;  /* 0x0006440001167983 */ /* 0x000f220000300800 */
[----:B------:R-:W-:-:S02]  /*148cd0*/  LOP3.LUT P3, RZ, R43, 0x40000, RZ, 0xc0, !PT ;  /* 0x000400002bff7812 */ /* 0x000fc4000786c0ff */
[----:B------:R-:W-:Y:S02]  /*148ce0*/  PRMT R16, R33, 0x7771, RZ ;  /* 0x0000777121107816 */ /* 0x000fe400000000ff */
[----:B------:R-:W-:Y:S02]  /*148cf0*/  LOP3.LUT P0, RZ, R43, 0x40000000, RZ, 0xc0, !PT ;  /* 0x400000002bff7812 */ /* 0x000fe4000780c0ff */
[----:B------:R-:W-:-:S11]  /*148d00*/  LOP3.LUT R42, R42, 0xfffff7ff, RZ, 0xc0, !PT ;  /* 0xfffff7ff2a2a7812 */ /* 0x000fd600078ec0ff */
[----:B------:R-:W-:Y:S02]  /*148d10*/  @P0 LOP3.LUT R42, R42, 0x800, RZ, 0xfc, !PT ;  /* 0x000008002a2a0812 */ /* 0x000fe400078efcff */
[C---:B------:R-:W-:Y:S02]  /*148d20*/  LOP3.LUT P0, RZ, R43.reuse, 0x20000000, RZ, 0xc0, !PT ;  /* 0x200000002bff7812 */ /* 0x040fe4000780c0ff */
[----:B------:R-:W-:Y:S02]  /*148d30*/  LOP3.LUT R42, R42, 0xffffefff, RZ, 0xc0, !PT ;  /* 0xffffefff2a2a7812 */ /* 0x000fe400078ec0ff */
[----:B------:R-:W-:-:S09]  /*148d40*/  LOP3.LUT P4, RZ, R43, 0x80000, RZ, 0xc0, !PT ;  /* 0x000800002bff7812 */ /* 0x000fd2000788c0ff */
[----:B------:R-:W-:Y:S02]  /*148d50*/  @P0 LOP3.LUT R42, R42, 0x1000, RZ, 0xfc, !PT ;  /* 0x000010002a2a0812 */ /* 0x000fe400078efcff */
[----:B------:R-:W-:Y:S02]  /*148d60*/  LOP3.LUT P0, RZ, R43, 0x10000000, RZ, 0xc0, !PT ;  /* 0x100000002bff7812 */ /* 0x000fe4000780c0ff */
[----:B------:R-:W-:-:S11]  /*148d70*/  LOP3.LUT R42, R42, 0xffffdfff, RZ, 0xc0, !PT ;  /* 0xffffdfff2a2a7812 */ /* 0x000fd600078ec0ff */
[----:B------:R-:W-:Y:S02]  /*148d80*/  @P0 LOP3.LUT R42, R42, 0x2000, RZ, 0xfc, !PT ;  /* 0x000020002a2a0812 */ /* 0x000fe400078efcff */
[----:B------:R-:W-:Y:S02]  /*148d90*/  LOP3.LUT P0, RZ, R43, 0x8000000, RZ, 0xc0, !PT ;  /* 0x080000002bff7812 */ /* 0x000fe4000780c0ff */
[----:B------:R-:W-:Y:S01]  /*148da0*/  LOP3.LUT R42, R42, 0xffffbfff, RZ, 0xc0, !PT ;  /* 0xffffbfff2a2a7812 */ /* 0x000fe200078ec0ff */
[----:B--2---:R0:W-:Y:S04]  /*148db0*/  @P3 STG.E.U8 desc[UR4][R56.64], R16 ;  /* 0x0000001038003986 */ /* 0x0041e8000c101104 */
[----:B0-----:R-:W2:Y:S01]  /*148dc0*/  LDL.LU.64 R56, [R1+0xc50] ;  /* 0x000c500001387983 */ /* 0x001ea20000300a00 */
[----:B------:R-:W-:-:S03]  /*148dd0*/  PRMT R16, R33, 0x7772, RZ ;  /* 0x0000777221107816 */ /* 0x000fc600000000ff */
[----:B------:R-:W2:Y:S02]  /*148de0*/  LDL.LU R23, [R1+0x678] ;  /* 0x0006780001177983 */ /* 0x000ea40000300800 */
[----:B------:R-:W-:Y:S02]  /*148df0*/  @P0 LOP3.LUT R42, R42, 0x4000, RZ, 0xfc, !PT ;  /* 0x000040002a2a0812 */ /* 0x000fe400078efcff */
[----:B---3--:R0:W-:Y:S01]  /*148e00*/  @P4 STG.E.U8 desc[UR4][R58.64], R16 ;  /* 0x000000103a004986 */ /* 0x0081e2000c101104 */
[----:B------:R-:W-:-:S03]  /*148e10*/  LOP3.LUT P0, RZ, R43, 0x4000000, RZ, 0xc0, !PT ;  /* 0x040000002bff7812 */ /* 0x000fc6000780c0ff */
[----:B0-----:R-:W3:Y:S01]  /*148e20*/  LDL.LU.64 R58, [R1+0xdc8] ;  /* 0x000dc800013a7983 */ /* 0x001ee20000300a00 */
[----:B------:R-:W-:-:S03]  /*148e30*/  LOP3.LUT R42, R42, 0xffff7fff, RZ, 0xc0, !PT ;  /* 0xffff7fff2a2a7812 */ /* 0x000fc600078ec0ff */
[----:B------:R-:W3:Y:S06]  /*148e40*/  LDL.LU.64 R18, [R1+0xdf8] ;  /* 0x000df80001127983 */ /* 0x000eec0000300a00 */
[----:B------:R-:W-:Y:S02]  /*148e50*/  @P0 LOP3.LUT R42, R42, 0x8000, RZ, 0xfc, !PT ;  /* 0x000080002a2a0812 */ /* 0x000fe400078efcff */
[----:B------:R-:W-:Y:S01]  /*148e60*/  LOP3.LUT P0, RZ, R43, 0x2000000, RZ, 0xc0, !PT ;  /* 0x020000002bff7812 */ /* 0x000fe2000780c0ff */
[----:B------:R-:W3:Y:S01]  /*148e70*/  LDL.LU.64 R20, [R1+0xdf0] ;  /* 0x000df00001147983 */ /* 0x000ee20000300a00 */
[----:B------:R-:W-:-:S02]  /*148e80*/  LOP3.LUT R42, R42, 0xfffeffff, RZ, 0xc0, !PT ;  /* 0xfffeffff2a2a7812 */ /* 0x000fc400078ec0ff */
[C---:B------:R-:W-:Y:S01]  /*148e90*/  LOP3.LUT P5, RZ, R43.reuse, 0x100000, RZ, 0xc0, !PT ;  /* 0x001000002bff7812 */ /* 0x040fe200078ac0ff */
[----:B------:R-:W3:Y:S08]  /*148ea0*/  LDL.LU.64 R24, [R1+0xde8] ;  /* 0x000de80001187983 */ /* 0x000ef00000300a00 */
[----:B------:R-:W-:Y:S02]  /*148eb0*/  @P0 LOP3.LUT R42, R42, 0x10000, RZ, 0xfc, !PT ;  /* 0x000100002a2a0812 */ /* 0x000fe400078efcff */
[----:B------:R-:W-:-:S02]  /*148ec0*/  LOP3.LUT P0, RZ, R43, 0x1000000, RZ, 0xc0, !PT ;  /* 0x010000002bff7812 */ /* 0x000fc4000780c0ff */
[----:B------:R-:W-:Y:S02]  /*148ed0*/  LOP3.LUT R42, R42, 0xfffdffff, RZ, 0xc0, !PT ;  /* 0xfffdffff2a2a7812 */ /* 0x000fe400078ec0ff */
[----:B------:R-:W-:-:S05]  /*148ee0*/  PRMT R16, R33, 0x7773, RZ ;  /* 0x0000777321107816 */ /* 0x000fca00000000ff */
[----:B----4-:R0:W-:Y:S04]  /*148ef0*/  @P5 STG.E.U8 desc[UR4][R52.64], R16 ;  /* 0x0000001034005986 */ /* 0x0101e8000c101104 */
[----:B------:R-:W-:Y:S02]  /*148f00*/  @P0 LOP3.LUT R42, R42, 0x20000, RZ, 0xfc, !PT ;  /* 0x000200002a2a0812 */ /* 0x000fe400078efcff */
[C---:B------:R-:W-:Y:S01]  /*148f10*/  LOP3.LUT P0, RZ, R43.reuse, 0x800000, RZ, 0xc0, !PT ;  /* 0x008000002bff7812 */ /* 0x040fe2000780c0ff */
[----:B0-----:R-:W4:Y:S01]  /*148f20*/  LDL.LU R52, [R1+0x668] ;  /* 0x0006680001347983 */ /* 0x001f220000300800 */
[----:B------:R-:W-:-:S03]  /*148f30*/  LOP3.LUT P6, RZ, R43, 0x200000, RZ, 0xc0, !PT ;  /* 0x002000002bff7812 */ /* 0x000fc600078cc0ff */
[----:B------:R-:W4:Y:S01]  /*148f40*/  LDL.LU.64 R26, [R1+0xde0] ;  /* 0x000de000011a7983 */ /* 0x000f220000300a00 */
[----:B------:R-:W-:Y:S02]  /*148f50*/  LOP3.LUT R42, R42, 0xfffbffff, RZ, 0xc0, !PT ;  /* 0xfffbffff2a2a7812 */ /* 0x000fe400078ec0ff */
[----:B------:R-:W-:Y:S01]  /*148f60*/  PRMT R16, R22, 0x7770, RZ ;  /* 0x0000777016107816 */ /* 0x000fe200000000ff */
[----:B------:R-:W4:Y:S04]  /*148f70*/  LDL.LU.64 R28, [R1+0xdd8] ;  /* 0x000dd800011c7983 */ /* 0x000f280000300a00 */
[----:B------:R-:W-:Y:S02]  /*148f80*/  @P0 LOP3.LUT R42, R42, 0x40000, RZ, 0xfc, !PT ;  /* 0x000400002a2a0812 */ /* 0x000fe400078efcff */
[----:B------:R-:W-:Y:S01]  /*148f90*/  LOP3.LUT P0, RZ, R43, 0x400000, RZ, 0xc0, !PT ;  /* 0x004000002bff7812 */ /* 0x000fe2000780c0ff */
[----:B------:R-:W4:Y:S04]  /*148fa0*/  LDL.LU R53, [R1+0x658] ;  /* 0x0006580001357983 */ /* 0x000f280000300800 */
[----:B------:R0:W-:Y:S04]  /*148fb0*/  @P6 STG.E.U8 desc[UR4][R34.64], R16 ;  /* 0x0000001022006986 */ /* 0x0001e8000c101104 */
[----:B------:R-:W4:Y:S04]  /*148fc0*/  LDL.LU.64 R30, [R1+0xdd0] ;  /* 0x000dd000011e7983 */ /* 0x000f280000300a00 */
[----:B------:R-:W4:Y:S01]  /*148fd0*/  LDL.LU.64 R32, [R1+0xe08] ;  /* 0x000e080001207983 */ /* 0x000f220000300a00 */
[----:B0-----:R-:W-:-:S03]  /*148fe0*/  PRMT R16, R22, 0x7771, RZ ;  /* 0x0000777116107816 */ /* 0x001fc600000000ff */
[----:B------:R-:W4:Y:S04]  /*148ff0*/  LDL.LU.64 R34, [R1+0xe00] ;  /* 0x000e000001227983 */ /* 0x000f280000300a00 */
[----:B------:R0:W-:Y:S01]  /*149000*/  @P0 STG.E.U8 desc[UR4][R36.64], R16 ;  /* 0x0000001024000986 */ /* 0x0001e2000c101104 */
[----:B------:R-:W-:Y:S02]  /*149010*/  LOP3.LUT P0, RZ, R42, 0x40000, RZ, 0xc0, !PT ;  /* 0x000400002aff7812 */ /* 0x000fe4000780c0ff */
[----:B0-----:R-:W-:Y:S01]  /*149020*/  PRMT R16, R22, 0x7772, RZ ;  /* 0x0000777216107816 */ /* 0x001fe200000000ff */
[----:B------:R-:W4:Y:S10]  /*149030*/  LDL.LU.64 R36, [R1+0xe60] ;  /* 0x000e600001247983 */ /* 0x000f340000300a00 */
[----:B------:R0:W-:Y:S01]  /*149040*/  @P0 STG.E.U8 desc[UR4][R38.64], R16 ;  /* 0x0000001026000986 */ /* 0x0001e2000c101104 */
[----:B------:R-:W-:-:S03]  /*149050*/  LOP3.LUT P0, RZ, R42, 0x20000, RZ, 0xc0, !PT ;  /* 0x000200002aff7812 */ /* 0x000fc6000780c0ff */
[----:B0-----:R-:W4:Y:S01]  /*149060*/  LDL.LU.64 R38, [R1+0xe58] ;  /* 0x000e580001267983 */ /* 0x001f220000300a00 */
[----:B------:R-:W-:-:S09]  /*149070*/  PRMT R16, R22, 0x7773, RZ ;  /* 0x0000777316107816 */ /* 0x000fd200000000ff */
[----:B--2---:R0:W-:Y:S04]  /*149080*/  @P0 STG.E.U8 desc[UR4][R56.64], R16 ;  /* 0x0000001038000986 */ /* 0x0041e8000c101104 */
[----:B0-----:R-:W2:Y:S01]  /*149090*/  LDL.LU.64 R56, [R1+0xe50] ;  /* 0x000e500001387983 */ /* 0x001ea20000300a00 */
[----:B------:R-:W-:Y:S02]  /*1490a0*/  LOP3.LUT P0, RZ, R42, 0x10000, RZ, 0xc0, !PT ;  /* 0x000100002aff7812 */ /* 0x000fe4000780c0ff */
[----:B------:R-:W-:-:S11]  /*1490b0*/  PRMT R16, R23, 0x7770, RZ ;  /* 0x0000777017107816 */ /* 0x000fd600000000ff */
[----:B---3--:R0:W-:Y:S01]  /*1490c0*/  @P0 STG.E.U8 desc[UR4][R58.64], R16 ;  /* 0x000000103a000986 */ /* 0x0081e2000c101104 */
[C---:B------:R-:W-:Y:S02]  /*1490d0*/  LOP3.LUT P0, RZ, R42.reuse, 0x8000, RZ, 0xc0, !PT ;  /* 0x000080002aff7812 */ /* 0x040fe4000780c0ff */
[----:B0-----:R-:W-:Y:S01]  /*1490e0*/  PRMT R16, R23, 0x7771, RZ ;  /* 0x0000777117107816 */ /* 0x001fe200000000ff */
[----:B------:R-:W3:Y:S10]  /*1490f0*/  LDL.LU.64 R58, [R1+0x5d88] ;  /* 0x005d8800013a7983 */ /* 0x000ef40000300a00 */
[----:B------:R0:W-:Y:S01]  /*149100*/  @P0 STG.E.U8 desc[UR4][R18.64], R16 ;  /* 0x0000001012000986 */ /* 0x0001e2000c101104 */
[----:B------:R-:W-:-:S02]  /*149110*/  LOP3.LUT P0, RZ, R42, 0x4000, RZ, 0xc0, !PT ;  /* 0x000040002aff7812 */ /* 0x000fc4000780c0ff */
[----:B0-----:R-:W-:-:S11]  /*149120*/  PRMT R16, R23, 0x7772, RZ ;  /* 0x0000777217107816 */ /* 0x001fd600000000ff */
[----:B------:R0:W-:Y:S01]  /*149130*/  @P0 STG.E.U8 desc[UR4][R20.64], R16 ;  /* 0x0000001014000986 */ /* 0x0001e2000c101104 */
[----:B------:R-:W-:Y:S02]  /*149140*/  LOP3.LUT P0, RZ, R42, 0x2000, RZ, 0xc0, !PT ;  /* 0x000020002aff7812 */ /* 0x000fe4000780c0ff */
[----:B0-----:R-:W-:-:S11]  /*149150*/  PRMT R16, R23, 0x7773, RZ ;  /* 0x0000777317107816 */ /* 0x001fd600000000ff */
[----:B------:R4:W-:Y:S01]  /*149160*/  @P0 STG.E.U8 desc[UR4][R24.64], R16 ;  /* 0x0000001018000986 */ /* 0x0009e2000c101104 */
[----:B------:R-:W-:Y:S02]  /*149170*/  LOP3.LUT P0, RZ, R42, 0x1000, RZ, 0xc0, !PT ;  /* 0x000010002aff7812 */ /* 0x000fe4000780c0ff */
[----:B----4-:R-:W-:-:S11]  /*149180*/  PRMT R16, R52, 0x7770, RZ ;  /* 0x0000777034107816 */ /* 0x010fd600000000ff */
[----:B------:R0:W-:Y:S01]  /*149190*/  @P0 STG.E.U8 desc[UR4][R26.64], R16 ;  /* 0x000000101a000986 */ /* 0x0001e2000c101104 */
[----:B------:R-:W-:Y:S02]  /*1491a0*/  LOP3.LUT P0, RZ, R42, 0x800, RZ, 0xc0, !PT ;  /* 0x000008002aff7812 */ /* 0x000fe4000780c0ff */
[----:B------:R-:W-:Y:S02]  /*1491b0*/  LOP3.LUT P1, RZ, R43, 0x80000000, RZ, 0xc0, !PT ;  /* 0x800000002bff7812 */ /* 0x000fe4000782c0ff */
[----:B------:R-:W-:Y:S02]  /*1491c0*/  LOP3.LUT P2, RZ, R44, 0x1, RZ, 0xc0, !PT ;  /* 0x000000012cff7812 */ /* 0x000fe4000784c0ff */
[----:B0-----:R-:W-:-:S07]  /*1491d0*/  PRMT R16, R52, 0x7771, RZ ;  /* 0x0000777134107816 */ /* 0x001fce00000000ff */
        /* <DEDUP_REMOVED lines=12> */
[----:B------:R0:W-:Y:S02]  /*1492a0*/  @P4 STG.E.U8 desc[UR4][R36.64], R16 ;  /* 0x0000001024004986 */ /* 0x0001e4000c101104 */
[----:B0-----:R-:W-:-:S05]  /*1492b0*/  PRMT R16, R53, 0x7772, RZ ;  /* 0x0000777235107816 */ /* 0x001fca00000000ff */
[----:B------:R0:W-:Y:S02]  /*1492c0*/  @P5 STG.E.U8 desc[UR4][R38.64], R16 ;  /* 0x0000001026005986 */ /* 0x0001e4000c101104 */
[----:B0-----:R-:W-:-:S05]  /*1492d0*/  PRMT R16, R53, 0x7773, RZ ;  /* 0x0000777335107816 */ /* 0x001fca00000000ff */
[----:B--2---:R0:W-:Y:S04]  /*1492e0*/  @P6 STG.E.U8 desc[UR4][R56.64], R16 ;  /* 0x0000001038006986 */ /* 0x0041e8000c101104 */
[----:B0-----:R-:W2:Y:S04]  /*1492f0*/  LDL.LU.64 R56, [R1+0xe48] ;  /* 0x000e480001387983 */ /* 0x001ea80000300a00 */
[----:B------:R-:W4:Y:S04]  /*149300*/  LDL.LU.64 R30, [R1+0xe40] ;  /* 0x000e4000011e7983 */ /* 0x000f280000300a00 */
[----:B------:R-:W3:Y:S04]  /*149310*/  LDL.LU.64 R32, [R1+0xe38] ;  /* 0x000e380001207983 */ /* 0x000ee80000300a00 */
[----:B------:R-:W3:Y:S04]  /*149320*/  LDL.LU.64 R34, [R1+0xe30] ;  /* 0x000e300001227983 */ /* 0x000ee80000300a00 */
[----:B------:R-:W3:Y:S04]  /*149330*/  LDL.LU.64 R36, [R1+0xe68] ;  /* 0x000e680001247983 */ /* 0x000ee80000300a00 */
[----:B------:R-:W3:Y:S04]  /*149340*/  LDL.LU.64 R52, [R1+0xed8] ;  /* 0x000ed80001347983 */ /* 0x000ee80000300a00 */
[----:B------:R-:W3:Y:S01]  /*149350*/  LDL.LU R17, [R1+0x67c] ;  /* 0x00067c0001117983 */ /* 0x000ee20000300800 */
[----:B------:R-:W-:-:S02]  /*149360*/  LOP3.LUT P3, RZ, R44, 0x20, RZ, 0xc0, !PT ;  /* 0x000000202cff7812 */ /* 0x000fc4000786c0ff */
[----:B------:R-:W-:Y:S02]  /*149370*/  PRMT R16, R45, 0x7770, RZ ;  /* 0x000077702d107816 */ /* 0x000fe400000000ff */
[----:B------:R-:W-:Y:S02]  /*149380*/  LOP3.LUT P0, RZ, R44, 0x20000, RZ, 0xc0, !PT ;  /* 0x000200002cff7812 */ /* 0x000fe4000780c0ff */
[----:B------:R-:W-:-:S11]  /*149390*/  LOP3.LUT R42, R42, 0xfffffff7, RZ, 0xc0, !PT ;  /* 0xfffffff72a2a7812 */ /* 0x000fd600078ec0ff */
        /* <DEDUP_REMOVED lines=10> */
[----:B------:R-:W-:Y:S01]  /*149440*/  LOP3.LUT P0, RZ, R44, 0x2000, RZ, 0xc0, !PT ;  /* 0x000020002cff7812 */ /* 0x000fe2000780c0ff */
[----:B--2---:R0:W-:Y:S04]  /*149450*/  @P3 STG.E.U8 desc[UR4][R56.64], R16 ;  /* 0x0000001038003986 */ /* 0x0041e8000c101104 */
[----:B0-----:R-:W2:Y:S04]  /*149460*/  LDL.LU.64 R56, [R1+0xed0] ;  /* 0x000ed00001387983 */ /* 0x001ea80000300a00 */
[----:B------:R-:W2:Y:S04]  /*149470*/  LDL.LU R38, [R1+0x66c] ;  /* 0x00066c0001267983 */ /* 0x000ea80000300800 */
[----:B------:R-:W2:Y:S01]  /*149480*/  LDL.LU.64 R18, [R1+0xec8] ;  /* 0x000ec80001127983 */ /* 0x000ea20000300a00 */
[----:B------:R-:W-:-:S03]  /*149490*/  LOP3.LUT R42, R42, 0xffffff7f, RZ, 0xc0, !PT ;  /* 0xffffff7f2a2a7812 */ /* 0x000fc600078ec0ff */
[----:B------:R-:W2:Y:S01]  /*1494a0*/  LDL.LU.64 R20, [R1+0xec0] ;  /* 0x000ec00001147983 */ /* 0x000ea20000300a00 */
[----:B------:R-:W-:Y:S02]  /*1494b0*/  LOP3.LUT P4, RZ, R44, 0x40, RZ, 0xc0, !PT ;  /* 0x000000402cff7812 */ /* 0x000fe4000788c0ff */
[----:B------:R-:W-:Y:S01]  /*1494c0*/  @P0 LOP3.LUT R42, R42, 0x80, RZ, 0xfc, !PT ;  /* 0x000000802a2a0812 */ /* 0x000fe200078efcff */
[----:B------:R-:W2:Y:S01]  /*1494d0*/  LDL.LU.64 R22, [R1+0xe78] ;  /* 0x000e780001167983 */ /* 0x000ea20000300a00 */
[C---:B------:R-:W-:Y:S02]  /*1494e0*/  LOP3.LUT P0, RZ, R44.reuse, 0x1000, RZ, 0xc0, !PT ;  /* 0x000010002cff7812 */ /* 0x040fe4000780c0ff */
[----:B------:R-:W-:Y:S02]  /*1494f0*/  LOP3.LUT P5, RZ, R44, 0x80, RZ, 0xc0, !PT ;  /* 0x000000802cff7812 */ /* 0x000fe400078ac0ff */
[----:B------:R-:W-:Y:S02]  /*149500*/  PRMT R16, R45, 0x7771, RZ ;  /* 0x000077712d107816 */ /* 0x000fe400000000ff */
[----:B------:R-:W-:-:S03]  /*149510*/  LOP3.LUT R42, R42, 0xfffffeff, RZ, 0xc0, !PT ;  /* 0xfffffeff2a2a7812 */ /* 0x000fc600078ec0ff */
[----:B----4-:R0:W-:Y:S04]  /*149520*/  @P4 STG.E.U8 desc[UR4][R30.64], R16 ;  /* 0x000000101e004986 */ /* 0x0101e8000c101104 */
[----:B------:R-:W-:Y:S02]  /*149530*/  @P0 LOP3.LUT R42, R42, 0x100, RZ, 0xfc, !PT ;  /* 0x000001002a2a0812 */ /* 0x000fe400078efcff */
[----:B------:R-:W-:Y:S02]  /*149540*/  LOP3.LUT P0, RZ, R44, 0x800, RZ, 0xc0, !PT ;  /* 0x000008002cff7812 */ /* 0x000fe4000780c0ff */
[----:B0-----:R-:W-:-:S05]  /*149550*/  PRMT R16, R45, 0x7772, RZ ;  /* 0x000077722d107816 */ /* 0x001fca00000000ff */
[----:B---3--:R0:W-:Y:S01]  /*149560*/  @P5 STG.E.U8 desc[UR4][R32.64], R16 ;  /* 0x0000001020005986 */ /* 0x0081e2000c101104 */
[----:B------:R-:W-:Y:S02]  /*149570*/  LOP3.LUT R42, R42, 0xfffffdff, RZ, 0xc0, !PT ;  /* 0xfffffdff2a2a7812 */ /* 0x000fe400078ec0ff */
[----:B0-----:R-:W-:Y:S02]  /*149580*/  PRMT R16, R45, 0x7773, RZ ;  /* 0x000077732d107816 */ /* 0x001fe400000000ff */
[----:B------:R-:W3:Y:S04]  /*149590*/  LDL.LU R45, [R1+0x5d80] ;  /* 0x005d8000012d7983 */ /* 0x000ee80000300800 */
[----:B------:R-:W4:Y:S01]  /*1495a0*/  LDL.LU.64 R24, [R1+0xe70] ;  /* 0x000e700001187983 */ /* 0x000f220000300a00 */
[----:B------:R-:W-:-:S02]  /*1495b0*/  @P0 LOP3.LUT R42, R42, 0x200, RZ, 0xfc, !PT ;  /* 0x000002002a2a0812 */ /* 0x000fc400078efcff */
[C---:B------:R-:W-:Y:S01]  /*1495c0*/  LOP3.LUT P0, RZ, R44.reuse, 0x400, RZ, 0xc0, !PT ;  /* 0x000004002cff7812 */ /* 0x040fe2000780c0ff */
[----:B------:R-:W3:Y:S01]  /*1495d0*/  LDL.LU.64 R26, [R1+0xee8] ;  /* 0x000ee800011a7983 */ /* 0x000ee20000300a00 */
[----:B------:R-:W-:Y:S02]  /*1495e0*/  LOP3.LUT P6, RZ, R44, 0x100, RZ, 0xc0, !PT ;  /* 0x000001002cff7812 */ /* 0x000fe400078cc0ff */
[----:B------:R-:W-:Y:S01]  /*1495f0*/  LOP3.LUT R42, R42, 0xfffffbff, RZ, 0xc0, !PT ;  /* 0xfffffbff2a2a7812 */ /* 0x000fe200078ec0ff */
[----:B------:R-:W3:Y:S04]  /*149600*/  LDL.LU.64 R28, [R1+0xee0] ;  /* 0x000ee000011c7983 */ /* 0x000ee80000300a00 */
[----:B------:R-:W3:Y:S04]  /*149610*/  LDL.LU.64 R30, [R1+0xf18] ;  /* 0x000f1800011e7983 */ /* 0x000ee80000300a00 */
[----:B------:R-:W-:Y:S01]  /*149620*/  @P0 LOP3.LUT R42, R42, 0x400, RZ, 0xfc, !PT ;  /* 0x000004002a2a0812 */ /* 0x000fe200078efcff */
[----:B------:R-:W3:Y:S01]  /*149630*/  LDL.LU.64 R32, [R1+0xf10] ;  /* 0x000f100001207983 */ /* 0x000ee20000300a00 */
[----:B------:R-:W-:-:S03]  /*149640*/  LOP3.LUT P0, RZ, R44, 0x200, RZ, 0xc0, !PT ;  /* 0x000002002cff7812 */ /* 0x000fc6000780c0ff */
[----:B------:R0:W-:Y:S02]  /*149650*/  @P6 STG.E.U8 desc[UR4][R34.64], R16 ;  /* 0x0000001022006986 */ /* 0x0001e4000c101104 */
[----:B0-----:R-:W-:Y:S02]  /*149660*/  PRMT R16, R17, 0x7770, RZ ;  /* 0x0000777011107816 */ /* 0x001fe400000000ff */
[----:B------:R-:W3:Y:S06]  /*149670*/  LDL.LU.64 R34, [R1+0xf08] ;  /* 0x000f080001227983 */ /* 0x000eec0000300a00 */
[----:B------:R0:W-:Y:S01]  /*149680*/  @P0 STG.E.U8 desc[UR4][R36.64], R16 ;  /* 0x0000001024000986 */ /* 0x0001e2000c101104 */
[----:B------:R-:W-:-:S03]  /*149690*/  LOP3.LUT P0, RZ, R42, 0x400, RZ, 0xc0, !PT ;  /* 0x000004002aff7812 */ /* 0x000fc6000780c0ff */
[----:B------:R-:W3:Y:S01]  /*1496a0*/  LDL.LU R39, [R1+0x64c] ;  /* 0x00064c0001277983 */ /* 0x000ee20000300800 */
[----:B0-----:R-:W-:-:S03]  /*1496b0*/  PRMT R16, R17, 0x7771, RZ ;  /* 0x0000777111107816 */ /* 0x001fc600000000ff */
[----:B------:R-:W3:Y:S06]  /*1496c0*/  LDL.LU.64 R36, [R1+0xf00] ;  /* 0x000f000001247983 */ /* 0x000eec0000300a00 */
[----:B------:R0:W-:Y:S01]  /*1496d0*/  @P0 STG.E.U8 desc[UR4][R52.64], R16 ;  /* 0x0000001034000986 */ /* 0x0001e2000c101104 */
[----:B------:R-:W-:-:S03]  /*1496e0*/  LOP3.LUT P0, RZ, R42, 0x200, RZ, 0xc0, !PT ;  /* 0x000002002aff7812 */ /* 0x000fc6000780c0ff */
[----:B0-----:R-:W3:Y:S01]  /*1496f0*/  LDL.LU.64 R52, [R1+0xef8] ;  /* 0x000ef80001347983 */ /* 0x001ee20000300a00 */
[----:B------:R-:W-:-:S09]  /*149700*/  PRMT R16, R17, 0x7772, RZ ;  /* 0x0000777211107816 */ /* 0x000fd200000000ff */
[----:B--2---:R0:W-:Y:S04]  /*149710*/  @P0 STG.E.U8 desc[UR4][R56.64], R16 ;  /* 0x0000001038000986 */ /* 0x0041e8000c101104 */
[----:B0-----:R-:W2:Y:S01]  /*149720*/  LDL.LU.64 R56, [R1+0xef0] ;  /* 0x000ef00001387983 */ /* 0x001ea20000300a00 */
[----:B------:R-:W-:Y:S02]  /*149730*/  LOP3.LUT P0, RZ, R42, 0x100, RZ, 0xc0, !PT ;  /* 0x000001002aff7812 */ /* 0x000fe4000780c0ff */
[----:B------:R-:W-:-:S11]  /*149740*/  PRMT R16, R17, 0x7773, RZ ;  /* 0x0000777311107816 */ /* 0x000fd600000000ff */
[----:B------:R0:W-:Y:S01]  /*149750*/  @P0 STG.E.U8 desc[UR4][R18.64], R16 ;  /* 0x0000001012000986 */ /* 0x0001e2000c101104 */
[----:B------:R-:W-:Y:S02]  /*149760*/  LOP3.LUT P0, RZ, R42, 0x80, RZ, 0xc0, !PT ;  /* 0x000000802aff7812 */ /* 0x000fe4000780c0ff */
[----:B0-----:R-:W-:-:S11]  /*149770*/  PRMT R16, R38, 0x7770, RZ ;  /* 0x0000777026107816 */ /* 0x001fd600000000ff */
[----:B------:R0:W-:Y:S01]  /*149780*/  @P0 STG.E.U8 desc[UR4][R20.64], R16 ;  /* 0x0000001014000986 */ /* 0x0001e2000c101104 */
[----:B------:R-:W-:Y:S02]  /*149790*/  LOP3.LUT P0, RZ, R42, 0x40, RZ, 0xc0, !PT ;  /* 0x000000402aff7812 */ /* 0x000fe4000780c0ff */
[----:B0-----:R-:W-:-:S11]  /*1497a0*/  PRMT R16, R38, 0x7771, RZ ;  /* 0x0000777126107816 */ /* 0x001fd600000000ff */
[----:B------:R0:W-:Y:S01]  /*1497b0*/  @P0 STG.E.U8 desc[UR4][R22.64], R16 ;  /* 0x0000001016000986 */ /* 0x0001e2000c101104 */
[----:B------:R-:W-:Y:S02]  /*1497c0*/  LOP3.LUT P0, RZ, R42, 0x20, RZ, 0xc0, !PT ;  /* 0x000000202aff7812 */ /* 0x000fe4000780c0ff */
[----:B0-----:R-:W-:-:S11]  /*1497d0*/  PRMT R16, R38, 0x7772, RZ ;  /* 0x0000777226107816 */ /* 0x001fd600000000ff */
[----:B----4-:R0:W-:Y:S01]  /*1497e0*/  @P0 STG.E.U8 desc[UR4][R24.64], R16 ;  /* 0x0000001018000986 */ /* 0x0101e2000c101104 */
[----:B------:R-:W-:Y:S02]  /*1497f0*/  LOP3.LUT P0, RZ, R42, 0x10, RZ, 0xc0, !PT ;  /* 0x000000102aff7812 */ /* 0x000fe4000780c0ff */
[----:B0-----:R-:W-:-:S11]  /*149800*/  PRMT R16, R38, 0x7773, RZ ;  /* 0x0000777326107816 */ /* 0x001fd600000000ff */
[----:B---3--:R0:W-:Y:S01]  /*149810*/  @P0 STG.E.U8 desc[UR4][R26.64], R16 ;  /* 0x000000101a000986 */ /* 0x0081e2000c101104 */
[----:B------:R-:W-:Y:S02]  /*149820*/  LOP3.LUT P0, RZ, R42, 0x8, RZ, 0xc0, !PT ;  /* 0x000000082aff7812 */ /* 0x000fe4000780c0ff */
[C---:B------:R-:W-:Y:S02]  /*149830*/  LOP3.LUT P1, RZ, R44.reuse, 0x40000, RZ, 0xc0, !PT ;  /* 0x000400002cff7812 */ /* 0x040fe4000782c0ff */
        /* <DEDUP_REMOVED lines=9> */
[C---:B------:R-:W-:Y:S02]  /*1498d0*/  LOP3.LUT P5, RZ, R44.reuse, 0x400000, RZ, 0xc0, !PT ;  /* 0x004000002cff7812 */ /* 0x040fe400078ac0ff */
[----:B0-----:R-:W-:Y:S02]  /*1498e0*/  PRMT R16, R45, 0x7773, RZ ;  /* 0x000077732d107816 */ /* 0x001fe400000000ff */
[----:B------:R-:W-:Y:S01]  /*1498f0*/  LOP3.LUT P6, RZ, R44, 0x800000, RZ, 0xc0, !PT ;  /* 0x008000002cff7812 */ /* 0x000fe200078cc0ff */
[----:B------:R-:W3:Y:S04]  /*149900*/  LDL.LU R45, [R1+0x5d7c] ;  /* 0x005d7c00012d7983 */ /* 0x000ee80000300800 */
[----:B------:R0:W-:Y:S02]  /*149910*/  @P3 STG.E.U8 desc[UR4][R34.64], R16 ;  /* 0x0000001022003986 */ /* 0x0001e4000c101104 */
        /* <DEDUP_REMOVED lines=8> */
[----:B------:R-:W4:Y:S04]  /*1499a0*/  LDL.LU.64 R32, [R1+0xf58] ;  /* 0x000f580001207983 */ /* 0x000f280000300a00 */
[----:B------:R-:W4:Y:S04]  /*1499b0*/  LDL.LU.64 R34, [R1+0xf50] ;  /* 0x000f500001227983 */ /* 0x000f280000300a00 */
[----:B------:R-:W4:Y:S04]  /*1499c0*/  LDL.LU R38, [R1+0x630] ;  /* 0x0006300001267983 */ /* 0x000f280000300800 */
[----:B------:R-:W4:Y:S04]  /*1499d0*/  LDL.LU.64 R36, [R1+0xf48] ;  /* 0x000f480001247983 */ /* 0x000f280000300a00 */
[----:B------:R-:W4:Y:S04]  /*1499e0*/  LDL.LU.64 R52, [R1+0xf40] ;  /* 0x000f400001347983 */ /* 0x000f280000300a00 */
[----:B------:R-:W4:Y:S01]  /*1499f0*/  LDL.LU R19, [R1+0x620] ;  /* 0x0006200001137983 */ /* 0x000f220000300800 */
[----:B------:R-:W-:-:S02]  /*149a00*/  LOP3.LUT P3, RZ, R44, 0x1000000, RZ, 0xc0, !PT ;  /* 0x010000002cff7812 */ /* 0x000fc4000786c0ff */
[----:B------:R-:W-:Y:S02]  /*149a10*/  PRMT R16, R39, 0x7773, RZ ;  /* 0x0000777327107816 */ /* 0x000fe400000000ff */
[----:B------:R-:W-:Y:S02]  /*149a20*/  LOP3.LUT R43, R43, 0xf7ffffff, RZ, 0xc0, !PT ;  /* 0xf7ffffff2b2b7812 */ /* 0x000fe400078ec0ff */
[----:B------:R-:W-:Y:S02]  /*149a30*/  LOP3.LUT P4, RZ, R44, 0x2000000, RZ, 0xc0, !PT ;  /* 0x020000002cff7812 */ /* 0x000fe4000788c0ff */
[----:B------:R-:W-:Y:S02]  /*149a40*/  LOP3.LUT R42, R42, 0xfffffffe, RZ, 0xc0, !PT ;  /* 0xfffffffe2a2a7812 */ /* 0x000fe400078ec0ff */
[----:B---3--:R-:W-:-:S03]  /*149a50*/  LOP3.LUT P0, RZ, R45, 0x10, RZ, 0xc0, !PT ;  /* 0x000000102dff7812 */ /* 0x008fc6000780c0ff */
[----:B--2---:R0:W-:Y:S04]  /*149a60*/  @P3 STG.E.U8 desc[UR4][R56.64], R16 ;  /* 0x0000001038003986 */ /* 0x0041e8000c101104 */
[----:B0-----:R-:W2:Y:S06]  /*149a70*/  LDL.LU.64 R56, [R1+0xf38] ;  /* 0x000f380001387983 */ /* 0x001eac0000300a00 */
[----:B------:R-:W-:-:S02]  /*149a80*/  @P0 LOP3.LUT R43, R43, 0x8000000, RZ, 0xfc, !PT ;  /* 0x080000002b2b0812 */ /* 0x000fc400078efcff */
[----:B------:R-:W-:Y:S02]  /*149a90*/  LOP3.LUT P0, RZ, R45, 0x8, RZ, 0xc0, !PT ;  /* 0x000000082dff7812 */ /* 0x000fe4000780c0ff */
[----:B------:R-:W-:-:S11]  /*149aa0*/  LOP3.LUT R43, R43, 0xefffffff, RZ, 0xc0, !PT ;  /* 0xefffffff2b2b7812 */ /* 0x000fd600078ec0ff */
[----:B------:R-:W-:Y:S02]  /*149ab0*/  @P0 LOP3.LUT R43, R43, 0x10000000, RZ, 0xfc, !PT ;  /* 0x100000002b2b0812 */ /* 0x000fe400078efcff */
[----:B------:R-:W-:Y:S02]  /*149ac0*/  LOP3.LUT P0, RZ, R45, 0x4, RZ, 0xc0, !PT ;  /* 0x000000042dff7812 */ /* 0x000fe4000780c0ff */
[----:B------:R-:W-:Y:S02]  /*149ad0*/  LOP3.LUT R43, R43, 0xdfffffff, RZ, 0xc0, !PT ;  /* 0xdfffffff2b2b7812 */ /* 0x000fe400078ec0ff */
[----:B----4-:R-:W-:-:S09]  /*149ae0*/  PRMT R16, R38, 0x7770, RZ ;  /* 0x0000777026107816 */ /* 0x010fd200000000ff */
[----:B------:R-:W-:Y:S02]  /*149af0*/  @P0 LOP3.LUT R43, R43, 0x20000000, RZ, 0xfc, !PT ;  /* 0x200000002b2b0812 */ /* 0x000fe400078efcff */
[----:B------:R-:W-:Y:S01]  /*149b00*/  LOP3.LUT P0, RZ, R45, 0x2, RZ, 0xc0, !PT ;  /* 0x000000022dff7812 */ /* 0x000fe2000780c0ff */
[----:B------:R0:W-:Y:S01]  /*149b10*/  @P4 STG.E.U8 desc[UR4][R30.64], R16 ;  /* 0x000000101e004986 */ /* 0x0001e2000c101104 */
[----:B------:R-:W-:-:S03]  /*149b20*/  LOP3.LUT R43, R43, 0xbfffffff, RZ, 0xc0, !PT ;  /* 0xbfffffff2b2b7812 */ /* 0x000fc600078ec0ff */
[----:B0-----:R-:W3:Y:S08]  /*149b30*/  LDL.LU.64 R16, [R1+0xf30] ;  /* 0x000f300001107983 */ /* 0x001ef00000300a00 */
[----:B------:R-:W-:Y:S02]  /*149b40*/  @P0 LOP3.LUT R43, R43, 0x40000000, RZ, 0xfc, !PT ;  /* 0x400000002b2b0812 */ /* 0x000fe400078efcff */
[----:B------:R-:W-:Y:S01]  /*149b50*/  LOP3.LUT P0, RZ, R45, 0x1, RZ, 0xc0, !PT ;  /* 0x000000012dff7812 */ /* 0x000fe2000780c0ff */
[----:B------:R-:W4:Y:S01]  /*149b60*/  LDL.LU.64 R20, [R1+0xf60] ;  /* 0x000f600001147983 */ /* 0x000f220000300a00 */
[----:B------:R-:W-:-:S03]  /*149b70*/  LOP3.LUT R43, R43, 0x7fffffff, RZ, 0xc0, !PT ;  /* 0x7fffffff2b2b7812 */ /* 0x000fc600078ec0ff */
[----:B------:R-:W4:Y:S04]  /*149b80*/  LDL.LU R39, [R1+0x610] ;  /* 0x0006100001277983 */ /* 0x000f280000300800 */
[----:B------:R-:W4:Y:S04]  /*149b90*/  LDL.LU.64 R22, [R1+0xf68] ;  /* 0x000f680001167983 */ /* 0x000f280000300a00 */
[----:B------:R-:W-:Y:S01]  /*149ba0*/  @P0 LOP3.LUT R43, R43, 0x80000000, RZ, 0xfc, !PT ;  /* 0x800000002b2b0812 */ /* 0x000fe200078efcff */
[----:B------:R-:W4:Y:S01]  /*149bb0*/  LDL.LU.64 R24, [R1+0xfd8] ;  /* 0x000fd80001187983 */ /* 0x000f220000300a00 */
[----:B------:R-:W-:-:S02]  /*149bc0*/  LOP3.LUT P0, RZ, R44, 0x80000000, RZ, 0xc0, !PT ;  /* 0x800000002cff7812 */ /* 0x000fc4000780c0ff */
[C---:B------:R-:W-:Y:S01]  /*149bd0*/  LOP3.LUT P5, RZ, R44.reuse, 0x4000000, RZ, 0xc0, !PT ;  /* 0x040000002cff7812 */ /* 0x040fe200078ac0ff */
[----:B------:R-:W4:Y:S01]  /*149be0*/  LDL.LU.64 R26, [R1+0xfd0] ;  /* 0x000fd000011a7983 */ /* 0x000f220000300a00 */
[----:B------:R-:W-:Y:S02]  /*149bf0*/  LOP3.LUT P6, RZ, R44, 0x8000000, RZ, 0xc0, !PT ;  /* 0x080000002cff7812 */ /* 0x000fe400078cc0ff */
[----:B------:R-:W-:Y:S01]  /*149c00*/  PRMT R18, R38, 0x7771, RZ ;  /* 0x0000777126127816 */ /* 0x000fe200000000ff */
[----:B------:R-:W4:Y:S04]  /*149c10*/  LDL.LU.64 R28, [R1+0xfb8] ;  /* 0x000fb800011c7983 */ /* 0x000f280000300a00 */
[----:B------:R-:W4:Y:S02]  /*149c20*/  LDL.LU.64 R30, [R1+0xfb0] ;  /* 0x000fb000011e7983 */ /* 0x000f240000300a00 */
[----:B------:R-:W-:-:S02]  /*149c30*/  @P0 LOP3.LUT R42, R42, 0x1, RZ, 0xfc, !PT ;  /* 0x000000012a2a0812 */ /* 0x000fc400078efcff */
[----:B------:R-:W-:Y:S02]  /*149c40*/  LOP3.LUT P0, RZ, R44, 0x40000000, RZ, 0xc0, !PT ;  /* 0x400000002cff7812 */ /* 0x000fe4000780c0ff */
[----:B------:R-:W-:-:S11]  /*149c50*/  LOP3.LUT R42, R42, 0xfffffffd, RZ, 0xc0, !PT ;  /* 0xfffffffd2a2a7812 */ /* 0x000fd600078ec0ff */
[----:B------:R-:W-:Y:S02]  /*149c60*/  @P0 LOP3.LUT R42, R42, 0x2, RZ, 0xfc, !PT ;  /* 0x000000022a2a0812 */ /* 0x000fe400078efcff */
[----:B------:R-:W-:Y:S02]  /*149c70*/  LOP3.LUT P0, RZ, R44, 0x20000000, RZ, 0xc0, !PT ;  /* 0x200000002cff7812 */ /* 0x000fe4000780c0ff */
[----:B------:R-:W-:Y:S01]  /*149c80*/  LOP3.LUT R42, R42, 0xfffffffb, RZ, 0xc0, !PT ;  /* 0xfffffffb2a2a7812 */ /* 0x000fe200078ec0ff */
[----:B------:R0:W-:Y:S10]  /*149c90*/  @P5 STG.E.U8 desc[UR4][R32.64], R18 ;  /* 0x0000001220005986 */ /* 0x0001f4000c101104 */
[----:B------:R-:W-:-:S02]  /*149ca0*/  @P0 LOP3.LUT R42, R42, 0x4, RZ, 0xfc, !PT ;  /* 0x000000042a2a0812 */ /* 0x000fc400078efcff */
[----:B------:R-:W-:Y:S01]  /*149cb0*/  LOP3.LUT P0, RZ, R44, 0x10000000, RZ, 0xc0, !PT ;  /* 0x100000002cff7812 */ /* 0x000fe2000780c0ff */
[----:B0-----:R-:W4:Y:S01]  /*149cc0*/  LDL.LU.64 R32, [R1+0xf78] ;  /* 0x000f780001207983 */ /* 0x001f220000300a00 */
[----:B------:R-:W-:-:S05]  /*149cd0*/  PRMT R18, R38, 0x7772, RZ ;  /* 0x0000777226127816 */ /* 0x000fca00000000ff */
[----:B------:R0:W-:Y:S02]  /*149ce0*/  @P6 STG.E.U8 desc[UR4][R34.64], R18 ;  /* 0x0000001222006986 */ /* 0x0001e4000c101104 */
[----:B0-----:R-:W-:Y:S02]  /*149cf0*/  PRMT R18, R38, 0x7773, RZ ;  /* 0x0000777326127816 */ /* 0x001fe400000000ff */
[----:B------:R-:W4:Y:S04]  /*149d00*/  LDL.LU.64 R34, [R1+0xf70] ;  /* 0x000f700001227983 */ /* 0x000f280000300a00 */
[----:B------:R0:W-:Y:S01]  /*149d10*/  @P0 STG.E.U8 desc[UR4][R36.64], R18 ;  /* 0x0000001224000986 */ /* 0x0001e2000c101104 */
[----:B------:R-:W-:-:S03]  /*149d20*/  LOP3.LUT P0, RZ, R42, 0x4, RZ, 0xc0, !PT ;  /* 0x000000042aff7812 */ /* 0x000fc6000780c0ff */
[----:B------:R-:W4:Y:S01]  /*149d30*/  LDL.LU R38, [R1+0x634] ;  /* 0x0006340001267983 */ /* 0x000f220000300800 */
[----:B0-----:R-:W-:-:S03]  /*149d40*/  PRMT R18, R19, 0x7770, RZ ;  /* 0x0000777013127816 */ /* 0x001fc600000000ff */
[----:B------:R-:W4:Y:S06]  /*149d50*/  LDL.LU.64 R36, [R1+0xfe8] ;  /* 0x000fe80001247983 */ /* 0x000f2c0000300a00 */
        /* <DEDUP_REMOVED lines=9> */
[----:B------:R-:W-:Y:S02]  /*149df0*/  LOP3.LUT P0, RZ, R43, 0x80000000, RZ, 0xc0, !PT ;  /* 0x800000002bff7812 */ /* 0x000fe4000780c0ff */
[----:B0-----:R-:W-:-:S11]  /*149e00*/  PRMT R42, R19, 0x7773, RZ ;  /* 0x00007773132a7816 */ /* 0x001fd600000000ff */
[----:B----4-:R0:W-:Y:S01]  /*149e10*/  @P0 STG.E.U8 desc[UR4][R20.64], R42 ;  /* 0x0000002a14000986 */ /* 0x0101e2000c101104 */
        /* <DEDUP_REMOVED lines=24> */
[----:B0-----:R-:W-:Y:S02]  /*149fa0*/  PRMT R42, R59, 0x7773, RZ ;  /* 0x000077733b2a7816 */ /* 0x001fe400000000ff */
[----:B------:R-:W3:Y:S04]  /*149fb0*/  LDL.LU R59, [R1+0x5d78] ;  /* 0x005d7800013b7983 */ /* 0x000ee80000300800 */
        /* <DEDUP_REMOVED lines=10> */
[----:B------:R-:W3:Y:S01]  /*14a060*/  LDL.LU R39, [R1+0x624] ;  /* 0x0006240001277983 */ /* 0x000ee20000300800 */
[----:B------:R-:W-:-:S03]  /*14a070*/  LOP3.LUT P3, RZ, R45, 0x1000, RZ, 0xc0, !PT ;  /* 0x000010002dff7812 */ /* 0x000fc6000786c0ff */
[----:B------:R-:W3:Y:S01]  /*14a080*/  LDL.LU.64 R52, [R1+0xff0] ;  /* 0x000ff00001347983 */ /* 0x000ee20000300a00 */
        /* <DEDUP_REMOVED lines=16> */
[----:B------:R-:W2:Y:S04]  /*14a190*/  LDL.LU.64 R18, [R1+0x1080] ;  /* 0x0010800001127983 */ /* 0x000ea80000300a00 */
[----:B------:R-:W2:Y:S01]  /*14a1a0*/  LDL.LU.64 R20, [R1+0x1070] ;  /* 0x0010700001147983 */ /* 0x000ea20000300a00 */
[----:B------:R-:W-:-:S04]  /*14a1b0*/  LOP3.LUT R43, R43, 0xff7fffff, RZ, 0xc0, !PT ;  /* 0xff7fffff2b2b7812 */ /* 0x000fc800078ec0ff */
[----:B------:R-:W-:Y:S02]  /*14a1c0*/  @P0 LOP3.LUT R43, R43, 0x800000, RZ, 0xfc, !PT ;  /* 0x008000002b2b0812 */ /* 0x000fe400078efcff */
[----:B------:R-:W-:Y:S02]  /*14a1d0*/  LOP3.LUT P0, RZ, R45, 0x80000, RZ, 0xc0, !PT ;  /* 0x000800002dff7812 */ /* 0x000fe4000780c0ff */
[----:B------:R-:W-:-:S11]  /*14a1e0*/  LOP3.LUT R43, R43, 0xfeffffff, RZ, 0xc0, !PT ;  /* 0xfeffffff2b2b7812 */ /* 0x000fd600078ec0ff */
[----:B------:R-:W-:Y:S02]  /*14a1f0*/  @P0 LOP3.LUT R43, R43, 0x1000000, RZ, 0xfc, !PT ;  /* 0x010000002b2b0812 */ /* 0x000fe400078efcff */
[----:B------:R-:W-:Y:S02]  /*14a200*/  LOP3.LUT P0, RZ, R45, 0x40000, RZ, 0xc0, !PT ;  /* 0x000400002dff7812 */ /* 0x000fe4000780c0ff */
[----:B------:R-:W-:Y:S02]  /*14a210*/  LOP3.LUT R43, R43, 0xfdffffff, RZ, 0xc0, !PT ;  /* 0xfdffffff2b2b7812 */ /* 0x000fe400078ec0ff */
[C---:B------:R-:W-:Y:S02]  /*14a220*/  LOP3.LUT P4, RZ, R45.reuse, 0x2000, RZ, 0xc0, !PT ;  /* 0x000020002dff7812 */ /* 0x040fe4000788c0ff */
[----:B------:R-:W-:Y:S02]  /*14a230*/  LOP3.LUT P5, RZ, R45, 0x4000, RZ, 0xc0, !PT ;  /* 0x000040002dff7812 */ /* 0x000fe400078ac0ff */
[----:B------:R-:W-:-:S05]  /*14a240*/  PRMT R42, R38, 0x7773, RZ ;  /* 0x00007773262a7816 */ /* 0x000fca00000000ff */
[----:B------:R-:W-:Y:S02]  /*14a250*/  @P0 LOP3.LUT R43, R43, 0x2000000, RZ, 0xfc, !PT ;  /* 0x020000002b2b0812 */ /* 0x000fe400078efcff */
[C---:B------:R-:W-:Y:S02]  /*14a260*/  LOP3.LUT P0, RZ, R45.reuse, 0x20000, RZ, 0xc0, !PT ;  /* 0x000200002dff7812 */ /* 0x040fe4000780c0ff */
[----:B------:R-:W-:Y:S01]  /*14a270*/  LOP3.LUT P6, RZ, R45, 0x8000, RZ, 0xc0, !PT ;  /* 0x000080002dff7812 */ /* 0x000fe200078cc0ff */
[----:B----4-:R3:W-:Y:S01]  /*14a280*/  @P4 STG.E.U8 desc[UR4][R32.64], R42 ;  /* 0x0000002a20004986 */ /* 0x0107e2000c101104 */
[----:B------:R-:W-:Y:S02]  /*14a290*/  LOP3.LUT R43, R43, 0xfbffffff, RZ, 0xc0, !PT ;  /* 0xfbffffff2b2b7812 */ /* 0x000fe400078ec0ff */
[----:B---3--:R-:W-:Y:S01]  /*14a2a0*/  PRMT R42, R39, 0x7770, RZ ;  /* 0x00007770272a7816 */ /* 0x008fe200000000ff */
[----:B------:R-:W3:Y:S06]  /*14a2b0*/  LDL.LU R32, [R1+0x604] ;  /* 0x0006040001207983 */ /* 0x000eec0000300800 */
[----:B------:R-:W-:-:S02]  /*14a2c0*/  @P0 LOP3.LUT R43, R43, 0x4000000, RZ, 0xfc, !PT ;  /* 0x040000002b2b0812 */ /* 0x000fc400078efcff */
[----:B------:R-:W-:Y:S01]  /*14a2d0*/  LOP3.LUT P0, RZ, R45, 0x10000, RZ, 0xc0, !PT ;  /* 0x000100002dff7812 */ /* 0x000fe2000780c0ff */
[----:B------:R0:W-:Y:S04]  /*14a2e0*/  @P5 STG.E.U8 desc[UR4][R30.64], R42 ;  /* 0x0000002a1e005986 */ /* 0x0001e8000c101104 */
[----:B------:R-:W4:Y:S04]  /*14a2f0*/  LDL.LU.64 R22, [R1+0x1048] ;  /* 0x0010480001167983 */ /* 0x000f280000300a00 */
[----:B------:R-:W3:Y:S01]  /*14a300*/  LDL.LU.64 R24, [R1+0x1040] ;  /* 0x0010400001187983 */ /* 0x000ee20000300a00 */
[----:B0-----:R-:W-:-:S03]  /*14a310*/  PRMT R42, R39, 0x7771, RZ ;  /* 0x00007771272a7816 */ /* 0x001fc600000000ff */
[----:B------:R-:W3:Y:S04]  /*14a320*/  LDL.LU.64 R26, [R1+0x1038] ;  /* 0x00103800011a7983 */ /* 0x000ee80000300a00 */
[----:B------:R0:W-:Y:S04]  /*14a330*/  @P6 STG.E.U8 desc[UR4][R34.64], R42 ;  /* 0x0000002a22006986 */ /* 0x0001e8000c101104 */
[----:B------:R-:W3:Y:S04]  /*14a340*/  LDL.LU.64 R28, [R1+0x1030] ;  /* 0x00103000011c7983 */ /* 0x000ee80000300a00 */
[----:B------:R-:W3:Y:S01]  /*14a350*/  LDL.LU.64 R30, [R1+0x1090] ;  /* 0x00109000011e7983 */ /* 0x000ee20000300a00 */
[----:B0-----:R-:W-:-:S03]  /*14a360*/  PRMT R42, R39, 0x7772, RZ ;  /* 0x00007772272a7816 */ /* 0x001fc600000000ff */
[----:B------:R-:W3:Y:S04]  /*14a370*/  LDL.LU.64 R34, [R1+0x1088] ;  /* 0x0010880001227983 */ /* 0x000ee80000300a00 */
[----:B------:R0:W-:Y:S01]  /*14a380*/  @P0 STG.E.U8 desc[UR4][R36.64], R42 ;  /* 0x0000002a24000986 */ /* 0x0001e2000c101104 */
[----:B------:R-:W-:Y:S02]  /*14a390*/  LOP3.LUT P0, RZ, R43, 0x4000000, RZ, 0xc0, !PT ;  /* 0x040000002bff7812 */ /* 0x000fe4000780c0ff */
[----:B0-----:R-:W-:Y:S01]  /*14a3a0*/  PRMT R42, R39, 0x7773, RZ ;  /* 0x00007773272a7816 */ /* 0x001fe200000000ff */
[----:B------:R-:W3:Y:S10]  /*14a3b0*/  LDL.LU.64 R36, [R1+0x10c8] ;  /* 0x0010c80001247983 */ /* 0x000ef40000300a00 */
[----:B------:R0:W-:Y:S01]  /*14a3c0*/  @P0 STG.E.U8 desc[UR4][R52.64], R42 ;  /* 0x0000002a34000986 */ /* 0x0001e2000c101104 */
[----:B------:R-:W-:-:S03]  /*14a3d0*/  LOP3.LUT P0, RZ, R43, 0x2000000, RZ, 0xc0, !PT ;  /* 0x020000002bff7812 */ /* 0x000fc6000780c0ff */
[----:B------:R-:W3:Y:S01]  /*14a3e0*/  LDL.LU.64 R38, [R1+0x10c0] ;  /* 0x0010c00001267983 */ /* 0x000ee20000300a00 */
[----:B0-----:R-:W-:-:S03]  /*14a3f0*/  PRMT R42, R59, 0x7770, RZ ;  /* 0x000077703b2a7816 */ /* 0x001fc600000000ff */
[----:B------:R-:W3:Y:S04]  /*14a400*/  LDL.LU.64 R52, [R1+0x10b8] ;  /* 0x0010b80001347983 */ /* 0x000ee80000300a00 */
[----:B------:R-:W3:Y:S04]  /*14a410*/  LDL.LU R33, [R1+0x628] ;  /* 0x0006280001217983 */ /* 0x000ee80000300800 */
[----:B--2---:R0:W-:Y:S01]  /*14a420*/  @P0 STG.E.U8 desc[UR4][R56.64], R42 ;  /* 0x0000002a38000986 */ /* 0x0041e2000c101104 */
[----:B------:R-:W-:Y:S02]  /*14a430*/  LOP3.LUT P0, RZ, R43, 0x1000000, RZ, 0xc0, !PT ;  /* 0x010000002bff7812 */ /* 0x000fe4000780c0ff */
[----:B0-----:R-:W-:Y:S01]  /*14a440*/  PRMT R42, R59, 0x7771, RZ ;  /* 0x000077713b2a7816 */ /* 0x001fe200000000ff */
[----:B------:R-:W2:Y:S10]  /*14a450*/  LDL.LU.64 R56, [R1+0x10b0] ;  /* 0x0010b00001387983 */ /* 0x000eb40000300a00 */
[----:B------:R0:W-:Y:S01]  /*14a460*/  @P0 STG.E.U8 desc[UR4][R18.64], R42 ;  /* 0x0000002a12000986 */ /* 0x0001e2000c101104 */
[----:B------:R-:W-:-:S02]  /*14a470*/  LOP3.LUT P0, RZ, R43, 0x800000, RZ, 0xc0, !PT ;  /* 0x008000002bff7812 */ /* 0x000fc4000780c0ff */
[----:B0-----:R-:W-:-:S11]  /*14a480*/  PRMT R42, R59, 0x7772, RZ ;  /* 0x000077723b2a7816 */ /* 0x001fd600000000ff */
[----:B------:R0:W-:Y:S02]  /*14a490*/  @P0 STG.E.U8 desc[UR4][R20.64], R42 ;  /* 0x0000002a14000986 */ /* 0x0001e4000c101104 */
[----:B0-----:R-:W-:Y:S02]  /*14a4a0*/  PRMT R42, R59, 0x7773, RZ ;  /* 0x000077733b2a7816 */ /* 0x001fe400000000ff */
[----:B------:R-:W2:Y:S01]  /*14a4b0*/  LDL.LU R59, [R1+0x5d74] ;  /* 0x005d7400013b7983 */ /* 0x000ea20000300800 */
[----:B------:R-:W-:-:S13]  /*14a4c0*/  LOP3.LUT P0, RZ, R43, 0x400000, RZ, 0xc0, !PT ;  /* 0x004000002bff7812 */ /* 0x000fda000780c0ff */
[----:B----4-:R3:W-:Y:S01]  /*14a4d0*/  @P0 STG.E.U8 desc[UR4][R22.64], R42 ;  /* 0x0000002a16000986 */ /* 0x0107e2000c101104 */
[----:B------:R-:W-:Y:S02]  /*14a4e0*/  LOP3.LUT P0, RZ, R43, 0x200000, RZ, 0xc0, !PT ;  /* 0x002000002bff7812 */ /* 0x000fe4000780c0ff */
[----:B---3--:R-:W-:-:S11]  /*14a4f0*/  PRMT R42, R32, 0x7770, RZ ;  /* 0x00007770202a7816 */ /* 0x008fd600000000ff */
        /* <DEDUP_REMOVED lines=12> */
[C---:B------:R-:W-:Y:S02]  /*14a5c0*/  LOP3.LUT P4, RZ, R45.reuse, 0x10000000, RZ, 0xc0, !PT ;  /* 0x100000002dff7812 */ /* 0x040fe4000788c0ff */
[C---:B------:R-:W-:Y:S02]  /*14a5d0*/  LOP3.LUT P5, RZ, R45.reuse, 0x20000000, RZ, 0xc0, !PT ;  /* 0x200000002dff7812 */ /* 0x040fe400078ac0ff */
[----:B------:R-:W-:Y:S02]  /*14a5e0*/  LOP3.LUT P6, RZ, R45, 0x40000000, RZ, 0xc0, !PT ;  /* 0x400000002dff7812 */ /* 0x000fe400078cc0ff */
[----:B--2---:R-:W-:-:S05]  /*14a5f0*/  PRMT R42, R59, 0x7770, RZ ;  /* 0x000077703b2a7816 */ /* 0x004fca00000000ff */
[----:B------:R0:W-:Y:S02]  /*14a600*/  @P2 STG.E.U8 desc[UR4][R34.64], R42 ;  /* 0x0000002a22002986 */ /* 0x0001e4000c101104 */
[----:B0-----:R-:W-:-:S05]  /*14a610*/  PRMT R42, R59, 0x7771, RZ ;  /* 0x000077713b2a7816 */ /* 0x001fca00000000ff */
[----:B------:R0:W-:Y:S02]  /*14a620*/  @P3 STG.E.U8 desc[UR4][R36.64], R42 ;  /* 0x0000002a24003986 */ /* 0x0001e4000c101104 */
[----:B0-----:R-:W-:-:S05]  /*14a630*/  PRMT R42, R59, 0x7772, RZ ;  /* 0x000077723b2a7816 */ /* 0x001fca00000000ff */
[----:B------:R0:W-:Y:S02]  /*14a640*/  @P4 STG.E.U8 desc[UR4][R38.64], R42 ;  /* 0x0000002a26004986 */ /* 0x0001e4000c101104 */
[----:B0-----:R-:W-:Y:S02]  /*14a650*/  PRMT R42, R59, 0x7773, RZ ;  /* 0x000077733b2a7816 */ /* 0x001fe400000000ff */
[----:B------:R-:W2:Y:S04]  /*14a660*/  LDL.LU R59, [R1+0x5d70] ;  /* 0x005d7000013b7983 */ /* 0x000ea80000300800 */
[----:B------:R0:W-:Y:S02]  /*14a670*/  @P5 STG.E.U8 desc[UR4][R52.64], R42 ;  /* 0x0000002a34005986 */ /* 0x0001e4000c101104 */
[----:B0-----:R-:W-:-:S05]  /*14a680*/  PRMT R42, R33, 0x7770, RZ ;  /* 0x00007770212a7816 */ /* 0x001fca00000000ff */
[----:B------:R0:W-:Y:S04]  /*14a690*/  @P6 STG.E.U8 desc[UR4][R56.64], R42 ;  /* 0x0000002a38006986 */ /* 0x0001e8000c101104 */
[----:B0-----:R-:W3:Y:S04]  /*14a6a0*/  LDL.LU.64 R56, [R1+0x10a8] ;  /* 0x0010a80001387983 */ /* 0x001ee80000300a00 */
[----:B------:R-:W4:Y:S04]  /*14a6b0*/  LDL.LU.64 R30, [R1+0x10a0] ;  /* 0x0010a000011e7983 */ /* 0x000f280000300a00 */
[----:B------:R-:W4:Y:S04]  /*14a6c0*/  LDL.LU.64 R34, [R1+0x1098] ;  /* 0x0010980001227983 */ /* 0x000f280000300a00 */
[----:B------:R-:W4:Y:S04]  /*14a6d0*/  LDL.LU.64 R36, [R1+0x10d0] ;  /* 0x0010d00001247983 */ /* 0x000f280000300a00 */
[----:B------:R-:W4:Y:S04]  /*14a6e0*/  LDL.LU.64 R38, [R1+0x1170] ;  /* 0x0011700001267983 */ /* 0x000f280000300a00 */
[----:B------:R-:W4:Y:S04]  /*14a6f0*/  LDL.LU.64 R52, [R1+0x1168] ;  /* 0x0011680001347983 */ /* 0x000f280000300a00 */
[----:B------:R-:W4:Y:S01]  /*14a700*/  LDL.LU R32, [R1+0x618] ;  /* 0x0006180001207983 */ /* 0x000f220000300800 */
[----:B------:R-:W-:-:S02]  /*14a710*/  LOP3.LUT P3, RZ, R45, 0x80000000, RZ, 0xc0, !PT ;  /* 0x800000002dff7812 */ /* 0x000fc4000786c0ff */
[----:B------:R-:W-:Y:S02]  /*14a720*/  PRMT R42, R33, 0x7771, RZ ;  /* 0x00007771212a7816 */ /* 0x000fe400000000ff */
[----:B------:R-:W-:-:S09]  /*14a730*/  LOP3.LUT R43, R43, 0xfffff7ff, RZ, 0xc0, !PT ;  /* 0xfffff7ff2b2b7812 */ /* 0x000fd200078ec0ff */
[----:B---3--:R0:W-:Y:S04]  /*14a740*/  @P3 STG.E.U8 desc[UR4][R56.64], R42 ;  /* 0x0000002a38003986 */ /* 0x0081e8000c101104 */
[----:B0-----:R-:W3:Y:S04]  /*14a750*/  LDL.LU.64 R56, [R1+0x1160] ;  /* 0x0011600001387983 */ /* 0x001ee80000300a00 */
[----:B------:R-:W3:Y:S04]  /*14a760*/  LDL.LU.64 R18, [R1+0x1108] ;  /* 0x0011080001127983 */ /* 0x000ee80000300a00 */
[----:B------:R-:W3:Y:S04]  /*14a770*/  LDL.LU.64 R20, [R1+0x1100] ;  /* 0x0011000001147983 */ /* 0x000ee80000300a00 */
[----:B------:R-:W3:Y:S01]  /*14a780*/  LDL.LU.64 R22, [R1+0x10d8] ;  /* 0x0010d80001167983 */ /* 0x000ee20000300a00 */
[----:B--2---:R-:W-:-:S02]  /*14a790*/  LOP3.LUT P0, RZ, R59, 0x800, RZ, 0xc0, !PT ;  /* 0x000008003bff7812 */ /* 0x004fc4000780c0ff */
[----:B------:R-:W-:Y:S01]  /*14a7a0*/  LOP3.LUT P4, RZ, R59, 0x1, RZ, 0xc0, !PT ;  /* 0x000000013bff7812 */ /* 0x000fe2000788c0ff */
[----:B------:R-:W2:Y:S10]  /*14a7b0*/  LDL.LU.64 R24, [R1+0x1180] ;  /* 0x0011800001187983 */ /* 0x000eb40000300a00 */
[----:B------:R-:W-:-:S02]  /*14a7c0*/  @P0 LOP3.LUT R43, R43, 0x800, RZ, 0xfc, !PT ;  /* 0x000008002b2b0812 */ /* 0x000fc400078efcff */
        /* <DEDUP_REMOVED lines=17> */
[----:B------:R-:W-:Y:S02]  /*14a8e0*/  LOP3.LUT P5, RZ, R59, 0x2, RZ, 0xc0, !PT ;  /* 0x000000023bff7812 */ /* 0x000fe400078ac0ff */
[----:B------:R-:W-:-:S07]  /*14a8f0*/  PRMT R42, R33, 0x7772, RZ ;  /* 0x00007772212a7816 */ /* 0x000fce00000000ff */
[----:B------:R-:W-:Y:S02]  /*14a900*/  @P0 LOP3.LUT R43, R43, 0x20000, RZ, 0xfc, !PT ;  /* 0x000200002b2b0812 */ /* 0x000fe400078efcff */
[C---:B------:R-:W-:Y:S01]  /*14a910*/  LOP3.LUT P0, RZ, R59.reuse, 0x10, RZ, 0xc0, !PT ;  /* 0x000000103bff7812 */ /* 0x040fe2000780c0ff */
[----:B----4-:R0:W-:Y:S01]  /*14a920*/  @P4 STG.E.U8 desc[UR4][R30.64], R42 ;  /* 0x0000002a1e004986 */ /* 0x0101e2000c101104 */
[----:B------:R-:W-:Y:S02]  /*14a930*/  LOP3.LUT P6, RZ, R59, 0x4, RZ, 0xc0, !PT ;  /* 0x000000043bff7812 */ /* 0x000fe400078cc0ff */
[----:B------:R-:W-:Y:S02]  /*14a940*/  LOP3.LUT R43, R43, 0xfffbffff, RZ, 0xc0, !PT ;  /* 0xfffbffff2b2b7812 */ /* 0x000fe400078ec0ff */
[----:B0-----:R-:W-:-:S07]  /*14a950*/  PRMT R42, R33, 0x7773, RZ ;  /* 0x00007773212a7816 */ /* 0x001fce00000000ff */
[----:B------:R-:W-:Y:S01]  /*14a960*/  @P0 LOP3.LUT R43, R43, 0x40000, RZ, 0xfc, !PT ;  /* 0x000400002b2b0812 */ /* 0x000fe200078efcff */
[----:B------:R-:W4:Y:S01]  /*14a970*/  LDL.LU R33, [R1+0x63c] ;  /* 0x00063c0001217983 */ /* 0x000f220000300800 */
[----:B------:R-:W-:-:S03]  /*14a980*/  LOP3.LUT P0, RZ, R59, 0x8, RZ, 0xc0, !PT ;  /* 0x000000083bff7812 */ /* 0x000fc6000780c0ff */
[----:B------:R0:W-:Y:S04]  /*14a990*/  @P5 STG.E.U8 desc[UR4][R34.64], R42 ;  /* 0x0000002a22005986 */ /* 0x0001e8000c101104 */
[----:B------:R-:W4:Y:S04]  /*14a9a0*/  LDL.LU.64 R26, [R1+0x1178] ;  /* 0x00117800011a7983 */ /* 0x000f280000300a00 */
[----:B------:R-:W4:Y:S01]  /*14a9b0*/  LDL.LU.64 R28, [R1+0x11d8] ;  /* 0x0011d800011c7983 */ /* 0x000f220000300a00 */
[----:B0-----:R-:W-:-:S03]  /*14a9c0*/  PRMT R42, R32, 0x7770, RZ ;  /* 0x00007770202a7816 */ /* 0x001fc600000000ff */
[----:B------:R-:W4:Y:S04]  /*14a9d0*/  LDL.LU.64 R30, [R1+0x11d0] ;  /* 0x0011d000011e7983 */ /* 0x000f280000300a00 */
[----:B------:R0:W-:Y:S04]  /*14a9e0*/  @P6 STG.E.U8 desc[UR4][R36.64], R42 ;  /* 0x0000002a24006986 */ /* 0x0001e8000c101104 */
[----:B------:R-:W4:Y:S01]  /*14a9f0*/  LDL.LU.64 R34, [R1+0x11c8] ;  /* 0x0011c80001227983 */ /* 0x000f220000300a00 */
[----:B0-----:R-:W-:-:S03]  /*14aa00*/  PRMT R42, R32, 0x7771, RZ ;  /* 0x00007771202a7816 */ /* 0x001fc600000000ff */
[----:B------:R-:W4:Y:S04]  /*14aa10*/  LDL.LU.64 R36, [R1+0x11c0] ;  /* 0x0011c00001247983 */ /* 0x000f280000300a00 */
[----:B------:R0:W-:Y:S01]  /*14aa20*/  @P0 STG.E.U8 desc[UR4][R38.64], R42 ;  /* 0x0000002a26000986 */ /* 0x0001e2000c101104 */
[C---:B------:R-:W-:Y:S02]  /*14aa30*/  LOP3.LUT P0, RZ, R43.reuse, 0x40000, RZ, 0xc0, !PT ;  /* 0x000400002bff7812 */ /* 0x040fe4000780c0ff */
[----:B0-----:R-:W-:Y:S01]  /*14aa40*/  PRMT R42, R32, 0x7772, RZ ;  /* 0x00007772202a7816 */ /* 0x001fe200000000ff */
[----:B------:R-:W4:Y:S10]  /*14aa50*/  LDL.LU.64 R38, [R1+0x1198] ;  /* 0x0011980001267983 */ /* 0x000f340000300a00 */
[----:B------:R0:W-:Y:S01]  /*14aa60*/  @P0 STG.E.U8 desc[UR4][R52.64], R42 ;  /* 0x0000002a34000986 */ /* 0x0001e2000c101104 */
[----:B------:R-:W-:-:S02]  /*14aa70*/  LOP3.LUT P0, RZ, R43, 0x20000, RZ, 0xc0, !PT ;  /* 0x000200002bff7812 */ /* 0x000fc4000780c0ff */
[----:B0-----:R-:W-:Y:S01]  /*14aa80*/  PRMT R42, R32, 0x7773, RZ ;  /* 0x00007773202a7816 */ /* 0x001fe200000000ff */
[----:B------:R-:W4:Y:S10]  /*14aa90*/  LDL.LU.64 R52, [R1+0x1190] ;  /* 0x0011900001347983 */ /* 0x000f340000300a00 */
[----:B---3--:R0:W-:Y:S01]  /*14aaa0*/  @P0 STG.E.U8 desc[UR4][R56.64], R42 ;  /* 0x0000002a38000986 */ /* 0x0081e2000c101104 */
[----:B------:R-:W-:-:S02]  /*14aab0*/  LOP3.LUT P0, RZ, R43, 0x10000, RZ, 0xc0, !PT ;  /* 0x000100002bff7812 */ /* 0x000fc4000780c0ff */
        /* <DEDUP_REMOVED lines=8> */
[----:B------:R0:W-:Y:S02]  /*14ab40*/  @P0 STG.E.U8 desc[UR4][R22.64], R42 ;  /* 0x0000002a16000986 */ /* 0x0001e4000c101104 */
[----:B0-----:R-:W-:Y:S02]  /*14ab50*/  PRMT R42, R58, 0x7773, RZ ;  /* 0x000077733a2a7816 */ /* 0x001fe400000000ff */
[----:B------:R-:W3:Y:S01]  /*14ab60*/  LDL.LU R58, [R1+0x5d6c] ;  /* 0x005d6c00013a7983 */ /* 0x000ee20000300800 */
[----:B------:R-:W-:-:S13]  /*14ab70*/  LOP3.LUT P0, RZ, R43, 0x2000, RZ, 0xc0, !PT ;  /* 0x000020002bff7812 */ /* 0x000fda000780c0ff */
[----:B--2---:R4:W-:Y:S01]  /*14ab80*/  @P0 STG.E.U8 desc[UR4][R24.64], R42 ;  /* 0x0000002a18000986 */ /* 0x0049e2000c101104 */
[----:B------:R-:W-:Y:S02]  /*14ab90*/  LOP3.LUT P0, RZ, R43, 0x1000, RZ, 0xc0, !PT ;  /* 0x000010002bff7812 */ /* 0x000fe4000780c0ff */
[C---:B------:R-:W-:Y:S02]  /*14aba0*/  LOP3.LUT P1, RZ, R59.reuse, 0x1000, RZ, 0xc0, !PT ;  /* 0x000010003bff7812 */ /* 0x040fe4000782c0ff */
[C---:B------:R-:W-:Y:S02]  /*14abb0*/  LOP3.LUT P2, RZ, R59.reuse, 0x2000, RZ, 0xc0, !PT ;  /* 0x000020003bff7812 */ /* 0x040fe4000784c0ff */
[C---:B------:R-:W-:Y:S02]  /*14abc0*/  LOP3.LUT P3, RZ, R59.reuse, 0x4000, RZ, 0xc0, !PT ;  /* 0x000040003bff7812 */ /* 0x040fe4000786c0ff */
[C---:B------:R-:W-:Y:S02]  /*14abd0*/  LOP3.LUT P4, RZ, R59.reuse, 0x8000, RZ, 0xc0, !PT ;  /* 0x000080003bff7812 */ /* 0x040fe4000788c0ff */
[----:B------:R-:W-:-:S02]  /*14abe0*/  LOP3.LUT P5, RZ, R59, 0x10000, RZ, 0xc0, !PT ;  /* 0x000100003bff7812 */ /* 0x000fc400078ac0ff */
[----:B------:R-:W-:Y:S02]  /*14abf0*/  LOP3.LUT P6, RZ, R59, 0x20000, RZ, 0xc0, !PT ;  /* 0x000200003bff7812 */ /* 0x000fe400078cc0ff */
[----:B----4-:R-:W-:-:S05]  /*14ac00*/  PRMT R42, R33, 0x7770, RZ ;  /* 0x00007770212a7816 */ /* 0x010fca00000000ff */
[----:B------:R0:W-:Y:S01]  /*14ac10*/  @P0 STG.E.U8 desc[UR4][R26.64], R42 ;  /* 0x0000002a1a000986 */ /* 0x0001e2000c101104 */
[----:B------:R-:W-:Y:S02]  /*14ac20*/  LOP3.LUT P0, RZ, R43, 0x800, RZ, 0xc0, !PT ;  /* 0x000008002bff7812 */ /* 0x000fe4000780c0ff */
[----:B0-----:R-:W-:-:S11]  /*14ac30*/  PRMT R42, R33, 0x7771, RZ ;  /* 0x00007771212a7816 */ /* 0x001fd600000000ff */
[----:B------:R0:W-:Y:S02]  /*14ac40*/  @P0 STG.E.U8 desc[UR4][R28.64], R42 ;  /* 0x0000002a1c000986 */ /* 0x0001e4000c101104 */
[----:B0-----:R-:W-:-:S05]  /*14ac50*/  PRMT R42, R33, 0x7772, RZ ;  /* 0x00007772212a7816 */ /* 0x001fca00000000ff */
[----:B------:R0:W-:Y:S02]  /*14ac60*/  @P1 STG.E.U8 desc[UR4][R30.64], R42 ;  /* 0x0000002a1e001986 */ /* 0x0001e4000c101104 */
[----:B0-----:R-:W-:-:S05]  /*14ac70*/  PRMT R42, R33, 0x7773, RZ ;  /* 0x00007773212a7816 */ /* 0x001fca00000000ff */
[----:B------:R3:W-:Y:S02]  /*14ac80*/  @P2 STG.E.U8 desc[UR4][R34.64], R42 ;  /* 0x0000002a22002986 */ /* 0x0007e4000c101104 */
[----:B---3--:R-:W-:-:S05]  /*14ac90*/  PRMT R42, R58, 0x7770, RZ ;  /* 0x000077703a2a7816 */ /* 0x008fca00000000ff */
[----:B------:R0:W-:Y:S02]  /*14aca0*/  @P3 STG.E.U8 desc[UR4][R36.64], R42 ;  /* 0x0000002a24003986 */ /* 0x0001e4000c101104 */
[----:B0-----:R-:W-:-:S05]  /*14acb0*/  PRMT R42, R58, 0x7771, RZ ;  /* 0x000077713a2a7816 */ /* 0x001fca00000000ff */
[----:B------:R0:W-:Y:S02]  /*14acc0*/  @P4 STG.E.U8 desc[UR4][R38.64], R42 ;  /* 0x0000002a26004986 */ /* 0x0001e4000c101104 */
[----:B0-----:R-:W-:-:S05]  /*14acd0*/  PRMT R42, R58, 0x7772, RZ ;  /* 0x000077723a2a7816 */ /* 0x001fca00000000ff */
[----:B------:R0:W-:Y:S02]  /*14ace0*/  @P5 STG.E.U8 desc[UR4][R52.64], R42 ;  /* 0x0000002a34005986 */ /* 0x0001e4000c101104 */
[----:B0-----:R-:W-:Y:S02]  /*14acf0*/  PRMT R42, R58, 0x7773, RZ ;  /* 0x000077733a2a7816 */ /* 0x001fe400000000ff */
[----:B------:R-:W2:Y:S04]  /*14ad00*/  LDL.LU R58, [R1+0x5d68] ;  /* 0x005d6800013a7983 */ /* 0x000ea80000300800 */
[----:B------:R0:W-:Y:S04]  /*14ad10*/  @P6 STG.E.U8 desc[UR4][R56.64], R42 ;  /* 0x0000002a38006986 */ /* 0x0001e8000c101104 */
[----:B0-----:R-:W3:Y:S04]  /*14ad20*/  LDL.LU.64 R56, [R1+0x11e0] ;  /* 0x0011e00001387983 */ /* 0x001ee80000300a00 */
[----:B------:R-:W4:Y:S04]  /*14ad30*/  LDL.LU.64 R30, [R1+0x1300] ;  /* 0x00130000011e7983 */ /* 0x000f280000300a00 */
[----:B------:R-:W2:Y:S04]  /*14ad40*/  LDL.LU.64 R32, [R1+0x1208] ;  /* 0x0012080001207983 */ /* 0x000ea80000300a00 */
[----:B------:R-:W3:Y:S04]  /*14ad50*/  LDL.LU R35, [R1+0x61c] ;  /* 0x00061c0001237983 */ /* 0x000ee80000300800 */
[----:B------:R-:W2:Y:S04]  /*14ad60*/  LDL.LU.64 R52, [R1+0x1200] ;  /* 0x0012000001347983 */ /* 0x000ea80000300a00 */
[----:B------:R-:W2:Y:S04]  /*14ad70*/  LDL.LU.64 R36, [R1+0x11f8] ;  /* 0x0011f80001247983 */ /* 0x000ea80000300a00 */
[----:B------:R-:W2:Y:S04]  /*14ad80*/  LDL.LU.64 R38, [R1+0x11f0] ;  /* 0x0011f00001267983 */ /* 0x000ea80000300a00 */
[----:B------:R-:W2:Y:S01]  /*14ad90*/  LDL.LU R24, [R1+0x60c] ;  /* 0x00060c0001187983 */ /* 0x000ea20000300800 */
[----:B------:R-:W-:-:S02]  /*14ada0*/  LOP3.LUT P3, RZ, R59, 0x40000, RZ, 0xc0, !PT ;  /* 0x000400003bff7812 */ /* 0x000fc4000786c0ff */
        /* <DEDUP_REMOVED lines=14> */
[----:B---3--:R-:W-:-:S05]  /*14ae90*/  PRMT R42, R35, 0x7770, RZ ;  /* 0x00007770232a7816 */ /* 0x008fca00000000ff */
[----:B------:R0:W-:Y:S04]  /*14aea0*/  @P3 STG.E.U8 desc[UR4][R56.64], R42 ;  /* 0x0000002a38003986 */ /* 0x0001e8000c101104 */
[----:B0-----:R-:W3:Y:S04]  /*14aeb0*/  LDL.LU.64 R56, [R1+0x11e8] ;  /* 0x0011e80001387983 */ /* 0x001ee80000300a00 */
[----:B------:R-:W3:Y:S04]  /*14aec0*/  LDL.LU.64 R16, [R1+0x1370] ;  /* 0x0013700001107983 */ /* 0x000ee80000300a00 */
[----:B------:R-:W3:Y:S04]  /*14aed0*/  LDL.LU.64 R18, [R1+0x1308] ;  /* 0x0013080001127983 */ /* 0x000ee80000300a00 */
[----:B------:R-:W3:Y:S01]  /*14aee0*/  LDL.LU R25, [R1+0x5f0] ;  /* 0x0005f00001197983 */ /* 0x000ee20000300800 */
[----:B------:R-:W-:-:S02]  /*14aef0*/  @P0 LOP3.LUT R43, R43, 0x80, RZ, 0xfc, !PT ;  /* 0x000000802b2b0812 */ /* 0x000fc400078efcff */
[----:B------:R-:W-:Y:S01]  /*14af00*/  LOP3.LUT P0, RZ, R59, 0x2000000, RZ, 0xc0, !PT ;  /* 0x020000003bff7812 */ /* 0x000fe2000780c0ff */
[----:B------:R-:W3:Y:S01]  /*14af10*/  LDL.LU.64 R20, [R1+0x1678] ;  /* 0x0016780001147983 */ /* 0x000ee20000300a00 */
[----:B------:R-:W-:Y:S02]  /*14af20*/  LOP3.LUT R43, R43, 0xfffffeff, RZ, 0xc0, !PT ;  /* 0xfffffeff2b2b7812 */ /* 0x000fe400078ec0ff */
[C---:B------:R-:W-:Y:S01]  /*14af30*/  LOP3.LUT P4, RZ, R59.reuse, 0x80000, RZ, 0xc0, !PT ;  /* 0x000800003bff7812 */ /* 0x040fe2000788c0ff */
[----:B------:R-:W3:Y:S01]  /*14af40*/  LDL.LU.64 R22, [R1+0x1670] ;  /* 0x0016700001167983 */ /* 0x000ee20000300a00 */
[----:B------:R-:W-:Y:S02]  /*14af50*/  LOP3.LUT P5, RZ, R59, 0x100000, RZ, 0xc0, !PT ;  /* 0x001000003bff7812 */ /* 0x000fe400078ac0ff */
[----:B------:R-:W-:Y:S01]  /*14af60*/  PRMT R42, R35, 0x7771, RZ ;  /* 0x00007771232a7816 */ /* 0x000fe200000000ff */
[----:B------:R-:W3:Y:S04]  /*14af70*/  LDL.LU.64 R26, [R1+0x1648] ;  /* 0x00164800011a7983 */ /* 0x000ee80000300a00 */
[----:B------:R-:W-:-:S02]  /*14af80*/  @P0 LOP3.LUT R43, R43, 0x100, RZ, 0xfc, !PT ;  /* 0x000001002b2b0812 */ /* 0x000fc400078efcff */
[----:B------:R-:W-:Y:S02]  /*14af90*/  LOP3.LUT P0, RZ, R59, 0x1000000, RZ, 0xc0, !PT ;  /* 0x010000003bff7812 */ /* 0x000fe4000780c0ff */
[----:B------:R-:W-:Y:S01]  /*14afa0*/  LOP3.LUT R43, R43, 0xfffffdff, RZ, 0xc0, !PT ;  /* 0xfffffdff2b2b7812 */ /* 0x000fe200078ec0ff */
[----:B----4-:R0:W-:Y:S01]  /*14afb0*/  @P4 STG.E.U8 desc[UR4][R30.64], R42 ;  /* 0x0000002a1e004986 */ /* 0x0101e2000c101104 */
[----:B------:R-:W-:-:S09]  /*14afc0*/  LOP3.LUT P6, RZ, R59, 0x200000, RZ, 0xc0, !PT ;  /* 0x002000003bff7812 */ /* 0x000fd200078cc0ff */
[----:B------:R-:W-:Y:S02]  /*14afd0*/  @P0 LOP3.LUT R43, R43, 0x200, RZ, 0xfc, !PT ;  /* 0x000002002b2b0812 */ /* 0x000fe400078efcff */
[----:B------:R-:W-:Y:S02]  /*14afe0*/  LOP3.LUT P0, RZ, R59, 0x800000, RZ, 0xc0, !PT ;  /* 0x008000003bff7812 */ /* 0x000fe4000780c0ff */
[----:B0-----:R-:W-:Y:S02]  /*14aff0*/  PRMT R42, R35, 0x7772, RZ ;  /* 0x00007772232a7816 */ /* 0x001fe400000000ff */
[----:B------:R-:W-:-:S03]  /*14b000*/  LOP3.LUT R43, R43, 0xfffffbff, RZ, 0xc0, !PT ;  /* 0xfffffbff2b2b7812 */ /* 0x000fc600078ec0ff */
[----:B--2---:R0:W-:Y:S06]  /*14b010*/  @P5 STG.E.U8 desc[UR4][R32.64], R42 ;  /* 0x0000002a20005986 */ /* 0x0041ec000c101104 */
[----:B------:R-:W-:Y:S02]  /*14b020*/  @P0 LOP3.LUT R43, R43, 0x400, RZ, 0xfc, !PT ;  /* 0x000004002b2b0812 */ /* 0x000fe400078efcff */
[----:B0-----:R-:W-:Y:S02]  /*14b030*/  PRMT R42, R35, 0x7773, RZ ;  /* 0x00007773232a7816 */ /* 0x001fe400000000ff */
[----:B------:R-:W-:-:S03]  /*14b040*/  LOP3.LUT P0, RZ, R59, 0x400000, RZ, 0xc0, !PT ;  /* 0x004000003bff7812 */ /* 0x000fc6000780c0ff */
[----:B------:R0:W-:Y:S04]  /*14b050*/  @P6 STG.E.U8 desc[UR4][R52.64], R42 ;  /* 0x0000002a34006986 */ /* 0x0001e8000c101104 */
[----:B0-----:R-:W2:Y:S01]  /*14b060*/  LDL.LU R53, [R1+0x5e0] ;  /* 0x0005e00001357983 */ /* 0x001ea20000300800 */
[----:B------:R-:W-:-:S03]  /*14b070*/  PRMT R42, R24, 0x7770, RZ ;  /* 0x00007770182a7816 */ /* 0x000fc600000000ff */
[----:B------:R-:W4:Y:S04]  /*14b080*/  LDL.LU.64 R28, [R1+0x1640] ;  /* 0x00164000011c7983 */ /* 0x000f280000300a00 */
[----:B------:R-:W4:Y:S04]  /*14b090*/  LDL.LU.64 R30, [R1+0x1618] ;  /* 0x00161800011e7983 */ /* 0x000f280000300a00 */
[----:B------:R0:W-:Y:S01]  /*14b0a0*/  @P0 STG.E.U8 desc[UR4][R36.64], R42 ;  /* 0x0000002a24000986 */ /* 0x0001e2000c101104 */
[----:B------:R-:W-:-:S03]  /*14b0b0*/  LOP3.LUT P0, RZ, R43, 0x400, RZ, 0xc0, !PT ;  /* 0x000004002bff7812 */ /* 0x000fc6000780c0ff */
[----:B------:R-:W4:Y:S04]  /*14b0c0*/  LDL.LU.64 R32, [R1+0x1610] ;  /* 0x0016100001207983 */ /* 0x000f280000300a00 */
[----:B------:R-:W4:Y:S01]  /*14b0d0*/  LDL.LU.64 R34, [R1+0x1378] ;  /* 0x0013780001227983 */ /* 0x000f220000300a00 */
[----:B0-----:R-:W-:-:S03]  /*14b0e0*/  PRMT R42, R24, 0x7771, RZ ;  /* 0x00007771182a7816 */ /* 0x001fc600000000ff */
[----:B------:R-:W4:Y:S04]  /*14b0f0*/  LDL.LU R52, [R1+0x5d0] ;  /* 0x0005d00001347983 */ /* 0x000f280000300800 */
[----:B------:R0:W-:Y:S01]  /*14b100*/  @P0 STG.E.U8 desc[UR4][R38.64], R42 ;  /* 0x0000002a26000986 */ /* 0x0001e2000c101104 */
[----:B------:R-:W-:-:S03]  /*14b110*/  LOP3.LUT P0, RZ, R43, 0x200, RZ, 0xc0, !PT ;  /* 0x000002002bff7812 */ /* 0x000fc6000780c0ff */
[----:B------:R-:W4:Y:S04]  /*14b120*/  LDL.LU.64 R36, [R1+0x27d0] ;  /* 0x0027d00001247983 */ /* 0x000f280000300a00 */
[----:B0-----:R-:W4:Y:S01]  /*14b130*/  LDL.LU.64 R38, [R1+0x27e0] ;  /* 0x0027e00001267983 */ /* 0x001f220000300a00 */
[----:B------:R-:W-:-:S05]  /*14b140*/  PRMT R42, R24, 0x7772, RZ ;  /* 0x00007772182a7816 */ /* 0x000fca00000000ff */
[----:B---3--:R0:W-:Y:S04]  /*14b150*/  @P0 STG.E.U8 desc[UR4][R56.64], R42 ;  /* 0x0000002a38000986 */ /* 0x0081e8000c101104 */
[----:B0-----:R-:W3:Y:S01]  /*14b160*/  LDL.LU.64 R56, [R1+0x27d8] ;  /* 0x0027d80001387983 */ /* 0x001ee20000300a00 */
        /* <DEDUP_REMOVED lines=16> */
[----:B------:R-:W-:Y:S02]  /*14b270*/  LOP3.LUT P1, RZ, R59, 0x80000000, RZ, 0xc0, !PT ;  /* 0x800000003bff7812 */ /* 0x000fe4000782c0ff */
[----:B------:R-:W-:Y:S02]  /*14b280*/  LOP3.LUT P2, RZ, R58, 0x1, RZ, 0xc0, !PT ;  /* 0x000000013aff7812 */ /* 0x000fe4000784c0ff */
[----:B--2---:R-:W-:-:S07]  /*14b290*/  PRMT R42, R53, 0x7770, RZ ;  /* 0x00007770352a7816 */ /* 0x004fce00000000ff */
[----:B----4-:R0:W-:Y:S01]  /*14b2a0*/  @P0 STG.E.U8 desc[UR4][R28.64], R42 ;  /* 0x0000002a1c000986 */ /* 0x0101e2000c101104 */
        /* <DEDUP_REMOVED lines=14> */
[----:B0-----:R-:W-:Y:S02]  /*14b390*/  PRMT R42, R52, 0x7772, RZ ;  /* 0x00007772342a7816 */ /* 0x001fe400000000ff */
[----:B------:R-:W2:Y:S04]  /*14b3a0*/  LDL.LU.64 R38, [R1+0x2800] ;  /* 0x0028000001267983 */ /* 0x000ea80000300a00 */
[----:B---3--:R0:W-:Y:S04]  /*14b3b0*/  @P6 STG.E.U8 desc[UR4][R56.64], R42 ;  /* 0x0000002a38006986 */ /* 0x0081e8000c101104 */
[----:B0-----:R-:W3:Y:S04]  /*14b3c0*/  LDL.LU.64 R56, [R1+0x27f8] ;  /* 0x0027f80001387983 */ /* 0x001ee80000300a00 */
[----:B------:R-:W4:Y:S04]  /*14b3d0*/  LDL.LU.64 R30, [R1+0x27f0] ;  /* 0x0027f000011e7983 */ /* 0x000f280000300a00 */
[----:B------:R-:W4:Y:S04]  /*14b3e0*/  LDL.LU.64 R32, [R1+0x27e8] ;  /* 0x0027e80001207983 */ /* 0x000f280000300a00 */
[----:B------:R-:W3:Y:S04]  /*14b3f0*/  LDL.LU R53, [R1+0x5c0] ;  /* 0x0005c00001357983 */ /* 0x000ee80000300800 */
[----:B------:R-:W4:Y:S04]  /*14b400*/  LDL.LU.64 R34, [R1+0x2810] ;  /* 0x0028100001227983 */ /* 0x000f280000300a00 */
[----:B------:R-:W4:Y:S04]  /*14b410*/  LDL.LU.64 R36, [R1+0x2808] ;  /* 0x0028080001247983 */ /* 0x000f280000300a00 */
[----:B------:R-:W4:Y:S01]  /*14b420*/  LDL.LU R17, [R1+0x5f4] ;  /* 0x0005f40001117983 */ /* 0x000f220000300800 */
[----:B------:R-:W-:-:S02]  /*14b430*/  LOP3.LUT P3, RZ, R58, 0x20, RZ, 0xc0, !PT ;  /* 0x000000203aff7812 */ /* 0x000fc4000786c0ff */
[----:B------:R-:W-:Y:S02]  /*14b440*/  PRMT R42, R52, 0x7773, RZ ;  /* 0x00007773342a7816 */ /* 0x000fe400000000ff */
[C---:B------:R-:W-:Y:S02]  /*14b450*/  LOP3.LUT P4, RZ, R58.reuse, 0x40, RZ, 0xc0, !PT ;  /* 0x000000403aff7812 */ /* 0x040fe4000788c0ff */
[----:B------:R-:W-:-:S07]  /*14b460*/  LOP3.LUT P0, RZ, R58, 0x20000, RZ, 0xc0, !PT ;  /* 0x000200003aff7812 */ /* 0x000fce000780c0ff */
[----:B--2---:R0:W-:Y:S04]  /*14b470*/  @P3 STG.E.U8 desc[UR4][R38.64], R42 ;  /* 0x0000002a26003986 */ /* 0x0041e8000c101104 */
[----:B0-----:R-:W2:Y:S01]  /*14b480*/  LDL.LU.64 R38, [R1+0x2848] ;  /* 0x0028480001267983 */ /* 0x001ea20000300a00 */
[----:B---3--:R-:W-:-:S05]  /*14b490*/  PRMT R42, R53, 0x7770, RZ ;  /* 0x00007770352a7816 */ /* 0x008fca00000000ff */
[----:B------:R0:W-:Y:S04]  /*14b4a0*/  @P4 STG.E.U8 desc[UR4][R56.64], R42 ;  /* 0x0000002a38004986 */ /* 0x0001e8000c101104 */
[----:B0-----:R-:W3:Y:S01]  /*14b4b0*/  LDL.LU.64 R56, [R1+0x2840] ;  /* 0x0028400001387983 */ /* 0x001ee20000300a00 */
[----:B------:R-:W-:Y:S02]  /*14b4c0*/  LOP3.LUT R44, R44, 0xf7ffffff, RZ, 0xc0, !PT ;  /* 0xf7ffffff2c2c7812 */ /* 0x000fe400078ec0ff */
[----:B------:R-:W-:Y:S01]  /*14b4d0*/  LOP3.LUT R43, R43, 0xfffffffe, RZ, 0xc0, !PT ;  /* 0xfffffffe2b2b7812 */ /* 0x000fe200078ec0ff */
[----:B------:R-:W3:Y:S01]  /*14b4e0*/  LDL.LU.64 R18, [R1+0x2838] ;  /* 0x0028380001127983 */ /* 0x000ee20000300a00 */
[----:B------:R-:W-:Y:S02]  /*14b4f0*/  @P0 LOP3.LUT R44, R44, 0x8000000, RZ, 0xfc, !PT ;  /* 0x080000002c2c0812 */ /* 0x000fe400078efcff */
[----:B------:R-:W-:Y:S01]  /*14b500*/  LOP3.LUT P0, RZ, R58, 0x10000, RZ, 0xc0, !PT ;  /* 0x000100003aff7812 */ /* 0x000fe2000780c0ff */
[----:B------:R-:W3:Y:S01]  /*14b510*/  LDL.LU R52, [R1+0x5e4] ;  /* 0x0005e40001347983 */ /* 0x000ee20000300800 */
[----:B------:R-:W-:-:S02]  /*14b520*/  LOP3.LUT R44, R44, 0xefffffff, RZ, 0xc0, !PT ;  /* 0xefffffff2c2c7812 */ /* 0x000fc400078ec0ff */
[C---:B------:R-:W-:Y:S01]  /*14b530*/  LOP3.LUT P5, RZ, R58.reuse, 0x80, RZ, 0xc0, !PT ;  /* 0x000000803aff7812 */ /* 0x040fe200078ac0ff */
[----:B------:R-:W3:Y:S01]  /*14b540*/  LDL.LU.64 R20, [R1+0x2830] ;  /* 0x0028300001147983 */ /* 0x000ee20000300a00 */
[----:B------:R-:W-:Y:S02]  /*14b550*/  LOP3.LUT P6, RZ, R58, 0x100, RZ, 0xc0, !PT ;  /* 0x000001003aff7812 */ /* 0x000fe400078cc0ff */
[----:B------:R-:W-:Y:S01]  /*14b560*/  PRMT R42, R53, 0x7771, RZ ;  /* 0x00007771352a7816 */ /* 0x000fe200000000ff */
[----:B------:R-:W3:Y:S04]  /*14b570*/  LDL.LU.64 R22, [R1+0x2828] ;  /* 0x0028280001167983 */ /* 0x000ee80000300a00 */
[----:B------:R-:W-:Y:S01]  /*14b580*/  @P0 LOP3.LUT R44, R44, 0x10000000, RZ, 0xfc, !PT ;  /* 0x100000002c2c0812 */ /* 0x000fe200078efcff */
[----:B------:R-:W3:Y:S01]  /*14b590*/  LDL.LU.64 R24, [R1+0x2820] ;  /* 0x0028200001187983 */ /* 0x000ee20000300a00 */
[----:B------:R-:W-:-:S02]  /*14b5a0*/  LOP3.LUT P0, RZ, R58, 0x8000, RZ, 0xc0, !PT ;  /* 0x000080003aff7812 */ /* 0x000fc4000780c0ff */
[----:B------:R-:W-:Y:S01]  /*14b5b0*/  LOP3.LUT R44, R44, 0xdfffffff, RZ, 0xc0, !PT ;  /* 0xdfffffff2c2c7812 */ /* 0x000fe200078ec0ff */
[----:B----4-:R0:W-:Y:S04]  /*14b5c0*/  @P5 STG.E.U8 desc[UR4][R30.64], R42 ;  /* 0x0000002a1e005986 */ /* 0x0101e8000c101104 */
[----:B------:R-:W4:Y:S04]  /*14b5d0*/  LDL.LU.64 R26, [R1+0x2818] ;  /* 0x00281800011a7983 */ /* 0x000f280000300a00 */
[----:B------:R-:W4:Y:S02]  /*14b5e0*/  LDL.LU.64 R28, [R1+0x2850] ;  /* 0x00285000011c7983 */ /* 0x000f240000300a00 */
[----:B------:R-:W-:-:S02]  /*14b5f0*/  @P0 LOP3.LUT R44, R44, 0x20000000, RZ, 0xfc, !PT ;  /* 0x200000002c2c0812 */ /* 0x000fc400078efcff */
[----:B------:R-:W-:Y:S01]  /*14b600*/  LOP3.LUT P0, RZ, R58, 0x4000, RZ, 0xc0, !PT ;  /* 0x000040003aff7812 */ /* 0x000fe2000780c0ff */
[----:B0-----:R-:W4:Y:S01]  /*14b610*/  LDL.LU.64 R30, [R1+0x2880] ;  /* 0x00288000011e7983 */ /* 0x001f220000300a00 */
[----:B------:R-:W-:-:S11]  /*14b620*/  LOP3.LUT R44, R44, 0xbfffffff, RZ, 0xc0, !PT ;  /* 0xbfffffff2c2c7812 */ /* 0x000fd600078ec0ff */
[----:B------:R-:W-:Y:S02]  /*14b630*/  @P0 LOP3.LUT R44, R44, 0x40000000, RZ, 0xfc, !PT ;  /* 0x400000002c2c0812 */ /* 0x000fe400078efcff */
[----:B------:R-:W-:Y:S02]  /*14b640*/  LOP3.LUT P0, RZ, R58, 0x2000, RZ, 0xc0, !PT ;  /* 0x000020003aff7812 */ /* 0x000fe4000780c0ff */
[----:B------:R-:W-:-:S11]  /*14b650*/  LOP3.LUT R44, R44, 0x7fffffff, RZ, 0xc0, !PT ;  /* 0x7fffffff2c2c7812 */ /* 0x000fd600078ec0ff */
[----:B------:R-:W-:Y:S02]  /*14b660*/  @P0 LOP3.LUT R44, R44, 0x80000000, RZ, 0xfc, !PT ;  /* 0x800000002c2c0812 */ /* 0x000fe400078efcff */
[----:B------:R-:W-:-:S13]  /*14b670*/  LOP3.LUT P0, RZ, R58, 0x1000, RZ, 0xc0, !PT ;  /* 0x000010003aff7812 */ /* 0x000fda000780c0ff */
[----:B------:R-:W-:Y:S02]  /*14b680*/  @P0 LOP3.LUT R43, R43, 0x1, RZ, 0xfc, !PT ;  /* 0x000000012b2b0812 */ /* 0x000fe400078efcff */
[----:B------:R-:W-:Y:S02]  /*14b690*/  LOP3.LUT P0, RZ, R58, 0x800, RZ, 0xc0, !PT ;  /* 0x000008003aff7812 */ /* 0x000fe4000780c0ff */
[----:B------:R-:W-:-:S11]  /*14b6a0*/  LOP3.LUT R43, R43, 0xfffffffd, RZ, 0xc0, !PT ;  /* 0xfffffffd2b2b7812 */ /* 0x000fd600078ec0ff */
[----:B------:R-:W-:Y:S02]  /*14b6b0*/  @P0 LOP3.LUT R43, R43, 0x2, RZ, 0xfc, !PT ;  /* 0x000000022b2b0812 */ /* 0x000fe400078efcff */
[----:B------:R-:W-:Y:S02]  /*14b6c0*/  LOP3.LUT P0, RZ, R58, 0x400, RZ, 0xc0, !PT ;  /* 0x000004003aff7812 */ /* 0x000fe4000780c0ff */
[----:B------:R-:W-:Y:S02]  /*14b6d0*/  LOP3.LUT R43, R43, 0xfffffffb, RZ, 0xc0, !PT ;  /* 0xfffffffb2b2b7812 */ /* 0x000fe400078ec0ff */
[----:B------:R-:W-:-:S09]  /*14b6e0*/  PRMT R42, R53, 0x7772, RZ ;  /* 0x00007772352a7816 */ /* 0x000fd200000000ff */
[----:B------:R-:W-:Y:S02]  /*14b6f0*/  @P0 LOP3.LUT R43, R43, 0x4, RZ, 0xfc, !PT ;  /* 0x000000042b2b0812 */ /* 0x000fe400078efcff */
[----:B------:R-:W-:Y:S01]  /*14b700*/  LOP3.LUT P0, RZ, R58, 0x200, RZ, 0xc0, !PT ;  /* 0x000002003aff7812 */ /* 0x000fe2000780c0ff */
[----:B------:R0:W-:Y:S02]  /*14b710*/  @P6 STG.E.U8 desc[UR4][R32.64], R42 ;  /* 0x0000002a20006986 */ /* 0x0001e4000c101104 */
[----:B0-----:R-:W-:Y:S02]  /*14b720*/  PRMT R42, R53, 0x7773, RZ ;  /* 0x00007773352a7816 */ /* 0x001fe400000000ff */
[----:B------:R-:W4:Y:S08]  /*14b730*/  LDL.LU.64 R32, [R1+0x2878] ;  /* 0x0028780001207983 */ /* 0x000f300000300a00 */
[----:B------:R0:W-:Y:S01]  /*14b740*/  @P0 STG.E.U8 desc[UR4][R34.64], R42 ;  /* 0x0000002a22000986 */ /* 0x0001e2000c101104 */
[----:B------:R-:W-:-:S03]  /*14b750*/  LOP3.LUT P0, RZ, R43, 0x4, RZ, 0xc0, !PT ;  /* 0x000000042bff7812 */ /* 0x000fc6000780c0ff */
[----:B------:R-:W4:Y:S01]  /*14b760*/  LDL.LU R53, [R1+0x5c4] ;  /* 0x0005c40001357983 */ /* 0x000f220000300800 */
[----:B0-----:R-:W-:-:S03]  /*14b770*/  PRMT R42, R17, 0x7770, RZ ;  /* 0x00007770112a7816 */ /* 0x001fc600000000ff */
[----:B------:R-:W4:Y:S06]  /*14b780*/  LDL.LU.64 R34, [R1+0x2870] ;  /* 0x0028700001227983 */ /* 0x000f2c0000300a00 */
[----:B------:R0:W-:Y:S01]  /*14b790*/  @P0 STG.E.U8 desc[UR4][R36.64], R42 ;  /* 0x0000002a24000986 */ /* 0x0001e2000c101104 */
[----:B------:R-:W-:Y:S02]  /*14b7a0*/  LOP3.LUT P0, RZ, R43, 0x2, RZ, 0xc0, !PT ;  /* 0x000000022bff7812 */ /* 0x000fe4000780c0ff */
[----:B0-----:R-:W-:Y:S01]  /*14b7b0*/  PRMT R42, R17, 0x7771, RZ ;  /* 0x00007771112a7816 */ /* 0x001fe200000000ff */
[----:B------:R-:W4:Y:S10]  /*14b7c0*/  LDL.LU.64 R36, [R1+0x2868] ;  /* 0x0028680001247983 */ /* 0x000f340000300a00 */
[----:B--2---:R0:W-:Y:S01]  /*14b7d0*/  @P0 STG.E.U8 desc[UR4][R38.64], R42 ;  /* 0x0000002a26000986 */ /* 0x0041e2000c101104 */
[----:B------:R-:W-:-:S02]  /*14b7e0*/  LOP3.LUT P0, RZ, R43, 0x1, RZ, 0xc0, !PT ;  /* 0x000000012bff7812 */ /* 0x000fc4000780c0ff */
[----:B0-----:R-:W-:Y:S01]  /*14b7f0*/  PRMT R42, R17, 0x7772, RZ ;  /* 0x00007772112a7816 */ /* 0x001fe200000000ff */
[----:B------:R-:W2:Y:S10]  /*14b800*/  LDL.LU.64 R38, [R1+0x2860] ;  /* 0x0028600001267983 */ /* 0x000eb40000300a00 */
[----:B---3--:R0:W-:Y:S04]  /*14b810*/  @P0 STG.E.U8 desc[UR4][R56.64], R42 ;  /* 0x0000002a38000986 */ /* 0x0081e8000c101104 */
[----:B0-----:R-:W3:Y:S01]  /*14b820*/  LDL.LU.64 R56, [R1+0x5d60] ;  /* 0x005d600001387983 */ /* 0x001ee20000300a00 */
[----:B------:R-:W-:-:S02]  /*14b830*/  LOP3.LUT P0, RZ, R44, 0x80000000, RZ, 0xc0, !PT ;  /* 0x800000002cff7812 */ /* 0x000fc4000780c0ff */
        /* <DEDUP_REMOVED lines=15> */
[----:B----4-:R3:W-:Y:S01]  /*14b930*/  @P0 STG.E.U8 desc[UR4][R26.64], R42 ;  /* 0x0000002a1a000986 */ /* 0x0107e2000c101104 */
[----:B------:R-:W-:Y:S02]  /*14b940*/  LOP3.LUT P3, RZ, R58, 0x100000, RZ, 0xc0, !PT ;  /* 0x001000003aff7812 */ /* 0x000fe4000786c0ff */
[----:B---3--:R-:W-:-:S05]  /*14b950*/  PRMT R42, R57, 0x7770, RZ ;  /* 0x00007770392a7816 */ /* 0x008fca00000000ff */
[----:B------:R0:W-:Y:S02]  /*14b960*/  @P1 STG.E.U8 desc[UR4][R28.64], R42 ;  /* 0x0000002a1c001986 */ /* 0x0001e4000c101104 */
[----:B0-----:R-:W-:-:S05]  /*14b970*/  PRMT R42, R57, 0x7771, RZ ;  /* 0x00007771392a7816 */ /* 0x001fca00000000ff */
[----:B------:R0:W-:Y:S02]  /*14b980*/  @P2 STG.E.U8 desc[UR4][R30.64], R42 ;  /* 0x0000002a1e002986 */ /* 0x0001e4000c101104 */
[----:B0-----:R-:W-:-:S05]  /*14b990*/  PRMT R42, R57, 0x7772, RZ ;  /* 0x00007772392a7816 */ /* 0x001fca00000000ff */
[----:B------:R0:W-:Y:S02]  /*14b9a0*/  @P3 STG.E.U8 desc[UR4][R32.64], R42 ;  /* 0x0000002a20003986 */ /* 0x0001e4000c101104 */
[----:B0-----:R-:W-:Y:S02]  /*14b9b0*/  PRMT R42, R57, 0x7773, RZ ;  /* 0x00007773392a7816 */ /* 0x001fe400000000ff */
[----:B------:R-:W3:Y:S04]  /*14b9c0*/  LDL.LU R57, [R1+0x5d58] ;  /* 0x005d580001397983 */ /* 0x000ee80000300800 */
[----:B------:R-:W4:Y:S01]  /*14b9d0*/  LDL.LU.64 R30, [R1+0x2858] ;  /* 0x00285800011e7983 */ /* 0x000f220000300a00 */
[C---:B------:R-:W-:Y:S02]  /*14b9e0*/  LOP3.LUT P4, RZ, R58.reuse, 0x200000, RZ, 0xc0, !PT ;  /* 0x002000003aff7812 */ /* 0x040fe4000788c0ff */
[----:B------:R-:W-:Y:S01]  /*14b9f0*/  LOP3.LUT P5, RZ, R58, 0x400000, RZ, 0xc0, !PT ;  /* 0x004000003aff7812 */ /* 0x000fe200078ac0ff */
[----:B------:R-:W3:Y:S10]  /*14ba00*/  LDL.LU.64 R26, [R1+0x2890] ;  /* 0x00289000011a7983 */ /* 0x000ef40000300a00 */
[----:B------:R0:W-:Y:S02]  /*14ba10*/  @P4 STG.E.U8 desc[UR4][R34.64], R42 ;  /* 0x0000002a22004986 */ /* 0x0001e4000c101104 */
[----:B0-----:R-:W-:-:S05]  /*14ba20*/  PRMT R42, R53, 0x7770, RZ ;  /* 0x00007770352a7816 */ /* 0x001fca00000000ff */
[----:B------:R0:W-:Y:S04]  /*14ba30*/  @P5 STG.E.U8 desc[UR4][R36.64], R42 ;  /* 0x0000002a24005986 */ /* 0x0001e8000c101104 */
[----:B0-----:R-:W3:Y:S04]  /*14ba40*/  LDL.LU.64 R36, [R1+0x2888] ;  /* 0x0028880001247983 */ /* 0x001ee80000300a00 */
[----:B------:R-:W3:Y:S04]  /*14ba50*/  LDL.LU.64 R28, [R1+0x28c0] ;  /* 0x0028c000011c7983 */ /* 0x000ee80000300a00 */
[----:B------:R-:W3:Y:S04]  /*14ba60*/  LDL.LU.64 R32, [R1+0x28b8] ;  /* 0x0028b80001207983 */ /* 0x000ee80000300a00 */
[----:B------:R-:W3:Y:S01]  /*14ba70*/  LDL.LU R35, [R1+0x5f8] ;  /* 0x0005f80001237983 */ /* 0x000ee20000300800 */
[----:B------:R-:W-:-:S02]  /*14ba80*/  LOP3.LUT P6, RZ, R58, 0x800000, RZ, 0xc0, !PT ;  /* 0x008000003aff7812 */ /* 0x000fc400078cc0ff */
[----:B------:R-:W-:Y:S02]  /*14ba90*/  PRMT R42, R53, 0x7771, RZ ;  /* 0x00007771352a7816 */ /* 0x000fe400000000ff */
[----:B------:R-:W-:-:S09]  /*14baa0*/  LOP3.LUT P3, RZ, R58, 0x1000000, RZ, 0xc0, !PT ;  /* 0x010000003aff7812 */ /* 0x000fd2000786c0ff */
[----:B--2---:R0:W-:Y:S04]  /*14bab0*/  @P6 STG.E.U8 desc[UR4][R38.64], R42 ;  /* 0x0000002a26006986 */ /* 0x0041e8000c101104 */
[----:B0-----:R-:W2:Y:S01]  /*14bac0*/  LDL.LU.64 R38, [R1+0x28b0] ;  /* 0x0028b00001267983 */ /* 0x001ea20000300a00 */
[----:B------:R-:W-:Y:S02]  /*14bad0*/  PRMT R42, R53, 0x7772, RZ ;  /* 0x00007772352a7816 */ /* 0x000fe400000000ff */
[----:B------:R-:W-:Y:S02]  /*14bae0*/  LOP3.LUT R44, R44, 0xfff7ffff, RZ, 0xc0, !PT ;  /* 0xfff7ffff2c2c7812 */ /* 0x000fe400078ec0ff */
[C---:B------:R-:W-:Y:S02]  /*14baf0*/  LOP3.LUT P4, RZ, R58.reuse, 0x2000000, RZ, 0xc0, !PT ;  /* 0x020000003aff7812 */ /* 0x040fe4000788c0ff */
[----:B------:R-:W-:-:S02]  /*14bb00*/  LOP3.LUT P5, RZ, R58, 0x4000000, RZ, 0xc0, !PT ;  /* 0x040000003aff7812 */ /* 0x000fc400078ac0ff */
[----:B------:R-:W-:Y:S01]  /*14bb10*/  LOP3.LUT P6, RZ, R58, 0x8000000, RZ, 0xc0, !PT ;  /* 0x080000003aff7812 */ /* 0x000fe200078cc0ff */
[----:B----4-:R0:W-:Y:S04]  /*14bb20*/  @P3 STG.E.U8 desc[UR4][R30.64], R42 ;  /* 0x0000002a1e003986 */ /* 0x0101e8000c101104 */
[----:B0-----:R-:W4:Y:S01]  /*14bb30*/  LDL.LU R30, [R1+0x5e8] ;  /* 0x0005e800011e7983 */ /* 0x001f220000300800 */
[----:B------:R-:W-:-:S03]  /*14bb40*/  PRMT R42, R53, 0x7773, RZ ;  /* 0x00007773352a7816 */ /* 0x000fc600000000ff */
[----:B------:R-:W4:Y:S01]  /*14bb50*/  LDL.LU.64 R52, [R1+0x28a8] ;  /* 0x0028a80001347983 */ /* 0x000f220000300a00 */
[----:B---3--:R-:W-:-:S13]  /*14bb60*/  LOP3.LUT P0, RZ, R57, 0x10, RZ, 0xc0, !PT ;  /* 0x0000001039ff7812 */ /* 0x008fda000780c0ff */
        /* <DEDUP_REMOVED lines=23> */
[----:B------:R-:W3:Y:S04]  /*14bce0*/  LDL.LU.64 R58, [R1+0x28a0] ;  /* 0x0028a000013a7983 */ /* 0x000ee80000300a00 */
[----:B------:R-:W3:Y:S04]  /*14bcf0*/  LDL.LU.64 R16, [R1+0x2898] ;  /* 0x0028980001107983 */ /* 0x000ee80000300a00 */
[----:B------:R-:W3:Y:S04]  /*14bd00*/  LDL.LU.64 R18, [R1+0x28d0] ;  /* 0x0028d00001127983 */ /* 0x000ee80000300a00 */
[----:B------:R0:W-:Y:S02]  /*14bd10*/  @P4 STG.E.U8 desc[UR4][R26.64], R42 ;  /* 0x0000002a1a004986 */ /* 0x0001e4000c101104 */
[----:B0-----:R-:W-:-:S05]  /*14bd20*/  PRMT R42, R35, 0x7770, RZ ;  /* 0x00007770232a7816 */ /* 0x001fca00000000ff */
[----:B------:R0:W-:Y:S04]  /*14bd30*/  @P5 STG.E.U8 desc[UR4][R36.64], R42 ;  /* 0x0000002a24005986 */ /* 0x0001e8000c101104 */
[----:B0-----:R-:W3:Y:S04]  /*14bd40*/  LDL.LU R36, [R1+0x5d8] ;  /* 0x0005d80001247983 */ /* 0x001ee80000300800 */
[----:B------:R-:W3:Y:S04]  /*14bd50*/  LDL.LU.64 R20, [R1+0x28c8] ;  /* 0x0028c80001147983 */ /* 0x000ee80000300a00 */
[----:B------:R-:W3:Y:S01]  /*14bd60*/  LDL.LU.64 R22, [R1+0x28f8] ;  /* 0x0028f80001167983 */ /* 0x000ee20000300a00 */
[----:B------:R-:W-:-:S03]  /*14bd70*/  PRMT R42, R35, 0x7771, RZ ;  /* 0x00007771232a7816 */ /* 0x000fc600000000ff */
[----:B------:R-:W3:Y:S04]  /*14bd80*/  LDL.LU R37, [R1+0x5c8] ;  /* 0x0005c80001257983 */ /* 0x000ee80000300800 */
[----:B------:R-:W3:Y:S04]  /*14bd90*/  LDL.LU.64 R24, [R1+0x28f0] ;  /* 0x0028f00001187983 */ /* 0x000ee80000300a00 */
[----:B------:R0:W-:Y:S04]  /*14bda0*/  @P6 STG.E.U8 desc[UR4][R28.64], R42 ;  /* 0x0000002a1c006986 */ /* 0x0001e8000c101104 */
[----:B------:R-:W3:Y:S01]  /*14bdb0*/  LDL.LU.64 R26, [R1+0x28e8] ;  /* 0x0028e800011a7983 */ /* 0x000ee20000300a00 */
[----:B0-----:R-:W-:-:S03]  /*14bdc0*/  PRMT R42, R35, 0x7772, RZ ;  /* 0x00007772232a7816 */ /* 0x001fc600000000ff */
[----:B------:R-:W3:Y:S04]  /*14bdd0*/  LDL.LU.64 R28, [R1+0x28e0] ;  /* 0x0028e000011c7983 */ /* 0x000ee80000300a00 */
[----:B------:R0:W-:Y:S01]  /*14bde0*/  @P0 STG.E.U8 desc[UR4][R32.64], R42 ;  /* 0x0000002a20000986 */ /* 0x0001e2000c101104 */
[C---:B------:R-:W-:Y:S02]  /*14bdf0*/  LOP3.LUT P0, RZ, R44.reuse, 0x4000000, RZ, 0xc0, !PT ;  /* 0x040000002cff7812 */ /* 0x040fe4000780c0ff */
[----:B0-----:R-:W-:Y:S01]  /*14be00*/  PRMT R42, R35, 0x7773, RZ ;  /* 0x00007773232a7816 */ /* 0x001fe200000000ff */
[----:B------:R-:W3:Y:S10]  /*14be10*/  LDL.LU.64 R32, [R1+0x28d8] ;  /* 0x0028d80001207983 */ /* 0x000ef40000300a00 */
[----:B--2---:R0:W-:Y:S01]  /*14be20*/  @P0 STG.E.U8 desc[UR4][R38.64], R42 ;  /* 0x0000002a26000986 */ /* 0x0041e2000c101104 */
[----:B------:R-:W-:-:S03]  /*14be30*/  LOP3.LUT P0, RZ, R44, 0x2000000, RZ, 0xc0, !PT ;  /* 0x020000002cff7812 */ /* 0x000fc6000780c0ff */
[----:B------:R-:W2:Y:S04]  /*14be40*/  LDL.LU.64 R34, [R1+0x2910] ;  /* 0x0029100001227983 */ /* 0x000ea80000300a00 */
[----:B0-----:R-:W2:Y:S04]  /*14be50*/  LDL.LU.64 R38, [R1+0x2908] ;  /* 0x0029080001267983 */ /* 0x001ea80000300a00 */
[----:B------:R-:W2:Y:S01]  /*14be60*/  LDL.LU R31, [R1+0x5fc] ;  /* 0x0005fc00011f7983 */ /* 0x000ea20000300800 */
[----:B----4-:R-:W-:-:S05]  /*14be70*/  PRMT R42, R30, 0x7770, RZ ;  /* 0x000077701e2a7816 */ /* 0x010fca00000000ff */
[----:B------:R0:W-:Y:S04]  /*14be80*/  @P0 STG.E.U8 desc[UR4][R52.64], R42 ;  /* 0x0000002a34000986 */ /* 0x0001e8000c101104 */
[----:B0-----:R-:W4:Y:S01]  /*14be90*/  LDL.LU.64 R52, [R1+0x2900] ;  /* 0x0029000001347983 */ /* 0x001f220000300a00 */
[----:B------:R-:W-:Y:S02]  /*14bea0*/  LOP3.LUT P0, RZ, R44, 0x1000000, RZ, 0xc0, !PT ;  /* 0x010000002cff7812 */ /* 0x000fe4000780c0ff */
[----:B------:R-:W-:Y:S02]  /*14beb0*/  PRMT R42, R30, 0x7771, RZ ;  /* 0x000077711e2a7816 */ /* 0x000fe400000000ff */
[C---:B------:R-:W-:Y:S02]  /*14bec0*/  LOP3.LUT P1, RZ, R57.reuse, 0x20, RZ, 0xc0, !PT ;  /* 0x0000002039ff7812 */ /* 0x040fe4000782c0ff */
[----:B------:R-:W-:-:S02]  /*14bed0*/  LOP3.LUT P2, RZ, R57, 0x40, RZ, 0xc0, !PT ;  /* 0x0000004039ff7812 */ /* 0x000fc4000784c0ff */
[C---:B------:R-:W-:Y:S02]  /*14bee0*/  LOP3.LUT P3, RZ, R57.reuse, 0x80, RZ, 0xc0, !PT ;  /* 0x0000008039ff7812 */ /* 0x040fe4000786c0ff */
[C---:B------:R-:W-:Y:S02]  /*14bef0*/  LOP3.LUT P4, RZ, R57.reuse, 0x100, RZ, 0xc0, !PT ;  /* 0x0000010039ff7812 */ /* 0x040fe4000788c0ff */
[C---:B------:R-:W-:Y:S02]  /*14bf00*/  LOP3.LUT P5, RZ, R57.reuse, 0x200, RZ, 0xc0, !PT ;  /* 0x0000020039ff7812 */ /* 0x040fe400078ac0ff */
[----:B------:R-:W-:Y:S01]  /*14bf10*/  LOP3.LUT P6, RZ, R57, 0x400, RZ, 0xc0, !PT ;  /* 0x0000040039ff7812 */ /* 0x000fe200078cc0ff */
[----:B---3--:R0:W-:Y:S01]  /*14bf20*/  @P0 STG.E.U8 desc[UR4][R58.64], R42 ;  /* 0x0000002a3a000986 */ /* 0x0081e2000c101104 */
        /* <DEDUP_REMOVED lines=19> */
[----:B0-----:R-:W-:-:S05]  /*14c060*/  PRMT R42, R37, 0x7771, RZ ;  /* 0x00007771252a7816 */ /* 0x001fca00000000ff */
[----:B------:R0:W-:Y:S02]  /*14c070*/  @P3 STG.E.U8 desc[UR4][R32.64], R42 ;  /* 0x0000002a20003986 */ /* 0x0001e4000c101104 */
[----:B0-----:R-:W-:-:S05]  /*14c080*/  PRMT R42, R37, 0x7772, RZ ;  /* 0x00007772252a7816 */ /* 0x001fca00000000ff */
[----:B--2---:R0:W-:Y:S02]  /*14c090*/  @P4 STG.E.U8 desc[UR4][R34.64], R42 ;  /* 0x0000002a22004986 */ /* 0x0041e4000c101104 */
[----:B0-----:R-:W-:-:S05]  /*14c0a0*/  PRMT R42, R37, 0x7773, RZ ;  /* 0x00007773252a7816 */ /* 0x001fca00000000ff */
[----:B------:R0:W-:Y:S02]  /*14c0b0*/  @P5 STG.E.U8 desc[UR4][R38.64], R42 ;  /* 0x0000002a26005986 */ /* 0x0001e4000c101104 */
[----:B0-----:R-:W-:-:S05]  /*14c0c0*/  PRMT R42, R31, 0x7770, RZ ;  /* 0x000077701f2a7816 */ /* 0x001fca00000000ff */
[----:B----4-:R0:W-:Y:S04]  /*14c0d0*/  @P6 STG.E.U8 desc[UR4][R52.64], R42 ;  /* 0x0000002a34006986 */ /* 0x0101e8000c101104 */
[----:B0-----:R-:W2:Y:S04]  /*14c0e0*/  LDL.LU.64 R52, [R1+0x2938] ;  /* 0x0029380001347983 */ /* 0x001ea80000300a00 */
[----:B------:R-:W3:Y:S04]  /*14c0f0*/  LDL.LU.64 R28, [R1+0x2930] ;  /* 0x00293000011c7983 */ /* 0x000ee80000300a00 */
        /* <DEDUP_REMOVED lines=26> */
[----:B------:R-:W-:Y:S02]  /*14c2a0*/  @P0 LOP3.LUT R44, R44, 0x8000, RZ, 0xfc, !PT ;  /* 0x000080002c2c0812 */ /* 0x000fe400078efcff */
[C---:B------:R-:W-:Y:S01]  /*14c2b0*/  LOP3.LUT P0, RZ, R57.reuse, 0x40000, RZ, 0xc0, !PT ;  /* 0x0004000039ff7812 */ /* 0x040fe2000780c0ff */
[----:B------:R-:W2:Y:S01]  /*14c2c0*/  LDL.LU.64 R20, [R1+0x2970] ;  /* 0x0029700001147983 */ /* 0x000ea20000300a00 */
[----:B------:R-:W-:Y:S02]  /*14c2d0*/  LOP3.LUT R44, R44, 0xfffeffff, RZ, 0xc0, !PT ;  /* 0xfffeffff2c2c7812 */ /* 0x000fe400078ec0ff */
[----:B------:R-:W-:Y:S01]  /*14c2e0*/  LOP3.LUT P4, RZ, R57, 0x1000, RZ, 0xc0, !PT ;  /* 0x0000100039ff7812 */ /* 0x000fe2000788c0ff */
[----:B------:R-:W2:Y:S08]  /*14c2f0*/  LDL.LU.64 R22, [R1+0x2968] ;  /* 0x0029680001167983 */ /* 0x000eb00000300a00 */
[----:B------:R-:W-:-:S02]  /*14c300*/  @P0 LOP3.LUT R44, R44, 0x10000, RZ, 0xfc, !PT ;  /* 0x000100002c2c0812 */ /* 0x000fc400078efcff */
[----:B------:R-:W-:Y:S02]  /*14c310*/  LOP3.LUT P0, RZ, R57, 0x20000, RZ, 0xc0, !PT ;  /* 0x0002000039ff7812 */ /* 0x000fe4000780c0ff */
[----:B------:R-:W-:Y:S02]  /*14c320*/  PRMT R42, R31, 0x7772, RZ ;  /* 0x000077721f2a7816 */ /* 0x000fe400000000ff */
[----:B------:R-:W-:-:S03]  /*14c330*/  LOP3.LUT R44, R44, 0xfffdffff, RZ, 0xc0, !PT ;  /* 0xfffdffff2c2c7812 */ /* 0x000fc600078ec0ff */
[----:B---3--:R0:W-:Y:S01]  /*14c340*/  @P4 STG.E.U8 desc[UR4][R28.64], R42 ;  /* 0x0000002a1c004986 */ /* 0x0081e2000c101104 */
[----:B------:R-:W-:-:S05]  /*14c350*/  LOP3.LUT P5, RZ, R57, 0x2000, RZ, 0xc0, !PT ;  /* 0x0000200039ff7812 */ /* 0x000fca00078ac0ff */
[----:B------:R-:W-:Y:S02]  /*14c360*/  @P0 LOP3.LUT R44, R44, 0x20000, RZ, 0xfc, !PT ;  /* 0x000200002c2c0812 */ /* 0x000fe400078efcff */
[----:B------:R-:W-:Y:S02]  /*14c370*/  LOP3.LUT P0, RZ, R57, 0x10000, RZ, 0xc0, !PT ;  /* 0x0001000039ff7812 */ /* 0x000fe4000780c0ff */
[----:B0-----:R-:W-:Y:S02]  /*14c380*/  PRMT R42, R31, 0x7773, RZ ;  /* 0x000077731f2a7816 */ /* 0x001fe400000000ff */
[----:B------:R-:W3:Y:S01]  /*14c390*/  LDL.LU R31, [R1+0x5cc] ;  /* 0x0005cc00011f7983 */ /* 0x000ee20000300800 */
[----:B------:R-:W-:-:S03]  /*14c3a0*/  LOP3.LUT P6, RZ, R57, 0x4000, RZ, 0xc0, !PT ;  /* 0x0000400039ff7812 */ /* 0x000fc600078cc0ff */
[----:B------:R-:W3:Y:S01]  /*14c3b0*/  LDL.LU.64 R24, [R1+0x2960] ;  /* 0x0029600001187983 */ /* 0x000ee20000300a00 */
[----:B------:R-:W-:-:S03]  /*14c3c0*/  LOP3.LUT R44, R44, 0xfffbffff, RZ, 0xc0, !PT ;  /* 0xfffbffff2c2c7812 */ /* 0x000fc600078ec0ff */
[----:B----4-:R0:W-:Y:S01]  /*14c3d0*/  @P5 STG.E.U8 desc[UR4][R32.64], R42 ;  /* 0x0000002a20005986 */ /* 0x0101e2000c101104 */
[----:B------:R-:W-:Y:S02]  /*14c3e0*/  @P0 LOP3.LUT R44, R44, 0x40000, RZ, 0xfc, !PT ;  /* 0x000400002c2c0812 */ /* 0x000fe400078efcff */
[----:B------:R-:W-:Y:S01]  /*14c3f0*/  LOP3.LUT P0, RZ, R57, 0x8000, RZ, 0xc0, !PT ;  /* 0x0000800039ff7812 */ /* 0x000fe2000780c0ff */
[----:B------:R-:W4:Y:S04]  /*14c400*/  LDL.LU.64 R26, [R1+0x2958] ;  /* 0x00295800011a7983 */ /* 0x000f280000300a00 */
[----:B------:R-:W4:Y:S01]  /*14c410*/  LDL.LU.64 R28, [R1+0x2990] ;  /* 0x00299000011c7983 */ /* 0x000f220000300a00 */
[----:B0-----:R-:W-:-:S03]  /*14c420*/  PRMT R42, R59, 0x7770, RZ ;  /* 0x000077703b2a7816 */ /* 0x001fc600000000ff */
[----:B------:R-:W4:Y:S04]  /*14c430*/  LDL.LU.64 R32, [R1+0x2988] ;  /* 0x0029880001207983 */ /* 0x000f280000300a00 */
[----:B------:R0:W-:Y:S02]  /*14c440*/  @P6 STG.E.U8 desc[UR4][R34.64], R42 ;  /* 0x0000002a22006986 */ /* 0x0001e4000c101104 */
[----:B0-----:R-:W-:Y:S02]  /*14c450*/  PRMT R42, R59, 0x7771, RZ ;  /* 0x000077713b2a7816 */ /* 0x001fe400000000ff */
[----:B------:R-:W4:Y:S04]  /*14c460*/  LDL.LU.64 R34, [R1+0x2980] ;  /* 0x0029800001227983 */ /* 0x000f280000300a00 */
[----:B------:R0:W-:Y:S01]  /*14c470*/  @P0 STG.E.U8 desc[UR4][R36.64], R42 ;  /* 0x0000002a24000986 */ /* 0x0001e2000c101104 */
[----:B------:R-:W-:-:S02]  /*14c480*/  LOP3.LUT P0, RZ, R44, 0x40000, RZ, 0xc0, !PT ;  /* 0x000400002cff7812 */ /* 0x000fc4000780c0ff */
        /* <DEDUP_REMOVED lines=21> */
[----:B---3--:R-:W-:-:S11]  /*14c5e0*/  PRMT R42, R31, 0x7770, RZ ;  /* 0x000077701f2a7816 */ /* 0x008fd600000000ff */
[----:B------:R0:W-:Y:S01]  /*14c5f0*/  @P0 STG.E.U8 desc[UR4][R24.64], R42 ;  /* 0x0000002a18000986 */ /* 0x0001e2000c101104 */
[----:B------:R-:W-:Y:S02]  /*14c600*/  LOP3.LUT P0, RZ, R44, 0x800, RZ, 0xc0, !PT ;  /* 0x000008002cff7812 */ /* 0x000fe4000780c0ff */
[C---:B------:R-:W-:Y:S02]  /*14c610*/  LOP3.LUT P1, RZ, R57.reuse, 0x1000000, RZ, 0xc0, !PT ;  /* 0x0100000039ff7812 */ /* 0x040fe4000782c0ff */
[----:B------:R-:W-:Y:S02]  /*14c620*/  LOP3.LUT P2, RZ, R57, 0x2000000, RZ, 0xc0, !PT ;  /* 0x0200000039ff7812 */ /* 0x000fe4000784c0ff */
[----:B0-----:R-:W-:-:S07]  /*14c630*/  PRMT R42, R31, 0x7771, RZ ;  /* 0x000077711f2a7816 */ /* 0x001fce00000000ff */
        /* <DEDUP_REMOVED lines=16> */
[----:B------:R-:W3:Y:S04]  /*14c740*/  LDL.LU R56, [R1+0x5d54] ;  /* 0x005d540001387983 */ /* 0x000ee80000300800 */
[----:B--2---:R0:W-:Y:S04]  /*14c750*/  @P6 STG.E.U8 desc[UR4][R52.64], R42 ;  /* 0x0000002a34006986 */ /* 0x0041e8000c101104 */
[----:B0-----:R-:W2:Y:S04]  /*14c760*/  LDL.LU.64 R52, [R1+0x29a0] ;  /* 0x0029a00001347983 */ /* 0x001ea80000300a00 */
[----:B------:R-:W4:Y:S04]  /*14c770*/  LDL.LU.64 R28, [R1+0x2998] ;  /* 0x00299800011c7983 */ /* 0x000f280000300a00 */
[----:B------:R-:W4:Y:S04]  /*14c780*/  LDL.LU.64 R30, [R1+0x29d0] ;  /* 0x0029d000011e7983 */ /* 0x000f280000300a00 */
[----:B------:R-:W3:Y:S04]  /*14c790*/  LDL.LU R33, [R1+0x5a0] ;  /* 0x0005a00001217983 */ /* 0x000ee80000300800 */
[----:B------:R-:W4:Y:S04]  /*14c7a0*/  LDL.LU.64 R34, [R1+0x29c8] ;  /* 0x0029c80001227983 */ /* 0x000f280000300a00 */
[----:B------:R-:W4:Y:S04]  /*14c7b0*/  LDL.LU.64 R36, [R1+0x29c0] ;  /* 0x0029c00001247983 */ /* 0x000f280000300a00 */
[----:B------:R-:W4:Y:S04]  /*14c7c0*/  LDL.LU.64 R38, [R1+0x29f8] ;  /* 0x0029f80001267983 */ /* 0x000f280000300a00 */
[----:B------:R-:W4:Y:S01]  /*14c7d0*/  LDL.LU R32, [R1+0x590] ;  /* 0x0005900001207983 */ /* 0x000f220000300800 */
[----:B------:R-:W-:-:S02]  /*14c7e0*/  LOP3.LUT P3, RZ, R57, 0x40000000, RZ, 0xc0, !PT ;  /* 0x4000000039ff7812 */ /* 0x000fc4000786c0ff */
[----:B------:R-:W-:Y:S02]  /*14c7f0*/  LOP3.LUT R44, R44, 0xfffffff7, RZ, 0xc0, !PT ;  /* 0xfffffff72c2c7812 */ /* 0x000fe400078ec0ff */
[----:B------:R-:W-:Y:S02]  /*14c800*/  LOP3.LUT P4, RZ, R57, 0x80000000, RZ, 0xc0, !PT ;  /* 0x8000000039ff7812 */ /* 0x000fe4000788c0ff */
[----:B---3--:R-:W-:-:S07]  /*14c810*/  PRMT R42, R33, 0x7770, RZ ;  /* 0x00007770212a7816 */ /* 0x008fce00000000ff */
[----:B--2---:R0:W-:Y:S04]  /*14c820*/  @P3 STG.E.U8 desc[UR4][R52.64], R42 ;  /* 0x0000002a34003986 */ /* 0x0041e8000c101104 */
[----:B0-----:R-:W2:Y:S04]  /*14c830*/  LDL.LU.64 R52, [R1+0x29f0] ;  /* 0x0029f00001347983 */ /* 0x001ea80000300a00 */
[----:B------:R-:W3:Y:S04]  /*14c840*/  LDL.LU.64 R16, [R1+0x29e8] ;  /* 0x0029e80001107983 */ /* 0x000ee80000300a00 */
[----:B------:R-:W3:Y:S04]  /*14c850*/  LDL.LU.64 R18, [R1+0x29e0] ;  /* 0x0029e00001127983 */ /* 0x000ee80000300a00 */
[----:B------:R-:W3:Y:S04]  /*14c860*/  LDL.LU.64 R20, [R1+0x29d8] ;  /* 0x0029d80001147983 */ /* 0x000ee80000300a00 */
[----:B------:R-:W3:Y:S01]  /*14c870*/  LDL.LU.64 R22, [R1+0x2a10] ;  /* 0x002a100001167983 */ /* 0x000ee20000300a00 */
[----:B------:R-:W-:-:S13]  /*14c880*/  LOP3.LUT P0, RZ, R56, 0x400, RZ, 0xc0, !PT ;  /* 0x0000040038ff7812 */ /* 0x000fda000780c0ff */
        /* <DEDUP_REMOVED lines=26> */
[----:B------:R-:W-:Y:S02]  /*14ca30*/  @P0 LOP3.LUT R44, R44, 0x400, RZ, 0xfc, !PT ;  /* 0x000004002c2c0812 */ /* 0x000fe400078efcff */
[----:B------:R-:W-:Y:S01]  /*14ca40*/  LOP3.LUT P0, RZ, R56, 0x4, RZ, 0xc0, !PT ;  /* 0x0000000438ff7812 */ /* 0x000fe2000780c0ff */
[----:B------:R0:W-:Y:S02]  /*14ca50*/  @P5 STG.E.U8 desc[UR4][R30.64], R42 ;  /* 0x0000002a1e005986 */ /* 0x0001e4000c101104 */
[----:B0-----:R-:W-:Y:S02]  /*14ca60*/  PRMT R42, R33, 0x7773, RZ ;  /* 0x00007773212a7816 */ /* 0x001fe400000000ff */
[----:B------:R-:W4:Y:S04]  /*14ca70*/  LDL.LU R33, [R1+0x5b4] ;  /* 0x0005b40001217983 */ /* 0x000f280000300800 */
[----:B------:R0:W-:Y:S04]  /*14ca80*/  @P6 STG.E.U8 desc[UR4][R34.64], R42 ;  /* 0x0000002a22006986 */ /* 0x0001e8000c101104 */
[----:B------:R-:W4:Y:S04]  /*14ca90*/  LDL.LU.64 R24, [R1+0x2a08] ;  /* 0x002a080001187983 */ /* 0x000f280000300a00 */
[----:B------:R-:W4:Y:S01]  /*14caa0*/  LDL.LU.64 R26, [R1+0x2a00] ;  /* 0x002a0000011a7983 */ /* 0x000f220000300a00 */
[----:B0-----:R-:W-:-:S03]  /*14cab0*/  PRMT R42, R32, 0x7770, RZ ;  /* 0x00007770202a7816 */ /* 0x001fc600000000ff */
[----:B------:R-:W4:Y:S04]  /*14cac0*/  LDL.LU.64 R28, [R1+0x2a38] ;  /* 0x002a3800011c7983 */ /* 0x000f280000300a00 */
[----:B------:R0:W-:Y:S01]  /*14cad0*/  @P0 STG.E.U8 desc[UR4][R36.64], R42 ;  /* 0x0000002a24000986 */ /* 0x0001e2000c101104 */
[----:B------:R-:W-:-:S03]  /*14cae0*/  LOP3.LUT P0, RZ, R44, 0x400, RZ, 0xc0, !PT ;  /* 0x000004002cff7812 */ /* 0x000fc6000780c0ff */
        /* <DEDUP_REMOVED lines=12> */
[----:B---3--:R0:W-:Y:S01]  /*14cbb0*/  @P0 STG.E.U8 desc[UR4][R16.64], R42 ;  /* 0x0000002a10000986 */ /* 0x0081e2000c101104 */
[----:B------:R-:W-:-:S02]  /*14cbc0*/  LOP3.LUT P0, RZ, R44, 0x80, RZ, 0xc0, !PT ;  /* 0x000000802cff7812 */ /* 0x000fc4000780c0ff */
        /* <DEDUP_REMOVED lines=8> */
[----:B0-----:R-:W-:Y:S02]  /*14cc50*/  PRMT R42, R55, 0x7773, RZ ;  /* 0x00007773372a7816 */ /* 0x001fe400000000ff */
[----:B------:R-:W3:Y:S01]  /*14cc60*/  LDL.LU R55, [R1+0x5d50] ;  /* 0x005d500001377983 */ /* 0x000ee20000300800 */
[----:B------:R-:W-:Y:S02]  /*14cc70*/  LOP3.LUT P0, RZ, R44, 0x10, RZ, 0xc0, !PT ;  /* 0x000000102cff7812 */ /* 0x000fe4000780c0ff */
[C---:B------:R-:W-:Y:S02]  /*14cc80*/  LOP3.LUT P1, RZ, R56.reuse, 0x800, RZ, 0xc0, !PT ;  /* 0x0000080038ff7812 */ /* 0x040fe4000782c0ff */
[C---:B------:R-:W-:Y:S02]  /*14cc90*/  LOP3.LUT P2, RZ, R56.reuse, 0x1000, RZ, 0xc0, !PT ;  /* 0x0000100038ff7812 */ /* 0x040fe4000784c0ff */
[----:B------:R-:W-:-:S02]  /*14cca0*/  LOP3.LUT P3, RZ, R56, 0x2000, RZ, 0xc0, !PT ;  /* 0x0000200038ff7812 */ /* 0x000fc4000786c0ff */
[C---:B------:R-:W-:Y:S02]  /*14ccb0*/  LOP3.LUT P4, RZ, R56.reuse, 0x4000, RZ, 0xc0, !PT ;  /* 0x0000400038ff7812 */ /* 0x040fe4000788c0ff */
[C---:B------:R-:W-:Y:S02]  /*14ccc0*/  LOP3.LUT P5, RZ, R56.reuse, 0x8000, RZ, 0xc0, !PT ;  /* 0x0000800038ff7812 */ /* 0x040fe400078ac0ff */
[----:B------:R-:W-:Y:S01]  /*14ccd0*/  LOP3.LUT P6, RZ, R56, 0x10000, RZ, 0xc0, !PT ;  /* 0x0001000038ff7812 */ /* 0x000fe200078cc0ff */
[----:B----4-:R0:W-:Y:S01]  /*14cce0*/  @P0 STG.E.U8 desc[UR4][R24.64], R42 ;  /* 0x0000002a18000986 */ /* 0x0101e2000c101104 */
        /* <DEDUP_REMOVED lines=14> */
[----:B--2---:R0:W-:Y:S04]  /*14cdd0*/  @P6 STG.E.U8 desc[UR4][R52.64], R42 ;  /* 0x0000002a34006986 */ /* 0x0041e8000c101104 */
[----:B0-----:R-:W2:Y:S04]  /*14cde0*/  LDL.LU.64 R52, [R1+0x2a50] ;  /* 0x002a500001347983 */ /* 0x001ea80000300a00 */
[----:B------:R-:W3:Y:S04]  /*14cdf0*/  LDL.LU.64 R34, [R1+0x2a48] ;  /* 0x002a480001227983 */ /* 0x000ee80000300a00 */
[----:B------:R-:W4:Y:S04]  /*14ce00*/  LDL.LU.64 R26, [R1+0x2a78] ;  /* 0x002a7800011a7983 */ /* 0x000f280000300a00 */
[----:B------:R-:W4:Y:S04]  /*14ce10*/  LDL.LU.64 R30, [R1+0x2a70] ;  /* 0x002a7000011e7983 */ /* 0x000f280000300a00 */
[----:B------:R-:W3:Y:S04]  /*14ce20*/  LDL.LU R33, [R1+0x594] ;  /* 0x0005940001217983 */ /* 0x000ee80000300800 */
[----:B------:R-:W4:Y:S01]  /*14ce30*/  LDL.LU.64 R36, [R1+0x2a68] ;  /* 0x002a680001247983 */ /* 0x000f220000300a00 */
[----:B------:R-:W-:-:S03]  /*14ce40*/  PRMT R42, R55, 0x7773, RZ ;  /* 0x00007773372a7816 */ /* 0x000fc600000000ff */
[----:B------:R-:W4:Y:S04]  /*14ce50*/  LDL.LU R28, [R1+0x584] ;  /* 0x00058400011c7983 */ /* 0x000f280000300800 */
[----:B------:R-:W4:Y:S04]  /*14ce60*/  LDL.LU R55, [R1+0x5d4c] ;  /* 0x005d4c0001377983 */ /* 0x000f280000300800 */
[----:B------:R-:W4:Y:S01]  /*14ce70*/  LDL.LU.64 R38, [R1+0x2a60] ;  /* 0x002a600001267983 */ /* 0x000f220000300a00 */
[----:B------:R-:W-:Y:S02]  /*14ce80*/  LOP3.LUT P0, RZ, R56, 0x20000000, RZ, 0xc0, !PT ;  /* 0x2000000038ff7812 */ /* 0x000fe4000780c0ff */
[----:B------:R-:W-:-:S02]  /*14ce90*/  LOP3.LUT R57, R57, 0xf7ffffff, RZ, 0xc0, !PT ;  /* 0xf7ffffff39397812 */ /* 0x000fc400078ec0ff */
[----:B------:R-:W-:-:S09]  /*14cea0*/  LOP3.LUT P3, RZ, R56, 0x20000, RZ, 0xc0, !PT ;  /* 0x0002000038ff7812 */ /* 0x000fd2000786c0ff */
[----:B------:R-:W-:Y:S02]  /*14ceb0*/  @P0 LOP3.LUT R57, R57, 0x8000000, RZ, 0xfc, !PT ;  /* 0x0800000039390812 */ /* 0x000fe400078efcff */
        /* <DEDUP_REMOVED lines=18> */
[----:B------:R-:W-:-:S09]  /*14cfe0*/  LOP3.LUT P5, RZ, R56, 0x80000, RZ, 0xc0, !PT ;  /* 0x0008000038ff7812 */ /* 0x000fd200078ac0ff */
[----:B------:R-:W-:Y:S02]  /*14cff0*/  @P0 LOP3.LUT R44, R44, 0x2, RZ, 0xfc, !PT ;  /* 0x000000022c2c0812 */ /* 0x000fe400078efcff */
[C---:B------:R-:W-:Y:S02]  /*14d000*/  LOP3.LUT P0, RZ, R56.reuse, 0x400000, RZ, 0xc0, !PT ;  /* 0x0040000038ff7812 */ /* 0x040fe4000780c0ff */
[----:B------:R-:W-:Y:S02]  /*14d010*/  LOP3.LUT P6, RZ, R56, 0x100000, RZ, 0xc0, !PT ;  /* 0x0010000038ff7812 */ /* 0x000fe400078cc0ff */
[----:B------:R-:W-:-:S09]  /*14d020*/  LOP3.LUT R44, R44, 0xfffffffb, RZ, 0xc0, !PT ;  /* 0xfffffffb2c2c7812 */ /* 0x000fd200078ec0ff */
[----:B------:R-:W-:Y:S02]  /*14d030*/  @P0 LOP3.LUT R44, R44, 0x4, RZ, 0xfc, !PT ;  /* 0x000000042c2c0812 */ /* 0x000fe400078efcff */
[----:B------:R-:W-:Y:S01]  /*14d040*/  LOP3.LUT P0, RZ, R56, 0x200000, RZ, 0xc0, !PT ;  /* 0x0020000038ff7812 */ /* 0x000fe2000780c0ff */
[----:B--2---:R0:W-:Y:S04]  /*14d050*/  @P3 STG.E.U8 desc[UR4][R52.64], R42 ;  /* 0x0000002a34003986 */ /* 0x0041e8000c101104 */
[----:B0-----:R-:W2:Y:S04]  /*14d060*/  LDL.LU.64 R52, [R1+0x2a58] ;  /* 0x002a580001347983 */ /* 0x001ea80000300a00 */
[----:B------:R-:W2:Y:S01]  /*14d070*/  LDL.LU.64 R58, [R1+0x2a90] ;  /* 0x002a9000013a7983 */ /* 0x000ea20000300a00 */
[----:B---3--:R-:W-:-:S03]  /*14d080*/  PRMT R42, R33, 0x7770, RZ ;  /* 0x00007770212a7816 */ /* 0x008fc600000000ff */
[----:B------:R-:W3:Y:S04]  /*14d090*/  LDL.LU.64 R16, [R1+0x2a88] ;  /* 0x002a880001107983 */ /* 0x000ee80000300a00 */
[----:B------:R0:W-:Y:S04]  /*14d0a0*/  @P4 STG.E.U8 desc[UR4][R34.64], R42 ;  /* 0x0000002a22004986 */ /* 0x0001e8000c101104 */
[----:B0-----:R-:W3:Y:S04]  /*14d0b0*/  LDL.LU R34, [R1+0x5b8] ;  /* 0x0005b80001227983 */ /* 0x001ee80000300800 */
[----:B------:R-:W3:Y:S04]  /*14d0c0*/  LDL.LU.64 R18, [R1+0x2a80] ;  /* 0x002a800001127983 */ /* 0x000ee80000300a00 */
[----:B------:R-:W3:Y:S04]  /*14d0d0*/  LDL.LU.64 R20, [R1+0x2ab8] ;  /* 0x002ab80001147983 */ /* 0x000ee80000300a00 */
[----:B------:R-:W3:Y:S01]  /*14d0e0*/  LDL.LU.64 R22, [R1+0x2ab0] ;  /* 0x002ab00001167983 */ /* 0x000ee20000300a00 */
[----:B------:R-:W-:-:S03]  /*14d0f0*/  PRMT R42, R33, 0x7771, RZ ;  /* 0x00007771212a7816 */ /* 0x000fc600000000ff */
[----:B------:R-:W3:Y:S04]  /*14d100*/  LDL.LU R35, [R1+0x5a8] ;  /* 0x0005a80001237983 */ /* 0x000ee80000300800 */
[----:B------:R-:W3:Y:S04]  /*14d110*/  LDL.LU.64 R24, [R1+0x2aa8] ;  /* 0x002aa80001187983 */ /* 0x000ee80000300a00 */
[----:B----4-:R0:W-:Y:S02]  /*14d120*/  @P5 STG.E.U8 desc[UR4][R26.64], R42 ;  /* 0x0000002a1a005986 */ /* 0x0101e4000c101104 */
[----:B0-----:R-:W-:-:S02]  /*14d130*/  PRMT R42, R33, 0x7772, RZ ;  /* 0x00007772212a7816 */ /* 0x001fc400000000ff */
[----:B------:R-:W4:Y:S04]  /*14d140*/  LDL.LU.64 R26, [R1+0x2aa0] ;  /* 0x002aa000011a7983 */ /* 0x000f280000300a00 */
[----:B------:R0:W-:Y:S02]  /*14d150*/  @P6 STG.E.U8 desc[UR4][R30.64], R42 ;  /* 0x0000002a1e006986 */ /* 0x0001e4000c101104 */
[----:B0-----:R-:W-:Y:S02]  /*14d160*/  PRMT R42, R33, 0x7773, RZ ;  /* 0x00007773212a7816 */ /* 0x001fe400000000ff */
[----:B------:R-:W4:Y:S04]  /*14d170*/  LDL.LU.64 R30, [R1+0x2a98] ;  /* 0x002a9800011e7983 */ /* 0x000f280000300a00 */
[----:B------:R0:W-:Y:S01]  /*14d180*/  @P0 STG.E.U8 desc[UR4][R36.64], R42 ;  /* 0x0000002a24000986 */ /* 0x0001e2000c101104 */
[----:B------:R-:W-:-:S03]  /*14d190*/  LOP3.LUT P0, RZ, R44, 0x4, RZ, 0xc0, !PT ;  /* 0x000000042cff7812 */ /* 0x000fc6000780c0ff */
[----:B------:R-:W4:Y:S04]  /*14d1a0*/  LDL.LU.64 R32, [R1+0x2ad0] ;  /* 0x002ad00001207983 */ /* 0x000f280000300a00 */
[----:B------:R-:W4:Y:S01]  /*14d1b0*/  LDL.LU R29, [R1+0x598] ;  /* 0x00059800011d7983 */ /* 0x000f220000300800 */
[----:B0-----:R-:W-:-:S03]  /*14d1c0*/  PRMT R42, R28, 0x7770, RZ ;  /* 0x000077701c2a7816 */ /* 0x001fc600000000ff */
[----:B------:R-:W4:Y:S04]  /*14d1d0*/  LDL.LU.64 R36, [R1+0x2ac8] ;  /* 0x002ac80001247983 */ /* 0x000f280000300a00 */
[----:B------:R0:W-:Y:S04]  /*14d1e0*/  @P0 STG.E.U8 desc[UR4][R38.64], R42 ;  /* 0x0000002a26000986 */ /* 0x0001e8000c101104 */
[----:B0-----:R-:W4:Y:S01]  /*14d1f0*/  LDL.LU.64 R38, [R1+0x2ac0] ;  /* 0x002ac00001267983 */ /* 0x001f220000300a00 */
[----:B------:R-:W-:Y:S02]  /*14d200*/  LOP3.LUT P0, RZ, R44, 0x2, RZ, 0xc0, !PT ;  /* 0x000000022cff7812 */ /* 0x000fe4000780c0ff */
[----:B------:R-:W-:-:S02]  /*14d210*/  PRMT R42, R28, 0x7771, RZ ;  /* 0x000077711c2a7816 */ /* 0x000fc400000000ff */
[C---:B------:R-:W-:Y:S02]  /*14d220*/  LOP3.LUT P1, RZ, R56.reuse, 0x40000000, RZ, 0xc0, !PT ;  /* 0x4000000038ff7812 */ /* 0x040fe4000782c0ff */
[----:B------:R-:W-:Y:S02]  /*14d230*/  LOP3.LUT P2, RZ, R56, 0x80000000, RZ, 0xc0, !PT ;  /* 0x8000000038ff7812 */ /* 0x000fe4000784c0ff */
[C---:B------:R-:W-:Y:S02]  /*14d240*/  LOP3.LUT P3, RZ, R55.reuse, 0x1, RZ, 0xc0, !PT ;  /* 0x0000000137ff7812 */ /* 0x040fe4000786c0ff */
[C---:B------:R-:W-:Y:S02]  /*14d250*/  LOP3.LUT P4, RZ, R55.reuse, 0x2, RZ, 0xc0, !PT ;  /* 0x0000000237ff7812 */ /* 0x040fe4000788c0ff */
[----:B------:R-:W-:Y:S01]  /*14d260*/  LOP3.LUT P5, RZ, R55, 0x4, RZ, 0xc0, !PT ;  /* 0x0000000437ff7812 */ /* 0x000fe200078ac0ff */
[----:B--2---:R0:W-:Y:S01]  /*14d270*/  @P0 STG.E.U8 desc[UR4][R52.64], R42 ;  /* 0x0000002a34000986 */ /* 0x0041e2000c101104 */
[----:B------:R-:W-:-:S03]  /*14d280*/  LOP3.LUT P0, RZ, R44, 0x1, RZ, 0xc0, !PT ;  /* 0x000000012cff7812 */ /* 0x000fc6000780c0ff */
[----:B0-----:R-:W2:Y:S01]  /*14d290*/  LDL.LU.64 R52, [R1+0x2af8] ;  /* 0x002af80001347983 */ /* 0x001ea20000300a00 */
[----:B------:R-:W-:-:S09]  /*14d2a0*/  PRMT R42, R28, 0x7772, RZ ;  /* 0x000077721c2a7816 */ /* 0x000fd200000000ff */
[----:B------:R0:W-:Y:S01]  /*14d2b0*/  @P0 STG.E.U8 desc[UR4][R58.64], R42 ;  /* 0x0000002a3a000986 */ /* 0x0001e2000c101104 */
[----:B------:R-:W-:Y:S02]  /*14d2c0*/  LOP3.LUT P0, RZ, R57, 0x80000000, RZ, 0xc0, !PT ;  /* 0x8000000039ff7812 */ /* 0x000fe4000780c0ff */
[----:B0-----:R-:W-:-:S11]  /*14d2d0*/  PRMT R42, R28, 0x7773, RZ ;  /* 0x000077731c2a7816 */ /* 0x001fd600000000ff */
        /* <DEDUP_REMOVED lines=14> */
[----:B----4-:R0:W-:Y:S02]  /*14d3c0*/  @P1 STG.E.U8 desc[UR4][R26.64], R42 ;  /* 0x0000002a1a001986 */ /* 0x0101e4000c101104 */
[----:B0-----:R-:W-:-:S05]  /*14d3d0*/  PRMT R42, R35, 0x7771, RZ ;  /* 0x00007771232a7816 */ /* 0x001fca00000000ff */
[----:B------:R0:W-:Y:S02]  /*14d3e0*/  @P2 STG.E.U8 desc[UR4][R30.64], R42 ;  /* 0x0000002a1e002986 */ /* 0x0001e4000c101104 */
[----:B0-----:R-:W-:-:S05]  /*14d3f0*/  PRMT R42, R35, 0x7772, RZ ;  /* 0x00007772232a7816 */ /* 0x001fca00000000ff */
[----:B------:R0:W-:Y:S02]  /*14d400*/  @P3 STG.E.U8 desc[UR4][R32.64], R42 ;  /* 0x0000002a20003986 */ /* 0x0001e4000c101104 */
[----:B0-----:R-:W-:-:S05]  /*14d410*/  PRMT R42, R35, 0x7773, RZ ;  /* 0x00007773232a7816 */ /* 0x001fca00000000ff */
[----:B------:R0:W-:Y:S02]  /*14d420*/  @P4 STG.E.U8 desc[UR4][R36.64], R42 ;  /* 0x0000002a24004986 */ /* 0x0001e4000c101104 */
[----:B0-----:R-:W-:-:S05]  /*14d430*/  PRMT R42, R29, 0x7770, RZ ;  /* 0x000077701d2a7816 */ /* 0x001fca00000000ff */
[----:B------:R0:W-:Y:S04]  /*14d440*/  @P5 STG.E.U8 desc[UR4][R38.64], R42 ;  /* 0x0000002a26005986 */ /* 0x0001e8000c101104 */
[----:B0-----:R-:W3:Y:S01]  /*14d450*/  LDL.LU.64 R38, [R1+0x2af0] ;  /* 0x002af00001267983 */ /* 0x001ee20000300a00 */
[----:B------:R-:W-:Y:S02]  /*14d460*/  LOP3.LUT P6, RZ, R55, 0x8, RZ, 0xc0, !PT ;  /* 0x0000000837ff7812 */ /* 0x000fe400078cc0ff */
[----:B------:R-:W-:Y:S02]  /*14d470*/  PRMT R42, R29, 0x7771, RZ ;  /* 0x000077711d2a7816 */ /* 0x000fe400000000ff */
[----:B------:R-:W-:-:S09]  /*14d480*/  LOP3.LUT P3, RZ, R55, 0x10, RZ, 0xc0, !PT ;  /* 0x0000001037ff7812 */ /* 0x000fd2000786c0ff */
[----:B--2---:R0:W-:Y:S04]  /*14d490*/  @P6 STG.E.U8 desc[UR4][R52.64], R42 ;  /* 0x0000002a34006986 */ /* 0x0041e8000c101104 */
[----:B0-----:R-:W2:Y:S04]  /*14d4a0*/  LDL.LU.64 R52, [R1+0x2ae8] ;  /* 0x002ae80001347983 */ /* 0x001ea80000300a00 */
[----:B------:R-:W4:Y:S04]  /*14d4b0*/  LDL.LU.64 R30, [R1+0x2ae0] ;  /* 0x002ae000011e7983 */ /* 0x000f280000300a00 */
[----:B------:R-:W4:Y:S04]  /*14d4c0*/  LDL.LU.64 R32, [R1+0x2ad8] ;  /* 0x002ad80001207983 */ /* 0x000f280000300a00 */
[----:B------:R-:W4:Y:S04]  /*14d4d0*/  LDL.LU.64 R34, [R1+0x2b10] ;  /* 0x002b100001227983 */ /* 0x000f280000300a00 */
[----:B------:R-:W4:Y:S01]  /*14d4e0*/  LDL.LU.64 R36, [R1+0x2b08] ;  /* 0x002b080001247983 */ /* 0x000f220000300a00 */
[----:B------:R-:W-:-:S03]  /*14d4f0*/  PRMT R42, R29, 0x7772, RZ ;  /* 0x000077721d2a7816 */ /* 0x000fc600000000ff */
[----:B------:R-:W4:Y:S01]  /*14d500*/  LDL.LU R17, [R1+0x5bc] ;  /* 0x0005bc0001117983 */ /* 0x000f220000300800 */
[----:B------:R-:W-:-:S03]  /*14d510*/  LOP3.LUT P0, RZ, R55, 0x10000, RZ, 0xc0, !PT ;  /* 0x0001000037ff7812 */ /* 0x000fc6000780c0ff */
[----:B---3--:R0:W-:Y:S04]  /*14d520*/  @P3 STG.E.U8 desc[UR4][R38.64], R42 ;  /* 0x0000002a26003986 */ /* 0x0081e8000c101104 */
[----:B0-----:R-:W3:Y:S01]  /*14d530*/  LDL.LU.64 R38, [R1+0x2b00] ;  /* 0x002b000001267983 */ /* 0x001ee20000300a00 */
[----:B------:R-:W-:-:S05]  /*14d540*/  LOP3.LUT R57, R57, 0xfff7ffff, RZ, 0xc0, !PT ;  /* 0xfff7ffff39397812 */ /* 0x000fca00078ec0ff */
[----:B------:R-:W-:Y:S02]  /*14d550*/  @P0 LOP3.LUT R57, R57, 0x80000, RZ, 0xfc, !PT ;  /* 0x0008000039390812 */ /* 0x000fe400078efcff */
[----:B------:R-:W-:Y:S02]  /*14d560*/  LOP3.LUT P0, RZ, R55, 0x8000, RZ, 0xc0, !PT ;  /* 0x0000800037ff7812 */ /* 0x000fe4000780c0ff */
[----:B------:R-:W-:Y:S02]  /*14d570*/  LOP3.LUT R57, R57, 0xffefffff, RZ, 0xc0, !PT ;  /* 0xffefffff39397812 */ /* 0x000fe400078ec0ff */
[----:B------:R-:W-:-:S09]  /*14d580*/  LOP3.LUT P4, RZ, R55, 0x20, RZ, 0xc0, !PT ;  /* 0x0000002037ff7812 */ /* 0x000fd2000788c0ff */
[----:B------:R-:W-:Y:S02]  /*14d590*/  @P0 LOP3.LUT R57, R57, 0x100000, RZ, 0xfc, !PT ;  /* 0x0010000039390812 */ /* 0x000fe400078efcff */
[----:B------:R-:W-:Y:S02]  /*14d5a0*/  LOP3.LUT P0, RZ, R55, 0x4000, RZ, 0xc0, !PT ;  /* 0x0000400037ff7812 */ /* 0x000fe4000780c0ff */
[----:B------:R-:W-:Y:S02]  /*14d5b0*/  LOP3.LUT R57, R57, 0xffdfffff, RZ, 0xc0, !PT ;  /* 0xffdfffff39397812 */ /* 0x000fe400078ec0ff */
[----:B------:R-:W-:-:S09]  /*14d5c0*/  PRMT R42, R29, 0x7773, RZ ;  /* 0x000077731d2a7816 */ /* 0x000fd200000000ff */
        /* <DEDUP_REMOVED lines=8> */
[----:B------:R-:W-:Y:S01]  /*14d650*/  LOP3.LUT R57, R57, 0xfeffffff, RZ, 0xc0, !PT ;  /* 0xfeffffff39397812 */ /* 0x000fe200078ec0ff */
[----:B--2---:R0:W-:Y:S04]  /*14d660*/  @P4 STG.E.U8 desc[UR4][R52.64], R42 ;  /* 0x0000002a34004986 */ /* 0x0041e8000c101104 */
[----:B0-----:R-:W2:Y:S04]  /*14d670*/  LDL.LU.64 R52, [R1+0x2b38] ;  /* 0x002b380001347983 */ /* 0x001ea80000300a00 */
[----:B------:R-:W2:Y:S04]  /*14d680*/  LDL.LU.64 R58, [R1+0x2b30] ;  /* 0x002b3000013a7983 */ /* 0x000ea80000300a00 */
[----:B------:R-:W2:Y:S04]  /*14d690*/  LDL.LU R28, [R1+0x5ac] ;  /* 0x0005ac00011c7983 */ /* 0x000ea80000300800 */
[----:B------:R-:W2:Y:S01]  /*14d6a0*/  LDL.LU.64 R18, [R1+0x2b28] ;  /* 0x002b280001127983 */ /* 0x000ea20000300a00 */
[----:B------:R-:W-:-:S02]  /*14d6b0*/  @P0 LOP3.LUT R57, R57, 0x1000000, RZ, 0xfc, !PT ;  /* 0x0100000039390812 */ /* 0x000fc400078efcff */
[----:B------:R-:W-:Y:S01]  /*14d6c0*/  LOP3.LUT P0, RZ, R55, 0x400, RZ, 0xc0, !PT ;  /* 0x0000040037ff7812 */ /* 0x000fe2000780c0ff */
[----:B------:R-:W2:Y:S01]  /*14d6d0*/  LDL.LU.64 R20, [R1+0x2b20] ;  /* 0x002b200001147983 */ /* 0x000ea20000300a00 */
[----:B------:R-:W-:Y:S02]  /*14d6e0*/  LOP3.LUT R57, R57, 0xfdffffff, RZ, 0xc0, !PT ;  /* 0xfdffffff39397812 */ /* 0x000fe400078ec0ff */
[C---:B------:R-:W-:Y:S01]  /*14d6f0*/  LOP3.LUT P5, RZ, R55.reuse, 0x40, RZ, 0xc0, !PT ;  /* 0x0000004037ff7812 */ /* 0x040fe200078ac0ff */
[----:B------:R-:W2:Y:S01]  /*14d700*/  LDL.LU.64 R22, [R1+0x2b18] ;  /* 0x002b180001167983 */ /* 0x000ea20000300a00 */
[----:B------:R-:W-:Y:S02]  /*14d710*/  LOP3.LUT P6, RZ, R55, 0x80, RZ, 0xc0, !PT ;  /* 0x0000008037ff7812 */ /* 0x000fe400078cc0ff */
[----:B------:R-:W-:Y:S01]  /*14d720*/  PRMT R42, R54, 0x7770, RZ ;  /* 0x00007770362a7816 */ /* 0x000fe200000000ff */
[----:B------:R-:W2:Y:S04]  /*14d730*/  LDL.LU.64 R24, [R1+0x2b50] ;  /* 0x002b500001187983 */ /* 0x000ea80000300a00 */
[----:B------:R-:W-:Y:S01]  /*14d740*/  @P0 LOP3.LUT R57, R57, 0x2000000, RZ, 0xfc, !PT ;  /* 0x0200000039390812 */ /* 0x000fe200078efcff */
[----:B------:R-:W2:Y:S01]  /*14d750*/  LDL.LU.64 R26, [R1+0x2b48] ;  /* 0x002b4800011a7983 */ /* 0x000ea20000300a00 */
[----:B------:R-:W-:-:S02]  /*14d760*/  LOP3.LUT P0, RZ, R55, 0x200, RZ, 0xc0, !PT ;  /* 0x0000020037ff7812 */ /* 0x000fc4000780c0ff */
[----:B------:R-:W-:Y:S01]  /*14d770*/  LOP3.LUT R57, R57, 0xfbffffff, RZ, 0xc0, !PT ;  /* 0xfbffffff39397812 */ /* 0x000fe200078ec0ff */
[----:B----4-:R0:W-:Y:S10]  /*14d780*/  @P5 STG.E.U8 desc[UR4][R30.64], R42 ;  /* 0x0000002a1e005986 */ /* 0x0101f4000c101104 */
[----:B------:R-:W-:-:S02]  /*14d790*/  @P0 LOP3.LUT R57, R57, 0x4000000, RZ, 0xfc, !PT ;  /* 0x0400000039390812 */ /* 0x000fc400078efcff */
[----:B------:R-:W-:Y:S02]  /*14d7a0*/  LOP3.LUT P0, RZ, R55, 0x100, RZ, 0xc0, !PT ;  /* 0x0000010037ff7812 */ /* 0x000fe4000780c0ff */
[----:B0-----:R-:W-:-:S05]  /*14d7b0*/  PRMT R42, R54, 0x7771, RZ ;  /* 0x00007771362a7816 */ /* 0x001fca00000000ff */
[----:B------:R0:W-:Y:S02]  /*14d7c0*/  @P6 STG.E.U8 desc[UR4][R32.64], R42 ;  /* 0x0000002a20006986 */ /* 0x0001e4000c101104 */
[----:B0-----:R-:W-:-:S05]  /*14d7d0*/  PRMT R42, R54, 0x7772, RZ ;  /* 0x00007772362a7816 */ /* 0x001fca00000000ff */
[----:B------:R0:W-:Y:S01]  /*14d7e0*/  @P0 STG.E.U8 desc[UR4][R34.64], R42 ;  /* 0x0000002a22000986 */ /* 0x0001e2000c101104 */
[C---:B------:R-:W-:Y:S02]  /*14d7f0*/  LOP3.LUT P0, RZ, R57.reuse, 0x4000000, RZ, 0xc0, !PT ;  /* 0x0400000039ff7812 */ /* 0x040fe4000780c0ff */
[----:B0-----:R-:W-:Y:S02]  /*14d800*/  PRMT R42, R54, 0x7773, RZ ;  /* 0x00007773362a7816 */ /* 0x001fe400000000ff */
[----:B------:R-:W4:Y:S04]  /*14d810*/  LDL.LU R54, [R1+0x5d48] ;  /* 0x005d480001367983 */ /* 0x000f280000300800 */
[----:B------:R-:W4:Y:S04]  /*14d820*/  LDL.LU.64 R30, [R1+0x2b40] ;  /* 0x002b4000011e7983 */ /* 0x000f280000300a00 */
[----:B------:R-:W4:Y:S04]  /*14d830*/  LDL.LU.64 R32, [R1+0x2b78] ;  /* 0x002b780001207983 */ /* 0x000f280000300a00 */
[----:B------:R0:W-:Y:S01]  /*14d840*/  @P0 STG.E.U8 desc[UR4][R36.64], R42 ;  /* 0x0000002a24000986 */ /* 0x0001e2000c101104 */
[----:B------:R-:W-:-:S03]  /*14d850*/  LOP3.LUT P0, RZ, R57, 0x2000000, RZ, 0xc0, !PT ;  /* 0x0200000039ff7812 */ /* 0x000fc6000780c0ff */
[----:B------:R-:W4:Y:S04]  /*14d860*/  LDL.LU.64 R34, [R1+0x2b70] ;  /* 0x002b700001227983 */ /* 0x000f280000300a00 */
[----:B0-----:R-:W4:Y:S01]  /*14d870*/  LDL.LU.64 R36, [R1+0x2b68] ;  /* 0x002b680001247983 */ /* 0x001f220000300a00 */
[----:B------:R-:W-:-:S03]  /*14d880*/  PRMT R42, R17, 0x7770, RZ ;  /* 0x00007770112a7816 */ /* 0x000fc600000000ff */
[----:B------:R-:W4:Y:S04]  /*14d890*/  LDL.LU R29, [R1+0x58c] ;  /* 0x00058c00011d7983 */ /* 0x000f280000300800 */
[----:B---3--:R0:W-:Y:S04]  /*14d8a0*/  @P0 STG.E.U8 desc[UR4][R38.64], R42 ;  /* 0x0000002a26000986 */ /* 0x0081e8000c101104 */
[----:B0-----:R-:W3:Y:S01]  /*14d8b0*/  LDL.LU.64 R38, [R1+0x2b60] ;  /* 0x002b600001267983 */ /* 0x001ee20000300a00 */
[----:B------:R-:W-:Y:S02]  /*14d8c0*/  LOP3.LUT P0, RZ, R57, 0x1000000, RZ, 0xc0, !PT ;  /* 0x0100000039ff7812 */ /* 0x000fe4000780c0ff */
[----:B------:R-:W-:-:S02]  /*14d8d0*/  PRMT R42, R17, 0x7771, RZ ;  /* 0x00007771112a7816 */ /* 0x000fc400000000ff */
[C---:B------:R-:W-:Y:S02]  /*14d8e0*/  LOP3.LUT P1, RZ, R55.reuse, 0x20000, RZ, 0xc0, !PT ;  /* 0x0002000037ff7812 */ /* 0x040fe4000782c0ff */
[C---:B------:R-:W-:Y:S02]  /*14d8f0*/  LOP3.LUT P2, RZ, R55.reuse, 0x40000, RZ, 0xc0, !PT ;  /* 0x0004000037ff7812 */ /* 0x040fe4000784c0ff */
[C---:B------:R-:W-:Y:S02]  /*14d900*/  LOP3.LUT P3, RZ, R55.reuse, 0x80000, RZ, 0xc0, !PT ;  /* 0x0008000037ff7812 */ /* 0x040fe4000786c0ff */
[C---:B------:R-:W-:Y:S02]  /*14d910*/  LOP3.LUT P4, RZ, R55.reuse, 0x100000, RZ, 0xc0, !PT ;  /* 0x0010000037ff7812 */ /* 0x040fe4000788c0ff */
[C---:B------:R-:W-:Y:S02]  /*14d920*/  LOP3.LUT P5, RZ, R55.reuse, 0x200000, RZ, 0xc0, !PT ;  /* 0x0020000037ff7812 */ /* 0x040fe400078ac0ff */
[----:B------:R-:W-:Y:S01]  /*14d930*/  LOP3.LUT P6, RZ, R55, 0x400000, RZ, 0xc0, !PT ;  /* 0x0040000037ff7812 */ /* 0x000fe200078cc0ff */
[----:B--2---:R0:W-:Y:S01]  /*14d940*/  @P0 STG.E.U8 desc[UR4][R52.64], R42 ;  /* 0x0000002a34000986 */ /* 0x0041e2000c101104 */
[----:B------:R-:W-:-:S02]  /*14d950*/  LOP3.LUT P0, RZ, R57, 0x800000, RZ, 0xc0, !PT ;  /* 0x0080000039ff7812 */ /* 0x000fc4000780c0ff */
[----:B0-----:R-:W-:Y:S01]  /*14d960*/  PRMT R42, R17, 0x7772, RZ ;  /* 0x00007772112a7816 */ /* 0x001fe200000000ff */
[----:B------:R-:W2:Y:S10]  /*14d970*/  LDL.LU.64 R52, [R1+0x5d40] ;  /* 0x005d400001347983 */ /* 0x000eb40000300a00 */
        /* <DEDUP_REMOVED lines=23> */
[----:B------:R0:W-:Y:S02]  /*14daf0*/  @P5 STG.E.U8 desc[UR4][R36.64], R42 ;  /* 0x0000002a24005986 */ /* 0x0001e4000c101104 */
[----:B0-----:R-:W-:-:S05]  /*14db00*/  PRMT R42, R29, 0x7770, RZ ;  /* 0x000077701d2a7816 */ /* 0x001fca00000000ff */
[----:B---3--:R0:W-:Y:S04]  /*14db10*/  @P6 STG.E.U8 desc[UR4][R38.64], R42 ;  /* 0x0000002a26006986 */ /* 0x0081e8000c101104 */
[----:B0-----:R-:W3:Y:S04]  /*14db20*/  LDL.LU.64 R38, [R1+0x2b58] ;  /* 0x002b580001267983 */ /* 0x001ee80000300a00 */
[----:B------:R-:W2:Y:S04]  /*14db30*/  LDL.LU.64 R26, [R1+0x2b90] ;  /* 0x002b9000011a7983 */ /* 0x000ea80000300a00 */
[----:B------:R-:W2:Y:S04]  /*14db40*/  LDL.LU.64 R30, [R1+0x2b88] ;  /* 0x002b8800011e7983 */ /* 0x000ea80000300a00 */
[----:B------:R-:W2:Y:S04]  /*14db50*/  LDL.LU.64 R32, [R1+0x2b80] ;  /* 0x002b800001207983 */ /* 0x000ea80000300a00 */
[----:B------:R-:W2:Y:S04]  /*14db60*/  LDL.LU.64 R34, [R1+0x2bb8] ;  /* 0x002bb80001227983 */ /* 0x000ea80000300a00 */
[----:B------:R-:W2:Y:S04]  /*14db70*/  LDL.LU.64 R36, [R1+0x2bb0] ;  /* 0x002bb00001247983 */ /* 0x000ea80000300a00 */
[----:B------:R-:W2:Y:S01]  /*14db80*/  LDL.LU R43, [R1+0x570] ;  /* 0x00057000012b7983 */ /* 0x000ea20000300800 */
[----:B------:R-:W-:-:S02]  /*14db90*/  LOP3.LUT P3, RZ, R55, 0x800000, RZ, 0xc0, !PT ;  /* 0x0080000037ff7812 */ /* 0x000fc4000786c0ff */
[----:B------:R-:W-:Y:S02]  /*14dba0*/  PRMT R42, R29, 0x7771, RZ ;  /* 0x000077711d2a7816 */ /* 0x000fe400000000ff */
[----:B------:R-:W-:Y:S02]  /*14dbb0*/  LOP3.LUT R57, R57, 0xfffff7ff, RZ, 0xc0, !PT ;  /* 0xfffff7ff39397812 */ /* 0x000fe400078ec0ff */
[C---:B------:R-:W-:Y:S02]  /*14dbc0*/  LOP3.LUT P4, RZ, R55.reuse, 0x1000000, RZ, 0xc0, !PT ;  /* 0x0100000037ff7812 */ /* 0x040fe4000788c0ff */
[C---:B------:R-:W-:Y:S02]  /*14dbd0*/  LOP3.LUT P5, RZ, R55.reuse, 0x2000000, RZ, 0xc0, !PT ;  /* 0x0200000037ff7812 */ /* 0x040fe400078ac0ff */
[----:B------:R-:W-:-:S03]  /*14dbe0*/  LOP3.LUT P6, RZ, R55, 0x4000000, RZ, 0xc0, !PT ;  /* 0x0400000037ff7812 */ /* 0x000fc600078cc0ff */
[----:B---3--:R0:W-:Y:S04]  /*14dbf0*/  @P3 STG.E.U8 desc[UR4][R38.64], R42 ;  /* 0x0000002a26003986 */ /* 0x0081e8000c101104 */
[----:B0-----:R-:W3:Y:S01]  /*14dc00*/  LDL.LU.64 R38, [R1+0x2ba8] ;  /* 0x002ba80001267983 */ /* 0x001ee20000300a00 */
[----:B----4-:R-:W-:-:S03]  /*14dc10*/  LOP3.LUT P0, RZ, R54, 0x8, RZ, 0xc0, !PT ;  /* 0x0000000836ff7812 */ /* 0x010fc6000780c0ff */
[----:B------:R-:W4:Y:S04]  /*14dc20*/  LDL.LU R28, [R1+0x560] ;  /* 0x00056000011c7983 */ /* 0x000f280000300800 */
[----:B------:R-:W4:Y:S04]  /*14dc30*/  LDL.LU.64 R58, [R1+0x2ba0] ;  /* 0x002ba000013a7983 */ /* 0x000f280000300a00 */
[----:B------:R-:W4:Y:S02]  /*14dc40*/  LDL.LU.64 R16, [R1+0x2b98] ;  /* 0x002b980001107983 */ /* 0x000f240000300a00 */
[----:B------:R-:W-:-:S02]  /*14dc50*/  @P0 LOP3.LUT R57, R57, 0x800, RZ, 0xfc, !PT ;  /* 0x0000080039390812 */ /* 0x000fc400078efcff */
[----:B------:R-:W-:Y:S01]  /*14dc60*/  LOP3.LUT P0, RZ, R54, 0x4, RZ, 0xc0, !PT ;  /* 0x0000000436ff7812 */ /* 0x000fe2000780c0ff */
[----:B------:R-:W4:Y:S01]  /*14dc70*/  LDL.LU.64 R18, [R1+0x2bd0] ;  /* 0x002bd00001127983 */ /* 0x000f220000300a00 */
[----:B------:R-:W-:-:S03]  /*14dc80*/  LOP3.LUT R57, R57, 0xffffefff, RZ, 0xc0, !PT ;  /* 0xffffefff39397812 */ /* 0x000fc600078ec0ff */
[----:B------:R-:W4:Y:S08]  /*14dc90*/  LDL.LU.64 R20, [R1+0x2bc8] ;  /* 0x002bc80001147983 */ /* 0x000f300000300a00 */
[----:B------:R-:W-:Y:S02]  /*14dca0*/  @P0 LOP3.LUT R57, R57, 0x1000, RZ, 0xfc, !PT ;  /* 0x0000100039390812 */ /* 0x000fe400078efcff */
[----:B------:R-:W-:-:S02]  /*14dcb0*/  LOP3.LUT P0, RZ, R54, 0x2, RZ, 0xc0, !PT ;  /* 0x0000000236ff7812 */ /* 0x000fc4000780c0ff */
        /* <DEDUP_REMOVED lines=12> */
[----:B------:R-:W-:Y:S02]  /*14dd80*/  LOP3.LUT P0, RZ, R55, 0x20000000, RZ, 0xc0, !PT ;  /* 0x2000000037ff7812 */ /* 0x000fe4000780c0ff */
[----:B------:R-:W-:Y:S01]  /*14dd90*/  LOP3.LUT R57, R57, 0xfffdffff, RZ, 0xc0, !PT ;  /* 0xfffdffff39397812 */ /* 0x000fe200078ec0ff */
[----:B--2---:R0:W-:Y:S10]  /*14dda0*/  @P4 STG.E.U8 desc[UR4][R26.64], R42 ;  /* 0x0000002a1a004986 */ /* 0x0041f4000c101104 */
[----:B------:R-:W-:-:S02]  /*14ddb0*/  @P0 LOP3.LUT R57, R57, 0x20000, RZ, 0xfc, !PT ;  /* 0x0002000039390812 */ /* 0x000fc400078efcff */
[----:B------:R-:W-:Y:S02]  /*14ddc0*/  LOP3.LUT P0, RZ, R55, 0x10000000, RZ, 0xc0, !PT ;  /* 0x1000000037ff7812 */ /* 0x000fe4000780c0ff */
[----:B0-----:R-:W-:Y:S02]  /*14ddd0*/  PRMT R42, R29, 0x7773, RZ ;  /* 0x000077731d2a7816 */ /* 0x001fe400000000ff */
[----:B------:R-:W2:Y:S01]  /*14dde0*/  LDL.LU R29, [R1+0x550] ;  /* 0x00055000011d7983 */ /* 0x000ea20000300800 */
[----:B------:R-:W-:-:S03]  /*14ddf0*/  LOP3.LUT R57, R57, 0xfffbffff, RZ, 0xc0, !PT ;  /* 0xfffbffff39397812 */ /* 0x000fc600078ec0ff */
[----:B------:R-:W2:Y:S04]  /*14de00*/  LDL.LU.64 R22, [R1+0x2bc0] ;  /* 0x002bc00001167983 */ /* 0x000ea80000300a00 */
[----:B------:R0:W-:Y:S01]  /*14de10*/  @P5 STG.E.U8 desc[UR4][R30.64], R42 ;  /* 0x0000002a1e005986 */ /* 0x0001e2000c101104 */
[----:B------:R-:W-:Y:S02]  /*14de20*/  @P0 LOP3.LUT R57, R57, 0x40000, RZ, 0xfc, !PT ;  /* 0x0004000039390812 */ /* 0x000fe400078efcff */
[----:B------:R-:W-:Y:S01]  /*14de30*/  LOP3.LUT P0, RZ, R55, 0x8000000, RZ, 0xc0, !PT ;  /* 0x0800000037ff7812 */ /* 0x000fe2000780c0ff */
[----:B------:R-:W2:Y:S04]  /*14de40*/  LDL.LU.64 R24, [R1+0x2bf8] ;  /* 0x002bf80001187983 */ /* 0x000ea80000300a00 */
[----:B------:R-:W2:Y:S01]  /*14de50*/  LDL.LU.64 R26, [R1+0x2bf0] ;  /* 0x002bf000011a7983 */ /* 0x000ea20000300a00 */
[----:B0-----:R-:W-:-:S03]  /*14de60*/  PRMT R42, R43, 0x7770, RZ ;  /* 0x000077702b2a7816 */ /* 0x001fc600000000ff */
[----:B------:R-:W2:Y:S04]  /*14de70*/  LDL.LU.64 R30, [R1+0x2be8] ;  /* 0x002be800011e7983 */ /* 0x000ea80000300a00 */
[----:B------:R0:W-:Y:S02]  /*14de80*/  @P6 STG.E.U8 desc[UR4][R32.64], R42 ;  /* 0x0000002a20006986 */ /* 0x0001e4000c101104 */
[----:B0-----:R-:W-:Y:S02]  /*14de90*/  PRMT R42, R43, 0x7771, RZ ;  /* 0x000077712b2a7816 */ /* 0x001fe400000000ff */
[----:B------:R-:W2:Y:S04]  /*14dea0*/  LDL.LU.64 R32, [R1+0x2be0] ;  /* 0x002be00001207983 */ /* 0x000ea80000300a00 */
[----:B------:R0:W-:Y:S01]  /*14deb0*/  @P0 STG.E.U8 desc[UR4][R34.64], R42 ;  /* 0x0000002a22000986 */ /* 0x0001e2000c101104 */
[----:B------:R-:W-:-:S02]  /*14dec0*/  LOP3.LUT P0, RZ, R57, 0x40000, RZ, 0xc0, !PT ;  /* 0x0004000039ff7812 */ /* 0x000fc4000780c0ff */
[----:B0-----:R-:W-:Y:S01]  /*14ded0*/  PRMT R42, R43, 0x7772, RZ ;  /* 0x000077722b2a7816 */ /* 0x001fe200000000ff */
[----:B------:R-:W2:Y:S10]  /*14dee0*/  LDL.LU.64 R34, [R1+0x2bd8] ;  /* 0x002bd80001227983 */ /* 0x000eb40000300a00 */
[----:B------:R0:W-:Y:S01]  /*14def0*/  @P0 STG.E.U8 desc[UR4][R36.64], R42 ;  /* 0x0000002a24000986 */ /* 0x0001e2000c101104 */
[----:B------:R-:W-:-:S03]  /*14df00*/  LOP3.LUT P0, RZ, R57, 0x20000, RZ, 0xc0, !PT ;  /* 0x0002000039ff7812 */ /* 0x000fc6000780c0ff */
[----:B0-----:R-:W2:Y:S01]  /*14df10*/  LDL.LU.64 R36, [R1+0x2c10] ;  /* 0x002c100001247983 */ /* 0x001ea20000300a00 */
[----:B------:R-:W-:-:S09]  /*14df20*/  PRMT R42, R43, 0x7773, RZ ;  /* 0x000077732b2a7816 */ /* 0x000fd200000000ff */
[----:B---3--:R0:W-:Y:S04]  /*14df30*/  @P0 STG.E.U8 desc[UR4][R38.64], R42 ;  /* 0x0000002a26000986 */ /* 0x0081e8000c101104 */
[----:B0-----:R-:W3:Y:S01]  /*14df40*/  LDL.LU.64 R38, [R1+0x2c08] ;  /* 0x002c080001267983 */ /* 0x001ee20000300a00 */
[----:B------:R-:W-:Y:S02]  /*14df50*/  LOP3.LUT P0, RZ, R57, 0x10000, RZ, 0xc0, !PT ;  /* 0x0001000039ff7812 */ /* 0x000fe4000780c0ff */
[----:B----4-:R-:W-:-:S11]  /*14df60*/  PRMT R42, R28, 0x7770, RZ ;  /* 0x000077701c2a7816 */ /* 0x010fd600000000ff */
        /* <DEDUP_REMOVED lines=12> */
[C---:B------:R-:W-:Y:S02]  /*14e030*/  LOP3.LUT P2, RZ, R54.reuse, 0x20, RZ, 0xc0, !PT ;  /* 0x0000002036ff7812 */ /* 0x040fe4000784c0ff */
[----:B------:R-:W-:Y:S02]  /*14e040*/  LOP3.LUT P3, RZ, R54, 0x40, RZ, 0xc0, !PT ;  /* 0x0000004036ff7812 */ /* 0x000fe4000786c0ff */
[----:B--2---:R-:W-:-:S05]  /*14e050*/  PRMT R42, R29, 0x7770, RZ ;  /* 0x000077701d2a7816 */ /* 0x004fca00000000ff */
[----:B------:R0:W-:Y:S01]  /*14e060*/  @P0 STG.E.U8 desc[UR4][R22.64], R42 ;  /* 0x0000002a16000986 */ /* 0x0001e2000c101104 */
[----:B------:R-:W-:Y:S02]  /*14e070*/  LOP3.LUT P0, RZ, R57, 0x800, RZ, 0xc0, !PT ;  /* 0x0000080039ff7812 */ /* 0x000fe4000780c0ff */
[----:B0-----:R-:W-:-:S11]  /*14e080*/  PRMT R42, R29, 0x7771, RZ ;  /* 0x000077711d2a7816 */ /* 0x001fd600000000ff */
        /* <DEDUP_REMOVED lines=13> */
[----:B------:R0:W-:Y:S02]  /*14e160*/  @P5 STG.E.U8 desc[UR4][R36.64], R42 ;  /* 0x0000002a24005986 */ /* 0x0001e4000c101104 */
[----:B0-----:R-:W-:Y:S02]  /*14e170*/  PRMT R42, R47, 0x7773, RZ ;  /* 0x000077732f2a7816 */ /* 0x001fe400000000ff */
[----:B------:R-:W2:Y:S04]  /*14e180*/  LDL.LU R47, [R1+0x5d34] ;  /* 0x005d3400012f7983 */ /* 0x000ea80000300800 */
[----:B------:R-:W4:Y:S04]  /*14e190*/  LDL.LU.64 R36, [R1+0x2c00] ;  /* 0x002c000001247983 */ /* 0x000f280000300a00 */
[----:B------:R-:W2:Y:S04]  /*14e1a0*/  LDL.LU.64 R26, [R1+0x2c38] ;  /* 0x002c3800011a7983 */ /* 0x000ea80000300a00 */
[----:B------:R-:W2:Y:S04]  /*14e1b0*/  LDL.LU.64 R28, [R1+0x2c30] ;  /* 0x002c3000011c7983 */ /* 0x000ea80000300a00 */
[----:B---3--:R0:W-:Y:S04]  /*14e1c0*/  @P6 STG.E.U8 desc[UR4][R38.64], R42 ;  /* 0x0000002a26006986 */ /* 0x0081e8000c101104 */
[----:B0-----:R-:W3:Y:S04]  /*14e1d0*/  LDL.LU R38, [R1+0x574] ;  /* 0x0005740001267983 */ /* 0x001ee80000300800 */
        /* <DEDUP_REMOVED lines=20> */
[----:B----4-:R0:W-:Y:S04]  /*14e320*/  @P3 STG.E.U8 desc[UR4][R36.64], R42 ;  /* 0x0000002a24003986 */ /* 0x0101e8000c101104 */
[----:B0-----:R-:W3:Y:S04]  /*14e330*/  LDL.LU.64 R36, [R1+0x2c50] ;  /* 0x002c500001247983 */ /* 0x001ee80000300a00 */
[----:B------:R-:W4:Y:S04]  /*14e340*/  LDL.LU R39, [R1+0x554] ;  /* 0x0005540001277983 */ /* 0x000f280000300800 */
[----:B------:R-:W4:Y:S04]  /*14e350*/  LDL.LU.64 R58, [R1+0x2c48] ;  /* 0x002c4800013a7983 */ /* 0x000f280000300a00 */
[----:B------:R-:W4:Y:S01]  /*14e360*/  LDL.LU.64 R16, [R1+0x2c40] ;  /* 0x002c400001107983 */ /* 0x000f220000300a00 */
[----:B------:R-:W-:-:S02]  /*14e370*/  @P0 LOP3.LUT R57, R57, 0x80, RZ, 0xfc, !PT ;  /* 0x0000008039390812 */ /* 0x000fc400078efcff */
[----:B------:R-:W-:Y:S01]  /*14e380*/  LOP3.LUT P0, RZ, R54, 0x20000, RZ, 0xc0, !PT ;  /* 0x0002000036ff7812 */ /* 0x000fe2000780c0ff */
[----:B------:R-:W4:Y:S01]  /*14e390*/  LDL.LU.64 R18, [R1+0x2c78] ;  /* 0x002c780001127983 */ /* 0x000f220000300a00 */
[----:B------:R-:W-:-:S03]  /*14e3a0*/  LOP3.LUT R57, R57, 0xfffffeff, RZ, 0xc0, !PT ;  /* 0xfffffeff39397812 */ /* 0x000fc600078ec0ff */
[----:B------:R-:W4:Y:S01]  /*14e3b0*/  LDL.LU.64 R20, [R1+0x2c70] ;  /* 0x002c700001147983 */ /* 0x000f220000300a00 */
[C---:B------:R-:W-:Y:S02]  /*14e3c0*/  LOP3.LUT P4, RZ, R54.reuse, 0x800, RZ, 0xc0, !PT ;  /* 0x0000080036ff7812 */ /* 0x040fe4000788c0ff */
[C---:B------:R-:W-:Y:S01]  /*14e3d0*/  LOP3.LUT P5, RZ, R54.reuse, 0x1000, RZ, 0xc0, !PT ;  /* 0x0000100036ff7812 */ /* 0x040fe200078ac0ff */
[----:B------:R-:W4:Y:S04]  /*14e3e0*/  LDL.LU.64 R22, [R1+0x2c68] ;  /* 0x002c680001167983 */ /* 0x000f280000300a00 */
[----:B------:R-:W-:Y:S01]  /*14e3f0*/  @P0 LOP3.LUT R57, R57, 0x100, RZ, 0xfc, !PT ;  /* 0x0000010039390812 */ /* 0x000fe200078efcff */
[----:B------:R-:W4:Y:S01]  /*14e400*/  LDL.LU.64 R24, [R1+0x2c60] ;  /* 0x002c600001187983 */ /* 0x000f220000300a00 */
[----:B------:R-:W-:-:S02]  /*14e410*/  LOP3.LUT P0, RZ, R54, 0x10000, RZ, 0xc0, !PT ;  /* 0x0001000036ff7812 */ /* 0x000fc4000780c0ff */
[----:B------:R-:W-:Y:S02]  /*14e420*/  LOP3.LUT R57, R57, 0xfffffdff, RZ, 0xc0, !PT ;  /* 0xfffffdff39397812 */ /* 0x000fe400078ec0ff */
[----:B------:R-:W-:-:S09]  /*14e430*/  PRMT R42, R38, 0x7771, RZ ;  /* 0x00007771262a7816 */ /* 0x000fd200000000ff */
[----:B------:R-:W-:Y:S02]  /*14e440*/  @P0 LOP3.LUT R57, R57, 0x200, RZ, 0xfc, !PT ;  /* 0x0000020039390812 */ /* 0x000fe400078efcff */
[C---:B------:R-:W-:Y:S01]  /*14e450*/  LOP3.LUT P0, RZ, R54.reuse, 0x8000, RZ, 0xc0, !PT ;  /* 0x0000800036ff7812 */ /* 0x040fe2000780c0ff */
[----:B--2---:R0:W-:Y:S01]  /*14e460*/  @P4 STG.E.U8 desc[UR4][R26.64], R42 ;  /* 0x0000002a1a004986 */ /* 0x0041e2000c101104 */
[----:B------:R-:W-:Y:S02]  /*14e470*/  LOP3.LUT P6, RZ, R54, 0x2000, RZ, 0xc0, !PT ;  /* 0x0000200036ff7812 */ /* 0x000fe400078cc0ff */
[----:B------:R-:W-:Y:S02]  /*14e480*/  LOP3.LUT R57, R57, 0xfffffbff, RZ, 0xc0, !PT ;  /* 0xfffffbff39397812 */ /* 0x000fe400078ec0ff */
[----:B0-----:R-:W-:Y:S01]  /*14e490*/  PRMT R42, R38, 0x7772, RZ ;  /* 0x00007772262a7816 */ /* 0x001fe200000000ff */
[----:B------:R-:W2:Y:S06]  /*14e4a0*/  LDL.LU.64 R26, [R1+0x2c58] ;  /* 0x002c5800011a7983 */ /* 0x000eac0000300a00 */
[----:B------:R-:W-:-:S02]  /*14e4b0*/  @P0 LOP3.LUT R57, R57, 0x400, RZ, 0xfc, !PT ;  /* 0x0000040039390812 */ /* 0x000fc400078efcff */
[----:B------:R-:W-:Y:S01]  /*14e4c0*/  LOP3.LUT P0, RZ, R54, 0x4000, RZ, 0xc0, !PT ;  /* 0x0000400036ff7812 */ /* 0x000fe2000780c0ff */
[----:B------:R0:W-:Y:S02]  /*14e4d0*/  @P5 STG.E.U8 desc[UR4][R28.64], R42 ;  /* 0x0000002a1c005986 */ /* 0x0001e4000c101104 */
[----:B0-----:R-:W-:Y:S02]  /*14e4e0*/  PRMT R42, R38, 0x7773, RZ ;  /* 0x00007773262a7816 */ /* 0x001fe400000000ff */
[----:B------:R-:W2:Y:S04]  /*14e4f0*/  LDL.LU.64 R28, [R1+0x2c90] ;  /* 0x002c9000011c7983 */ /* 0x000ea80000300a00 */
[----:B------:R0:W-:Y:S02]  /*14e500*/  @P6 STG.E.U8 desc[UR4][R30.64], R42 ;  /* 0x0000002a1e006986 */ /* 0x0001e4000c101104 */
[----:B0-----:R-:W-:-:S02]  /*14e510*/  PRMT R42, R43, 0x7770, RZ ;  /* 0x000077702b2a7816 */ /* 0x001fc400000000ff */
[----:B------:R-:W2:Y:S04]  /*14e520*/  LDL.LU.64 R30, [R1+0x2c88] ;  /* 0x002c8800011e7983 */ /* 0x000ea80000300a00 */
[----:B------:R0:W-:Y:S01]  /*14e530*/  @P0 STG.E.U8 desc[UR4][R32.64], R42 ;  /* 0x0000002a20000986 */ /* 0x0001e2000c101104 */
[----:B------:R-:W-:-:S03]  /*14e540*/  LOP3.LUT P0, RZ, R57, 0x400, RZ, 0xc0, !PT ;  /* 0x0000040039ff7812 */ /* 0x000fc6000780c0ff */
[----:B------:R-:W2:Y:S01]  /*14e550*/  LDL.LU R38, [R1+0x578] ;  /* 0x0005780001267983 */ /* 0x000ea20000300800 */
[----:B0-----:R-:W-:-:S03]  /*14e560*/  PRMT R42, R43, 0x7771, RZ ;  /* 0x000077712b2a7816 */ /* 0x001fc600000000ff */
[----:B------:R-:W2:Y:S06]  /*14e570*/  LDL.LU.64 R32, [R1+0x2c80] ;  /* 0x002c800001207983 */ /* 0x000eac0000300a00 */
[----:B------:R0:W-:Y:S01]  /*14e580*/  @P0 STG.E.U8 desc[UR4][R34.64], R42 ;  /* 0x0000002a22000986 */ /* 0x0001e2000c101104 */
[----:B------:R-:W-:-:S03]  /*14e590*/  LOP3.LUT P0, RZ, R57, 0x200, RZ, 0xc0, !PT ;  /* 0x0000020039ff7812 */ /* 0x000fc6000780c0ff */
[----:B0-----:R-:W2:Y:S01]  /*14e5a0*/  LDL.LU.64 R34, [R1+0x2ca0] ;  /* 0x002ca00001227983 */ /* 0x001ea20000300a00 */
[----:B------:R-:W-:-:S09]  /*14e5b0*/  PRMT R42, R43, 0x7772, RZ ;  /* 0x000077722b2a7816 */ /* 0x000fd200000000ff */
[----:B---3--:R0:W-:Y:S04]  /*14e5c0*/  @P0 STG.E.U8 desc[UR4][R36.64], R42 ;  /* 0x0000002a24000986 */ /* 0x0081e8000c101104 */
[----:B0-----:R-:W3:Y:S01]  /*14e5d0*/  LDL.LU.64 R36, [R1+0x2c98] ;  /* 0x002c980001247983 */ /* 0x001ee20000300a00 */
[----:B------:R-:W-:Y:S02]  /*14e5e0*/  LOP3.LUT P0, RZ, R57, 0x100, RZ, 0xc0, !PT ;  /* 0x0000010039ff7812 */ /* 0x000fe4000780c0ff */
[----:B------:R-:W-:-:S11]  /*14e5f0*/  PRMT R42, R43, 0x7773, RZ ;  /* 0x000077732b2a7816 */ /* 0x000fd600000000ff */
        /* <DEDUP_REMOVED lines=20> */
[----:B--2---:R0:W-:Y:S01]  /*14e740*/  @P1 STG.E.U8 desc[UR4][R26.64], R42 ;  /* 0x0000002a1a001986 */ /* 0x0041e2000c101104 */
[----:B------:R-:W-:Y:S02]  /*14e750*/  LOP3.LUT P4, RZ, R54, 0x4000000, RZ, 0xc0, !PT ;  /* 0x0400000036ff7812 */ /* 0x000fe4000788c0ff */
[----:B0-----:R-:W-:-:S05]  /*14e760*/  PRMT R42, R53, 0x7772, RZ ;  /* 0x00007772352a7816 */ /* 0x001fca00000000ff */
[----:B------:R0:W-:Y:S01]  /*14e770*/  @P2 STG.E.U8 desc[UR4][R28.64], R42 ;  /* 0x0000002a1c002986 */ /* 0x0001e2000c101104 */
[C---:B------:R-:W-:Y:S02]  /*14e780*/  LOP3.LUT P5, RZ, R54.reuse, 0x8000000, RZ, 0xc0, !PT ;  /* 0x0800000036ff7812 */ /* 0x040fe400078ac0ff */
[----:B0-----:R-:W-:Y:S02]  /*14e790*/  PRMT R42, R53, 0x7773, RZ ;  /* 0x00007773352a7816 */ /* 0x001fe400000000ff */
[----:B------:R-:W-:Y:S01]  /*14e7a0*/  LOP3.LUT P6, RZ, R54, 0x10000000, RZ, 0xc0, !PT ;  /* 0x1000000036ff7812 */ /* 0x000fe200078cc0ff */
[----:B------:R-:W2:Y:S04]  /*14e7b0*/  LDL.LU R53, [R1+0x5d30] ;  /* 0x005d300001357983 */ /* 0x000ea80000300800 */
[----:B------:R0:W-:Y:S02]  /*14e7c0*/  @P3 STG.E.U8 desc[UR4][R30.64], R42 ;  /* 0x0000002a1e003986 */ /* 0x0001e4000c101104 */
[----:B0-----:R-:W-:-:S05]  /*14e7d0*/  PRMT R42, R38, 0x7770, RZ ;  /* 0x00007770262a7816 */ /* 0x001fca00000000ff */
[----:B------:R0:W-:Y:S02]  /*14e7e0*/  @P4 STG.E.U8 desc[UR4][R32.64], R42 ;  /* 0x0000002a20004986 */ /* 0x0001e4000c101104 */
[----:B0-----:R-:W-:-:S05]  /*14e7f0*/  PRMT R42, R38, 0x7771, RZ ;  /* 0x00007771262a7816 */ /* 0x001fca00000000ff */
[----:B------:R0:W-:Y:S02]  /*14e800*/  @P5 STG.E.U8 desc[UR4][R34.64], R42 ;  /* 0x0000002a22005986 */ /* 0x0001e4000c101104 */
[----:B0-----:R-:W-:-:S05]  /*14e810*/  PRMT R42, R38, 0x7772, RZ ;  /* 0x00007772262a7816 */ /* 0x001fca00000000ff */
[----:B---3--:R0:W-:Y:S04]  /*14e820*/  @P6 STG.E.U8 desc[UR4][R36.64], R42 ;  /* 0x0000002a24006986 */ /* 0x0081e8000c101104 */
[----:B0-----:R-:W3:Y:S04]  /*14e830*/  LDL.LU.64 R36, [R1+0x2cb8] ;  /* 0x002cb80001247983 */ /* 0x001ee80000300a00 */
[----:B------:R-:W4:Y:S04]  /*14e840*/  LDL.LU.64 R26, [R1+0x2cb0] ;  /* 0x002cb000011a7983 */ /* 0x000f280000300a00 */
[----:B------:R-:W4:Y:S04]  /*14e850*/  LDL.LU.64 R28, [R1+0x2ca8] ;  /* 0x002ca800011c7983 */ /* 0x000f280000300a00 */
[----:B------:R-:W4:Y:S04]  /*14e860*/  LDL.LU.64 R30, [R1+0x2cd0] ;  /* 0x002cd000011e7983 */ /* 0x000f280000300a00 */
[----:B------:R-:W4:Y:S04]  /*14e870*/  LDL.LU R39, [R1+0x568] ;  /* 0x0005680001277983 */ /* 0x000f280000300800 */
[----:B------:R-:W4:Y:S01]  /*14e880*/  LDL.LU.64 R32, [R1+0x2cc8] ;  /* 0x002cc80001207983 */ /* 0x000f220000300a00 */
[----:B------:R-:W-:-:S03]  /*14e890*/  LOP3.LUT P3, RZ, R54, 0x20000000, RZ, 0xc0, !PT ;  /* 0x2000000036ff7812 */ /* 0x000fc6000786c0ff */
[----:B------:R-:W4:Y:S01]  /*14e8a0*/  LDL.LU.64 R34, [R1+0x2cc0] ;  /* 0x002cc00001227983 */ /* 0x000f220000300a00 */
[----:B------:R-:W-:Y:S02]  /*14e8b0*/  PRMT R42, R38, 0x7773, RZ ;  /* 0x00007773262a7816 */ /* 0x000fe400000000ff */
[C---:B------:R-:W-:Y:S02]  /*14e8c0*/  LOP3.LUT P4, RZ, R54.reuse, 0x40000000, RZ, 0xc0, !PT ;  /* 0x4000000036ff7812 */ /* 0x040fe4000788c0ff */
[C---:B------:R-:W-:Y:S02]  /*14e8d0*/  LOP3.LUT P5, RZ, R54.reuse, 0x80000000, RZ, 0xc0, !PT ;  /* 0x8000000036ff7812 */ /* 0x040fe400078ac0ff */
[----:B------:R-:W-:Y:S02]  /*14e8e0*/  LOP3.LUT R54, R54, 0xf7ffffff, RZ, 0xc0, !PT ;  /* 0xf7ffffff36367812 */ /* 0x000fe400078ec0ff */
[----:B------:R-:W-:Y:S02]  /*14e8f0*/  LOP3.LUT R57, R57, 0xfffffffe, RZ, 0xc0, !PT ;  /* 0xfffffffe39397812 */ /* 0x000fe400078ec0ff */
[----:B--2---:R-:W-:Y:S01]  /*14e900*/  LOP3.LUT P0, RZ, R53, 0x200, RZ, 0xc0, !PT ;  /* 0x0000020035ff7812 */ /* 0x004fe2000780c0ff */
[----:B---3--:R0:W-:Y:S04]  /*14e910*/  @P3 STG.E.U8 desc[UR4][R36.64], R42 ;  /* 0x0000002a24003986 */ /* 0x0081e8000c101104 */
[----:B0-----:R-:W2:Y:S04]  /*14e920*/  LDL.LU.64 R36, [R1+0x2cf8] ;  /* 0x002cf80001247983 */ /* 0x001ea80000300a00 */
[----:B------:R-:W3:Y:S04]  /*14e930*/  LDL.LU.64 R58, [R1+0x2cf0] ;  /* 0x002cf000013a7983 */ /* 0x000ee80000300a00 */
[----:B------:R-:W-:-:S02]  /*14e940*/  @P0 LOP3.LUT R54, R54, 0x8000000, RZ, 0xfc, !PT ;  /* 0x0800000036360812 */ /* 0x000fc400078efcff */
[----:B------:R-:W-:Y:S01]  /*14e950*/  LOP3.LUT P0, RZ, R53, 0x100, RZ, 0xc0, !PT ;  /* 0x0000010035ff7812 */ /* 0x000fe2000780c0ff */
[----:B------:R-:W3:Y:S01]  /*14e960*/  LDL.LU.64 R16, [R1+0x2ce8] ;  /* 0x002ce80001107983 */ /* 0x000ee20000300a00 */
[----:B------:R-:W-:Y:S02]  /*14e970*/  LOP3.LUT R54, R54, 0xefffffff, RZ, 0xc0, !PT ;  /* 0xefffffff36367812 */ /* 0x000fe400078ec0ff */
[----:B----4-:R-:W-:Y:S01]  /*14e980*/  PRMT R42, R39, 0x7770, RZ ;  /* 0x00007770272a7816 */ /* 0x010fe200000000ff */
[----:B------:R-:W4:Y:S08]  /*14e990*/  LDL.LU R38, [R1+0x548] ;  /* 0x0005480001267983 */ /* 0x000f300000300800 */
[----:B------:R-:W-:Y:S01]  /*14e9a0*/  @P0 LOP3.LUT R54, R54, 0x10000000, RZ, 0xfc, !PT ;  /* 0x1000000036360812 */ /* 0x000fe200078efcff */
[----:B------:R0:W-:Y:S01]  /*14e9b0*/  @P4 STG.E.U8 desc[UR4][R26.64], R42 ;  /* 0x0000002a1a004986 */ /* 0x0001e2000c101104 */
[----:B------:R-:W-:-:S02]  /*14e9c0*/  LOP3.LUT P0, RZ, R53, 0x80, RZ, 0xc0, !PT ;  /* 0x0000008035ff7812 */ /* 0x000fc4000780c0ff */
[----:B------:R-:W-:Y:S01]  /*14e9d0*/  LOP3.LUT R54, R54, 0xdfffffff, RZ, 0xc0, !PT ;  /* 0xdfffffff36367812 */ /* 0x000fe200078ec0ff */
[----:B------:R-:W4:Y:S01]  /*14e9e0*/  LDL.LU.64 R18, [R1+0x2ce0] ;  /* 0x002ce00001127983 */ /* 0x000f220000300a00 */
[----:B------:R-:W-:-:S03]  /*14e9f0*/  LOP3.LUT P6, RZ, R53, 0x1, RZ, 0xc0, !PT ;  /* 0x0000000135ff7812 */ /* 0x000fc600078cc0ff */
[----:B------:R-:W4:Y:S01]  /*14ea00*/  LDL.LU.64 R20, [R1+0x2cd8] ;  /* 0x002cd80001147983 */ /* 0x000f220000300a00 */
[----:B0-----:R-:W-:-:S03]  /*14ea10*/  PRMT R42, R39, 0x7771, RZ ;  /* 0x00007771272a7816 */ /* 0x001fc600000000ff */
[----:B------:R-:W4:Y:S02]  /*14ea20*/  LDL.LU.64 R22, [R1+0x2d10] ;  /* 0x002d100001167983 */ /* 0x000f240000300a00 */
[----:B------:R-:W-:Y:S02]  /*14ea30*/  @P0 LOP3.LUT R54, R54, 0x20000000, RZ, 0xfc, !PT ;  /* 0x2000000036360812 */ /* 0x000fe400078efcff */
[----:B------:R-:W-:Y:S01]  /*14ea40*/  LOP3.LUT P0, RZ, R53, 0x40, RZ, 0xc0, !PT ;  /* 0x0000004035ff7812 */ /* 0x000fe2000780c0ff */
[----:B------:R0:W-:Y:S01]  /*14ea50*/  @P5 STG.E.U8 desc[UR4][R28.64], R42 ;  /* 0x0000002a1c005986 */ /* 0x0001e2000c101104 */
[----:B------:R-:W-:-:S03]  /*14ea60*/  LOP3.LUT R54, R54, 0xbfffffff, RZ, 0xc0, !PT ;  /* 0xbfffffff36367812 */ /* 0x000fc600078ec0ff */
[----:B------:R-:W4:Y:S04]  /*14ea70*/  LDL.LU.64 R24, [R1+0x2d08] ;  /* 0x002d080001187983 */ /* 0x000f280000300a00 */
[----:B------:R-:W4:Y:S04]  /*14ea80*/  LDL.LU.64 R26, [R1+0x2d00] ;  /* 0x002d0000011a7983 */ /* 0x000f280000300a00 */
[----:B------:R-:W-:Y:S01]  /*14ea90*/  @P0 LOP3.LUT R54, R54, 0x40000000, RZ, 0xfc, !PT ;  /* 0x4000000036360812 */ /* 0x000fe200078efcff */
[----:B0-----:R-:W4:Y:S01]  /*14eaa0*/  LDL.LU.64 R28, [R1+0x2d38] ;  /* 0x002d3800011c7983 */ /* 0x001f220000300a00 */
[----:B------:R-:W-:-:S02]  /*14eab0*/  LOP3.LUT P0, RZ, R53, 0x20, RZ, 0xc0, !PT ;  /* 0x0000002035ff7812 */ /* 0x000fc4000780c0ff */
        /* <DEDUP_REMOVED lines=26> */
[C---:B0-----:R-:W-:Y:S01]  /*14ec60*/  PRMT R42, R47.reuse, 0x7772, RZ ;  /* 0x000077722f2a7816 */ /* 0x041fe200000000ff */
[----:B------:R-:W2:Y:S10]  /*14ec70*/  LDL.LU.64 R36, [R1+0x2d18] ;  /* 0x002d180001247983 */ /* 0x000eb40000300a00 */
[----:B---3--:R0:W-:Y:S02]  /*14ec80*/  @P0 STG.E.U8 desc[UR4][R58.64], R42 ;  /* 0x0000002a3a000986 */ /* 0x0081e4000c101104 */
[----:B0-----:R-:W-:-:S02]  /*14ec90*/  PRMT R42, R47, 0x7773, RZ ;  /* 0x000077732f2a7816 */ /* 0x001fc400000000ff */
[----:B------:R-:W3:Y:S01]  /*14eca0*/  LDL.LU R47, [R1+0x5d2c] ;  /* 0x005d2c00012f7983 */ /* 0x000ee20000300800 */
[----:B------:R-:W-:-:S13]  /*14ecb0*/  LOP3.LUT P0, RZ, R54, 0x80000000, RZ, 0xc0, !PT ;  /* 0x8000000036ff7812 */ /* 0x000fda000780c0ff */
[----:B------:R4:W-:Y:S01]  /*14ecc0*/  @P0 STG.E.U8 desc[UR4][R16.64], R42 ;  /* 0x0000002a10000986 */ /* 0x0009e2000c101104 */
        /* <DEDUP_REMOVED lines=40> */
[----:B------:R-:W-:Y:S02]  /*14ef50*/  LOP3.LUT P0, RZ, R53, 0x10000000, RZ, 0xc0, !PT ;  /* 0x1000000035ff7812 */ /* 0x000fe4000780c0ff */
[----:B------:R-:W-:-:S11]  /*14ef60*/  LOP3.LUT R54, R54, 0xfff7ffff, RZ, 0xc0, !PT ;  /* 0xfff7ffff36367812 */ /* 0x000fd600078ec0ff */
[----:B------:R-:W-:Y:S02]  /*14ef70*/  @P0 LOP3.LUT R54, R54, 0x80000, RZ, 0xfc, !PT ;  /* 0x0008000036360812 */ /* 0x000fe400078efcff */
[----:B------:R-:W-:Y:S02]  /*14ef80*/  LOP3.LUT P0, RZ, R53, 0x8000000, RZ, 0xc0, !PT ;  /* 0x0800000035ff7812 */ /* 0x000fe4000780c0ff */
[----:B------:R-:W-:-:S11]  /*14ef90*/  LOP3.LUT R54, R54, 0xffefffff, RZ, 0xc0, !PT ;  /* 0xffefffff36367812 */ /* 0x000fd600078ec0ff */
[----:B------:R-:W-:Y:S02]  /*14efa0*/  @P0 LOP3.LUT R54, R54, 0x100000, RZ, 0xfc, !PT ;  /* 0x0010000036360812 */ /* 0x000fe400078efcff */
[----:B------:R-:W-:Y:S01]  /*14efb0*/  LOP3.LUT P0, RZ, R53, 0x4000000, RZ, 0xc0, !PT ;  /* 0x0400000035ff7812 */ /* 0x000fe2000780c0ff */
[----:B----4-:R0:W-:Y:S04]  /*14efc0*/  @P3 STG.E.U8 desc[UR4][R28.64], R42 ;  /* 0x0000002a1c003986 */ /* 0x0101e8000c101104 */
[----:B0-----:R-:W4:Y:S01]  /*14efd0*/  LDL.LU R28, [R1+0x54c] ;  /* 0x00054c00011c7983 */ /* 0x001f220000300800 */
[----:B------:R-:W-:-:S03]  /*14efe0*/  PRMT R42, R39, 0x7773, RZ ;  /* 0x00007773272a7816 */ /* 0x000fc600000000ff */
[----:B------:R-:W4:Y:S01]  /*14eff0*/  LDL.LU.64 R38, [R1+0x2d60] ;  /* 0x002d600001267983 */ /* 0x000f220000300a00 */
[----:B------:R-:W-:-:S03]  /*14f000*/  LOP3.LUT R54, R54, 0xffdfffff, RZ, 0xc0, !PT ;  /* 0xffdfffff36367812 */ /* 0x000fc600078ec0ff */
[----:B------:R-:W4:Y:S01]  /*14f010*/  LDL.LU.64 R56, [R1+0x2d58] ;  /* 0x002d580001387983 */ /* 0x000f220000300a00 */
[----:B------:R-:W-:Y:S02]  /*14f020*/  @P0 LOP3.LUT R54, R54, 0x200000, RZ, 0xfc, !PT ;  /* 0x0020000036360812 */ /* 0x000fe400078efcff */
[C---:B------:R-:W-:Y:S01]  /*14f030*/  LOP3.LUT P0, RZ, R53.reuse, 0x2000000, RZ, 0xc0, !PT ;  /* 0x0200000035ff7812 */ /* 0x040fe2000780c0ff */
[----:B------:R-:W4:Y:S01]  /*14f040*/  LDL.LU.64 R58, [R1+0x2d90] ;  /* 0x002d9000013a7983 */ /* 0x000f220000300a00 */
[----:B------:R-:W-:Y:S02]  /*14f050*/  LOP3.LUT R54, R54, 0xffbfffff, RZ, 0xc0, !PT ;  /* 0xffbfffff36367812 */ /* 0x000fe400078ec0ff */
[----:B------:R-:W-:Y:S01]  /*14f060*/  LOP3.LUT P4, RZ, R53, 0x20000, RZ, 0xc0, !PT ;  /* 0x0002000035ff7812 */ /* 0x000fe2000788c0ff */
[----:B------:R-:W4:Y:S08]  /*14f070*/  LDL.LU.64 R16, [R1+0x2d88] ;  /* 0x002d880001107983 */ /* 0x000f300000300a00 */
[----:B------:R-:W-:-:S02]  /*14f080*/  @P0 LOP3.LUT R54, R54, 0x400000, RZ, 0xfc, !PT ;  /* 0x0040000036360812 */ /* 0x000fc400078efcff */
[C---:B------:R-:W-:Y:S02]  /*14f090*/  LOP3.LUT P0, RZ, R53.reuse, 0x1000000, RZ, 0xc0, !PT ;  /* 0x0100000035ff7812 */ /* 0x040fe4000780c0ff */
[----:B------:R-:W-:Y:S02]  /*14f0a0*/  LOP3.LUT R54, R54, 0xff7fffff, RZ, 0xc0, !PT ;  /* 0xff7fffff36367812 */ /* 0x000fe400078ec0ff */
[----:B------:R-:W-:-:S09]  /*14f0b0*/  LOP3.LUT P5, RZ, R53, 0x40000, RZ, 0xc0, !PT ;  /* 0x0004000035ff7812 */ /* 0x000fd200078ac0ff */
[----:B------:R-:W-:Y:S02]  /*14f0c0*/  @P0 LOP3.LUT R54, R54, 0x800000, RZ, 0xfc, !PT ;  /* 0x0080000036360812 */ /* 0x000fe400078efcff */
[----:B------:R-:W-:Y:S01]  /*14f0d0*/  LOP3.LUT P0, RZ, R53, 0x800000, RZ, 0xc0, !PT ;  /* 0x0080000035ff7812 */ /* 0x000fe2000780c0ff */
[----:B---3--:R0:W-:Y:S01]  /*14f0e0*/  @P4 STG.E.U8 desc[UR4][R24.64], R42 ;  /* 0x0000002a18004986 */ /* 0x0081e2000c101104 */
[----:B------:R-:W-:Y:S02]  /*14f0f0*/  LOP3.LUT R54, R54, 0xfeffffff, RZ, 0xc0, !PT ;  /* 0xfeffffff36367812 */ /* 0x000fe400078ec0ff */
[----:B0-----:R-:W-:-:S09]  /*14f100*/  PRMT R42, R33, 0x7770, RZ ;  /* 0x00007770212a7816 */ /* 0x001fd200000000ff */
[----:B------:R-:W-:Y:S02]  /*14f110*/  @P0 LOP3.LUT R54, R54, 0x1000000, RZ, 0xfc, !PT ;  /* 0x0100000036360812 */ /* 0x000fe400078efcff */
[----:B------:R-:W-:Y:S01]  /*14f120*/  LOP3.LUT P0, RZ, R53, 0x400000, RZ, 0xc0, !PT ;  /* 0x0040000035ff7812 */ /* 0x000fe2000780c0ff */
[----:B------:R0:W-:Y:S01]  /*14f130*/  @P5 STG.E.U8 desc[UR4][R34.64], R42 ;  /* 0x0000002a22005986 */ /* 0x0001e2000c101104 */
[----:B------:R-:W-:-:S03]  /*14f140*/  LOP3.LUT R54, R54, 0xfdffffff, RZ, 0xc0, !PT ;  /* 0xfdffffff36367812 */ /* 0x000fc600078ec0ff */
[----:B0-----:R-:W3:Y:S04]  /*14f150*/  LDL.LU R34, [R1+0x530] ;  /* 0x0005300001227983 */ /* 0x001ee80000300800 */
[----:B------:R-:W3:Y:S04]  /*14f160*/  LDL.LU.64 R18, [R1+0x2d80] ;  /* 0x002d800001127983 */ /* 0x000ee80000300a00 */
[----:B------:R-:W-:Y:S02]  /*14f170*/  @P0 LOP3.LUT R54, R54, 0x2000000, RZ, 0xfc, !PT ;  /* 0x0200000036360812 */ /* 0x000fe400078efcff */
[C---:B------:R-:W-:Y:S01]  /*14f180*/  LOP3.LUT P0, RZ, R53.reuse, 0x200000, RZ, 0xc0, !PT ;  /* 0x0020000035ff7812 */ /* 0x040fe2000780c0ff */
[----:B------:R-:W3:Y:S01]  /*14f190*/  LDL.LU.64 R20, [R1+0x2db8] ;  /* 0x002db80001147983 */ /* 0x000ee20000300a00 */
[----:B------:R-:W-:-:S02]  /*14f1a0*/  LOP3.LUT P6, RZ, R53, 0x80000, RZ, 0xc0, !PT ;  /* 0x0008000035ff7812 */ /* 0x000fc400078cc0ff */
[----:B------:R-:W-:Y:S01]  /*14f1b0*/  LOP3.LUT R54, R54, 0xfbffffff, RZ, 0xc0, !PT ;  /* 0xfbffffff36367812 */ /* 0x000fe200078ec0ff */
[----:B------:R-:W3:Y:S01]  /*14f1c0*/  LDL.LU R35, [R1+0x520] ;  /* 0x0005200001237983 */ /* 0x000ee20000300800 */
[----:B------:R-:W-:-:S03]  /*14f1d0*/  PRMT R42, R33, 0x7771, RZ ;  /* 0x00007771212a7816 */ /* 0x000fc600000000ff */
        /* <DEDUP_REMOVED lines=8> */
[----:B------:R-:W-:-:S02]  /*14f260*/  LOP3.LUT P0, RZ, R54, 0x4000000, RZ, 0xc0, !PT ;  /* 0x0400000036ff7812 */ /* 0x000fc4000780c0ff */
        /* <DEDUP_REMOVED lines=51> */
[----:B------:R-:W4:Y:S01]  /*14f5a0*/  LDL.LU.64 R36, [R1+0x2e10] ;  /* 0x002e100001247983 */ /* 0x000f220000300a00 */
        /* <DEDUP_REMOVED lines=18> */
[----:B------:R-:W2:Y:S04]  /*14f6d0*/  LDL.LU R28, [R1+0x534] ;  /* 0x00053400011c7983 */ /* 0x000ea80000300800 */
[----:B------:R-:W2:Y:S01]  /*14f6e0*/  LDL.LU.64 R58, [R1+0x2e00] ;  /* 0x002e0000013a7983 */ /* 0x000ea20000300a00 */
[----:B------:R-:W-:-:S02]  /*14f6f0*/  @P0 LOP3.LUT R54, R54, 0x8000, RZ, 0xfc, !PT ;  /* 0x0000800036360812 */ /* 0x000fc400078efcff */
[----:B------:R-:W-:Y:S01]  /*14f700*/  LOP3.LUT P0, RZ, R47, 0x400, RZ, 0xc0, !PT ;  /* 0x000004002fff7812 */ /* 0x000fe2000780c0ff */
[----:B------:R-:W2:Y:S01]  /*14f710*/  LDL.LU.64 R16, [R1+0x2e38] ;  /* 0x002e380001107983 */ /* 0x000ea20000300a00 */
[----:B------:R-:W-:-:S03]  /*14f720*/  LOP3.LUT R54, R54, 0xfffeffff, RZ, 0xc0, !PT ;  /* 0xfffeffff36367812 */ /* 0x000fc600078ec0ff */
[----:B------:R-:W2:Y:S01]  /*14f730*/  LDL.LU.64 R18, [R1+0x2e30] ;  /* 0x002e300001127983 */ /* 0x000ea20000300a00 */
[C---:B------:R-:W-:Y:S02]  /*14f740*/  LOP3.LUT P4, RZ, R47.reuse, 0x10, RZ, 0xc0, !PT ;  /* 0x000000102fff7812 */ /* 0x040fe4000788c0ff */
[C---:B------:R-:W-:Y:S01]  /*14f750*/  LOP3.LUT P5, RZ, R47.reuse, 0x20, RZ, 0xc0, !PT ;  /* 0x000000202fff7812 */ /* 0x040fe200078ac0ff */
[----:B------:R-:W2:Y:S04]  /*14f760*/  LDL.LU.64 R20, [R1+0x2e28] ;  /* 0x002e280001147983 */ /* 0x000ea80000300a00 */
[----:B------:R-:W-:Y:S02]  /*14f770*/  @P0 LOP3.LUT R54, R54, 0x10000, RZ, 0xfc, !PT ;  /* 0x0001000036360812 */ /* 0x000fe400078efcff */
[----:B------:R-:W-:-:S02]  /*14f780*/  LOP3.LUT P0, RZ, R47, 0x200, RZ, 0xc0, !PT ;  /* 0x000002002fff7812 */ /* 0x000fc4000780c0ff */
[----:B------:R-:W-:Y:S02]  /*14f790*/  LOP3.LUT R54, R54, 0xfffdffff, RZ, 0xc0, !PT ;  /* 0xfffdffff36367812 */ /* 0x000fe400078ec0ff */
[----:B------:R-:W-:-:S09]  /*14f7a0*/  PRMT R42, R29, 0x7772, RZ ;  /* 0x000077721d2a7816 */ /* 0x000fd200000000ff */
[----:B------:R-:W-:Y:S02]  /*14f7b0*/  @P0 LOP3.LUT R54, R54, 0x20000, RZ, 0xfc, !PT ;  /* 0x0002000036360812 */ /* 0x000fe400078efcff */
[C---:B------:R-:W-:Y:S01]  /*14f7c0*/  LOP3.LUT P0, RZ, R47.reuse, 0x100, RZ, 0xc0, !PT ;  /* 0x000001002fff7812 */ /* 0x040fe2000780c0ff */
[----:B---3--:R0:W-:Y:S01]  /*14f7d0*/  @P4 STG.E.U8 desc[UR4][R26.64], R42 ;  /* 0x0000002a1a004986 */ /* 0x0081e2000c101104 */
[----:B------:R-:W-:Y:S02]  /*14f7e0*/  LOP3.LUT P6, RZ, R47, 0x40, RZ, 0xc0, !PT ;  /* 0x000000402fff7812 */ /* 0x000fe400078cc0ff */
[----:B------:R-:W-:Y:S02]  /*14f7f0*/  LOP3.LUT R54, R54, 0xfffbffff, RZ, 0xc0, !PT ;  /* 0xfffbffff36367812 */ /* 0x000fe400078ec0ff */
[----:B0-----:R-:W-:Y:S02]  /*14f800*/  PRMT R42, R29, 0x7773, RZ ;  /* 0x000077731d2a7816 */ /* 0x001fe400000000ff */
[----:B------:R-:W3:Y:S05]  /*14f810*/  LDL.LU R29, [R1+0x524] ;  /* 0x00052400011d7983 */ /* 0x000eea0000300800 */
[----:B------:R-:W-:-:S02]  /*14f820*/  @P0 LOP3.LUT R54, R54, 0x40000, RZ, 0xfc, !PT ;  /* 0x0004000036360812 */ /* 0x000fc400078efcff */
[----:B------:R-:W-:Y:S01]  /*14f830*/  LOP3.LUT P0, RZ, R47, 0x80, RZ, 0xc0, !PT ;  /* 0x000000802fff7812 */ /* 0x000fe2000780c0ff */
[----:B----4-:R0:W-:Y:S04]  /*14f840*/  @P5 STG.E.U8 desc[UR4][R30.64], R42 ;  /* 0x0000002a1e005986 */ /* 0x0101e8000c101104 */
        /* <DEDUP_REMOVED lines=15> */
[----:B------:R-:W-:-:S03]  /*14f940*/  PRMT R42, R52, 0x7773, RZ ;  /* 0x00007773342a7816 */ /* 0x000fc600000000ff */
[----:B------:R-:W4:Y:S06]  /*14f950*/  LDL.LU R52, [R1+0x5d24] ;  /* 0x005d240001347983 */ /* 0x000f2c0000300800 */
[----:B--2---:R0:W-:Y:S04]  /*14f960*/  @P0 STG.E.U8 desc[UR4][R38.64], R42 ;  /* 0x0000002a26000986 */ /* 0x0041e8000c101104 */
[----:B0-----:R-:W2:Y:S01]  /*14f970*/  LDL.LU.64 R38, [R1+0x2e90] ;  /* 0x002e900001267983 */ /* 0x001ea20000300a00 */
        /* <DEDUP_REMOVED lines=14> */
[----:B----4-:R0:W-:Y:S01]  /*14fa60*/  @P0 STG.E.U8 desc[UR4][R22.64], R42 ;  /* 0x0000002a16000986 */ /* 0x0101e2000c101104 */
        /* <DEDUP_REMOVED lines=25> */
[----:B------:R-:W2:Y:S04]  /*14fc00*/  LDL.LU R27, [R1+0x504] ;  /* 0x00050400011b7983 */ /* 0x000ea80000300800 */
[----:B------:R-:W4:Y:S04]  /*14fc10*/  LDL.LU.64 R28, [R1+0x2eb0] ;  /* 0x002eb000011c7983 */ /* 0x000f280000300a00 */
[----:B------:R-:W4:Y:S04]  /*14fc20*/  LDL.LU.64 R30, [R1+0x2ea8] ;  /* 0x002ea800011e7983 */ /* 0x000f280000300a00 */
[----:B------:R-:W4:Y:S04]  /*14fc30*/  LDL.LU.64 R32, [R1+0x2ee0] ;  /* 0x002ee00001207983 */ /* 0x000f280000300a00 */
[----:B------:R-:W4:Y:S01]  /*14fc40*/  LDL.LU R16, [R1+0x538] ;  /* 0x0005380001107983 */ /* 0x000f220000300800 */
[----:B------:R-:W-:-:S02]  /*14fc50*/  LOP3.LUT P3, RZ, R47, 0x400000, RZ, 0xc0, !PT ;  /* 0x004000002fff7812 */ /* 0x000fc4000786c0ff */
[----:B------:R-:W-:Y:S02]  /*14fc60*/  LOP3.LUT R54, R54, 0xfffffff7, RZ, 0xc0, !PT ;  /* 0xfffffff736367812 */ /* 0x000fe400078ec0ff */
[C---:B------:R-:W-:Y:S02]  /*14fc70*/  LOP3.LUT P4, RZ, R47.reuse, 0x800000, RZ, 0xc0, !PT ;  /* 0x008000002fff7812 */ /* 0x040fe4000788c0ff */
[C---:B------:R-:W-:Y:S02]  /*14fc80*/  LOP3.LUT P5, RZ, R47.reuse, 0x1000000, RZ, 0xc0, !PT ;  /* 0x010000002fff7812 */ /* 0x040fe400078ac0ff */
[----:B------:R-:W-:Y:S02]  /*14fc90*/  LOP3.LUT P6, RZ, R47, 0x2000000, RZ, 0xc0, !PT ;  /* 0x020000002fff7812 */ /* 0x000fe400078cc0ff */
[----:B---3--:R-:W-:Y:S02]  /*14fca0*/  LOP3.LUT P0, RZ, R52, 0x4, RZ, 0xc0, !PT ;  /* 0x0000000434ff7812 */ /* 0x008fe4000780c0ff */
[----:B--2---:R-:W-:-:S05]  /*14fcb0*/  PRMT R42, R27, 0x7770, RZ ;  /* 0x000077701b2a7816 */ /* 0x004fca00000000ff */
[----:B------:R0:W-:Y:S04]  /*14fcc0*/  @P3 STG.E.U8 desc[UR4][R38.64], R42 ;  /* 0x0000002a26003986 */ /* 0x0001e8000c101104 */
[----:B0-----:R-:W2:Y:S02]  /*14fcd0*/  LDL.LU.64 R38, [R1+0x2ed8] ;  /* 0x002ed80001267983 */ /* 0x001ea40000300a00 */
[----:B------:R-:W-:Y:S02]  /*14fce0*/  @P0 LOP3.LUT R54, R54, 0x8, RZ, 0xfc, !PT ;  /* 0x0000000836360812 */ /* 0x000fe400078efcff */
[----:B------:R-:W-:Y:S01]  /*14fcf0*/  LOP3.LUT P0, RZ, R52, 0x2, RZ, 0xc0, !PT ;  /* 0x0000000234ff7812 */ /* 0x000fe2000780c0ff */
[----:B------:R-:W3:Y:S01]  /*14fd00*/  LDL.LU.64 R34, [R1+0x2ed0] ;  /* 0x002ed00001227983 */ /* 0x000ee20000300a00 */
[----:B------:R-:W-:-:S11]  /*14fd10*/  LOP3.LUT R54, R54, 0xffffffef, RZ, 0xc0, !PT ;  /* 0xffffffef36367812 */ /* 0x000fd600078ec0ff */
[----:B------:R-:W-:Y:S02]  /*14fd20*/  @P0 LOP3.LUT R54, R54, 0x10, RZ, 0xfc, !PT ;  /* 0x0000001036360812 */ /* 0x000fe400078efcff */
[----:B------:R-:W-:Y:S02]  /*14fd30*/  LOP3.LUT P0, RZ, R52, 0x1, RZ, 0xc0, !PT ;  /* 0x0000000134ff7812 */ /* 0x000fe4000780c0ff */
[----:B------:R-:W-:Y:S02]  /*14fd40*/  LOP3.LUT R54, R54, 0xffffffdf, RZ, 0xc0, !PT ;  /* 0xffffffdf36367812 */ /* 0x000fe400078ec0ff */
[----:B------:R-:W-:-:S09]  /*14fd50*/  PRMT R42, R27, 0x7771, RZ ;  /* 0x000077711b2a7816 */ /* 0x000fd200000000ff */
[----:B------:R-:W-:Y:S02]  /*14fd60*/  @P0 LOP3.LUT R54, R54, 0x20, RZ, 0xfc, !PT ;  /* 0x0000002036360812 */ /* 0x000fe400078efcff */
[----:B------:R-:W-:Y:S01]  /*14fd70*/  LOP3.LUT P0, RZ, R47, 0x80000000, RZ, 0xc0, !PT ;  /* 0x800000002fff7812 */ /* 0x000fe2000780c0ff */
[----:B----4-:R0:W-:Y:S01]  /*14fd80*/  @P4 STG.E.U8 desc[UR4][R36.64], R42 ;  /* 0x0000002a24004986 */ /* 0x0101e2000c101104 */
[----:B------:R-:W-:-:S03]  /*14fd90*/  LOP3.LUT R54, R54, 0xffffffbf, RZ, 0xc0, !PT ;  /* 0xffffffbf36367812 */ /* 0x000fc600078ec0ff */
[----:B0-----:R-:W4:Y:S04]  /*14fda0*/  LDL.LU.64 R36, [R1+0x2ec8] ;  /* 0x002ec80001247983 */ /* 0x001f280000300a00 */
[----:B------:R-:W4:Y:S04]  /*14fdb0*/  LDL.LU R17, [R1+0x528] ;  /* 0x0005280001117983 */ /* 0x000f280000300800 */
[----:B------:R-:W-:Y:S02]  /*14fdc0*/  @P0 LOP3.LUT R54, R54, 0x40, RZ, 0xfc, !PT ;  /* 0x0000004036360812 */ /* 0x000fe400078efcff */
[----:B------:R-:W-:Y:S01]  /*14fdd0*/  LOP3.LUT P0, RZ, R47, 0x40000000, RZ, 0xc0, !PT ;  /* 0x400000002fff7812 */ /* 0x000fe2000780c0ff */
[----:B------:R-:W4:Y:S01]  /*14fde0*/  LDL.LU.64 R56, [R1+0x2ec0] ;  /* 0x002ec00001387983 */ /* 0x000f220000300a00 */
[----:B------:R-:W-:-:S03]  /*14fdf0*/  LOP3.LUT R54, R54, 0xffffff7f, RZ, 0xc0, !PT ;  /* 0xffffff7f36367812 */ /* 0x000fc600078ec0ff */
[----:B------:R-:W4:Y:S01]  /*14fe00*/  LDL.LU.64 R58, [R1+0x2ef8] ;  /* 0x002ef800013a7983 */ /* 0x000f220000300a00 */
[----:B------:R-:W-:-:S03]  /*14fe10*/  PRMT R42, R27, 0x7772, RZ ;  /* 0x000077721b2a7816 */ /* 0x000fc600000000ff */
[----:B------:R-:W4:Y:S04]  /*14fe20*/  LDL.LU.64 R18, [R1+0x2ef0] ;  /* 0x002ef00001127983 */ /* 0x000f280000300a00 */
[----:B------:R-:W-:Y:S02]  /*14fe30*/  @P0 LOP3.LUT R54, R54, 0x80, RZ, 0xfc, !PT ;  /* 0x0000008036360812 */ /* 0x000fe400078efcff */
[----:B------:R-:W-:Y:S02]  /*14fe40*/  LOP3.LUT P0, RZ, R47, 0x20000000, RZ, 0xc0, !PT ;  /* 0x200000002fff7812 */ /* 0x000fe4000780c0ff */
[----:B------:R-:W-:-:S11]  /*14fe50*/  LOP3.LUT R54, R54, 0xfffffeff, RZ, 0xc0, !PT ;  /* 0xfffffeff36367812 */ /* 0x000fd600078ec0ff */
[----:B------:R-:W-:Y:S02]  /*14fe60*/  @P0 LOP3.LUT R54, R54, 0x100, RZ, 0xfc, !PT ;  /* 0x0000010036360812 */ /* 0x000fe400078efcff */
[----:B------:R-:W-:Y:S02]  /*14fe70*/  LOP3.LUT P0, RZ, R47, 0x10000000, RZ, 0xc0, !PT ;  /* 0x100000002fff7812 */ /* 0x000fe4000780c0ff */
[----:B------:R-:W-:Y:S01]  /*14fe80*/  LOP3.LUT R54, R54, 0xfffffdff, RZ, 0xc0, !PT ;  /* 0xfffffdff36367812 */ /* 0x000fe200078ec0ff */
[----:B------:R0:W-:Y:S10]  /*14fe90*/  @P5 STG.E.U8 desc[UR4][R24.64], R42 ;  /* 0x0000002a18005986 */ /* 0x0001f4000c101104 */
[----:B------:R-:W-:-:S02]  /*14fea0*/  @P0 LOP3.LUT R54, R54, 0x200, RZ, 0xfc, !PT ;  /* 0x0000020036360812 */ /* 0x000fc400078efcff */
[----:B------:R-:W-:Y:S02]  /*14feb0*/  LOP3.LUT P0, RZ, R47, 0x8000000, RZ, 0xc0, !PT ;  /* 0x080000002fff7812 */ /* 0x000fe4000780c0ff */
[----:B0-----:R-:W-:Y:S02]  /*14fec0*/  PRMT R42, R27, 0x7773, RZ ;  /* 0x000077731b2a7816 */ /* 0x001fe400000000ff */
[----:B------:R-:W-:-:S03]  /*14fed0*/  LOP3.LUT R54, R54, 0xfffffbff, RZ, 0xc0, !PT ;  /* 0xfffffbff36367812 */ /* 0x000fc600078ec0ff */
[----:B------:R0:W-:Y:S06]  /*14fee0*/  @P6 STG.E.U8 desc[UR4][R28.64], R42 ;  /* 0x0000002a1c006986 */ /* 0x0001ec000c101104 */
[----:B------:R-:W-:Y:S01]  /*14fef0*/  @P0 LOP3.LUT R54, R54, 0x400, RZ, 0xfc, !PT ;  /* 0x0000040036360812 */ /* 0x000fe200078efcff */
[----:B0-----:R-:W4:Y:S01]  /*14ff00*/  LDL.LU R28, [R1+0x518] ;  /* 0x00051800011c7983 */ /* 0x001f220000300800 */
[----:B------:R-:W-:-:S03]  /*14ff10*/  LOP3.LUT P0, RZ, R47, 0x4000000, RZ, 0xc0, !PT ;  /* 0x040000002fff7812 */ /* 0x000fc6000780c0ff */
[----:B------:R-:W4:Y:S04]  /*14ff20*/  LDL.LU.64 R20, [R1+0x2ee8] ;  /* 0x002ee80001147983 */ /* 0x000f280000300a00 */
[----:B------:R-:W4:Y:S01]  /*14ff30*/  LDL.LU.64 R22, [R1+0x2f20] ;  /* 0x002f200001167983 */ /* 0x000f220000300a00 */
[----:B------:R-:W-:-:S03]  /*14ff40*/  PRMT R42, R16, 0x7770, RZ ;  /* 0x00007770102a7816 */ /* 0x000fc600000000ff */
        /* <DEDUP_REMOVED lines=10> */
[----:B------:R-:W-:-:S11]  /*14fff0*/  PRMT R42, R16, 0x7772, RZ ;  /* 0x00007772102a7816 */ /* 0x000fd600000000ff */
[----:B--2---:R0:W-:Y:S04]  /*150000*/  @P0 STG.E.U8 desc[UR4][R38.64], R42 ;  /* 0x0000002a26000986 */ /* 0x0041e8000c101104 */
[----:B0-----:R-:W2:Y:S01]  /*150010*/  LDL.LU.64 R38, [R1+0x2f28] ;  /* 0x002f280001267983 */ /* 0x001ea20000300a00 */
[----:B------:R-:W-:Y:S02]  /*150020*/  LOP3.LUT P0, RZ, R54, 0x100, RZ, 0xc0, !PT ;  /* 0x0000010036ff7812 */ /* 0x000fe4000780c0ff */
[----:B------:R-:W-:-:S11]  /*150030*/  PRMT R42, R16, 0x7773, RZ ;  /* 0x00007773102a7816 */ /* 0x000fd600000000ff */
[----:B---3--:R0:W-:Y:S01]  /*150040*/  @P0 STG.E.U8 desc[UR4][R34.64], R42 ;  /* 0x0000002a22000986 */ /* 0x0081e2000c101104 */
[----:B------:R-:W-:Y:S02]  /*150050*/  LOP3.LUT P0, RZ, R54, 0x80, RZ, 0xc0, !PT ;  /* 0x0000008036ff7812 */ /* 0x000fe4000780c0ff */
[C---:B------:R-:W-:Y:S02]  /*150060*/  LOP3.LUT P1, RZ, R52.reuse, 0x8, RZ, 0xc0, !PT ;  /* 0x0000000834ff7812 */ /* 0x040fe4000782c0ff */
[C---:B------:R-:W-:Y:S02]  /*150070*/  LOP3.LUT P2, RZ, R52.reuse, 0x10, RZ, 0xc0, !PT ;  /* 0x0000001034ff7812 */ /* 0x040fe4000784c0ff */
[C---:B------:R-:W-:Y:S02]  /*150080*/  LOP3.LUT P3, RZ, R52.reuse, 0x20, RZ, 0xc0, !PT ;  /* 0x0000002034ff7812 */ /* 0x040fe4000786c0ff */
[C---:B------:R-:W-:Y:S02]  /*150090*/  LOP3.LUT P4, RZ, R52.reuse, 0x40, RZ, 0xc0, !PT ;  /* 0x0000004034ff7812 */ /* 0x040fe4000788c0ff */
[----:B------:R-:W-:Y:S01]  /*1500a0*/  LOP3.LUT P5, RZ, R52, 0x80, RZ, 0xc0, !PT ;  /* 0x0000008034ff7812 */ /* 0x000fe200078ac0ff */
[----:B0-----:R-:W3:Y:S01]  /*1500b0*/  LDL.LU.64 R34, [R1+0x5d18] ;  /* 0x005d180001227983 */ /* 0x001ee20000300a00 */
[----:B----4-:R-:W-:-:S05]  /*1500c0*/  PRMT R42, R17, 0x7770, RZ ;  /* 0x00007770112a7816 */ /* 0x010fca00000000ff */
[----:B------:R0:W-:Y:S01]  /*1500d0*/  @P0 STG.E.U8 desc[UR4][R36.64], R42 ;  /* 0x0000002a24000986 */ /* 0x0001e2000c101104 */
[C---:B------:R-:W-:Y:S02]  /*1500e0*/  LOP3.LUT P0, RZ, R54.reuse, 0x40, RZ, 0xc0, !PT ;  /* 0x0000004036ff7812 */ /* 0x040fe4000780c0ff */
[----:B0-----:R-:W-:Y:S01]  /*1500f0*/  PRMT R42, R17, 0x7771, RZ ;  /* 0x00007771112a7816 */ /* 0x001fe200000000ff */
[----:B------:R-:W4:Y:S10]  /*150100*/  LDL.LU.64 R36, [R1+0x5d10] ;  /* 0x005d100001247983 */ /* 0x000f340000300a00 */
        /* <DEDUP_REMOVED lines=22> */
[----:B------:R-:W-:-:S11]  /*150270*/  PRMT R42, R29, 0x7772, RZ ;  /* 0x000077721d2a7816 */ /* 0x000fd600000000ff */
[----:B--2---:R0:W-:Y:S04]  /*150280*/  @P6 STG.E.U8 desc[UR4][R38.64], R42 ;  /* 0x0000002a26006986 */ /* 0x0041e8000c101104 */
[----:B0-----:R-:W2:Y:S04]  /*150290*/  LDL.LU.64 R38, [R1+0x2f30] ;  /* 0x002f300001267983 */ /* 0x001ea80000300a00 */
[----:B------:R-:W4:Y:S04]  /*1502a0*/  LDL.LU.64 R22, [R1+0x2f60] ;  /* 0x002f600001167983 */ /* 0x000f280000300a00 */
[----:B------:R-:W4:Y:S04]  /*1502b0*/  LDL.LU.64 R24, [R1+0x2f58] ;  /* 0x002f580001187983 */ /* 0x000f280000300a00 */
[----:B------:R-:W2:Y:S04]  /*1502c0*/  LDL.LU R28, [R1+0x53c] ;  /* 0x00053c00011c7983 */ /* 0x000ea80000300800 */
[----:B------:R-:W4:Y:S04]  /*1502d0*/  LDL.LU.64 R26, [R1+0x2f50] ;  /* 0x002f5000011a7983 */ /* 0x000f280000300a00 */
[----:B------:R-:W4:Y:S04]  /*1502e0*/  LDL.LU.64 R30, [R1+0x2f48] ;  /* 0x002f4800011e7983 */ /* 0x000f280000300a00 */
[----:B------:R-:W4:Y:S01]  /*1502f0*/  LDL.LU R43, [R1+0x52c] ;  /* 0x00052c00012b7983 */ /* 0x000f220000300800 */
[----:B------:R-:W-:-:S02]  /*150300*/  LOP3.LUT P3, RZ, R52, 0x200, RZ, 0xc0, !PT ;  /* 0x0000020034ff7812 */ /* 0x000fc4000786c0ff */
[----:B------:R-:W-:Y:S02]  /*150310*/  PRMT R42, R29, 0x7773, RZ ;  /* 0x000077731d2a7816 */ /* 0x000fe400000000ff */
[C---:B------:R-:W-:Y:S02]  /*150320*/  LOP3.LUT P4, RZ, R52.reuse, 0x400, RZ, 0xc0, !PT ;  /* 0x0000040034ff7812 */ /* 0x040fe4000788c0ff */
[----:B------:R-:W-:Y:S02]  /*150330*/  LOP3.LUT P0, RZ, R52, 0x200000, RZ, 0xc0, !PT ;  /* 0x0020000034ff7812 */ /* 0x000fe4000780c0ff */
[----:B------:R-:W-:-:S05]  /*150340*/  LOP3.LUT R47, R47, 0xf7ffffff, RZ, 0xc0, !PT ;  /* 0xf7ffffff2f2f7812 */ /* 0x000fca00078ec0ff */
[----:B---3--:R0:W-:Y:S04]  /*150350*/  @P3 STG.E.U8 desc[UR4][R32.64], R42 ;  /* 0x0000002a20003986 */ /* 0x0081e8000c101104 */
[----:B0-----:R-:W3:Y:S01]  /*150360*/  LDL.LU.64 R32, [R1+0x2f40] ;  /* 0x002f400001207983 */ /* 0x001ee20000300a00 */
[----:B--2---:R-:W-:-:S05]  /*150370*/  PRMT R42, R28, 0x7770, RZ ;  /* 0x000077701c2a7816 */ /* 0x004fca00000000ff */
[----:B------:R0:W-:Y:S04]  /*150380*/  @P4 STG.E.U8 desc[UR4][R38.64], R42 ;  /* 0x0000002a26004986 */ /* 0x0001e8000c101104 */
[----:B0-----:R-:W2:Y:S01]  /*150390*/  LDL.LU.64 R38, [R1+0x2f78] ;  /* 0x002f780001267983 */ /* 0x001ea20000300a00 */
[----:B------:R-:W-:Y:S02]  /*1503a0*/  @P0 LOP3.LUT R47, R47, 0x8000000, RZ, 0xfc, !PT ;  /* 0x080000002f2f0812 */ /* 0x000fe400078efcff */
[----:B------:R-:W-:Y:S01]  /*1503b0*/  LOP3.LUT P0, RZ, R52, 0x100000, RZ, 0xc0, !PT ;  /* 0x0010000034ff7812 */ /* 0x000fe2000780c0ff */
[----:B------:R-:W2:Y:S01]  /*1503c0*/  LDL.LU R29, [R1+0x51c] ;  /* 0x00051c00011d7983 */ /* 0x000ea20000300800 */
[----:B------:R-:W-:Y:S02]  /*1503d0*/  LOP3.LUT R47, R47, 0xefffffff, RZ, 0xc0, !PT ;  /* 0xefffffff2f2f7812 */ /* 0x000fe400078ec0ff */
[----:B------:R-:W-:Y:S01]  /*1503e0*/  LOP3.LUT R54, R54, 0xfffffffe, RZ, 0xc0, !PT ;  /* 0xfffffffe36367812 */ /* 0x000fe200078ec0ff */
[----:B------:R-:W2:Y:S01]  /*1503f0*/  LDL.LU.64 R56, [R1+0x2f68] ;  /* 0x002f680001387983 */ /* 0x000ea20000300a00 */
[----:B------:R-:W-:-:S02]  /*150400*/  LOP3.LUT P5, RZ, R52, 0x800, RZ, 0xc0, !PT ;  /* 0x0000080034ff7812 */ /* 0x000fc400078ac0ff */
[C---:B------:R-:W-:Y:S01]  /*150410*/  LOP3.LUT P6, RZ, R52.reuse, 0x1000, RZ, 0xc0, !PT ;  /* 0x0000100034ff7812 */ /* 0x040fe200078cc0ff */
[----:B------:R-:W2:Y:S04]  /*150420*/  LDL.LU.64 R58, [R1+0x2fa0] ;  /* 0x002fa000013a7983 */ /* 0x000ea80000300a00 */
[----:B------:R-:W-:Y:S01]  /*150430*/  @P0 LOP3.LUT R47, R47, 0x10000000, RZ, 0xfc, !PT ;  /* 0x100000002f2f0812 */ /* 0x000fe200078efcff */
[----:B------:R-:W2:Y:S01]  /*150440*/  LDL.LU.64 R16, [R1+0x2f98] ;  /* 0x002f980001107983 */ /* 0x000ea20000300a00 */
[----:B------:R-:W-:Y:S02]  /*150450*/  LOP3.LUT P0, RZ, R52, 0x80000, RZ, 0xc0, !PT ;  /* 0x0008000034ff7812 */ /* 0x000fe4000780c0ff */
[----:B------:R-:W-:Y:S01]  /*150460*/  LOP3.LUT R47, R47, 0xdfffffff, RZ, 0xc0, !PT ;  /* 0xdfffffff2f2f7812 */ /* 0x000fe200078ec0ff */
[----:B------:R-:W2:Y:S01]  /*150470*/  LDL.LU.64 R18, [R1+0x2f90] ;  /* 0x002f900001127983 */ /* 0x000ea20000300a00 */
[----:B------:R-:W-:-:S03]  /*150480*/  PRMT R42, R28, 0x7771, RZ ;  /* 0x000077711c2a7816 */ /* 0x000fc600000000ff */
[----:B------:R-:W2:Y:S06]  /*150490*/  LDL.LU.64 R20, [R1+0x2f88] ;  /* 0x002f880001147983 */ /* 0x000eac0000300a00 */
[----:B------:R-:W-:Y:S02]  /*1504a0*/  @P0 LOP3.LUT R47, R47, 0x20000000, RZ, 0xfc, !PT ;  /* 0x200000002f2f0812 */ /* 0x000fe400078efcff */
[----:B------:R-:W-:Y:S02]  /*1504b0*/  LOP3.LUT P0, RZ, R52, 0x40000, RZ, 0xc0, !PT ;  /* 0x0004000034ff7812 */ /* 0x000fe4000780c0ff */
        /* <DEDUP_REMOVED lines=11> */
[----:B------:R-:W-:Y:S01]  /*150570*/  LOP3.LUT R54, R54, 0xfffffffb, RZ, 0xc0, !PT ;  /* 0xfffffffb36367812 */ /* 0x000fe200078ec0ff */
[----:B----4-:R0:W-:Y:S10]  /*150580*/  @P5 STG.E.U8 desc[UR4][R22.64], R42 ;  /* 0x0000002a16005986 */ /* 0x0101f4000c101104 */
        /* <DEDUP_REMOVED lines=13> */
[C---:B------:R-:W-:Y:S02]  /*150660*/  LOP3.LUT P0, RZ, R54.reuse, 0x2, RZ, 0xc0, !PT ;  /* 0x0000000236ff7812 */ /* 0x040fe4000780c0ff */
[----:B0-----:R-:W-:Y:S01]  /*150670*/  PRMT R42, R43, 0x7771, RZ ;  /* 0x000077712b2a7816 */ /* 0x001fe200000000ff */
[----:B------:R-:W4:Y:S10]  /*150680*/  LDL.LU.64 R30, [R1+0x2fa8] ;  /* 0x002fa800011e7983 */ /* 0x000f340000300a00 */
[----:B---3--:R0:W-:Y:S01]  /*150690*/  @P0 STG.E.U8 desc[UR4][R32.64], R42 ;  /* 0x0000002a20000986 */ /* 0x0081e2000c101104 */
[----:B------:R-:W-:-:S03]  /*1506a0*/  LOP3.LUT P0, RZ, R54, 0x1, RZ, 0xc0, !PT ;  /* 0x0000000136ff7812 */ /* 0x000fc6000780c0ff */
[----:B0-----:R-:W3:Y:S04]  /*1506b0*/  LDL.LU.64 R32, [R1+0x2fe0] ;  /* 0x002fe00001207983 */ /* 0x001ee80000300a00 */
[----:B------:R-:W4:Y:S01]  /*1506c0*/  LDL.LU.64 R54, [R1+0x2f70] ;  /* 0x002f700001367983 */ /* 0x000f220000300a00 */
[----:B------:R-:W-:-:S05]  /*1506d0*/  PRMT R42, R43, 0x7772, RZ ;  /* 0x000077722b2a7816 */ /* 0x000fca00000000ff */
[----:B--2---:R0:W-:Y:S04]  /*1506e0*/  @P0 STG.E.U8 desc[UR4][R38.64], R42 ;  /* 0x0000002a26000986 */ /* 0x0041e8000c101104 */
[----:B0-----:R-:W2:Y:S01]  /*1506f0*/  LDL.LU.64 R38, [R1+0x5d08] ;  /* 0x005d080001267983 */ /* 0x001ea20000300a00 */
        /* <DEDUP_REMOVED lines=38> */
[----:B------:R-:W4:Y:S04]  /*150960*/  LDL.LU.64 R26, [R1+0x2ff8] ;  /* 0x002ff800011a7983 */ /* 0x000f280000300a00 */
[----:B------:R-:W4:Y:S01]  /*150970*/  LDL.LU R29, [R1+0x4e0] ;  /* 0x0004e000011d7983 */ /* 0x000f220000300800 */
[----:B------:R-:W-:-:S03]  /*150980*/  LOP3.LUT P3, RZ, R52, 0x10000000, RZ, 0xc0, !PT ;  /* 0x1000000034ff7812 */ /* 0x000fc6000786c0ff */
[----:B------:R-:W4:Y:S01]  /*150990*/  LDL.LU.64 R30, [R1+0x2ff0] ;  /* 0x002ff000011e7983 */ /* 0x000f220000300a00 */
[----:B------:R-:W-:Y:S02]  /*1509a0*/  PRMT R42, R28, 0x7772, RZ ;  /* 0x000077721c2a7816 */ /* 0x000fe400000000ff */
[C---:B------:R-:W-:Y:S02]  /*1509b0*/  LOP3.LUT P4, RZ, R52.reuse, 0x20000000, RZ, 0xc0, !PT ;  /* 0x2000000034ff7812 */ /* 0x040fe4000788c0ff */
[C---:B------:R-:W-:Y:S02]  /*1509c0*/  LOP3.LUT P5, RZ, R52.reuse, 0x40000000, RZ, 0xc0, !PT ;  /* 0x4000000034ff7812 */ /* 0x040fe400078ac0ff */
[----:B------:R-:W-:Y:S02]  /*1509d0*/  LOP3.LUT P6, RZ, R52, 0x80000000, RZ, 0xc0, !PT ;  /* 0x8000000034ff7812 */ /* 0x000fe400078cc0ff */
[----:B------:R-:W-:Y:S01]  /*1509e0*/  LOP3.LUT R47, R47, 0xfff7ffff, RZ, 0xc0, !PT ;  /* 0xfff7ffff2f2f7812 */ /* 0x000fe200078ec0ff */
[----:B---3--:R0:W-:Y:S04]  /*1509f0*/  @P3 STG.E.U8 desc[UR4][R32.64], R42 ;  /* 0x0000002a20003986 */ /* 0x0081e8000c101104 */
[----:B0-----:R-:W3:Y:S04]  /*150a00*/  LDL.LU.64 R32, [R1+0x2fe8] ;  /* 0x002fe80001207983 */ /* 0x001ee80000300a00 */
[----:B------:R-:W3:Y:S04]  /*150a10*/  LDL.LU.64 R52, [R1+0x3020] ;  /* 0x0030200001347983 */ /* 0x000ee80000300a00 */
[----:B------:R-:W3:Y:S01]  /*150a20*/  LDL.LU.64 R54, [R1+0x3018] ;  /* 0x0030180001367983 */ /* 0x000ee20000300a00 */
[----:B--2---:R-:W-:-:S13]  /*150a30*/  LOP3.LUT P0, RZ, R39, 0x100, RZ, 0xc0, !PT ;  /* 0x0000010027ff7812 */ /* 0x004fda000780c0ff */
        /* <DEDUP_REMOVED lines=22> */
[----:B------:R-:W-:Y:S02]  /*150ba0*/  LOP3.LUT R47, R47, 0xfbffffff, RZ, 0xc0, !PT ;  /* 0xfbffffff2f2f7812 */ /* 0x000fe400078ec0ff */
[----:B0-----:R-:W-:Y:S01]  /*150bb0*/  PRMT R42, R29, 0x7770, RZ ;  /* 0x000077701d2a7816 */ /* 0x001fe200000000ff */
[----:B------:R-:W2:Y:S08]  /*150bc0*/  LDL.LU R22, [R1+0x4c0] ;  /* 0x0004c00001167983 */ /* 0x000eb00000300800 */
[----:B------:R-:W-:-:S02]  /*150bd0*/  @P0 LOP3.LUT R47, R47, 0x4000000, RZ, 0xfc, !PT ;  /* 0x040000002f2f0812 */ /* 0x000fc400078efcff */
[----:B------:R-:W-:Y:S01]  /*150be0*/  LOP3.LUT P0, RZ, R39, 0x1, RZ, 0xc0, !PT ;  /* 0x0000000127ff7812 */ /* 0x000fe2000780c0ff */
[----:B------:R0:W-:Y:S04]  /*150bf0*/  @P5 STG.E.U8 desc[UR4][R20.64], R42 ;  /* 0x0000002a14005986 */ /* 0x0001e8000c101104 */
[----:B------:R-:W4:Y:S04]  /*150c00*/  LDL.LU.64 R56, [R1+0x3010] ;  /* 0x0030100001387983 */ /* 0x000f280000300a00 */
[----:B------:R-:W2:Y:S01]  /*150c10*/  LDL.LU.64 R58, [R1+0x3008] ;  /* 0x00300800013a7983 */ /* 0x000ea20000300a00 */
[----:B0-----:R-:W-:-:S03]  /*150c20*/  PRMT R42, R29, 0x7771, RZ ;  /* 0x000077711d2a7816 */ /* 0x001fc600000000ff */
[----:B------:R-:W2:Y:S04]  /*150c30*/  LDL.LU.64 R16, [R1+0x3000] ;  /* 0x0030000001107983 */ /* 0x000ea80000300a00 */
[----:B------:R0:W-:Y:S04]  /*150c40*/  @P6 STG.E.U8 desc[UR4][R24.64], R42 ;  /* 0x0000002a18006986 */ /* 0x0001e8000c101104 */
[----:B------:R-:W2:Y:S04]  /*150c50*/  LDL.LU.64 R18, [R1+0x3038] ;  /* 0x0030380001127983 */ /* 0x000ea80000300a00 */
[----:B------:R-:W2:Y:S01]  /*150c60*/  LDL.LU.64 R20, [R1+0x3030] ;  /* 0x0030300001147983 */ /* 0x000ea20000300a00 */
[----:B0-----:R-:W-:-:S03]  /*150c70*/  PRMT R42, R29, 0x7772, RZ ;  /* 0x000077721d2a7816 */ /* 0x001fc600000000ff */
[----:B------:R-:W2:Y:S04]  /*150c80*/  LDL.LU.64 R24, [R1+0x3028] ;  /* 0x0030280001187983 */ /* 0x000ea80000300a00 */
[----:B------:R0:W-:Y:S01]  /*150c90*/  @P0 STG.E.U8 desc[UR4][R26.64], R42 ;  /* 0x0000002a1a000986 */ /* 0x0001e2000c101104 */
[----:B------:R-:W-:Y:S02]  /*150ca0*/  LOP3.LUT P0, RZ, R47, 0x4000000, RZ, 0xc0, !PT ;  /* 0x040000002fff7812 */ /* 0x000fe4000780c0ff */
[----:B0-----:R-:W-:Y:S01]  /*150cb0*/  PRMT R42, R29, 0x7773, RZ ;  /* 0x000077731d2a7816 */ /* 0x001fe200000000ff */
[----:B------:R-:W2:Y:S10]  /*150cc0*/  LDL.LU.64 R26, [R1+0x3060] ;  /* 0x00306000011a7983 */ /* 0x000eb40000300a00 */
[----:B------:R0:W-:Y:S01]  /*150cd0*/  @P0 STG.E.U8 desc[UR4][R30.64], R42 ;  /* 0x0000002a1e000986 */ /* 0x0001e2000c101104 */
[----:B------:R-:W-:-:S03]  /*150ce0*/  LOP3.LUT P0, RZ, R47, 0x2000000, RZ, 0xc0, !PT ;  /* 0x020000002fff7812 */ /* 0x000fc6000780c0ff */
[----:B------:R-:W2:Y:S01]  /*150cf0*/  LDL.LU.64 R28, [R1+0x3058] ;  /* 0x00305800011c7983 */ /* 0x000ea20000300a00 */
[----:B0-----:R-:W-:-:S03]  /*150d00*/  PRMT R42, R38, 0x7770, RZ ;  /* 0x00007770262a7816 */ /* 0x001fc600000000ff */
[----:B------:R-:W2:Y:S04]  /*150d10*/  LDL.LU.64 R30, [R1+0x3050] ;  /* 0x00305000011e7983 */ /* 0x000ea80000300a00 */
[----:B------:R-:W2:Y:S04]  /*150d20*/  LDL.LU R23, [R1+0x4e4] ;  /* 0x0004e40001177983 */ /* 0x000ea80000300800 */
[----:B---3--:R0:W-:Y:S01]  /*150d30*/  @P0 STG.E.U8 desc[UR4][R32.64], R42 ;  /* 0x0000002a20000986 */ /* 0x0081e2000c101104 */
[C---:B------:R-:W-:Y:S02]  /*150d40*/  LOP3.LUT P0, RZ, R47.reuse, 0x1000000, RZ, 0xc0, !PT ;  /* 0x010000002fff7812 */ /* 0x040fe4000780c0ff */
[----:B0-----:R-:W-:Y:S01]  /*150d50*/  PRMT R42, R38, 0x7771, RZ ;  /* 0x00007771262a7816 */ /* 0x001fe200000000ff */
[----:B------:R-:W3:Y:S10]  /*150d60*/  LDL.LU.64 R32, [R1+0x3048] ;  /* 0x0030480001207983 */ /* 0x000ef40000300a00 */
[----:B------:R0:W-:Y:S01]  /*150d70*/  @P0 STG.E.U8 desc[UR4][R52.64], R42 ;  /* 0x0000002a34000986 */ /* 0x0001e2000c101104 */
[----:B------:R-:W-:-:S02]  /*150d80*/  LOP3.LUT P0, RZ, R47, 0x800000, RZ, 0xc0, !PT ;  /* 0x008000002fff7812 */ /* 0x000fc4000780c0ff */
        /* <DEDUP_REMOVED lines=13> */
[----:B--2---:R-:W-:-:S11]  /*150e60*/  PRMT R42, R22, 0x7770, RZ ;  /* 0x00007770162a7816 */ /* 0x004fd600000000ff */
        /* <DEDUP_REMOVED lines=22> */
[----:B------:R-:W2:Y:S04]  /*150fd0*/  LDL.LU.64 R30, [R1+0x3070] ;  /* 0x00307000011e7983 */ /* 0x000ea80000300a00 */
[----:B------:R-:W2:Y:S04]  /*150fe0*/  LDL.LU.64 R24, [R1+0x3068] ;  /* 0x0030680001187983 */ /* 0x000ea80000300a00 */
[----:B------:R-:W2:Y:S04]  /*150ff0*/  LDL.LU.64 R26, [R1+0x30a0] ;  /* 0x0030a000011a7983 */ /* 0x000ea80000300a00 */
[----:B------:R-:W2:Y:S04]  /*151000*/  LDL.LU.64 R28, [R1+0x3098] ;  /* 0x00309800011c7983 */ /* 0x000ea80000300a00 */
[----:B------:R-:W2:Y:S01]  /*151010*/  LDL.LU R44, [R1+0x4d4] ;  /* 0x0004d400012c7983 */ /* 0x000ea20000300800 */
        /* <DEDUP_REMOVED lines=15> */
[----:B---3--:R0:W-:Y:S04]  /*151110*/  @P3 STG.E.U8 desc[UR4][R32.64], R42 ;  /* 0x0000002a20003986 */ /* 0x0081e8000c101104 */
[----:B0-----:R-:W3:Y:S04]  /*151120*/  LDL.LU.64 R32, [R1+0x3090] ;  /* 0x0030900001207983 */ /* 0x001ee80000300a00 */
[----:B------:R-:W3:Y:S04]  /*151130*/  LDL.LU R43, [R1+0x4c4] ;  /* 0x0004c400012b7983 */ /* 0x000ee80000300800 */
[----:B------:R-:W3:Y:S01]  /*151140*/  LDL.LU.64 R52, [R1+0x3088] ;  /* 0x0030880001347983 */ /* 0x000ee20000300a00 */
[----:B------:R-:W-:-:S03]  /*151150*/  LOP3.LUT R47, R47, 0xffff7fff, RZ, 0xc0, !PT ;  /* 0xffff7fff2f2f7812 */ /* 0x000fc600078ec0ff */
[----:B------:R-:W3:Y:S01]  /*151160*/  LDL.LU.64 R54, [R1+0x3080] ;  /* 0x0030800001367983 */ /* 0x000ee20000300a00 */
[----:B------:R-:W-:Y:S02]  /*151170*/  @P0 LOP3.LUT R47, R47, 0x8000, RZ, 0xfc, !PT ;  /* 0x000080002f2f0812 */ /* 0x000fe400078efcff */
[C---:B------:R-:W-:Y:S01]  /*151180*/  LOP3.LUT P0, RZ, R39.reuse, 0x400000, RZ, 0xc0, !PT ;  /* 0x0040000027ff7812 */ /* 0x040fe2000780c0ff */
[----:B------:R-:W3:Y:S01]  /*151190*/  LDL.LU.64 R56, [R1+0x30b8] ;  /* 0x0030b80001387983 */ /* 0x000ee20000300a00 */
[----:B------:R-:W-:Y:S02]  /*1511a0*/  LOP3.LUT P4, RZ, R39, 0x10000, RZ, 0xc0, !PT ;  /* 0x0001000027ff7812 */ /* 0x000fe4000788c0ff */
[----:B------:R-:W-:Y:S01]  /*1511b0*/  LOP3.LUT R47, R47, 0xfffeffff, RZ, 0xc0, !PT ;  /* 0xfffeffff2f2f7812 */ /* 0x000fe200078ec0ff */
[----:B------:R-:W3:Y:S01]  /*1511c0*/  LDL.LU.64 R58, [R1+0x30b0] ;  /* 0x0030b000013a7983 */ /* 0x000ee20000300a00 */
[----:B------:R-:W-:Y:S02]  /*1511d0*/  LOP3.LUT P5, RZ, R39, 0x20000, RZ, 0xc0, !PT ;  /* 0x0002000027ff7812 */ /* 0x000fe400078ac0ff */
[----:B------:R-:W-:-:S05]  /*1511e0*/  PRMT R42, R23, 0x7772, RZ ;  /* 0x00007772172a7816 */ /* 0x000fca00000000ff */
[----:B------:R-:W-:Y:S02]  /*1511f0*/  @P0 LOP3.LUT R47, R47, 0x10000, RZ, 0xfc, !PT ;  /* 0x000100002f2f0812 */ /* 0x000fe400078efcff */
[----:B------:R-:W-:Y:S01]  /*151200*/  LOP3.LUT P0, RZ, R39, 0x200000, RZ, 0xc0, !PT ;  /* 0x0020000027ff7812 */ /* 0x000fe2000780c0ff */
[----:B----4-:R0:W-:Y:S01]  /*151210*/  @P4 STG.E.U8 desc[UR4][R20.64], R42 ;  /* 0x0000002a14004986 */ /* 0x0101e2000c101104 */
[----:B------:R-:W-:Y:S02]  /*151220*/  LOP3.LUT R47, R47, 0xfffdffff, RZ, 0xc0, !PT ;  /* 0xfffdffff2f2f7812 */ /* 0x000fe400078ec0ff */
[----:B0-----:R-:W-:-:S09]  /*151230*/  PRMT R42, R23, 0x7773, RZ ;  /* 0x00007773172a7816 */ /* 0x001fd200000000ff */
[----:B------:R-:W-:Y:S02]  /*151240*/  @P0 LOP3.LUT R47, R47, 0x20000, RZ, 0xfc, !PT ;  /* 0x000200002f2f0812 */ /* 0x000fe400078efcff */
[C---:B------:R-:W-:Y:S01]  /*151250*/  LOP3.LUT P0, RZ, R39.reuse, 0x100000, RZ, 0xc0, !PT ;  /* 0x0010000027ff7812 */ /* 0x040fe2000780c0ff */
[----:B--2---:R0:W-:Y:S01]  /*151260*/  @P5 STG.E.U8 desc[UR4][R30.64], R42 ;  /* 0x0000002a1e005986 */ /* 0x0041e2000c101104 */
[----:B------:R-:W-:Y:S02]  /*151270*/  LOP3.LUT P6, RZ, R39, 0x40000, RZ, 0xc0, !PT ;  /* 0x0004000027ff7812 */ /* 0x000fe400078cc0ff */
[----:B------:R-:W-:Y:S01]  /*151280*/  LOP3.LUT R47, R47, 0xfffbffff, RZ, 0xc0, !PT ;  /* 0xfffbffff2f2f7812 */ /* 0x000fe200078ec0ff */
[----:B0-----:R-:W2:Y:S04]  /*151290*/  LDL.LU R30, [R1+0x4f8] ;  /* 0x0004f800011e7983 */ /* 0x001ea80000300800 */
[----:B------:R-:W4:Y:S04]  /*1512a0*/  LDL.LU.64 R16, [R1+0x30a8] ;  /* 0x0030a80001107983 */ /* 0x000f280000300a00 */
[----:B------:R-:W-:-:S02]  /*1512b0*/  @P0 LOP3.LUT R47, R47, 0x40000, RZ, 0xfc, !PT ;  /* 0x000400002f2f0812 */ /* 0x000fc400078efcff */
[----:B------:R-:W-:Y:S01]  /*1512c0*/  LOP3.LUT P0, RZ, R39, 0x80000, RZ, 0xc0, !PT ;  /* 0x0008000027ff7812 */ /* 0x000fe2000780c0ff */
[----:B------:R-:W4:Y:S01]  /*1512d0*/  LDL.LU.64 R18, [R1+0x30e0] ;  /* 0x0030e00001127983 */ /* 0x000f220000300a00 */
[----:B------:R-:W-:-:S03]  /*1512e0*/  PRMT R42, R44, 0x7770, RZ ;  /* 0x000077702c2a7816 */ /* 0x000fc600000000ff */
[----:B------:R-:W4:Y:S04]  /*1512f0*/  LDL.LU R31, [R1+0x4e8] ;  /* 0x0004e800011f7983 */ /* 0x000f280000300800 */
        /* <DEDUP_REMOVED lines=10> */
[----:B------:R-:W-:-:S03]  /*1513a0*/  LOP3.LUT P0, RZ, R47, 0x20000, RZ, 0xc0, !PT ;  /* 0x000200002fff7812 */ /* 0x000fc6000780c0ff */
[----:B0-----:R-:W4:Y:S01]  /*1513b0*/  LDL.LU.64 R28, [R1+0x30f8] ;  /* 0x0030f800011c7983 */ /* 0x001f220000300a00 */
[----:B------:R-:W-:-:S09]  /*1513c0*/  PRMT R42, R44, 0x7773, RZ ;  /* 0x000077732c2a7816 */ /* 0x000fd200000000ff */
        /* <DEDUP_REMOVED lines=15> */
[----:B--2---:R-:W-:-:S11]  /*1514c0*/  PRMT R42, R30, 0x7770, RZ ;  /* 0x000077701e2a7816 */ /* 0x004fd600000000ff */
        /* <DEDUP_REMOVED lines=21> */
[----:B---3--:R0:W-:Y:S04]  /*151620*/  @P6 STG.E.U8 desc[UR4][R32.64], R42 ;  /* 0x0000002a20006986 */ /* 0x0081e8000c101104 */
[----:B0-----:R-:W2:Y:S04]  /*151630*/  LDL.LU.64 R32, [R1+0x30e8] ;  /* 0x0030e80001207983 */ /* 0x001ea80000300a00 */
[----:B------:R-:W3:Y:S04]  /*151640*/  LDL.LU.64 R20, [R1+0x3120] ;  /* 0x0031200001147983 */ /* 0x000ee80000300a00 */
[----:B------:R-:W4:Y:S04]  /*151650*/  LDL.LU.64 R22, [R1+0x3118] ;  /* 0x0031180001167983 */ /* 0x000f280000300a00 */
[----:B------:R-:W2:Y:S04]  /*151660*/  LDL.LU R24, [R1+0x4d8] ;  /* 0x0004d80001187983 */ /* 0x000ea80000300800 */
[----:B------:R-:W4:Y:S04]  /*151670*/  LDL.LU.64 R26, [R1+0x3110] ;  /* 0x00311000011a7983 */ /* 0x000f280000300a00 */
[----:B------:R-:W4:Y:S01]  /*151680*/  LDL.LU.64 R28, [R1+0x3108] ;  /* 0x00310800011c7983 */ /* 0x000f220000300a00 */
[----:B------:R-:W-:-:S03]  /*151690*/  LOP3.LUT P3, RZ, R38, 0x4, RZ, 0xc0, !PT ;  /* 0x0000000426ff7812 */ /* 0x000fc6000786c0ff */
[----:B------:R-:W4:Y:S01]  /*1516a0*/  LDL.LU.64 R30, [R1+0x3100] ;  /* 0x00310000011e7983 */ /* 0x000f220000300a00 */
        /* <DEDUP_REMOVED lines=17> */
[----:B------:R-:W-:Y:S02]  /*1517c0*/  @P0 LOP3.LUT R47, R47, 0x80, RZ, 0xfc, !PT ;  /* 0x000000802f2f0812 */ /* 0x000fe400078efcff */
[----:B------:R-:W-:Y:S01]  /*1517d0*/  LOP3.LUT P0, RZ, R38, 0x200, RZ, 0xc0, !PT ;  /* 0x0000020026ff7812 */ /* 0x000fe2000780c0ff */
[----:B------:R-:W2:Y:S01]  /*1517e0*/  LDL.LU R25, [R1+0x4fc] ;  /* 0x0004fc0001197983 */ /* 0x000ea20000300800 */
[----:B------:R-:W-:-:S03]  /*1517f0*/  LOP3.LUT R47, R47, 0xfffffeff, RZ, 0xc0, !PT ;  /* 0xfffffeff2f2f7812 */ /* 0x000fc600078ec0ff */
[----:B------:R-:W2:Y:S01]  /*151800*/  LDL.LU.64 R52, [R1+0x3130] ;  /* 0x0031300001347983 */ /* 0x000ea20000300a00 */
[C---:B------:R-:W-:Y:S02]  /*151810*/  LOP3.LUT P4, RZ, R38.reuse, 0x8, RZ, 0xc0, !PT ;  /* 0x0000000826ff7812 */ /* 0x040fe4000788c0ff */
[C---:B------:R-:W-:Y:S01]  /*151820*/  LOP3.LUT P5, RZ, R38.reuse, 0x10, RZ, 0xc0, !PT ;  /* 0x0000001026ff7812 */ /* 0x040fe200078ac0ff */
[----:B------:R-:W2:Y:S04]  /*151830*/  LDL.LU.64 R54, [R1+0x3128] ;  /* 0x0031280001367983 */ /* 0x000ea80000300a00 */
[----:B------:R-:W-:Y:S01]  /*151840*/  @P0 LOP3.LUT R47, R47, 0x100, RZ, 0xfc, !PT ;  /* 0x000001002f2f0812 */ /* 0x000fe200078efcff */
[----:B------:R-:W2:Y:S01]  /*151850*/  LDL.LU.64 R56, [R1+0x3160] ;  /* 0x0031600001387983 */ /* 0x000ea20000300a00 */
[----:B------:R-:W-:-:S02]  /*151860*/  LOP3.LUT P0, RZ, R38, 0x100, RZ, 0xc0, !PT ;  /* 0x0000010026ff7812 */ /* 0x000fc4000780c0ff */
[----:B------:R-:W-:Y:S01]  /*151870*/  LOP3.LUT R47, R47, 0xfffffdff, RZ, 0xc0, !PT ;  /* 0xfffffdff2f2f7812 */ /* 0x000fe200078ec0ff */
[----:B------:R-:W2:Y:S01]  /*151880*/  LDL.LU.64 R58, [R1+0x3158] ;  /* 0x00315800013a7983 */ /* 0x000ea20000300a00 */
[----:B------:R-:W-:Y:S02]  /*151890*/  PRMT R42, R24, 0x7771, RZ ;  /* 0x00007771182a7816 */ /* 0x000fe400000000ff */
[C---:B------:R-:W-:Y:S01]  /*1518a0*/  LOP3.LUT P6, RZ, R38.reuse, 0x20, RZ, 0xc0, !PT ;  /* 0x0000002026ff7812 */ /* 0x040fe200078cc0ff */
[----:B------:R-:W2:Y:S06]  /*1518b0*/  LDL.LU.64 R16, [R1+0x3150] ;  /* 0x0031500001107983 */ /* 0x000eac0000300a00 */
[----:B------:R-:W-:Y:S01]  /*1518c0*/  @P0 LOP3.LUT R47, R47, 0x200, RZ, 0xfc, !PT ;  /* 0x000002002f2f0812 */ /* 0x000fe200078efcff */
[----:B---3--:R0:W-:Y:S01]  /*1518d0*/  @P4 STG.E.U8 desc[UR4][R20.64], R42 ;  /* 0x0000002a14004986 */ /* 0x0081e2000c101104 */
[----:B------:R-:W-:-:S02]  /*1518e0*/  LOP3.LUT P0, RZ, R38, 0x80, RZ, 0xc0, !PT ;  /* 0x0000008026ff7812 */ /* 0x000fc4000780c0ff */
[----:B------:R-:W-:Y:S01]  /*1518f0*/  LOP3.LUT R47, R47, 0xfffffbff, RZ, 0xc0, !PT ;  /* 0xfffffbff2f2f7812 */ /* 0x000fe200078ec0ff */
[----:B------:R-:W3:Y:S01]  /*151900*/  LDL.LU.64 R18, [R1+0x3148] ;  /* 0x0031480001127983 */ /* 0x000ee20000300a00 */
[----:B0-----:R-:W-:-:S03]  /*151910*/  PRMT R42, R24, 0x7772, RZ ;  /* 0x00007772182a7816 */ /* 0x001fc600000000ff */
[----:B------:R-:W3:Y:S06]  /*151920*/  LDL.LU.64 R20, [R1+0x3140] ;  /* 0x0031400001147983 */ /* 0x000eec0000300a00 */
[----:B------:R-:W-:Y:S02]  /*151930*/  @P0 LOP3.LUT R47, R47, 0x400, RZ, 0xfc, !PT ;  /* 0x000004002f2f0812 */ /* 0x000fe400078efcff */
[----:B------:R-:W-:Y:S01]  /*151940*/  LOP3.LUT P0, RZ, R38, 0x40, RZ, 0xc0, !PT ;  /* 0x0000004026ff7812 */ /* 0x000fe2000780c0ff */
        /* <DEDUP_REMOVED lines=12> */
[----:B------:R-:W-:Y:S02]  /*151a10*/  LOP3.LUT P0, RZ, R47, 0x200, RZ, 0xc0, !PT ;  /* 0x000002002fff7812 */ /* 0x000fe4000780c0ff */
[C---:B0-----:R-:W-:Y:S01]  /*151a20*/  PRMT R42, R37.reuse, 0x7772, RZ ;  /* 0x00007772252a7816 */ /* 0x041fe200000000ff */
[----:B------:R-:W4:Y:S10]  /*151a30*/  LDL.LU.64 R30, [R1+0x3188] ;  /* 0x00318800011e7983 */ /* 0x000f340000300a00 */
[----:B--2---:R0:W-:Y:S04]  /*151a40*/  @P0 STG.E.U8 desc[UR4][R32.64], R42 ;  /* 0x0000002a20000986 */ /* 0x0041e8000c101104 */
[----:B0-----:R-:W2:Y:S01]  /*151a50*/  LDL.LU.64 R32, [R1+0x3180] ;  /* 0x0031800001207983 */ /* 0x001ea20000300a00 */
[----:B------:R-:W-:-:S03]  /*151a60*/  PRMT R42, R37, 0x7773, RZ ;  /* 0x00007773252a7816 */ /* 0x000fc600000000ff */
[----:B------:R-:W3:Y:S01]  /*151a70*/  LDL.LU R37, [R1+0x5cf4] ;  /* 0x005cf40001257983 */ /* 0x000ee20000300800 */
[----:B------:R-:W-:-:S13]  /*151a80*/  LOP3.LUT P0, RZ, R47, 0x100, RZ, 0xc0, !PT ;  /* 0x000001002fff7812 */ /* 0x000fda000780c0ff */
        /* <DEDUP_REMOVED lines=16> */
[C---:B------:R-:W-:Y:S02]  /*151b90*/  LOP3.LUT P3, RZ, R38.reuse, 0x20000, RZ, 0xc0, !PT ;  /* 0x0002000026ff7812 */ /* 0x040fe4000786c0ff */
[C---:B------:R-:W-:Y:S02]  /*151ba0*/  LOP3.LUT P4, RZ, R38.reuse, 0x40000, RZ, 0xc0, !PT ;  /* 0x0004000026ff7812 */ /* 0x040fe4000788c0ff */
[----:B------:R-:W-:-:S02]  /*151bb0*/  LOP3.LUT P5, RZ, R38, 0x80000, RZ, 0xc0, !PT ;  /* 0x0008000026ff7812 */ /* 0x000fc400078ac0ff */
[----:B------:R-:W-:Y:S02]  /*151bc0*/  LOP3.LUT P6, RZ, R38, 0x100000, RZ, 0xc0, !PT ;  /* 0x0010000026ff7812 */ /* 0x000fe400078cc0ff */
[----:B---3--:R-:W-:-:S05]  /*151bd0*/  PRMT R42, R37, 0x7770, RZ ;  /* 0x00007770252a7816 */ /* 0x008fca00000000ff */
[----:B------:R0:W-:Y:S02]  /*151be0*/  @P0 STG.E.U8 desc[UR4][R18.64], R42 ;  /* 0x0000002a12000986 */ /* 0x0001e4000c101104 */
[----:B0-----:R-:W-:-:S05]  /*151bf0*/  PRMT R42, R37, 0x7771, RZ ;  /* 0x00007771252a7816 */ /* 0x001fca00000000ff */
[----:B------:R0:W-:Y:S02]  /*151c00*/  @P1 STG.E.U8 desc[UR4][R20.64], R42 ;  /* 0x0000002a14001986 */ /* 0x0001e4000c101104 */
[----:B0-----:R-:W-:-:S05]  /*151c10*/  PRMT R42, R37, 0x7772, RZ ;  /* 0x00007772252a7816 */ /* 0x001fca00000000ff */
[----:B----4-:R0:W-:Y:S02]  /*151c20*/  @P2 STG.E.U8 desc[UR4][R22.64], R42 ;  /* 0x0000002a16002986 */ /* 0x0101e4000c101104 */
[----:B0-----:R-:W-:Y:S02]  /*151c30*/  PRMT R42, R37, 0x7773, RZ ;  /* 0x00007773252a7816 */ /* 0x001fe400000000ff */
        /* <DEDUP_REMOVED lines=8> */
[----:B0-----:R-:W2:Y:S01]  /*151cc0*/  LDL.LU.64 R32, [R1+0x31a0] ;  /* 0x0031a00001207983 */ /* 0x001ea20000300a00 */
[----:B------:R-:W-:-:S03]  /*151cd0*/  LOP3.LUT R39, R39, 0xf7ffffff, RZ, 0xc0, !PT ;  /* 0xf7ffffff27277812 */ /* 0x000fc600078ec0ff */
[----:B------:R-:W4:Y:S04]  /*151ce0*/  LDL.LU.64 R26, [R1+0x3198] ;  /* 0x00319800011a7983 */ /* 0x000f280000300a00 */
[----:B------:R-:W4:Y:S04]  /*151cf0*/  LDL.LU.64 R20, [R1+0x3190] ;  /* 0x0031900001147983 */ /* 0x000f280000300a00 */
[----:B------:R-:W4:Y:S04]  /*151d00*/  LDL.LU.64 R22, [R1+0x31b8] ;  /* 0x0031b80001167983 */ /* 0x000f280000300a00 */
[----:B------:R-:W4:Y:S01]  /*151d10*/  LDL.LU R25, [R1+0x4cc] ;  /* 0x0004cc0001197983 */ /* 0x000f220000300800 */
[----:B------:R-:W-:-:S03]  /*151d20*/  LOP3.LUT R47, R47, 0xfffffffe, RZ, 0xc0, !PT ;  /* 0xfffffffe2f2f7812 */ /* 0x000fc600078ec0ff */
[----:B------:R-:W4:Y:S04]  /*151d30*/  LDL.LU.64 R28, [R1+0x31b0] ;  /* 0x0031b000011c7983 */ /* 0x000f280000300a00 */
[----:B------:R-:W4:Y:S04]  /*151d40*/  LDL.LU.64 R30, [R1+0x31a8] ;  /* 0x0031a800011e7983 */ /* 0x000f280000300a00 */
[----:B------:R-:W4:Y:S01]  /*151d50*/  LDL.LU R43, [R1+0x4b0] ;  /* 0x0004b000012b7983 */ /* 0x000f220000300800 */
[C---:B------:R-:W-:Y:S02]  /*151d60*/  LOP3.LUT P3, RZ, R38.reuse, 0x200000, RZ, 0xc0, !PT ;  /* 0x0020000026ff7812 */ /* 0x040fe4000786c0ff */
[----:B------:R-:W-:-:S02]  /*151d70*/  LOP3.LUT P4, RZ, R38, 0x400000, RZ, 0xc0, !PT ;  /* 0x0040000026ff7812 */ /* 0x000fc4000788c0ff */
[C---:B------:R-:W-:Y:S02]  /*151d80*/  LOP3.LUT P5, RZ, R38.reuse, 0x800000, RZ, 0xc0, !PT ;  /* 0x0080000026ff7812 */ /* 0x040fe400078ac0ff */
[----:B------:R-:W-:Y:S02]  /*151d90*/  LOP3.LUT P6, RZ, R38, 0x1000000, RZ, 0xc0, !PT ;  /* 0x0100000026ff7812 */ /* 0x000fe400078cc0ff */
        /* <DEDUP_REMOVED lines=23> */
[----:B------:R-:W-:-:S05]  /*151f10*/  PRMT R38, R24, 0x7773, RZ ;  /* 0x0000777318267816 */ /* 0x000fca00000000ff */
[----:B--2---:R0:W-:Y:S04]  /*151f20*/  @P3 STG.E.U8 desc[UR4][R32.64], R38 ;  /* 0x0000002620003986 */ /* 0x0041e8000c101104 */
[----:B0-----:R-:W2:Y:S04]  /*151f30*/  LDL.LU.64 R32, [R1+0x31e0] ;  /* 0x0031e00001207983 */ /* 0x001ea80000300a00 */
[----:B------:R-:W3:Y:S01]  /*151f40*/  LDL.LU.64 R52, [R1+0x31d8] ;  /* 0x0031d80001347983 */ /* 0x000ee20000300a00 */
[----:B----4-:R-:W-:-:S03]  /*151f50*/  PRMT R38, R25, 0x7770, RZ ;  /* 0x0000777019267816 */ /* 0x010fc600000000ff */
[----:B------:R-:W4:Y:S04]  /*151f60*/  LDL.LU.64 R54, [R1+0x31d0] ;  /* 0x0031d00001367983 */ /* 0x000f280000300a00 */
[----:B------:R0:W-:Y:S04]  /*151f70*/  @P4 STG.E.U8 desc[UR4][R26.64], R38 ;  /* 0x000000261a004986 */ /* 0x0001e8000c101104 */
[----:B0-----:R-:W4:Y:S04]  /*151f80*/  LDL.LU R26, [R1+0x4a0] ;  /* 0x0004a000011a7983 */ /* 0x001f280000300800 */
[----:B------:R-:W4:Y:S04]  /*151f90*/  LDL.LU.64 R56, [R1+0x31c8] ;  /* 0x0031c80001387983 */ /* 0x000f280000300a00 */
[----:B------:R-:W4:Y:S04]  /*151fa0*/  LDL.LU.64 R58, [R1+0x31c0] ;  /* 0x0031c000013a7983 */ /* 0x000f280000300a00 */
[----:B------:R-:W4:Y:S01]  /*151fb0*/  LDL.LU.64 R16, [R1+0x31f8] ;  /* 0x0031f80001107983 */ /* 0x000f220000300a00 */
[----:B------:R-:W-:-:S03]  /*151fc0*/  PRMT R38, R25, 0x7771, RZ ;  /* 0x0000777119267816 */ /* 0x000fc600000000ff */
[----:B------:R-:W4:Y:S04]  /*151fd0*/  LDL.LU R27, [R1+0x490] ;  /* 0x00049000011b7983 */ /* 0x000f280000300800 */
[----:B------:R0:W-:Y:S04]  /*151fe0*/  @P5 STG.E.U8 desc[UR4][R20.64], R38 ;  /* 0x0000002614005986 */ /* 0x0001e8000c101104 */
[----:B------:R-:W4:Y:S01]  /*151ff0*/  LDL.LU.64 R18, [R1+0x31f0] ;  /* 0x0031f00001127983 */ /* 0x000f220000300a00 */
[----:B0-----:R-:W-:-:S03]  /*152000*/  PRMT R38, R25, 0x7772, RZ ;  /* 0x0000777219267816 */ /* 0x001fc600000000ff */
[----:B------:R-:W4:Y:S04]  /*152010*/  LDL.LU.64 R20, [R1+0x31e8] ;  /* 0x0031e80001147983 */ /* 0x000f280000300a00 */
[----:B------:R0:W-:Y:S02]  /*152020*/  @P6 STG.E.U8 desc[UR4][R22.64], R38 ;  /* 0x0000002616006986 */ /* 0x0001e4000c101104 */
[----:B0-----:R-:W-:Y:S02]  /*152030*/  PRMT R38, R25, 0x7773, RZ ;  /* 0x0000777319267816 */ /* 0x001fe400000000ff */
[----:B------:R-:W4:Y:S04]  /*152040*/  LDL.LU.64 R22, [R1+0x3220] ;  /* 0x0032200001167983 */ /* 0x000f280000300a00 */
[----:B------:R0:W-:Y:S01]  /*152050*/  @P0 STG.E.U8 desc[UR4][R28.64], R38 ;  /* 0x000000261c000986 */ /* 0x0001e2000c101104 */
[----:B------:R-:W-:-:S03]  /*152060*/  LOP3.LUT P0, RZ, R47, 0x4, RZ, 0xc0, !PT ;  /* 0x000000042fff7812 */ /* 0x000fc6000780c0ff */
[----:B------:R-:W4:Y:S01]  /*152070*/  LDL.LU.64 R24, [R1+0x3218] ;  /* 0x0032180001187983 */ /* 0x000f220000300a00 */
        /* <DEDUP_REMOVED lines=48> */
[----:B------:R-:W4:Y:S04]  /*152380*/  LDL.LU.64 R26, [R1+0x3258] ;  /* 0x00325800011a7983 */ /* 0x000f280000300a00 */
[----:B------:R-:W4:Y:S01]  /*152390*/  LDL.LU R29, [R1+0x4b4] ;  /* 0x0004b400011d7983 */ /* 0x000f220000300800 */
[----:B------:R-:W-:-:S03]  /*1523a0*/  LOP3.LUT P3, RZ, R37, 0x100, RZ, 0xc0, !PT ;  /* 0x0000010025ff7812 */ /* 0x000fc6000786c0ff */
[----:B------:R-:W4:Y:S01]  /*1523b0*/  LDL.LU.64 R30, [R1+0x3250] ;  /* 0x00325000011e7983 */ /* 0x000f220000300a00 */
[----:B------:R-:W-:-:S03]  /*1523c0*/  PRMT R38, R35, 0x7772, RZ ;  /* 0x0000777223267816 */ /* 0x000fc600000000ff */
[----:B------:R-:W4:Y:S01]  /*1523d0*/  LDL.LU R43, [R1+0x4a4] ;  /* 0x0004a400012b7983 */ /* 0x000f220000300800 */
        /* <DEDUP_REMOVED lines=9> */
[C---:B------:R-:W-:Y:S02]  /*152470*/  LOP3.LUT P0, RZ, R37.reuse, 0x20000, RZ, 0xc0, !PT ;  /* 0x0002000025ff7812 */ /* 0x040fe4000780c0ff */
[----:B------:R-:W-:Y:S02]  /*152480*/  LOP3.LUT P4, RZ, R37, 0x200, RZ, 0xc0, !PT ;  /* 0x0000020025ff7812 */ /* 0x000fe4000788c0ff */
        /* <DEDUP_REMOVED lines=14> */
[----:B------:R-:W-:Y:S01]  /*152570*/  LOP3.LUT R39, R39, 0xfbffffff, RZ, 0xc0, !PT ;  /* 0xfbffffff27277812 */ /* 0x000fe200078ec0ff */
[----:B--2---:R0:W-:Y:S04]  /*152580*/  @P3 STG.E.U8 desc[UR4][R32.64], R38 ;  /* 0x0000002620003986 */ /* 0x0041e8000c101104 */
[----:B0-----:R-:W2:Y:S01]  /*152590*/  LDL.LU.64 R32, [R1+0x3248] ;  /* 0x0032480001207983 */ /* 0x001ea20000300a00 */
[----:B------:R-:W-:-:S03]  /*1525a0*/  PRMT R38, R35, 0x7773, RZ ;  /* 0x0000777323267816 */ /* 0x000fc600000000ff */
[----:B------:R-:W2:Y:S04]  /*1525b0*/  LDL.LU R35, [R1+0x5cec] ;  /* 0x005cec0001237983 */ /* 0x000ea80000300800 */
[----:B------:R-:W2:Y:S04]  /*1525c0*/  LDL.LU.64 R52, [R1+0x3240] ;  /* 0x0032400001347983 */ /* 0x000ea80000300a00 */
[----:B------:R-:W2:Y:S04]  /*1525d0*/  LDL.LU.64 R54, [R1+0x3278] ;  /* 0x0032780001367983 */ /* 0x000ea80000300a00 */
[----:B---3--:R0:W-:Y:S04]  /*1525e0*/  @P4 STG.E.U8 desc[UR4][R22.64], R38 ;  /* 0x0000002616004986 */ /* 0x0081e8000c101104 */
[----:B0-----:R-:W3:Y:S04]  /*1525f0*/  LDL.LU R22, [R1+0x494] ;  /* 0x0004940001167983 */ /* 0x001ee80000300800 */
[----:B------:R-:W3:Y:S04]  /*152600*/  LDL.LU.64 R56, [R1+0x3270] ;  /* 0x0032700001387983 */ /* 0x000ee80000300a00 */
[----:B------:R-:W3:Y:S04]  /*152610*/  LDL.LU.64 R58, [R1+0x3268] ;  /* 0x00326800013a7983 */ /* 0x000ee80000300a00 */
[----:B------:R-:W3:Y:S01]  /*152620*/  LDL.LU.64 R16, [R1+0x32a0] ;  /* 0x0032a00001107983 */ /* 0x000ee20000300a00 */
[----:B----4-:R-:W-:-:S03]  /*152630*/  PRMT R38, R29, 0x7770, RZ ;  /* 0x000077701d267816 */ /* 0x010fc600000000ff */
[----:B------:R-:W4:Y:S01]  /*152640*/  LDL.LU.64 R18, [R1+0x3298] ;  /* 0x0032980001127983 */ /* 0x000f220000300a00 */
[----:B------:R-:W-:Y:S02]  /*152650*/  @P0 LOP3.LUT R39, R39, 0x4000000, RZ, 0xfc, !PT ;  /* 0x0400000027270812 */ /* 0x000fe400078efcff */
[----:B------:R-:W-:Y:S01]  /*152660*/  LOP3.LUT P0, RZ, R37, 0x1000, RZ, 0xc0, !PT ;  /* 0x0000100025ff7812 */ /* 0x000fe2000780c0ff */
[----:B------:R0:W-:Y:S02]  /*152670*/  @P5 STG.E.U8 desc[UR4][R20.64], R38 ;  /* 0x0000002614005986 */ /* 0x0001e4000c101104 */
[C---:B0-----:R-:W-:Y:S02]  /*152680*/  PRMT R38, R29.reuse, 0x7771, RZ ;  /* 0x000077711d267816 */ /* 0x041fe400000000ff */
[----:B------:R-:W4:Y:S04]  /*152690*/  LDL.LU.64 R20, [R1+0x3290] ;  /* 0x0032900001147983 */ /* 0x000f280000300a00 */
[----:B------:R0:W-:Y:S02]  /*1526a0*/  @P6 STG.E.U8 desc[UR4][R24.64], R38 ;  /* 0x0000002618006986 */ /* 0x0001e4000c101104 */
[----:B0-----:R-:W-:-:S02]  /*1526b0*/  PRMT R38, R29, 0x7772, RZ ;  /* 0x000077721d267816 */ /* 0x001fc400000000ff */
[----:B------:R-:W4:Y:S04]  /*1526c0*/  LDL.LU.64 R24, [R1+0x3288] ;  /* 0x0032880001187983 */ /* 0x000f280000300a00 */
[----:B------:R0:W-:Y:S04]  /*1526d0*/  @P0 STG.E.U8 desc[UR4][R26.64], R38 ;  /* 0x000000261a000986 */ /* 0x0001e8000c101104 */
[----:B0-----:R-:W4:Y:S01]  /*1526e0*/  LDL.LU.64 R26, [R1+0x3280] ;  /* 0x00328000011a7983 */ /* 0x001f220000300a00 */
[----:B------:R-:W-:-:S03]  /*1526f0*/  PRMT R38, R29, 0x7773, RZ ;  /* 0x000077731d267816 */ /* 0x000fc600000000ff */
[----:B------:R-:W4:Y:S01]  /*152700*/  LDL.LU.64 R28, [R1+0x32b8] ;  /* 0x0032b800011c7983 */ /* 0x000f220000300a00 */
[----:B------:R-:W-:-:S13]  /*152710*/  LOP3.LUT P0, RZ, R39, 0x4000000, RZ, 0xc0, !PT ;  /* 0x0400000027ff7812 */ /* 0x000fda000780c0ff */
[----:B------:R0:W-:Y:S01]  /*152720*/  @P0 STG.E.U8 desc[UR4][R30.64], R38 ;  /* 0x000000261e000986 */ /* 0x0001e2000c101104 */
[----:B------:R-:W-:-:S03]  /*152730*/  LOP3.LUT P0, RZ, R39, 0x2000000, RZ, 0xc0, !PT ;  /* 0x0200000027ff7812 */ /* 0x000fc6000780c0ff */
[----:B0-----:R-:W4:Y:S01]  /*152740*/  LDL.LU.64 R30, [R1+0x32b0] ;  /* 0x0032b000011e7983 */ /* 0x001f220000300a00 */
[----:B------:R-:W-:-:S03]  /*152750*/  PRMT R38, R43, 0x7770, RZ ;  /* 0x000077702b267816 */ /* 0x000fc600000000ff */
[----:B------:R-:W4:Y:S01]  /*152760*/  LDL.LU R23, [R1+0x4b8] ;  /* 0x0004b80001177983 */ /* 0x000f220000300800 */
[C---:B------:R-:W-:Y:S02]  /*152770*/  LOP3.LUT P1, RZ, R37.reuse, 0x200000, RZ, 0xc0, !PT ;  /* 0x0020000025ff7812 */ /* 0x040fe4000782c0ff */
[C---:B------:R-:W-:Y:S02]  /*152780*/  LOP3.LUT P2, RZ, R37.reuse, 0x400000, RZ, 0xc0, !PT ;  /* 0x0040000025ff7812 */ /* 0x040fe4000784c0ff */
[----:B------:R-:W-:Y:S01]  /*152790*/  LOP3.LUT P3, RZ, R37, 0x800000, RZ, 0xc0, !PT ;  /* 0x0080000025ff7812 */ /* 0x000fe2000786c0ff */
        /* <DEDUP_REMOVED lines=29> */
[----:B0-----:R-:W-:Y:S02]  /*152970*/  PRMT R38, R36, 0x7773, RZ ;  /* 0x0000777324267816 */ /* 0x001fe400000000ff */
[----:B------:R-:W3:Y:S01]  /*152980*/  LDL.LU R36, [R1+0x5ce8] ;  /* 0x005ce80001247983 */ /* 0x000ee20000300800 */
[C---:B------:R-:W-:Y:S02]  /*152990*/  LOP3.LUT P5, RZ, R37.reuse, 0x2000000, RZ, 0xc0, !PT ;  /* 0x0200000025ff7812 */ /* 0x040fe400078ac0ff */
[----:B------:R-:W-:-:S11]  /*1529a0*/  LOP3.LUT P6, RZ, R37, 0x4000000, RZ, 0xc0, !PT ;  /* 0x0400000025ff7812 */ /* 0x000fd600078cc0ff */
        /* <DEDUP_REMOVED lines=8> */
[----:B------:R-:W4:Y:S04]  /*152a30*/  LDL.LU.64 R28, [R1+0x32c0] ;  /* 0x0032c000011c7983 */ /* 0x000f280000300a00 */
[----:B------:R-:W4:Y:S04]  /*152a40*/  LDL.LU.64 R30, [R1+0x32f8] ;  /* 0x0032f800011e7983 */ /* 0x000f280000300a00 */
[----:B------:R-:W4:Y:S01]  /*152a50*/  LDL.LU R22, [R1+0x4a8] ;  /* 0x0004a80001167983 */ /* 0x000f220000300800 */
[----:B------:R-:W-:-:S02]  /*152a60*/  LOP3.LUT P3, RZ, R37, 0x8000000, RZ, 0xc0, !PT ;  /* 0x0800000025ff7812 */ /* 0x000fc4000786c0ff */
[C---:B------:R-:W-:Y:S02]  /*152a70*/  LOP3.LUT P4, RZ, R37.reuse, 0x10000000, RZ, 0xc0, !PT ;  /* 0x1000000025ff7812 */ /* 0x040fe4000788c0ff */
        /* <DEDUP_REMOVED lines=29> */
[----:B------:R-:W3:Y:S04]  /*152c50*/  LDL.LU.64 R52, [R1+0x32e8] ;  /* 0x0032e80001347983 */ /* 0x000ee80000300a00 */
[----:B------:R-:W3:Y:S04]  /*152c60*/  LDL.LU.64 R54, [R1+0x3320] ;  /* 0x0033200001367983 */ /* 0x000ee80000300a00 */
[----:B------:R-:W3:Y:S01]  /*152c70*/  LDL.LU.64 R56, [R1+0x3318] ;  /* 0x0033180001387983 */ /* 0x000ee20000300a00 */
[----:B------:R-:W-:-:S03]  /*152c80*/  PRMT R37, R23, 0x7772, RZ ;  /* 0x0000777217257816 */ /* 0x000fc600000000ff */
[----:B------:R-:W3:Y:S04]  /*152c90*/  LDL.LU.64 R58, [R1+0x3310] ;  /* 0x00331000013a7983 */ /* 0x000ee80000300a00 */
[----:B----4-:R0:W-:Y:S02]  /*152ca0*/  @P4 STG.E.U8 desc[UR4][R20.64], R37 ;  /* 0x0000002514004986 */ /* 0x0101e4000c101104 */
[----:B0-----:R-:W-:Y:S02]  /*152cb0*/  PRMT R37, R23, 0x7773, RZ ;  /* 0x0000777317257816 */ /* 0x001fe400000000ff */
[----:B------:R-:W4:Y:S04]  /*152cc0*/  LDL.LU R23, [R1+0x488] ;  /* 0x0004880001177983 */ /* 0x000f280000300800 */
        /* <DEDUP_REMOVED lines=31> */
[----:B------:R4:W-:Y:S01]  /*152ec0*/  @P0 STG.E.U8 desc[UR4][R58.64], R37 ;  /* 0x000000253a000986 */ /* 0x0009e2000c101104 */
[----:B------:R-:W-:Y:S02]  /*152ed0*/  LOP3.LUT P0, RZ, R39, 0x1000, RZ, 0xc0, !PT ;  /* 0x0000100027ff7812 */ /* 0x000fe4000780c0ff */
[----:B----4-:R-:W-:-:S11]  /*152ee0*/  PRMT R37, R23, 0x7770, RZ ;  /* 0x0000777017257816 */ /* 0x010fd600000000ff */
        /* <DEDUP_REMOVED lines=22> */
[----:B--2---:R0:W-:Y:S04]  /*153050*/  @P6 STG.E.U8 desc[UR4][R32.64], R37 ;  /* 0x0000002520006986 */ /* 0x0041e8000c101104 */
[----:B------:R-:W2:Y:S04]  /*153060*/  LDL.LU.64 R28, [R1+0x3348] ;  /* 0x00334800011c7983 */ /* 0x000ea80000300a00 */
[----:B0-----:R-:W4:Y:S04]  /*153070*/  LDL.LU.64 R32, [R1+0x3340] ;  /* 0x0033400001207983 */ /* 0x001f280000300a00 */
[----:B------:R-:W3:Y:S04]  /*153080*/  LDL.LU.64 R20, [R1+0x3378] ;  /* 0x0033780001147983 */ /* 0x000ee80000300a00 */
[----:B------:R-:W2:Y:S04]  /*153090*/  LDL.LU R23, [R1+0x4ac] ;  /* 0x0004ac0001177983 */ /* 0x000ea80000300800 */
[----:B------:R-:W3:Y:S04]  /*1530a0*/  LDL.LU.64 R30, [R1+0x3370] ;  /* 0x00337000011e7983 */ /* 0x000ee80000300a00 */
[----:B------:R-:W3:Y:S04]  /*1530b0*/  LDL.LU.64 R24, [R1+0x3368] ;  /* 0x0033680001187983 */ /* 0x000ee80000300a00 */
[----:B------:R-:W3:Y:S04]  /*1530c0*/  LDL.LU.64 R26, [R1+0x33a0] ;  /* 0x0033a000011a7983 */ /* 0x000ee80000300a00 */
[----:B------:R-:W3:Y:S01]  /*1530d0*/  LDL.LU R44, [R1+0x49c] ;  /* 0x00049c00012c7983 */ /* 0x000ee20000300800 */
[----:B------:R-:W-:-:S02]  /*1530e0*/  LOP3.LUT P3, RZ, R36, 0x4000, RZ, 0xc0, !PT ;  /* 0x0000400024ff7812 */ /* 0x000fc4000786c0ff */
        /* <DEDUP_REMOVED lines=19> */
[----:B----4-:R0:W-:Y:S04]  /*153220*/  @P4 STG.E.U8 desc[UR4][R32.64], R37 ;  /* 0x0000002520004986 */ /* 0x0101e8000c101104 */
[----:B0-----:R-:W4:Y:S04]  /*153230*/  LDL.LU.64 R32, [R1+0x3390] ;  /* 0x0033900001207983 */ /* 0x001f280000300a00 */
[----:B------:R-:W4:Y:S04]  /*153240*/  LDL.LU.64 R52, [R1+0x3388] ;  /* 0x0033880001347983 */ /* 0x000f280000300a00 */
[----:B------:R-:W4:Y:S01]  /*153250*/  LDL.LU R43, [R1+0x48c] ;  /* 0x00048c00012b7983 */ /* 0x000f220000300800 */
        /* <DEDUP_REMOVED lines=8> */
[----:B------:R-:W-:Y:S02]  /*1532e0*/  @P0 LOP3.LUT R39, R39, 0x100, RZ, 0xfc, !PT ;  /* 0x0000010027270812 */ /* 0x000fe400078efcff */
[----:B------:R-:W-:-:S02]  /*1532f0*/  LOP3.LUT P0, RZ, R36, 0x100000, RZ, 0xc0, !PT ;  /* 0x0010000024ff7812 */ /* 0x000fc4000780c0ff */
[----:B------:R-:W-:Y:S02]  /*153300*/  LOP3.LUT R39, R39, 0xfffffdff, RZ, 0xc0, !PT ;  /* 0xfffffdff27277812 */ /* 0x000fe400078ec0ff */
[----:B------:R-:W-:-:S09]  /*153310*/  PRMT R37, R23, 0x7772, RZ ;  /* 0x0000777217257816 */ /* 0x000fd200000000ff */
[----:B------:R-:W-:Y:S02]  /*153320*/  @P0 LOP3.LUT R39, R39, 0x200, RZ, 0xfc, !PT ;  /* 0x0000020027270812 */ /* 0x000fe400078efcff */
[----:B------:R-:W-:Y:S01]  /*153330*/  LOP3.LUT P0, RZ, R36, 0x80000, RZ, 0xc0, !PT ;  /* 0x0008000024ff7812 */ /* 0x000fe2000780c0ff */
[----:B---3--:R0:W-:Y:S01]  /*153340*/  @P5 STG.E.U8 desc[UR4][R20.64], R37 ;  /* 0x0000002514005986 */ /* 0x0081e2000c101104 */
[----:B------:R-:W-:Y:S02]  /*153350*/  LOP3.LUT R39, R39, 0xfffffbff, RZ, 0xc0, !PT ;  /* 0xfffffbff27277812 */ /* 0x000fe400078ec0ff */
[----:B0-----:R-:W-:-:S09]  /*153360*/  PRMT R37, R23, 0x7773, RZ ;  /* 0x0000777317257816 */ /* 0x001fd200000000ff */
[----:B------:R-:W-:Y:S02]  /*153370*/  @P0 LOP3.LUT R39, R39, 0x400, RZ, 0xfc, !PT ;  /* 0x0000040027270812 */ /* 0x000fe400078efcff */
[----:B------:R-:W-:Y:S01]  /*153380*/  LOP3.LUT P0, RZ, R36, 0x40000, RZ, 0xc0, !PT ;  /* 0x0004000024ff7812 */ /* 0x000fe2000780c0ff */
[----:B------:R0:W-:Y:S04]  /*153390*/  @P6 STG.E.U8 desc[UR4][R30.64], R37 ;  /* 0x000000251e006986 */ /* 0x0001e8000c101104 */
[----:B0-----:R-:W3:Y:S01]  /*1533a0*/  LDL.LU R31, [R1+0x470] ;  /* 0x00047000011f7983 */ /* 0x001ee20000300800 */
[----:B------:R-:W-:-:S03]  /*1533b0*/  PRMT R37, R44, 0x7770, RZ ;  /* 0x000077702c257816 */ /* 0x000fc600000000ff */
[----:B------:R-:W3:Y:S04]  /*1533c0*/  LDL.LU.64 R16, [R1+0x33a8] ;  /* 0x0033a80001107983 */ /* 0x000ee80000300a00 */
[----:B------:R-:W3:Y:S04]  /*1533d0*/  LDL.LU.64 R18, [R1+0x33e0] ;  /* 0x0033e00001127983 */ /* 0x000ee80000300a00 */
[----:B------:R0:W-:Y:S01]  /*1533e0*/  @P0 STG.E.U8 desc[UR4][R24.64], R37 ;  /* 0x0000002518000986 */ /* 0x0001e2000c101104 */
[----:B------:R-:W-:-:S03]  /*1533f0*/  LOP3.LUT P0, RZ, R39, 0x400, RZ, 0xc0, !PT ;  /* 0x0000040027ff7812 */ /* 0x000fc6000780c0ff */
[----:B------:R-:W3:Y:S04]  /*153400*/  LDL.LU.64 R20, [R1+0x33d8] ;  /* 0x0033d80001147983 */ /* 0x000ee80000300a00 */
[----:B------:R-:W3:Y:S01]  /*153410*/  LDL.LU.64 R22, [R1+0x33d0] ;  /* 0x0033d00001167983 */ /* 0x000ee20000300a00 */
[----:B0-----:R-:W-:-:S03]  /*153420*/  PRMT R37, R44, 0x7771, RZ ;  /* 0x000077712c257816 */ /* 0x001fc600000000ff */
[----:B------:R-:W3:Y:S04]  /*153430*/  LDL.LU R30, [R1+0x460] ;  /* 0x00046000011e7983 */ /* 0x000ee80000300800 */
[----:B------:R0:W-:Y:S01]  /*153440*/  @P0 STG.E.U8 desc[UR4][R26.64], R37 ;  /* 0x000000251a000986 */ /* 0x0001e2000c101104 */
[----:B------:R-:W-:-:S03]  /*153450*/  LOP3.LUT P0, RZ, R39, 0x200, RZ, 0xc0, !PT ;  /* 0x0000020027ff7812 */ /* 0x000fc6000780c0ff */
[----:B------:R-:W3:Y:S04]  /*153460*/  LDL.LU.64 R24, [R1+0x33c8] ;  /* 0x0033c80001187983 */ /* 0x000ee80000300a00 */
[----:B0-----:R-:W3:Y:S01]  /*153470*/  LDL.LU.64 R26, [R1+0x33c0] ;  /* 0x0033c000011a7983 */ /* 0x001ee20000300a00 */
[----:B------:R-:W-:-:S05]  /*153480*/  PRMT R37, R44, 0x7772, RZ ;  /* 0x000077722c257816 */ /* 0x000fca00000000ff */
[----:B--2---:R0:W-:Y:S04]  /*153490*/  @P0 STG.E.U8 desc[UR4][R28.64], R37 ;  /* 0x000000251c000986 */ /* 0x0041e8000c101104 */
[----:B0-----:R-:W2:Y:S01]  /*1534a0*/  LDL.LU.64 R28, [R1+0x33e8] ;  /* 0x0033e800011c7983 */ /* 0x001ea20000300a00 */
[----:B------:R-:W-:Y:S02]  /*1534b0*/  LOP3.LUT P0, RZ, R39, 0x100, RZ, 0xc0, !PT ;  /* 0x0000010027ff7812 */ /* 0x000fe4000780c0ff */
[----:B------:R-:W-:-:S11]  /*1534c0*/  PRMT R37, R44, 0x7773, RZ ;  /* 0x000077732c257816 */ /* 0x000fd600000000ff */
[----:B----4-:R0:W-:Y:S01]  /*1534d0*/  @P0 STG.E.U8 desc[UR4][R32.64], R37 ;  /* 0x0000002520000986 */ /* 0x0101e2000c101104 */
[----:B------:R-:W-:Y:S02]  /*1534e0*/  LOP3.LUT P0, RZ, R39, 0x80, RZ, 0xc0, !PT ;  /* 0x0000008027ff7812 */ /* 0x000fe4000780c0ff */
        /* <DEDUP_REMOVED lines=15> */
[----:B---3--:R-:W-:-:S07]  /*1535e0*/  PRMT R37, R31, 0x7770, RZ ;  /* 0x000077701f257816 */ /* 0x008fce00000000ff */
        /* <DEDUP_REMOVED lines=23> */
[----:B------:R-:W-:-:S03]  /*153760*/  LOP3.LUT P3, RZ, R35, 0x2, RZ, 0xc0, !PT ;  /* 0x0000000223ff7812 */ /* 0x000fc6000786c0ff */
[----:B------:R-:W4:Y:S01]  /*153770*/  LDL.LU.64 R26, [R1+0x3408] ;  /* 0x00340800011a7983 */ /* 0x000f220000300a00 */
        /* <DEDUP_REMOVED lines=16> */
[----:B------:R-:W2:Y:S01]  /*153880*/  LDL.LU.64 R42, [R1+0x3438] ;  /* 0x00343800012a7983 */ /* 0x000ea20000300a00 */
[----:B------:R-:W-:-:S02]  /*153890*/  LOP3.LUT R36, R36, 0x7fffffff, RZ, 0xc0, !PT ;  /* 0x7fffffff24247812 */ /* 0x000fc400078ec0ff */
[----:B------:R-:W-:Y:S01]  /*1538a0*/  LOP3.LUT R39, R39, 0xfffffffe, RZ, 0xc0, !PT ;  /* 0xfffffffe27277812 */ /* 0x000fe200078ec0ff */
[----:B------:R-:W2:Y:S01]  /*1538b0*/  LDL.LU.64 R52, [R1+0x3430] ;  /* 0x0034300001347983 */ /* 0x000ea20000300a00 */
[----:B------:R-:W-:Y:S02]  /*1538c0*/  @P0 LOP3.LUT R36, R36, 0x80000000, RZ, 0xfc, !PT ;  /* 0x8000000024240812 */ /* 0x000fe400078efcff */
[C---:B------:R-:W-:Y:S01]  /*1538d0*/  LOP3.LUT P0, RZ, R35.reuse, 0x100, RZ, 0xc0, !PT ;  /* 0x0000010023ff7812 */ /* 0x040fe2000780c0ff */
[----:B------:R-:W2:Y:S01]  /*1538e0*/  LDL.LU R30, [R1+0x474] ;  /* 0x00047400011e7983 */ /* 0x000ea20000300800 */
[C---:B------:R-:W-:Y:S02]  /*1538f0*/  LOP3.LUT P4, RZ, R35.reuse, 0x4, RZ, 0xc0, !PT ;  /* 0x0000000423ff7812 */ /* 0x040fe4000788c0ff */
[----:B------:R-:W-:Y:S01]  /*153900*/  LOP3.LUT P5, RZ, R35, 0x8, RZ, 0xc0, !PT ;  /* 0x0000000823ff7812 */ /* 0x000fe200078ac0ff */
[----:B------:R-:W2:Y:S01]  /*153910*/  LDL.LU.64 R54, [R1+0x3428] ;  /* 0x0034280001367983 */ /* 0x000ea20000300a00 */
[----:B---3--:R-:W-:-:S02]  /*153920*/  PRMT R37, R31, 0x7770, RZ ;  /* 0x000077701f257816 */ /* 0x008fc400000000ff */
[----:B------:R-:W-:Y:S01]  /*153930*/  LOP3.LUT P6, RZ, R35, 0x10, RZ, 0xc0, !PT ;  /* 0x0000001023ff7812 */ /* 0x000fe200078cc0ff */
[----:B------:R-:W3:Y:S04]  /*153940*/  LDL.LU.64 R56, [R1+0x3460] ;  /* 0x0034600001387983 */ /* 0x000ee80000300a00 */
[----:B------:R-:W-:Y:S01]  /*153950*/  @P0 LOP3.LUT R39, R39, 0x1, RZ, 0xfc, !PT ;  /* 0x0000000127270812 */ /* 0x000fe200078efcff */
[----:B------:R-:W3:Y:S01]  /*153960*/  LDL.LU.64 R58, [R1+0x3458] ;  /* 0x00345800013a7983 */ /* 0x000ee20000300a00 */
[----:B------:R-:W-:Y:S02]  /*153970*/  LOP3.LUT P0, RZ, R35, 0x80, RZ, 0xc0, !PT ;  /* 0x0000008023ff7812 */ /* 0x000fe4000780c0ff */
[----:B------:R-:W-:Y:S01]  /*153980*/  LOP3.LUT R39, R39, 0xfffffffd, RZ, 0xc0, !PT ;  /* 0xfffffffd27277812 */ /* 0x000fe200078ec0ff */
[----:B------:R0:W-:Y:S04]  /*153990*/  @P4 STG.E.U8 desc[UR4][R18.64], R37 ;  /* 0x0000002512004986 */ /* 0x0001e8000c101104 */
[----:B------:R-:W3:Y:S06]  /*1539a0*/  LDL.LU.64 R16, [R1+0x3450] ;  /* 0x0034500001107983 */ /* 0x000eec0000300a00 */
[----:B------:R-:W-:-:S02]  /*1539b0*/  @P0 LOP3.LUT R39, R39, 0x2, RZ, 0xfc, !PT ;  /* 0x0000000227270812 */ /* 0x000fc400078efcff */
[----:B------:R-:W-:Y:S01]  /*1539c0*/  LOP3.LUT P0, RZ, R35, 0x40, RZ, 0xc0, !PT ;  /* 0x0000004023ff7812 */ /* 0x000fe2000780c0ff */
[----:B0-----:R-:W3:Y:S01]  /*1539d0*/  LDL.LU.64 R18, [R1+0x3448] ;  /* 0x0034480001127983 */ /* 0x001ee20000300a00 */
[----:B------:R-:W-:Y:S02]  /*1539e0*/  LOP3.LUT R39, R39, 0xfffffffb, RZ, 0xc0, !PT ;  /* 0xfffffffb27277812 */ /* 0x000fe400078ec0ff */
[----:B------:R-:W-:-:S05]  /*1539f0*/  PRMT R37, R31, 0x7771, RZ ;  /* 0x000077711f257816 */ /* 0x000fca00000000ff */
[----:B----4-:R0:W-:Y:S04]  /*153a00*/  @P5 STG.E.U8 desc[UR4][R20.64], R37 ;  /* 0x0000002514005986 */ /* 0x0101e8000c101104 */
[----:B------:R-:W-:Y:S02]  /*153a10*/  @P0 LOP3.LUT R39, R39, 0x4, RZ, 0xfc, !PT ;  /* 0x0000000427270812 */ /* 0x000fe400078efcff */
[----:B------:R-:W-:Y:S02]  /*153a20*/  LOP3.LUT P0, RZ, R35, 0x20, RZ, 0xc0, !PT ;  /* 0x0000002023ff7812 */ /* 0x000fe4000780c0ff */
[C---:B0-----:R-:W-:Y:S01]  /*153a30*/  PRMT R37, R31.reuse, 0x7772, RZ ;  /* 0x000077721f257816 */ /* 0x041fe200000000ff */
[----:B------:R-:W4:Y:S04]  /*153a40*/  LDL.LU.64 R20, [R1+0x3440] ;  /* 0x0034400001147983 */ /* 0x000f280000300a00 */
[----:B------:R0:W-:Y:S02]  /*153a50*/  @P6 STG.E.U8 desc[UR4][R22.64], R37 ;  /* 0x0000002516006986 */ /* 0x0001e4000c101104 */
[----:B0-----:R-:W-:-:S02]  /*153a60*/  PRMT R37, R31, 0x7773, RZ ;  /* 0x000077731f257816 */ /* 0x001fc400000000ff */
        /* <DEDUP_REMOVED lines=10> */
[----:B--2---:R0:W-:Y:S01]  /*153b10*/  @P0 STG.E.U8 desc[UR4][R28.64], R37 ;  /* 0x000000251c000986 */ /* 0x0041e2000c101104 */
[----:B------:R-:W-:-:S02]  /*153b20*/  LOP3.LUT P0, RZ, R39, 0x1, RZ, 0xc0, !PT ;  /* 0x0000000127ff7812 */ /* 0x000fc4000780c0ff */
[C---:B0-----:R-:W-:Y:S01]  /*153b30*/  PRMT R37, R34.reuse, 0x7772, RZ ;  /* 0x0000777222257816 */ /* 0x041fe200000000ff */
[----:B------:R-:W2:Y:S10]  /*153b40*/  LDL.LU.64 R28, [R1+0x34a0] ;  /* 0x0034a000011c7983 */ /* 0x000eb40000300a00 */
[----:B------:R0:W-:Y:S02]  /*153b50*/  @P0 STG.E.U8 desc[UR4][R42.64], R37 ;  /* 0x000000252a000986 */ /* 0x0001e4000c101104 */
[----:B0-----:R-:W-:-:S02]  /*153b60*/  PRMT R37, R34, 0x7773, RZ ;  /* 0x0000777322257816 */ /* 0x001fc400000000ff */
[----:B------:R-:W4:Y:S01]  /*153b70*/  LDL.LU R34, [R1+0x5cd0] ;  /* 0x005cd00001227983 */ /* 0x000f220000300800 */
[----:B------:R-:W-:-:S13]  /*153b80*/  LOP3.LUT P0, RZ, R36, 0x80000000, RZ, 0xc0, !PT ;  /* 0x8000000024ff7812 */ /* 0x000fda000780c0ff */
        /* <DEDUP_REMOVED lines=25> */
[----:B------:R-:W-:Y:S02]  /*153d20*/  LOP3.LUT R36, R36, 0xfff7ffff, RZ, 0xc0, !PT ;  /* 0xfff7ffff24247812 */ /* 0x000fe400078ec0ff */
[C---:B------:R-:W-:Y:S01]  /*153d30*/  LOP3.LUT P4, RZ, R35.reuse, 0x20000, RZ, 0xc0, !PT ;  /* 0x0002000023ff7812 */ /* 0x040fe2000788c0ff */
[----:B------:R-:W4:Y:S01]  /*153d40*/  LDL.LU.64 R16, [R1+0x3490] ;  /* 0x0034900001107983 */ /* 0x000f220000300a00 */
[----:B------:R-:W-:-:S11]  /*153d50*/  LOP3.LUT P5, RZ, R35, 0x40000, RZ, 0xc0, !PT ;  /* 0x0004000023ff7812 */ /* 0x000fd600078ac0ff */
[----:B------:R0:W-:Y:S02]  /*153d60*/  @P4 STG.E.U8 desc[UR4][R24.64], R37 ;  /* 0x0000002518004986 */ /* 0x0001e4000c101104 */
[----:B0-----:R-:W-:-:S05]  /*153d70*/  PRMT R37, R31, 0x7770, RZ ;  /* 0x000077701f257816 */ /* 0x001fca00000000ff */
[----:B------:R0:W-:Y:S04]  /*153d80*/  @P5 STG.E.U8 desc[UR4][R26.64], R37 ;  /* 0x000000251a005986 */ /* 0x0001e8000c101104 */
[----:B0-----:R-:W4:Y:S04]  /*153d90*/  LDL.LU.64 R26, [R1+0x3488] ;  /* 0x00348800011a7983 */ /* 0x001f280000300a00 */
[----:B------:R-:W4:Y:S04]  /*153da0*/  LDL.LU.64 R18, [R1+0x3480] ;  /* 0x0034800001127983 */ /* 0x000f280000300a00 */
[----:B------:R-:W4:Y:S04]  /*153db0*/  LDL.LU.64 R22, [R1+0x34b8] ;  /* 0x0034b80001167983 */ /* 0x000f280000300a00 */
[----:B------:R-:W4:Y:S01]  /*153dc0*/  LDL.LU R25, [R1+0x444] ;  /* 0x0004440001197983 */ /* 0x000f220000300800 */
[----:B------:R-:W-:-:S02]  /*153dd0*/  LOP3.LUT P6, RZ, R35, 0x80000, RZ, 0xc0, !PT ;  /* 0x0008000023ff7812 */ /* 0x000fc400078cc0ff */
[----:B------:R-:W-:Y:S02]  /*153de0*/  PRMT R37, R31, 0x7771, RZ ;  /* 0x000077711f257816 */ /* 0x000fe400000000ff */
[C---:B------:R-:W-:Y:S02]  /*153df0*/  LOP3.LUT P3, RZ, R35.reuse, 0x100000, RZ, 0xc0, !PT ;  /* 0x0010000023ff7812 */ /* 0x040fe4000786c0ff */
[C---:B------:R-:W-:Y:S02]  /*153e00*/  LOP3.LUT P4, RZ, R35.reuse, 0x200000, RZ, 0xc0, !PT ;  /* 0x0020000023ff7812 */ /* 0x040fe4000788c0ff */
[----:B------:R-:W-:-:S05]  /*153e10*/  LOP3.LUT P5, RZ, R35, 0x400000, RZ, 0xc0, !PT ;  /* 0x0040000023ff7812 */ /* 0x000fca00078ac0ff */
[----:B--2---:R0:W-:Y:S01]  /*153e20*/  @P6 STG.E.U8 desc[UR4][R28.64], R37 ;  /* 0x000000251c006986 */ /* 0x0041e2000c101104 */
[----:B------:R-:W-:-:S03]  /*153e30*/  LOP3.LUT P6, RZ, R35, 0x800000, RZ, 0xc0, !PT ;  /* 0x0080000023ff7812 */ /* 0x000fc600078cc0ff */
[----:B0-----:R-:W2:Y:S01]  /*153e40*/  LDL.LU.64 R28, [R1+0x34b0] ;  /* 0x0034b000011c7983 */ /* 0x001ea20000300a00 */
        /* <DEDUP_REMOVED lines=25> */
[----:B----4-:R0:W-:Y:S04]  /*153fe0*/  @P3 STG.E.U8 desc[UR4][R20.64], R35 ;  /* 0x0000002314003986 */ /* 0x0101e8000c101104 */
[----:B0-----:R-:W3:Y:S01]  /*153ff0*/  LDL.LU R20, [R1+0x478] ;  /* 0x0004780001147983 */ /* 0x001ee20000300800 */
[----:B------:R-:W-:-:S03]  /*154000*/  PRMT R35, R31, 0x7773, RZ ;  /* 0x000077731f237816 */ /* 0x000fc600000000ff */
[----:B------:R-:W4:Y:S04]  /*154010*/  LDL.LU.64 R30, [R1+0x34a8] ;  /* 0x0034a800011e7983 */ /* 0x000f280000300a00 */
[----:B------:R-:W4:Y:S04]  /*154020*/  LDL.LU.64 R38, [R1+0x34e0] ;  /* 0x0034e00001267983 */ /* 0x000f280000300a00 */
[----:B------:R-:W4:Y:S04]  /*154030*/  LDL.LU.64 R42, [R1+0x34d8] ;  /* 0x0034d800012a7983 */ /* 0x000f280000300a00 */
[----:B------:R-:W4:Y:S04]  /*154040*/  LDL.LU.64 R52, [R1+0x34d0] ;  /* 0x0034d00001347983 */ /* 0x000f280000300a00 */
[----:B------:R0:W-:Y:S02]  /*154050*/  @P4 STG.E.U8 desc[UR4][R16.64], R35 ;  /* 0x0000002310004986 */ /* 0x0001e4000c101104 */
[----:B0-----:R-:W-:-:S05]  /*154060*/  PRMT R35, R25, 0x7770, RZ ;  /* 0x0000777019237816 */ /* 0x001fca00000000ff */
[----:B------:R0:W-:Y:S04]  /*154070*/  @P5 STG.E.U8 desc[UR4][R26.64], R35 ;  /* 0x000000231a005986 */ /* 0x0001e8000c101104 */
[----:B0-----:R-:W4:Y:S04]  /*154080*/  LDL.LU R26, [R1+0x468] ;  /* 0x00046800011a7983 */ /* 0x001f280000300800 */
[----:B------:R-:W4:Y:S04]  /*154090*/  LDL.LU.64 R54, [R1+0x34c8] ;  /* 0x0034c80001367983 */ /* 0x000f280000300a00 */
[----:B------:R-:W4:Y:S01]  /*1540a0*/  LDL.LU.64 R56, [R1+0x34c0] ;  /* 0x0034c00001387983 */ /* 0x000f220000300a00 */
[----:B------:R-:W-:-:S03]  /*1540b0*/  PRMT R35, R25, 0x7771, RZ ;  /* 0x0000777119237816 */ /* 0x000fc600000000ff */
[----:B------:R-:W4:Y:S04]  /*1540c0*/  LDL.LU R27, [R1+0x458] ;  /* 0x00045800011b7983 */ /* 0x000f280000300800 */
        /* <DEDUP_REMOVED lines=9> */
[----:B--2---:R0:W-:Y:S01]  /*154160*/  @P0 STG.E.U8 desc[UR4][R28.64], R35 ;  /* 0x000000231c000986 */ /* 0x0041e2000c101104 */
[----:B------:R-:W-:-:S03]  /*154170*/  LOP3.LUT P0, RZ, R36, 0x2000000, RZ, 0xc0, !PT ;  /* 0x0200000024ff7812 */ /* 0x000fc6000780c0ff */
[----:B------:R-:W2:Y:S04]  /*154180*/  LDL.LU.64 R24, [R1+0x3518] ;  /* 0x0035180001187983 */ /* 0x000ea80000300a00 */
[----:B0-----:R-:W2:Y:S04]  /*154190*/  LDL.LU.64 R28, [R1+0x3510] ;  /* 0x00351000011c7983 */ /* 0x001ea80000300a00 */
[----:B------:R-:W2:Y:S01]  /*1541a0*/  LDL.LU R21, [R1+0x448] ;  /* 0x0004480001157983 */ /* 0x000ea20000300800 */
[----:B---3--:R-:W-:-:S05]  /*1541b0*/  PRMT R35, R20, 0x7770, RZ ;  /* 0x0000777014237816 */ /* 0x008fca00000000ff */
[----:B----4-:R0:W-:Y:S04]  /*1541c0*/  @P0 STG.E.U8 desc[UR4][R30.64], R35 ;  /* 0x000000231e000986 */ /* 0x0101e8000c101104 */
        /* <DEDUP_REMOVED lines=36> */
[----:B---3--:R0:W-:Y:S04]  /*154410*/  @P6 STG.E.U8 desc[UR4][R30.64], R35 ;  /* 0x000000231e006986 */ /* 0x0081e8000c101104 */
        /* <DEDUP_REMOVED lines=29> */
[----:B------:R-:W-:Y:S01]  /*1545f0*/  LOP3.LUT P0, RZ, R34, 0x4000, RZ, 0xc0, !PT ;  /* 0x0000400022ff7812 */ /* 0x000fe2000780c0ff */
        /* <DEDUP_REMOVED lines=11> */
[C---:B------:R-:W-:Y:S02]  /*1546b0*/  LOP3.LUT P0, RZ, R34.reuse, 0x1000, RZ, 0xc0, !PT ;  /* 0x0000100022ff7812 */ /* 0x040fe4000780c0ff */
        /* <DEDUP_REMOVED lines=61> */
[----:B------:R-:W4:Y:S04]  /*154a90*/  LDL.LU.64 R28, [R1+0x35a8] ;  /* 0x0035a800011c7983 */ /* 0x000f280000300a00 */
[----:B--2---:R0:W-:Y:S04]  /*154aa0*/  @P6 STG.E.U8 desc[UR4][R30.64], R35 ;  /* 0x000000231e006986 */ /* 0x0041e8000c101104 */
[----:B0-----:R-:W2:Y:S04]  /*154ab0*/  LDL.LU.64 R30, [R1+0x35e0] ;  /* 0x0035e000011e7983 */ /* 0x001ea80000300a00 */
[----:B------:R-:W2:Y:S04]  /*154ac0*/  LDL.LU.64 R18, [R1+0x35d8] ;  /* 0x0035d80001127983 */ /* 0x000ea80000300a00 */
[----:B------:R-:W3:Y:S04]  /*154ad0*/  LDL.LU R21, [R1+0x430] ;  /* 0x0004300001157983 */ /* 0x000ee80000300800 */
[----:B------:R-:W2:Y:S04]  /*154ae0*/  LDL.LU.64 R24, [R1+0x35d0] ;  /* 0x0035d00001187983 */ /* 0x000ea80000300a00 */
[----:B------:R-:W2:Y:S04]  /*154af0*/  LDL.LU.64 R22, [R1+0x35c8] ;  /* 0x0035c80001167983 */ /* 0x000ea80000300a00 */
[----:B------:R-:W2:Y:S04]  /*154b00*/  LDL.LU.64 R26, [R1+0x35c0] ;  /* 0x0035c000011a7983 */ /* 0x000ea80000300a00 */
[----:B------:R-:W2:Y:S01]  /*154b10*/  LDL.LU R44, [R1+0x420] ;  /* 0x00042000012c7983 */ /* 0x000ea20000300800 */
[----:B------:R-:W-:-:S02]  /*154b20*/  LOP3.LUT P3, RZ, R34, 0x4000000, RZ, 0xc0, !PT ;  /* 0x0400000022ff7812 */ /* 0x000fc4000786c0ff */
[----:B------:R-:W-:Y:S02]  /*154b30*/  LOP3.LUT R36, R36, 0xfffffff7, RZ, 0xc0, !PT ;  /* 0xfffffff724247812 */ /* 0x000fe400078ec0ff */
[C---:B------:R-:W-:Y:S02]  /*154b40*/  LOP3.LUT P4, RZ, R34.reuse, 0x8000000, RZ, 0xc0, !PT ;  /* 0x0800000022ff7812 */ /* 0x040fe4000788c0ff */
[C---:B------:R-:W-:Y:S02]  /*154b50*/  LOP3.LUT P5, RZ, R34.reuse, 0x10000000, RZ, 0xc0, !PT ;  /* 0x1000000022ff7812 */ /* 0x040fe400078ac0ff */
[----:B------:R-:W-:Y:S02]  /*154b60*/  LOP3.LUT P6, RZ, R34, 0x20000000, RZ, 0xc0, !PT ;  /* 0x2000000022ff7812 */ /* 0x000fe400078cc0ff */
[----:B---3--:R-:W-:-:S05]  /*154b70*/  PRMT R35, R21, 0x7770, RZ ;  /* 0x0000777015237816 */ /* 0x008fca00000000ff */
[----:B----4-:R0:W-:Y:S04]  /*154b80*/  @P3 STG.E.U8 desc[UR4][R28.64], R35 ;  /* 0x000000231c003986 */ /* 0x0101e8000c101104 */
[----:B0-----:R-:W3:Y:S01]  /*154b90*/  LDL.LU.64 R28, [R1+0x35f8] ;  /* 0x0035f800011c7983 */ /* 0x001ee20000300a00 */
        /* <DEDUP_REMOVED lines=10> */
[----:B--2---:R0:W-:Y:S01]  /*154c40*/  @P4 STG.E.U8 desc[UR4][R30.64], R35 ;  /* 0x000000231e004986 */ /* 0x0041e2000c101104 */
[----:B------:R-:W-:-:S03]  /*154c50*/  LOP3.LUT R36, R36, 0xffffffbf, RZ, 0xc0, !PT ;  /* 0xffffffbf24247812 */ /* 0x000fc600078ec0ff */
[----:B0-----:R-:W2:Y:S08]  /*154c60*/  LDL.LU.64 R30, [R1+0x35f0] ;  /* 0x0035f000011e7983 */ /* 0x001eb00000300a00 */
[----:B------:R-:W-:Y:S02]  /*154c70*/  @P0 LOP3.LUT R36, R36, 0x40, RZ, 0xfc, !PT ;  /* 0x0000004024240812 */ /* 0x000fe400078efcff */
[----:B------:R-:W-:Y:S01]  /*154c80*/  LOP3.LUT P0, RZ, R33, 0x4, RZ, 0xc0, !PT ;  /* 0x0000000421ff7812 */ /* 0x000fe2000780c0ff */
[----:B------:R-:W4:Y:S04]  /*154c90*/  LDL.LU.64 R38, [R1+0x35e8] ;  /* 0x0035e80001267983 */ /* 0x000f280000300a00 */
[----:B------:R-:W4:Y:S01]  /*154ca0*/  LDL.LU R43, [R1+0x410] ;  /* 0x00041000012b7983 */ /* 0x000f220000300800 */
[----:B------:R-:W-:-:S03]  /*154cb0*/  LOP3.LUT R36, R36, 0xffffff7f, RZ, 0xc0, !PT ;  /* 0xffffff7f24247812 */ /* 0x000fc600078ec0ff */
[----:B------:R-:W4:Y:S04]  /*154cc0*/  LDL.LU.64 R52, [R1+0x3620] ;  /* 0x0036200001347983 */ /* 0x000f280000300a00 */
[----:B------:R-:W-:Y:S01]  /*154cd0*/  @P0 LOP3.LUT R36, R36, 0x80, RZ, 0xfc, !PT ;  /* 0x0000008024240812 */ /* 0x000fe200078efcff */
[----:B------:R-:W4:Y:S01]  /*154ce0*/  LDL.LU.64 R54, [R1+0x3618] ;  /* 0x0036180001367983 */ /* 0x000f220000300a00 */
[----:B------:R-:W-:Y:S02]  /*154cf0*/  LOP3.LUT P0, RZ, R33, 0x2, RZ, 0xc0, !PT ;  /* 0x0000000221ff7812 */ /* 0x000fe4000780c0ff */
[----:B------:R-:W-:Y:S01]  /*154d00*/  LOP3.LUT R36, R36, 0xfffffeff, RZ, 0xc0, !PT ;  /* 0xfffffeff24247812 */ /* 0x000fe200078ec0ff */
[----:B------:R-:W4:Y:S10]  /*154d10*/  LDL.LU.64 R56, [R1+0x3610] ;  /* 0x0036100001387983 */ /* 0x000f340000300a00 */
[----:B------:R-:W-:-:S02]  /*154d20*/  @P0 LOP3.LUT R36, R36, 0x100, RZ, 0xfc, !PT ;  /* 0x0000010024240812 */ /* 0x000fc400078efcff */
[----:B------:R-:W-:Y:S02]  /*154d30*/  LOP3.LUT P0, RZ, R33, 0x1, RZ, 0xc0, !PT ;  /* 0x0000000121ff7812 */ /* 0x000fe4000780c0ff */
[----:B------:R-:W-:Y:S02]  /*154d40*/  LOP3.LUT R36, R36, 0xfffffdff, RZ, 0xc0, !PT ;  /* 0xfffffdff24247812 */ /* 0x000fe400078ec0ff */
[----:B------:R-:W-:-:S09]  /*154d50*/  PRMT R35, R21, 0x7772, RZ ;  /* 0x0000777215237816 */ /* 0x000fd200000000ff */
[----:B------:R-:W-:Y:S02]  /*154d60*/  @P0 LOP3.LUT R36, R36, 0x200, RZ, 0xfc, !PT ;  /* 0x0000020024240812 */ /* 0x000fe400078efcff */
[----:B------:R-:W-:Y:S01]  /*154d70*/  LOP3.LUT P0, RZ, R34, 0x80000000, RZ, 0xc0, !PT ;  /* 0x8000000022ff7812 */ /* 0x000fe2000780c0ff */
[----:B------:R0:W-:Y:S01]  /*154d80*/  @P5 STG.E.U8 desc[UR4][R18.64], R35 ;  /* 0x0000002312005986 */ /* 0x0001e2000c101104 */
[----:B------:R-:W-:Y:S02]  /*154d90*/  LOP3.LUT R36, R36, 0xfffffbff, RZ, 0xc0, !PT ;  /* 0xfffffbff24247812 */ /* 0x000fe400078ec0ff */
[----:B0-----:R-:W-:-:S09]  /*154da0*/  PRMT R35, R21, 0x7773, RZ ;  /* 0x0000777315237816 */ /* 0x001fd200000000ff */
[----:B------:R-:W-:Y:S02]  /*154db0*/  @P0 LOP3.LUT R36, R36, 0x400, RZ, 0xfc, !PT ;  /* 0x0000040024240812 */ /* 0x000fe400078efcff */
[----:B------:R-:W-:Y:S01]  /*154dc0*/  LOP3.LUT P0, RZ, R34, 0x40000000, RZ, 0xc0, !PT ;  /* 0x4000000022ff7812 */ /* 0x000fe2000780c0ff */
[----:B------:R0:W-:Y:S04]  /*154dd0*/  @P6 STG.E.U8 desc[UR4][R24.64], R35 ;  /* 0x0000002318006986 */ /* 0x0001e8000c101104 */
[----:B0-----:R-:W4:Y:S01]  /*154de0*/  LDL.LU R24, [R1+0x400] ;  /* 0x0004000001187983 */ /* 0x001f220000300800 */
        /* <DEDUP_REMOVED lines=18> */
[----:B--2---:R4:W-:Y:S01]  /*154f10*/  @P0 STG.E.U8 desc[UR4][R30.64], R35 ;  /* 0x000000231e000986 */ /* 0x0049e2000c101104 */
[C---:B------:R-:W-:Y:S02]  /*154f20*/  LOP3.LUT P0, RZ, R36.reuse, 0x80, RZ, 0xc0, !PT ;  /* 0x0000008024ff7812 */ /* 0x040fe4000780c0ff */
[----:B----4-:R-:W-:Y:S01]  /*154f30*/  PRMT R35, R43, 0x7770, RZ ;  /* 0x000077702b237816 */ /* 0x010fe200000000ff */
        /* <DEDUP_REMOVED lines=34> */
[----:B------:R-:W2:Y:S04]  /*155160*/  LDL.LU.64 R18, [R1+0x3650] ;  /* 0x0036500001127983 */ /* 0x000ea80000300a00 */
[----:B------:R-:W2:Y:S04]  /*155170*/  LDL.LU.64 R20, [R1+0x3678] ;  /* 0x0036780001147983 */ /* 0x000ea80000300a00 */
[----:B------:R-:W4:Y:S04]  /*155180*/  LDL.LU R24, [R1+0x424] ;  /* 0x0004240001187983 */ /* 0x000f280000300800 */
        /* <DEDUP_REMOVED lines=20> */
[----:B------:R-:W3:Y:S01]  /*1552d0*/  LDL.LU.64 R38, [R1+0x3698] ;  /* 0x0036980001267983 */ /* 0x000ee20000300a00 */
[----:B------:R-:W-:-:S03]  /*1552e0*/  LOP3.LUT R34, R34, 0x7fffffff, RZ, 0xc0, !PT ;  /* 0x7fffffff22227812 */ /* 0x000fc600078ec0ff */
[----:B------:R-:W3:Y:S01]  /*1552f0*/  LDL.LU.64 R42, [R1+0x3690] ;  /* 0x00369000012a7983 */ /* 0x000ee20000300a00 */
[----:B------:R-:W-:Y:S02]  /*155300*/  @P0 LOP3.LUT R34, R34, 0x80000000, RZ, 0xfc, !PT ;  /* 0x8000000022220812 */ /* 0x000fe400078efcff */
[----:B------:R-:W-:Y:S01]  /*155310*/  LOP3.LUT P0, RZ, R33, 0x100000, RZ, 0xc0, !PT ;  /* 0x0010000021ff7812 */ /* 0x000fe2000780c0ff */
[----:B------:R-:W3:Y:S01]  /*155320*/  LDL.LU.64 R52, [R1+0x3688] ;  /* 0x0036880001347983 */ /* 0x000ee20000300a00 */
[----:B------:R-:W-:-:S03]  /*155330*/  LOP3.LUT R36, R36, 0xfffffffe, RZ, 0xc0, !PT ;  /* 0xfffffffe24247812 */ /* 0x000fc600078ec0ff */
[----:B------:R-:W3:Y:S01]  /*155340*/  LDL.LU.64 R54, [R1+0x3680] ;  /* 0x0036800001367983 */ /* 0x000ee20000300a00 */
[C---:B------:R-:W-:Y:S02]  /*155350*/  LOP3.LUT P4, RZ, R33.reuse, 0x4000, RZ, 0xc0, !PT ;  /* 0x0000400021ff7812 */ /* 0x040fe4000788c0ff */
[C---:B------:R-:W-:Y:S01]  /*155360*/  LOP3.LUT P5, RZ, R33.reuse, 0x8000, RZ, 0xc0, !PT ;  /* 0x0000800021ff7812 */ /* 0x040fe200078ac0ff */
[----:B------:R-:W3:Y:S04]  /*155370*/  LDL.LU.64 R56, [R1+0x36b8] ;  /* 0x0036b80001387983 */ /* 0x000ee80000300a00 */
[----:B------:R-:W-:Y:S01]  /*155380*/  @P0 LOP3.LUT R36, R36, 0x1, RZ, 0xfc, !PT ;  /* 0x0000000124240812 */ /* 0x000fe200078efcff */
[----:B------:R-:W3:Y:S01]  /*155390*/  LDL.LU R25, [R1+0x438] ;  /* 0x0004380001197983 */ /* 0x000ee20000300800 */
[----:B------:R-:W-:-:S02]  /*1553a0*/  LOP3.LUT P0, RZ, R33, 0x80000, RZ, 0xc0, !PT ;  /* 0x0008000021ff7812 */ /* 0x000fc4000780c0ff */
[----:B------:R-:W-:Y:S01]  /*1553b0*/  LOP3.LUT R36, R36, 0xfffffffd, RZ, 0xc0, !PT ;  /* 0xfffffffd24247812 */ /* 0x000fe200078ec0ff */
[----:B------:R-:W3:Y:S01]  /*1553c0*/  LDL.LU.64 R58, [R1+0x36b0] ;  /* 0x0036b000013a7983 */ /* 0x000ee20000300a00 */
[----:B----4-:R-:W-:-:S09]  /*1553d0*/  PRMT R35, R24, 0x7770, RZ ;  /* 0x0000777018237816 */ /* 0x010fd200000000ff */
[----:B------:R-:W-:Y:S02]  /*1553e0*/  @P0 LOP3.LUT R36, R36, 0x2, RZ, 0xfc, !PT ;  /* 0x0000000224240812 */ /* 0x000fe400078efcff */
[C---:B------:R-:W-:Y:S01]  /*1553f0*/  LOP3.LUT P0, RZ, R33.reuse, 0x40000, RZ, 0xc0, !PT ;  /* 0x0004000021ff7812 */ /* 0x040fe2000780c0ff */
[----:B------:R0:W-:Y:S01]  /*155400*/  @P4 STG.E.U8 desc[UR4][R16.64], R35 ;  /* 0x0000002310004986 */ /* 0x0001e2000c101104 */
[----:B------:R-:W-:Y:S02]  /*155410*/  LOP3.LUT P6, RZ, R33, 0x10000, RZ, 0xc0, !PT ;  /* 0x0001000021ff7812 */ /* 0x000fe400078cc0ff */
[----:B------:R-:W-:Y:S02]  /*155420*/  LOP3.LUT R36, R36, 0xfffffffb, RZ, 0xc0, !PT ;  /* 0xfffffffb24247812 */ /* 0x000fe400078ec0ff */
[----:B0-----:R-:W-:Y:S01]  /*155430*/  PRMT R35, R24, 0x7771, RZ ;  /* 0x0000777118237816 */ /* 0x001fe200000000ff */
[----:B------:R-:W4:Y:S06]  /*155440*/  LDL.LU.64 R16, [R1+0x36a8] ;  /* 0x0036a80001107983 */ /* 0x000f2c0000300a00 */
[----:B------:R-:W-:-:S02]  /*155450*/  @P0 LOP3.LUT R36, R36, 0x4, RZ, 0xfc, !PT ;  /* 0x0000000424240812 */ /* 0x000fc400078efcff */
[C---:B------:R-:W-:Y:S01]  /*155460*/  LOP3.LUT P0, RZ, R33.reuse, 0x20000, RZ, 0xc0, !PT ;  /* 0x0002000021ff7812 */ /* 0x040fe2000780c0ff */
[----:B--2---:R0:W-:Y:S01]  /*155470*/  @P5 STG.E.U8 desc[UR4][R18.64], R35 ;  /* 0x0000002312005986 */ /* 0x0041e2000c101104 */
[C---:B------:R-:W-:Y:S02]  /*155480*/  LOP3.LUT P1, RZ, R33.reuse, 0x4000000, RZ, 0xc0, !PT ;  /* 0x0400000021ff7812 */ /* 0x040fe4000782c0ff */
[C---:B------:R-:W-:Y:S02]  /*155490*/  LOP3.LUT P2, RZ, R33.reuse, 0x8000000, RZ, 0xc0, !PT ;  /* 0x0800000021ff7812 */ /* 0x040fe4000784c0ff */
[C---:B------:R-:W-:Y:S02]  /*1554a0*/  LOP3.LUT P3, RZ, R33.reuse, 0x10000000, RZ, 0xc0, !PT ;  /* 0x1000000021ff7812 */ /* 0x040fe4000786c0ff */
[----:B0-----:R-:W-:Y:S01]  /*1554b0*/  PRMT R35, R24, 0x7772, RZ ;  /* 0x0000777218237816 */ /* 0x001fe200000000ff */
[----:B------:R-:W2:Y:S01]  /*1554c0*/  LDL.LU.64 R18, [R1+0x36e0] ;  /* 0x0036e00001127983 */ /* 0x000ea20000300a00 */
[----:B------:R-:W-:-:S02]  /*1554d0*/  LOP3.LUT P4, RZ, R33, 0x20000000, RZ, 0xc0, !PT ;  /* 0x2000000021ff7812 */ /* 0x000fc4000788c0ff */
[C---:B------:R-:W-:Y:S01]  /*1554e0*/  LOP3.LUT P5, RZ, R33.reuse, 0x40000000, RZ, 0xc0, !PT ;  /* 0x4000000021ff7812 */ /* 0x040fe200078ac0ff */
[----:B------:R0:W-:Y:S01]  /*1554f0*/  @P6 STG.E.U8 desc[UR4][R20.64], R35 ;  /* 0x0000002314006986 */ /* 0x0001e2000c101104 */
[----:B------:R-:W-:Y:S02]  /*155500*/  LOP3.LUT P6, RZ, R33, 0x80000000, RZ, 0xc0, !PT ;  /* 0x8000000021ff7812 */ /* 0x000fe400078cc0ff */
[----:B------:R-:W-:-:S05]  /*155510*/  PRMT R33, R24, 0x7773, RZ ;  /* 0x0000777318217816 */ /* 0x000fca00000000ff */
[----:B------:R1:W-:Y:S01]  /*155520*/  @P0 STG.E.U8 desc[UR4][R22.64], R33 ;  /* 0x0000002116000986 */ /* 0x0003e2000c101104 */
[----:B------:R-:W-:-:S03]  /*155530*/  LOP3.LUT P0, RZ, R36, 0x4, RZ, 0xc0, !PT ;  /* 0x0000000424ff7812 */ /* 0x000fc6000780c0ff */
[----:B0-----:R-:W2:Y:S04]  /*155540*/  LDL.LU.64 R20, [R1+0x36d8] ;  /* 0x0036d80001147983 */ /* 0x001ea80000300a00 */
[----:B------:R-:W2:Y:S01]  /*155550*/  LDL.LU R24, [R1+0x428] ;  /* 0x0004280001187983 */ /* 0x000ea20000300800 */
[----:B-1----:R-:W-:-:S03]  /*155560*/  PRMT R33, R44, 0x7770, RZ ;  /* 0x000077702c217816 */ /* 0x002fc600000000ff */
[----:B------:R-:W2:Y:S04]  /*155570*/  LDL.LU.64 R22, [R1+0x36d0] ;  /* 0x0036d00001167983 */ /* 0x000ea80000300a00 */
        /* <DEDUP_REMOVED lines=22> */
[----:B0-----:R-:W-:Y:S02]  /*1556e0*/  PRMT R33, R32, 0x7773, RZ ;  /* 0x0000777320217816 */ /* 0x001fe400000000ff */
[----:B------:R-:W3:Y:S09]  /*1556f0*/  LDL.LU R32, [R1+0x5cb8] ;  /* 0x005cb80001207983 */ /* 0x000ef20000300800 */
[----:B------:R0:W-:Y:S02]  /*155700*/  @P0 STG.E.U8 desc[UR4][R58.64], R33 ;  /* 0x000000213a000986 */ /* 0x0001e4000c101104 */
[----:B0-----:R-:W-:-:S05]  /*155710*/  PRMT R33, R25, 0x7770, RZ ;  /* 0x0000777019217816 */ /* 0x001fca00000000ff */
[----:B----4-:R0:W-:Y:S02]  /*155720*/  @P1 STG.E.U8 desc[UR4][R16.64], R33 ;  /* 0x0000002110001986 */ /* 0x0101e4000c101104 */
[----:B0-----:R-:W-:-:S05]  /*155730*/  PRMT R33, R25, 0x7771, RZ ;  /* 0x0000777119217816 */ /* 0x001fca00000000ff */
[----:B--2---:R0:W-:Y:S02]  /*155740*/  @P2 STG.E.U8 desc[UR4][R18.64], R33 ;  /* 0x0000002112002986 */ /* 0x0041e4000c101104 */
[----:B0-----:R-:W-:-:S05]  /*155750*/  PRMT R33, R25, 0x7772, RZ ;  /* 0x0000777219217816 */ /* 0x001fca00000000ff */
[----:B------:R0:W-:Y:S02]  /*155760*/  @P3 STG.E.U8 desc[UR4][R20.64], R33 ;  /* 0x0000002114003986 */ /* 0x0001e4000c101104 */
        /* <DEDUP_REMOVED lines=11> */
[----:B------:R-:W4:Y:S04]  /*155820*/  LDL.LU R25, [R1+0x418] ;  /* 0x0004180001197983 */ /* 0x000f280000300800 */
[----:B------:R-:W4:Y:S01]  /*155830*/  LDL.LU.64 R26, [R1+0x3710] ;  /* 0x00371000011a7983 */ /* 0x000f220000300a00 */
[----:B------:R-:W-:-:S02]  /*155840*/  PRMT R33, R24, 0x7772, RZ ;  /* 0x0000777218217816 */ /* 0x000fc400000000ff */
[C---:B------:R-:W-:Y:S02]  /*155850*/  LOP3.LUT P3, RZ, R32.reuse, 0x1, RZ, 0xc0, !PT ;  /* 0x0000000120ff7812 */ /* 0x040fe4000786c0ff */
        /* <DEDUP_REMOVED lines=30> */
[----:B---3--:R4:W-:Y:S01]  /*155a40*/  @P4 STG.E.U8 desc[UR4][R18.64], R33 ;  /* 0x0000002112004986 */ /* 0x0089e2000c101104 */
[----:B------:R-:W-:Y:S02]  /*155a50*/  LOP3.LUT R34, R34, 0xfbffffff, RZ, 0xc0, !PT ;  /* 0xfbffffff22227812 */ /* 0x000fe400078ec0ff */
[----:B----4-:R-:W-:Y:S01]  /*155a60*/  PRMT R33, R25, 0x7770, RZ ;  /* 0x0000777019217816 */ /* 0x010fe200000000ff */
        /* <DEDUP_REMOVED lines=14> */
[C---:B------:R-:W-:Y:S02]  /*155b50*/  LOP3.LUT P0, RZ, R34.reuse, 0x4000000, RZ, 0xc0, !PT ;  /* 0x0400000022ff7812 */ /* 0x040fe4000780c0ff */
        /* <DEDUP_REMOVED lines=9> */
[C---:B------:R-:W-:Y:S02]  /*155bf0*/  LOP3.LUT P0, RZ, R34.reuse, 0x1000000, RZ, 0xc0, !PT ;  /* 0x0100000022ff7812 */ /* 0x040fe4000780c0ff */
        /* <DEDUP_REMOVED lines=8> */
[----:B------:R-:W-:Y:S02]  /*155c80*/  LOP3.LUT P0, RZ, R34, 0x400000, RZ, 0xc0, !PT ;  /* 0x0040000022ff7812 */ /* 0x000fe4000780c0ff */
[C---:B------:R-:W-:Y:S02]  /*155c90*/  LOP3.LUT P1, RZ, R32.reuse, 0x2000, RZ, 0xc0, !PT ;  /* 0x0000200020ff7812 */ /* 0x040fe4000782c0ff */
[----:B------:R-:W-:-:S09]  /*155ca0*/  LOP3.LUT P2, RZ, R32, 0x4000, RZ, 0xc0, !PT ;  /* 0x0000400020ff7812 */ /* 0x000fd2000784c0ff */
        /* <DEDUP_REMOVED lines=51> */
[----:B0-----:R-:W3:Y:S01]  /*155fe0*/  LDL.LU.64 R28, [R1+0x37b0] ;  /* 0x0037b000011c7983 */ /* 0x001ee20000300a00 */
[----:B------:R-:W-:-:S03]  /*155ff0*/  PRMT R33, R19, 0x7772, RZ ;  /* 0x0000777213217816 */ /* 0x000fc600000000ff */
[----:B------:R-:W3:Y:S04]  /*156000*/  LDL.LU R43, [R1+0x3f0] ;  /* 0x0003f000012b7983 */ /* 0x000ee80000300800 */
[----:B----4-:R0:W-:Y:S04]  /*156010*/  @P4 STG.E.U8 desc[UR4][R16.64], R33 ;  /* 0x0000002110004986 */ /* 0x0101e8000c101104 */
[----:B0-----:R-:W4:Y:S01]  /*156020*/  LDL.LU.64 R16, [R1+0x37a8] ;  /* 0x0037a80001107983 */ /* 0x001f220000300a00 */
[----:B------:R-:W-:-:S03]  /*156030*/  LOP3.LUT R34, R34, 0xffff7fff, RZ, 0xc0, !PT ;  /* 0xffff7fff22227812 */ /* 0x000fc600078ec0ff */
[----:B------:R-:W4:Y:S01]  /*156040*/  LDL.LU.64 R36, [R1+0x37c0] ;  /* 0x0037c00001247983 */ /* 0x000f220000300a00 */
[----:B------:R-:W-:Y:S02]  /*156050*/  @P0 LOP3.LUT R34, R34, 0x8000, RZ, 0xfc, !PT ;  /* 0x0000800022220812 */ /* 0x000fe400078efcff */
[----:B------:R-:W-:Y:S01]  /*156060*/  LOP3.LUT P0, RZ, R32, 0x4000000, RZ, 0xc0, !PT ;  /* 0x0400000020ff7812 */ /* 0x000fe2000780c0ff */
[----:B------:R-:W4:Y:S01]  /*156070*/  LDL.LU.64 R38, [R1+0x37c8] ;  /* 0x0037c80001267983 */ /* 0x000f220000300a00 */
[----:B------:R-:W-:Y:S02]  /*156080*/  LOP3.LUT R34, R34, 0xfffeffff, RZ, 0xc0, !PT ;  /* 0xfffeffff22227812 */ /* 0x000fe400078ec0ff */
[----:B------:R-:W-:Y:S01]  /*156090*/  LOP3.LUT P5, RZ, R32, 0x200000, RZ, 0xc0, !PT ;  /* 0x0020000020ff7812 */ /* 0x000fe200078ac0ff */
[----:B------:R-:W4:Y:S08]  /*1560a0*/  LDL.LU.64 R52, [R1+0x37d0] ;  /* 0x0037d00001347983 */ /* 0x000f300000300a00 */
[----:B------:R-:W-:-:S02]  /*1560b0*/  @P0 LOP3.LUT R34, R34, 0x10000, RZ, 0xfc, !PT ;  /* 0x0001000022220812 */ /* 0x000fc400078efcff */
[----:B------:R-:W-:Y:S02]  /*1560c0*/  LOP3.LUT P0, RZ, R32, 0x2000000, RZ, 0xc0, !PT ;  /* 0x0200000020ff7812 */ /* 0x000fe4000780c0ff */
[----:B------:R-:W-:Y:S02]  /*1560d0*/  LOP3.LUT R34, R34, 0xfffdffff, RZ, 0xc0, !PT ;  /* 0xfffdffff22227812 */ /* 0x000fe400078ec0ff */
[----:B------:R-:W-:-:S05]  /*1560e0*/  PRMT R33, R19, 0x7773, RZ ;  /* 0x0000777313217816 */ /* 0x000fca00000000ff */
[----:B--2---:R0:W-:Y:S04]  /*1560f0*/  @P5 STG.E.U8 desc[UR4][R26.64], R33 ;  /* 0x000000211a005986 */ /* 0x0041e8000c101104 */
[----:B------:R-:W-:Y:S02]  /*156100*/  @P0 LOP3.LUT R34, R34, 0x20000, RZ, 0xfc, !PT ;  /* 0x0002000022220812 */ /* 0x000fe400078efcff */
[C---:B------:R-:W-:Y:S01]  /*156110*/  LOP3.LUT P0, RZ, R32.reuse, 0x1000000, RZ, 0xc0, !PT ;  /* 0x0100000020ff7812 */ /* 0x040fe2000780c0ff */
[----:B0-----:R-:W2:Y:S01]  /*156120*/  LDL.LU R26, [R1+0x3e0] ;  /* 0x0003e000011a7983 */ /* 0x001ea20000300800 */
[----:B------:R-:W-:-:S03]  /*156130*/  LOP3.LUT P6, RZ, R32, 0x400000, RZ, 0xc0, !PT ;  /* 0x0040000020ff7812 */ /* 0x000fc600078cc0ff */
[----:B------:R-:W2:Y:S01]  /*156140*/  LDL.LU.64 R54, [R1+0x37d8] ;  /* 0x0037d80001367983 */ /* 0x000ea20000300a00 */
[----:B------:R-:W-:Y:S02]  /*156150*/  LOP3.LUT R34, R34, 0xfffbffff, RZ, 0xc0, !PT ;  /* 0xfffbffff22227812 */ /* 0x000fe400078ec0ff */
[----:B------:R-:W-:Y:S01]  /*156160*/  PRMT R33, R44, 0x7770, RZ ;  /* 0x000077702c217816 */ /* 0x000fe200000000ff */
[----:B------:R-:W2:Y:S04]  /*156170*/  LDL.LU.64 R56, [R1+0x37e0] ;  /* 0x0037e00001387983 */ /* 0x000ea80000300a00 */
[----:B------:R-:W-:Y:S02]  /*156180*/  @P0 LOP3.LUT R34, R34, 0x40000, RZ, 0xfc, !PT ;  /* 0x0004000022220812 */ /* 0x000fe400078efcff */
[----:B------:R-:W-:Y:S01]  /*156190*/  LOP3.LUT P0, RZ, R32, 0x800000, RZ, 0xc0, !PT ;  /* 0x0080000020ff7812 */ /* 0x000fe2000780c0ff */
[----:B------:R-:W2:Y:S04]  /*1561a0*/  LDL.LU R27, [R1+0x3d0] ;  /* 0x0003d000011b7983 */ /* 0x000ea80000300800 */
        /* <DEDUP_REMOVED lines=29> */
[----:B--2---:R-:W-:-:S11]  /*156380*/  PRMT R33, R26, 0x7770, RZ ;  /* 0x000077701a217816 */ /* 0x004fd600000000ff */
        /* <DEDUP_REMOVED lines=31> */
[C---:B------:R-:W-:Y:S02]  /*156580*/  LOP3.LUT P4, RZ, R31.reuse, 0x80, RZ, 0xc0, !PT ;  /* 0x000000801fff7812 */ /* 0x040fe4000788c0ff */
[C---:B------:R-:W-:Y:S02]  /*156590*/  LOP3.LUT P5, RZ, R31.reuse, 0x100, RZ, 0xc0, !PT ;  /* 0x000001001fff7812 */ /* 0x040fe400078ac0ff */
        /* <DEDUP_REMOVED lines=16> */
[----:B------:R-:W2:Y:S04]  /*1566a0*/  LDL.LU.64 R36, [R1+0x3850] ;  /* 0x0038500001247983 */ /* 0x000ea80000300a00 */
[----:B------:R-:W2:Y:S01]  /*1566b0*/  LDL.LU.64 R38, [R1+0x3858] ;  /* 0x0038580001267983 */ /* 0x000ea20000300a00 */
[----:B------:R-:W-:-:S03]  /*1566c0*/  PRMT R33, R30, 0x7771, RZ ;  /* 0x000077711e217816 */ /* 0x000fc600000000ff */
[----:B------:R-:W2:Y:S04]  /*1566d0*/  LDL.LU.64 R42, [R1+0x3860] ;  /* 0x00386000012a7983 */ /* 0x000ea80000300a00 */
[----:B---3--:R0:W-:Y:S02]  /*1566e0*/  @P4 STG.E.U8 desc[UR4][R58.64], R33 ;  /* 0x000000213a004986 */ /* 0x0081e4000c101104 */
[----:B0-----:R-:W-:-:S05]  /*1566f0*/  PRMT R33, R30, 0x7772, RZ ;  /* 0x000077721e217816 */ /* 0x001fca00000000ff */
[----:B----4-:R0:W-:Y:S02]  /*156700*/  @P5 STG.E.U8 desc[UR4][R18.64], R33 ;  /* 0x0000002112005986 */ /* 0x0101e4000c101104 */
[----:B0-----:R-:W-:Y:S02]  /*156710*/  PRMT R33, R30, 0x7773, RZ ;  /* 0x000077731e217816 */ /* 0x001fe400000000ff */
[----:B------:R-:W3:Y:S04]  /*156720*/  LDL.LU R30, [R1+0x5ca4] ;  /* 0x005ca400011e7983 */ /* 0x000ee80000300800 */
[----:B------:R-:W4:Y:S04]  /*156730*/  LDL.LU.64 R52, [R1+0x3868] ;  /* 0x0038680001347983 */ /* 0x000f280000300a00 */
[----:B------:R-:W3:Y:S04]  /*156740*/  LDL.LU.64 R54, [R1+0x3870] ;  /* 0x0038700001367983 */ /* 0x000ee80000300a00 */
[----:B------:R-:W3:Y:S04]  /*156750*/  LDL.LU.64 R56, [R1+0x3878] ;  /* 0x0038780001387983 */ /* 0x000ee80000300a00 */
[----:B------:R-:W3:Y:S04]  /*156760*/  LDL.LU.64 R58, [R1+0x3880] ;  /* 0x00388000013a7983 */ /* 0x000ee80000300a00 */
[----:B------:R-:W3:Y:S01]  /*156770*/  LDL.LU.64 R18, [R1+0x3888] ;  /* 0x0038880001127983 */ /* 0x000ee20000300a00 */
[----:B------:R-:W-:-:S04]  /*156780*/  LOP3.LUT R34, R34, 0xffffff7f, RZ, 0xc0, !PT ;  /* 0xffffff7f22227812 */ /* 0x000fc800078ec0ff */
        /* <DEDUP_REMOVED lines=9> */
[----:B------:R-:W-:Y:S01]  /*156820*/  LOP3.LUT R34, R34, 0xfffffbff, RZ, 0xc0, !PT ;  /* 0xfffffbff22227812 */ /* 0x000fe200078ec0ff */
[----:B------:R0:W-:Y:S10]  /*156830*/  @P6 STG.E.U8 desc[UR4][R20.64], R33 ;  /* 0x0000002114006986 */ /* 0x0001f4000c101104 */
[----:B------:R-:W-:-:S02]  /*156840*/  @P0 LOP3.LUT R34, R34, 0x400, RZ, 0xfc, !PT ;  /* 0x0000040022220812 */ /* 0x000fc400078efcff */
[----:B------:R-:W-:Y:S01]  /*156850*/  LOP3.LUT P0, RZ, R31, 0x400, RZ, 0xc0, !PT ;  /* 0x000004001fff7812 */ /* 0x000fe2000780c0ff */
[----:B0-----:R-:W3:Y:S01]  /*156860*/  LDL.LU.64 R20, [R1+0x3890] ;  /* 0x0038900001147983 */ /* 0x001ee20000300a00 */
[----:B------:R-:W-:-:S03]  /*156870*/  PRMT R33, R44, 0x7770, RZ ;  /* 0x000077702c217816 */ /* 0x000fc600000000ff */
[----:B------:R-:W3:Y:S08]  /*156880*/  LDL.LU R23, [R1+0x3c4] ;  /* 0x0003c40001177983 */ /* 0x000ef00000300800 */
[----:B------:R0:W-:Y:S01]  /*156890*/  @P0 STG.E.U8 desc[UR4][R24.64], R33 ;  /* 0x0000002118000986 */ /* 0x0001e2000c101104 */
[----:B------:R-:W-:Y:S02]  /*1568a0*/  LOP3.LUT P0, RZ, R34, 0x400, RZ, 0xc0, !PT ;  /* 0x0000040022ff7812 */ /* 0x000fe4000780c0ff */
[----:B0-----:R-:W-:Y:S01]  /*1568b0*/  PRMT R33, R44, 0x7771, RZ ;  /* 0x000077712c217816 */ /* 0x001fe200000000ff */
[----:B------:R-:W3:Y:S10]  /*1568c0*/  LDL.LU.64 R24, [R1+0x3898] ;  /* 0x0038980001187983 */ /* 0x000ef40000300a00 */
        /* <DEDUP_REMOVED lines=33> */
[C---:B------:R-:W-:Y:S02]  /*156ae0*/  LOP3.LUT P4, RZ, R31.reuse, 0x400000, RZ, 0xc0, !PT ;  /* 0x004000001fff7812 */ /* 0x040fe4000788c0ff */
[C---:B------:R-:W-:Y:S02]  /*156af0*/  LOP3.LUT P5, RZ, R31.reuse, 0x800000, RZ, 0xc0, !PT ;  /* 0x008000001fff7812 */ /* 0x040fe400078ac0ff */
[----:B------:R-:W-:-:S07]  /*156b00*/  LOP3.LUT P6, RZ, R31, 0x1000000, RZ, 0xc0, !PT ;  /* 0x010000001fff7812 */ /* 0x000fce00078cc0ff */
        /* <DEDUP_REMOVED lines=37> */
[C---:B------:R-:W-:Y:S02]  /*156d60*/  LOP3.LUT P0, RZ, R31.reuse, 0x40000000, RZ, 0xc0, !PT ;  /* 0x400000001fff7812 */ /* 0x040fe4000780c0ff */
[----:B------:R-:W-:Y:S02]  /*156d70*/  LOP3.LUT R34, R34, 0xfffffffb, RZ, 0xc0, !PT ;  /* 0xfffffffb22227812 */ /* 0x000fe400078ec0ff */
[C---:B------:R-:W-:Y:S02]  /*156d80*/  LOP3.LUT P4, RZ, R31.reuse, 0x4000000, RZ, 0xc0, !PT ;  /* 0x040000001fff7812 */ /* 0x040fe4000788c0ff */
[C---:B------:R-:W-:Y:S02]  /*156d90*/  LOP3.LUT P5, RZ, R31.reuse, 0x8000000, RZ, 0xc0, !PT ;  /* 0x080000001fff7812 */ /* 0x040fe400078ac0ff */
[----:B------:R-:W-:-:S05]  /*156da0*/  LOP3.LUT P6, RZ, R31, 0x10000000, RZ, 0xc0, !PT ;  /* 0x100000001fff7812 */ /* 0x000fca00078cc0ff */
[----:B------:R-:W-:Y:S02]  /*156db0*/  @P0 LOP3.LUT R34, R34, 0x4, RZ, 0xfc, !PT ;  /* 0x0000000422220812 */ /* 0x000fe400078efcff */
[----:B------:R-:W-:Y:S02]  /*156dc0*/  LOP3.LUT P0, RZ, R31, 0x20000000, RZ, 0xc0, !PT ;  /* 0x200000001fff7812 */ /* 0x000fe4000780c0ff */
[----:B------:R-:W-:-:S05]  /*156dd0*/  PRMT R31, R23, 0x7773, RZ ;  /* 0x00007773171f7816 */ /* 0x000fca00000000ff */
[----:B--2---:R0:W-:Y:S04]  /*156de0*/  @P3 STG.E.U8 desc[UR4][R28.64], R31 ;  /* 0x0000001f1c003986 */ /* 0x0041e8000c101104 */
[----:B0-----:R-:W2:Y:S01]  /*156df0*/  LDL.LU.64 R28, [R1+0x38e0] ;  /* 0x0038e000011c7983 */ /* 0x001ea20000300a00 */
[----:B----4-:R-:W-:-:S03]  /*156e00*/  PRMT R31, R22, 0x7770, RZ ;  /* 0x00007770161f7816 */ /* 0x010fc600000000ff */
[----:B------:R-:W3:Y:S04]  /*156e10*/  LDL.LU.64 R36, [R1+0x38f0] ;  /* 0x0038f00001247983 */ /* 0x000ee80000300a00 */
[----:B------:R0:W-:Y:S04]  /*156e20*/  @P4 STG.E.U8 desc[UR4][R58.64], R31 ;  /* 0x0000001f3a004986 */ /* 0x0001e8000c101104 */
[----:B------:R-:W4:Y:S04]  /*156e30*/  LDL.LU R43, [R1+0x3d8] ;  /* 0x0003d800012b7983 */ /* 0x000f280000300800 */
[----:B------:R-:W4:Y:S01]  /*156e40*/  LDL.LU.64 R38, [R1+0x38f8] ;  /* 0x0038f80001267983 */ /* 0x000f220000300a00 */
[----:B0-----:R-:W-:-:S03]  /*156e50*/  PRMT R31, R22, 0x7771, RZ ;  /* 0x00007771161f7816 */ /* 0x001fc600000000ff */
[----:B------:R-:W4:Y:S04]  /*156e60*/  LDL.LU.64 R52, [R1+0x3900] ;  /* 0x0039000001347983 */ /* 0x000f280000300a00 */
[----:B------:R0:W-:Y:S04]  /*156e70*/  @P5 STG.E.U8 desc[UR4][R18.64], R31 ;  /* 0x0000001f12005986 */ /* 0x0001e8000c101104 */
[----:B------:R-:W4:Y:S04]  /*156e80*/  LDL.LU.64 R54, [R1+0x3908] ;  /* 0x0039080001367983 */ /* 0x000f280000300a00 */
[----:B------:R-:W4:Y:S01]  /*156e90*/  LDL.LU R23, [R1+0x3c8] ;  /* 0x0003c80001177983 */ /* 0x000f220000300800 */
        /* <DEDUP_REMOVED lines=17> */
[----:B------:R-:W-:-:S03]  /*156fb0*/  LOP3.LUT P0, RZ, R34, 0x1, RZ, 0xc0, !PT ;  /* 0x0000000122ff7812 */ /* 0x000fc6000780c0ff */
[----:B0-----:R-:W2:Y:S04]  /*156fc0*/  LDL.LU.64 R28, [R1+0x3940] ;  /* 0x00394000011c7983 */ /* 0x001ea80000300a00 */
[----:B------:R-:W3:Y:S01]  /*156fd0*/  LDL.LU.64 R34, [R1+0x38e8] ;  /* 0x0038e80001227983 */ /* 0x000ee20000300a00 */
[----:B------:R-:W-:Y:S02]  /*156fe0*/  PRMT R31, R44, 0x7772, RZ ;  /* 0x000077722c1f7816 */ /* 0x000fe400000000ff */
[C---:B------:R-:W-:Y:S02]  /*156ff0*/  LOP3.LUT P1, RZ, R30.reuse, 0x40, RZ, 0xc0, !PT ;  /* 0x000000401eff7812 */ /* 0x040fe4000782c0ff */
[C---:B------:R-:W-:Y:S02]  /*157000*/  LOP3.LUT P2, RZ, R30.reuse, 0x80, RZ, 0xc0, !PT ;  /* 0x000000801eff7812 */ /* 0x040fe4000784c0ff */
[----:B------:R-:W-:-:S02]  /*157010*/  LOP3.LUT P3, RZ, R30, 0x100, RZ, 0xc0, !PT ;  /* 0x000001001eff7812 */ /* 0x000fc4000786c0ff */
        /* <DEDUP_REMOVED lines=30> */
[----:B------:R-:W-:-:S05]  /*157200*/  PRMT R31, R22, 0x7771, RZ ;  /* 0x00007771161f7816 */ /* 0x000fca00000000ff */
[----:B--2---:R0:W-:Y:S04]  /*157210*/  @P6 STG.E.U8 desc[UR4][R28.64], R31 ;  /* 0x0000001f1c006986 */ /* 0x0041e8000c101104 */
[----:B0-----:R-:W2:Y:S04]  /*157220*/  LDL.LU.64 R28, [R1+0x3950] ;  /* 0x00395000011c7983 */ /* 0x001ea80000300a00 */
        /* <DEDUP_REMOVED lines=20> */
[----:B---3--:R0:W-:Y:S04]  /*157370*/  @P3 STG.E.U8 desc[UR4][R26.64], R31 ;  /* 0x0000001f1a003986 */ /* 0x0081e8000c101104 */
[----:B0-----:R-:W3:Y:S01]  /*157380*/  LDL.LU.64 R26, [R1+0x3978] ;  /* 0x00397800011a7983 */ /* 0x001ee20000300a00 */
[----:B------:R-:W-:-:S05]  /*157390*/  PRMT R31, R22, 0x7773, RZ ;  /* 0x00007773161f7816 */ /* 0x000fca00000000ff */
[----:B--2---:R0:W-:Y:S04]  /*1573a0*/  @P4 STG.E.U8 desc[UR4][R28.64], R31 ;  /* 0x0000001f1c004986 */ /* 0x0041e8000c101104 */
[----:B0-----:R-:W2:Y:S01]  /*1573b0*/  LDL.LU.64 R28, [R1+0x3980] ;  /* 0x00398000011c7983 */ /* 0x001ea20000300a00 */
[----:B------:R-:W-:Y:S02]  /*1573c0*/  @P0 LOP3.LUT R32, R32, 0x400000, RZ, 0xfc, !PT ;  /* 0x0040000020200812 */ /* 0x000fe400078efcff */
[----:B------:R-:W-:Y:S01]  /*1573d0*/  LOP3.LUT P0, RZ, R30, 0x100000, RZ, 0xc0, !PT ;  /* 0x001000001eff7812 */ /* 0x000fe2000780c0ff */
[----:B------:R-:W2:Y:S01]  /*1573e0*/  LDL.LU.64 R34, [R1+0x3988] ;  /* 0x0039880001227983 */ /* 0x000ea20000300a00 */
[----:B------:R-:W-:Y:S02]  /*1573f0*/  LOP3.LUT R32, R32, 0xff7fffff, RZ, 0xc0, !PT ;  /* 0xff7fffff20207812 */ /* 0x000fe400078ec0ff */
[C---:B------:R-:W-:Y:S01]  /*157400*/  LOP3.LUT P5, RZ, R30.reuse, 0x4000, RZ, 0xc0, !PT ;  /* 0x000040001eff7812 */ /* 0x040fe200078ac0ff */
[----:B------:R-:W2:Y:S01]  /*157410*/  LDL.LU R43, [R1+0x3cc] ;  /* 0x0003cc00012b7983 */ /* 0x000ea20000300800 */
[----:B------:R-:W-:-:S02]  /*157420*/  LOP3.LUT P6, RZ, R30, 0x8000, RZ, 0xc0, !PT ;  /* 0x000080001eff7812 */ /* 0x000fc400078cc0ff */
[----:B----4-:R-:W-:Y:S01]  /*157430*/  PRMT R31, R23, 0x7770, RZ ;  /* 0x00007770171f7816 */ /* 0x010fe200000000ff */
[----:B------:R-:W4:Y:S04]  /*157440*/  LDL.LU.64 R36, [R1+0x3990] ;  /* 0x0039900001247983 */ /* 0x000f280000300a00 */
[----:B------:R-:W-:Y:S01]  /*157450*/  @P0 LOP3.LUT R32, R32, 0x800000, RZ, 0xfc, !PT ;  /* 0x0080000020200812 */ /* 0x000fe200078efcff */
[----:B------:R-:W4:Y:S01]  /*157460*/  LDL.LU.64 R38, [R1+0x3998] ;  /* 0x0039980001267983 */ /* 0x000f220000300a00 */
[----:B------:R-:W-:Y:S02]  /*157470*/  LOP3.LUT P0, RZ, R30, 0x80000, RZ, 0xc0, !PT ;  /* 0x000800001eff7812 */ /* 0x000fe4000780c0ff */
[----:B------:R-:W-:Y:S01]  /*157480*/  LOP3.LUT R32, R32, 0xfeffffff, RZ, 0xc0, !PT ;  /* 0xfeffffff20207812 */ /* 0x000fe200078ec0ff */
[----:B------:R0:W-:Y:S04]  /*157490*/  @P5 STG.E.U8 desc[UR4][R56.64], R31 ;  /* 0x0000001f38005986 */ /* 0x0001e8000c101104 */
        /* <DEDUP_REMOVED lines=16> */
[----:B------:R-:W-:-:S02]  /*1575a0*/  LOP3.LUT P0, RZ, R32, 0x4000000, RZ, 0xc0, !PT ;  /* 0x0400000020ff7812 */ /* 0x000fc4000780c0ff */
[----:B0-----:R-:W-:Y:S01]  /*1575b0*/  PRMT R31, R23, 0x7773, RZ ;  /* 0x00007773171f7816 */ /* 0x001fe200000000ff */
[----:B------:R-:W4:Y:S10]  /*1575c0*/  LDL.LU.64 R20, [R1+0x39c0] ;  /* 0x0039c00001147983 */ /* 0x000f340000300a00 */
[----:B------:R0:W-:Y:S01]  /*1575d0*/  @P0 STG.E.U8 desc[UR4][R24.64], R31 ;  /* 0x0000001f18000986 */ /* 0x0001e2000c101104 */
[----:B------:R-:W-:-:S03]  /*1575e0*/  LOP3.LUT P0, RZ, R32, 0x2000000, RZ, 0xc0, !PT ;  /* 0x0200000020ff7812 */ /* 0x000fc6000780c0ff */
[----:B------:R-:W4:Y:S01]  /*1575f0*/  LDL.LU.64 R22, [R1+0x39c8] ;  /* 0x0039c80001167983 */ /* 0x000f220000300a00 */
[----:B0-----:R-:W-:-:S03]  /*157600*/  PRMT R31, R58, 0x7770, RZ ;  /* 0x000077703a1f7816 */ /* 0x001fc600000000ff */
[----:B------:R-:W4:Y:S04]  /*157610*/  LDL.LU.64 R24, [R1+0x39d0] ;  /* 0x0039d00001187983 */ /* 0x000f280000300a00 */
[----:B------:R-:W4:Y:S04]  /*157620*/  LDL.LU R59, [R1+0x3a0] ;  /* 0x0003a000013b7983 */ /* 0x000f280000300800 */
[----:B---3--:R0:W-:Y:S01]  /*157630*/  @P0 STG.E.U8 desc[UR4][R26.64], R31 ;  /* 0x0000001f1a000986 */ /* 0x0081e2000c101104 */
[----:B------:R-:W-:Y:S02]  /*157640*/  LOP3.LUT P0, RZ, R32, 0x1000000, RZ, 0xc0, !PT ;  /* 0x0100000020ff7812 */ /* 0x000fe4000780c0ff */
[----:B0-----:R-:W-:Y:S01]  /*157650*/  PRMT R31, R58, 0x7771, RZ ;  /* 0x000077713a1f7816 */ /* 0x001fe200000000ff */
[----:B------:R-:W3:Y:S10]  /*157660*/  LDL.LU.64 R26, [R1+0x39d8] ;  /* 0x0039d800011a7983 */ /* 0x000ef40000300a00 */
[----:B--2---:R0:W-:Y:S04]  /*157670*/  @P0 STG.E.U8 desc[UR4][R28.64], R31 ;  /* 0x0000001f1c000986 */ /* 0x0041e8000c101104 */
[----:B0-----:R-:W2:Y:S01]  /*157680*/  LDL.LU.64 R28, [R1+0x5c98] ;  /* 0x005c9800011c7983 */ /* 0x001ea20000300a00 */
[----:B------:R-:W-:-:S02]  /*157690*/  LOP3.LUT P0, RZ, R32, 0x800000, RZ, 0xc0, !PT ;  /* 0x0080000020ff7812 */ /* 0x000fc4000780c0ff */
[----:B------:R-:W-:-:S11]  /*1576a0*/  PRMT R31, R58, 0x7772, RZ ;  /* 0x000077723a1f7816 */ /* 0x000fd600000000ff */
[----:B------:R0:W-:Y:S01]  /*1576b0*/  @P0 STG.E.U8 desc[UR4][R34.64], R31 ;  /* 0x0000001f22000986 */ /* 0x0001e2000c101104 */
        /* <DEDUP_REMOVED lines=23> */
[----:B------:R0:W-:Y:S01]  /*157830*/  @P3 STG.E.U8 desc[UR4][R20.64], R31 ;  /* 0x0000001f14003986 */ /* 0x0001e2000c101104 */
[----:B------:R-:W-:Y:S02]  /*157840*/  LOP3.LUT P3, RZ, R30, 0x80000000, RZ, 0xc0, !PT ;  /* 0x800000001eff7812 */ /* 0x000fe4000786c0ff */
[----:B------:R-:W-:Y:S02]  /*157850*/  PRMT R30, R59, 0x7770, RZ ;  /* 0x000077703b1e7816 */ /* 0x000fe400000000ff */
[----:B0-----:R-:W-:-:S05]  /*157860*/  PRMT R31, R29, 0x7772, RZ ;  /* 0x000077721d1f7816 */ /* 0x001fca00000000ff */
[----:B------:R0:W-:Y:S02]  /*157870*/  @P4 STG.E.U8 desc[UR4][R22.64], R31 ;  /* 0x0000001f16004986 */ /* 0x0001e4000c101104 */
[----:B0-----:R-:W-:Y:S02]  /*157880*/  PRMT R31, R29, 0x7773, RZ ;  /* 0x000077731d1f7816 */ /* 0x001fe400000000ff */
[----:B------:R-:W2:Y:S04]  /*157890*/  LDL.LU R29, [R1+0x5c90] ;  /* 0x005c9000011d7983 */ /* 0x000ea80000300800 */
[----:B------:R-:W-:Y:S04]  /*1578a0*/  @P5 STG.E.U8 desc[UR4][R24.64], R31 ;  /* 0x0000001f18005986 */ /* 0x000fe8000c101104 */
[----:B---3--:R0:W-:Y:S04]  /*1578b0*/  @P6 STG.E.U8 desc[UR4][R26.64], R30 ;  /* 0x0000001e1a006986 */ /* 0x0081e8000c101104 */
[----:B0-----:R-:W3:Y:S04]  /*1578c0*/  LDL.LU.64 R26, [R1+0x39e0] ;  /* 0x0039e000011a7983 */ /* 0x001ee80000300a00 */
[----:B------:R-:W4:Y:S04]  /*1578d0*/  LDL.LU.64 R56, [R1+0x39e8] ;  /* 0x0039e80001387983 */ /* 0x000f280000300a00 */
[----:B------:R-:W4:Y:S04]  /*1578e0*/  LDL.LU.64 R18, [R1+0x39f0] ;  /* 0x0039f00001127983 */ /* 0x000f280000300a00 */
[----:B------:R-:W4:Y:S04]  /*1578f0*/  LDL.LU.64 R20, [R1+0x39f8] ;  /* 0x0039f80001147983 */ /* 0x000f280000300a00 */
[----:B------:R-:W4:Y:S04]  /*157900*/  LDL.LU.64 R22, [R1+0x3a00] ;  /* 0x003a000001167983 */ /* 0x000f280000300a00 */
[----:B------:R-:W4:Y:S04]  /*157910*/  LDL.LU.64 R24, [R1+0x3a08] ;  /* 0x003a080001187983 */ /* 0x000f280000300a00 */
[----:B------:R-:W4:Y:S01]  /*157920*/  LDL.LU R58, [R1+0x390] ;  /* 0x00039000013a7983 */ /* 0x000f220000300800 */
[----:B------:R-:W-:-:S02]  /*157930*/  PRMT R30, R59, 0x7771, RZ ;  /* 0x000077713b1e7816 */ /* 0x000fc400000000ff */
[----:B------:R-:W-:-:S03]  /*157940*/  LOP3.LUT R32, R32, 0xfffff7ff, RZ, 0xc0, !PT ;  /* 0xfffff7ff20207812 */ /* 0x000fc600078ec0ff */
        /* <DEDUP_REMOVED lines=122> */
[----:B---3--:R-:W-:-:S05]  /*1580f0*/  PRMT R30, R59, 0x7770, RZ ;  /* 0x000077703b1e7816 */ /* 0x008fca00000000ff */
[----:B------:R0:W-:Y:S04]  /*158100*/  @P3 STG.E.U8 desc[UR4][R26.64], R30 ;  /* 0x0000001e1a003986 */ /* 0x0001e8000c101104 */
[----:B0-----:R-:W3:Y:S01]  /*158110*/  LDL.LU.64 R26, [R1+0x3aa8] ;  /* 0x003aa800011a7983 */ /* 0x001ee20000300a00 */
[----:B------:R-:W-:-:S05]  /*158120*/  PRMT R30, R59, 0x7771, RZ ;  /* 0x000077713b1e7816 */ /* 0x000fca00000000ff */
[----:B----4-:R0:W-:Y:S04]  /*158130*/  @P4 STG.E.U8 desc[UR4][R24.64], R30 ;  /* 0x0000001e18004986 */ /* 0x0101e8000c101104 */
[----:B0-----:R-:W4:Y:S04]  /*158140*/  LDL.LU.64 R24, [R1+0x3ab0] ;  /* 0x003ab00001187983 */ /* 0x001f280000300a00 */
[----:B------:R-:W4:Y:S04]  /*158150*/  LDL.LU.64 R34, [R1+0x3ab8] ;  /* 0x003ab80001227983 */ /* 0x000f280000300a00 */
[----:B------:R-:W4:Y:S04]  /*158160*/  LDL.LU R44, [R1+0x3b8] ;  /* 0x0003b800012c7983 */ /* 0x000f280000300800 */
[----:B------:R-:W4:Y:S01]  /*158170*/  LDL.LU.64 R36, [R1+0x3ac0] ;  /* 0x003ac00001247983 */ /* 0x000f220000300a00 */
[----:B------:R-:W-:-:S03]  /*158180*/  @P0 LOP3.LUT R32, R32, 0x100, RZ, 0xfc, !PT ;  /* 0x0000010020200812 */ /* 0x000fc600078efcff */
[----:B------:R-:W4:Y:S01]  /*158190*/  LDL.LU.64 R38, [R1+0x3ac8] ;  /* 0x003ac80001267983 */ /* 0x000f220000300a00 */
[C---:B------:R-:W-:Y:S02]  /*1581a0*/  LOP3.LUT P0, RZ, R29.reuse, 0x1000000, RZ, 0xc0, !PT ;  /* 0x010000001dff7812 */ /* 0x040fe4000780c0ff */
[----:B------:R-:W-:Y:S01]  /*1581b0*/  LOP3.LUT P6, RZ, R29, 0x200000, RZ, 0xc0, !PT ;  /* 0x002000001dff7812 */ /* 0x000fe200078cc0ff */
[----:B------:R-:W4:Y:S01]  /*1581c0*/  LDL.LU.64 R42, [R1+0x3ad0] ;  /* 0x003ad000012a7983 */ /* 0x000f220000300a00 */
[----:B------:R-:W-:Y:S02]  /*1581d0*/  LOP3.LUT R32, R32, 0xfffffdff, RZ, 0xc0, !PT ;  /* 0xfffffdff20207812 */ /* 0x000fe400078ec0ff */
[----:B------:R-:W-:-:S05]  /*1581e0*/  PRMT R30, R59, 0x7772, RZ ;  /* 0x000077723b1e7816 */ /* 0x000fca00000000ff */
[----:B--2---:R0:W-:Y:S02]  /*1581f0*/  @P5 STG.E.U8 desc[UR4][R56.64], R30 ;  /* 0x0000001e38005986 */ /* 0x0041e4000c101104 */
[----:B------:R-:W-:Y:S02]  /*158200*/  @P0 LOP3.LUT R32, R32, 0x200, RZ, 0xfc, !PT ;  /* 0x0000020020200812 */ /* 0x000fe400078efcff */
[----:B------:R-:W-:Y:S02]  /*158210*/  LOP3.LUT P0, RZ, R29, 0x800000, RZ, 0xc0, !PT ;  /* 0x008000001dff7812 */ /* 0x000fe4000780c0ff */
[----:B0-----:R-:W-:Y:S02]  /*158220*/  PRMT R30, R59, 0x7773, RZ ;  /* 0x000077733b1e7816 */ /* 0x001fe400000000ff */
[----:B------:R-:W-:-:S03]  /*158230*/  LOP3.LUT R32, R32, 0xfffffbff, RZ, 0xc0, !PT ;  /* 0xfffffbff20207812 */ /* 0x000fc600078ec0ff */
[----:B------:R0:W-:Y:S06]  /*158240*/  @P6 STG.E.U8 desc[UR4][R20.64], R30 ;  /* 0x0000001e14006986 */ /* 0x0001ec000c101104 */
[----:B------:R-:W-:Y:S02]  /*158250*/  @P0 LOP3.LUT R32, R32, 0x400, RZ, 0xfc, !PT ;  /* 0x0000040020200812 */ /* 0x000fe400078efcff */
[----:B------:R-:W-:Y:S01]  /*158260*/  LOP3.LUT P0, RZ, R29, 0x400000, RZ, 0xc0, !PT ;  /* 0x004000001dff7812 */ /* 0x000fe2000780c0ff */
[----:B0-----:R-:W2:Y:S04]  /*158270*/  LDL.LU R20, [R1+0x3a8] ;  /* 0x0003a80001147983 */ /* 0x001ea80000300800 */
[----:B------:R-:W2:Y:S04]  /*158280*/  LDL.LU.64 R52, [R1+0x3ad8] ;  /* 0x003ad80001347983 */ /* 0x000ea80000300a00 */
[----:B------:R-:W2:Y:S01]  /*158290*/  LDL.LU.64 R54, [R1+0x3ae0] ;  /* 0x003ae00001367983 */ /* 0x000ea20000300a00 */
[----:B------:R-:W-:-:S03]  /*1582a0*/  PRMT R30, R47, 0x7770, RZ ;  /* 0x000077702f1e7816 */ /* 0x000fc600000000ff */
[----:B------:R-:W2:Y:S04]  /*1582b0*/  LDL.LU.64 R56, [R1+0x3ae8] ;  /* 0x003ae80001387983 */ /* 0x000ea80000300a00 */
[----:B------:R0:W-:Y:S01]  /*1582c0*/  @P0 STG.E.U8 desc[UR4][R18.64], R30 ;  /* 0x0000001e12000986 */ /* 0x0001e2000c101104 */
[----:B------:R-:W-:-:S03]  /*1582d0*/  LOP3.LUT P0, RZ, R32, 0x400, RZ, 0xc0, !PT ;  /* 0x0000040020ff7812 */ /* 0x000fc6000780c0ff */
[----:B------:R-:W2:Y:S04]  /*1582e0*/  LDL.LU.64 R58, [R1+0x3af0] ;  /* 0x003af000013a7983 */ /* 0x000ea80000300a00 */
[----:B------:R-:W2:Y:S01]  /*1582f0*/  LDL.LU R21, [R1+0x398] ;  /* 0x0003980001157983 */ /* 0x000ea20000300800 */
[----:B0-----:R-:W-:-:S03]  /*158300*/  PRMT R30, R47, 0x7771, RZ ;  /* 0x000077712f1e7816 */ /* 0x001fc600000000ff */
[----:B------:R-:W2:Y:S04]  /*158310*/  LDL.LU.64 R18, [R1+0x3af8] ;  /* 0x003af80001127983 */ /* 0x000ea80000300a00 */
[----:B------:R0:W-:Y:S04]  /*158320*/  @P0 STG.E.U8 desc[UR4][R22.64], R30 ;  /* 0x0000001e16000986 */ /* 0x0001e8000c101104 */
[----:B0-----:R-:W2:Y:S01]  /*158330*/  LDL.LU.64 R22, [R1+0x3b00] ;  /* 0x003b000001167983 */ /* 0x001ea20000300a00 */
[----:B------:R-:W-:Y:S02]  /*158340*/  LOP3.LUT P0, RZ, R32, 0x200, RZ, 0xc0, !PT ;  /* 0x0000020020ff7812 */ /* 0x000fe4000780c0ff */
[----:B------:R-:W-:-:S11]  /*158350*/  PRMT R30, R47, 0x7772, RZ ;  /* 0x000077722f1e7816 */ /* 0x000fd600000000ff */
[----:B---3--:R0:W-:Y:S04]  /*158360*/  @P0 STG.E.U8 desc[UR4][R26.64], R30 ;  /* 0x0000001e1a000986 */ /* 0x0081e8000c101104 */
[----:B0-----:R-:W3:Y:S01]  /*158370*/  LDL.LU.64 R26, [R1+0x3b08] ;  /* 0x003b0800011a7983 */ /* 0x001ee20000300a00 */
        /* <DEDUP_REMOVED lines=33> */
[----:B------:R0:W-:Y:S04]  /*158590*/  @P5 STG.E.U8 desc[UR4][R22.64], R30 ;  /* 0x0000001e16005986 */ /* 0x0001e8000c101104 */
[----:B0-----:R-:W2:Y:S01]  /*1585a0*/  LDL.LU.64 R22, [R1+0x3b10] ;  /* 0x003b100001167983 */ /* 0x001ea20000300a00 */
[----:B------:R-:W-:Y:S02]  /*1585b0*/  LOP3.LUT P6, RZ, R28, 0x10, RZ, 0xc0, !PT ;  /* 0x000000101cff7812 */ /* 0x000fe400078cc0ff */
[----:B------:R-:W-:-:S11]  /*1585c0*/  PRMT R30, R21, 0x7772, RZ ;  /* 0x00007772151e7816 */ /* 0x000fd600000000ff */
        /* <DEDUP_REMOVED lines=14> */
[----:B------:R-:W-:-:S04]  /*1586b0*/  LOP3.LUT R29, R29, 0xf7ffffff, RZ, 0xc0, !PT ;  /* 0xf7ffffff1d1d7812 */ /* 0x000fc800078ec0ff */
[----:B------:R-:W-:Y:S02]  /*1586c0*/  @P0 LOP3.LUT R29, R29, 0x8000000, RZ, 0xfc, !PT ;  /* 0x080000001d1d0812 */ /* 0x000fe400078efcff */
[----:B------:R-:W-:Y:S02]  /*1586d0*/  LOP3.LUT P0, RZ, R28, 0x10000, RZ, 0xc0, !PT ;  /* 0x000100001cff7812 */ /* 0x000fe4000780c0ff */
[----:B---3--:R-:W-:-:S05]  /*1586e0*/  PRMT R30, R20, 0x7770, RZ ;  /* 0x00007770141e7816 */ /* 0x008fca00000000ff */
[----:B------:R0:W-:Y:S04]  /*1586f0*/  @P4 STG.E.U8 desc[UR4][R26.64], R30 ;  /* 0x0000001e1a004986 */ /* 0x0001e8000c101104 */
[----:B0-----:R-:W3:Y:S01]  /*158700*/  LDL.LU.64 R26, [R1+0x3b48] ;  /* 0x003b4800011a7983 */ /* 0x001ee20000300a00 */
[----:B------:R-:W-:Y:S02]  /*158710*/  LOP3.LUT R29, R29, 0xefffffff, RZ, 0xc0, !PT ;  /* 0xefffffff1d1d7812 */ /* 0x000fe400078ec0ff */
[----:B------:R-:W-:Y:S01]  /*158720*/  LOP3.LUT R32, R32, 0xfffffffe, RZ, 0xc0, !PT ;  /* 0xfffffffe20207812 */ /* 0x000fe200078ec0ff */
[----:B------:R-:W3:Y:S01]  /*158730*/  LDL.LU R21, [R1+0x3ac] ;  /* 0x0003ac0001157983 */ /* 0x000ee20000300800 */
[----:B------:R-:W-:Y:S02]  /*158740*/  @P0 LOP3.LUT R29, R29, 0x10000000, RZ, 0xfc, !PT ;  /* 0x100000001d1d0812 */ /* 0x000fe400078efcff */
[----:B------:R-:W-:Y:S01]  /*158750*/  LOP3.LUT P0, RZ, R28, 0x8000, RZ, 0xc0, !PT ;  /* 0x000080001cff7812 */ /* 0x000fe2000780c0ff */
[----:B------:R-:W3:Y:S01]  /*158760*/  LDL.LU.64 R34, [R1+0x3b58] ;  /* 0x003b580001227983 */ /* 0x000ee20000300a00 */
        /* <DEDUP_REMOVED lines=11> */
[----:B------:R-:W4:Y:S06]  /*158820*/  LDL.LU.64 R52, [R1+0x3b78] ;  /* 0x003b780001347983 */ /* 0x000f2c0000300a00 */
[----:B------:R-:W-:-:S02]  /*158830*/  @P0 LOP3.LUT R29, R29, 0x40000000, RZ, 0xfc, !PT ;  /* 0x400000001d1d0812 */ /* 0x000fc400078efcff */
[----:B------:R-:W-:Y:S01]  /*158840*/  LOP3.LUT P0, RZ, R28, 0x2000, RZ, 0xc0, !PT ;  /* 0x000020001cff7812 */ /* 0x000fe2000780c0ff */
[----:B0-----:R-:W4:Y:S01]  /*158850*/  LDL.LU.64 R54, [R1+0x3b80] ;  /* 0x003b800001367983 */ /* 0x001f220000300a00 */
        /* <DEDUP_REMOVED lines=27> */
[----:B------:R-:W4:Y:S01]  /*158a10*/  LDL.LU.64 R32, [R1+0x3b50] ;  /* 0x003b500001207983 */ /* 0x000f220000300a00 */
[----:B------:R-:W-:-:S05]  /*158a20*/  PRMT R30, R44, 0x7772, RZ ;  /* 0x000077722c1e7816 */ /* 0x000fca00000000ff */
[----:B---3--:R0:W-:Y:S04]  /*158a30*/  @P0 STG.E.U8 desc[UR4][R26.64], R30 ;  /* 0x0000001e1a000986 */ /* 0x0081e8000c101104 */
[----:B0-----:R-:W3:Y:S01]  /*158a40*/  LDL.LU.64 R26, [R1+0x5c78] ;  /* 0x005c7800011a7983 */ /* 0x001ee20000300a00 */
[----:B------:R-:W-:Y:S02]  /*158a50*/  LOP3.LUT P0, RZ, R29, 0x80000000, RZ, 0xc0, !PT ;  /* 0x800000001dff7812 */ /* 0x000fe4000780c0ff */
[----:B------:R-:W-:Y:S02]  /*158a60*/  PRMT R30, R44, 0x7773, RZ ;  /* 0x000077732c1e7816 */ /* 0x000fe400000000ff */
[C---:B------:R-:W-:Y:S02]  /*158a70*/  LOP3.LUT P1, RZ, R28.reuse, 0x40000, RZ, 0xc0, !PT ;  /* 0x000400001cff7812 */ /* 0x040fe4000782c0ff */
[----:B------:R-:W-:-:S02]  /*158a80*/  LOP3.LUT P2, RZ, R28, 0x80000, RZ, 0xc0, !PT ;  /* 0x000800001cff7812 */ /* 0x000fc4000784c0ff */
[----:B------:R-:W-:-:S05]  /*158a90*/  LOP3.LUT P3, RZ, R28, 0x100000, RZ, 0xc0, !PT ;  /* 0x001000001cff7812 */ /* 0x000fca000786c0ff */
        /* <DEDUP_REMOVED lines=23> */
[----:B------:R-:W-:-:S09]  /*158c10*/  LOP3.LUT P6, RZ, R28, 0x800000, RZ, 0xc0, !PT ;  /* 0x008000001cff7812 */ /* 0x000fd200078cc0ff */
        /* <DEDUP_REMOVED lines=11> */
[----:B------:R-:W4:Y:S01]  /*158cd0*/  LDL.LU R21, [R1+0x370] ;  /* 0x0003700001157983 */ /* 0x000f220000300800 */
[----:B------:R-:W-:-:S03]  /*158ce0*/  LOP3.LUT P3, RZ, R28, 0x1000000, RZ, 0xc0, !PT ;  /* 0x010000001cff7812 */ /* 0x000fc6000786c0ff */
[----:B------:R-:W4:Y:S01]  /*158cf0*/  LDL.LU.64 R18, [R1+0x3bd0] ;  /* 0x003bd00001127983 */ /* 0x000f220000300a00 */
[C---:B------:R-:W-:Y:S02]  /*158d00*/  LOP3.LUT P4, RZ, R28.reuse, 0x2000000, RZ, 0xc0, !PT ;  /* 0x020000001cff7812 */ /* 0x040fe4000788c0ff */
[C---:B------:R-:W-:Y:S01]  /*158d10*/  LOP3.LUT P5, RZ, R28.reuse, 0x4000000, RZ, 0xc0, !PT ;  /* 0x040000001cff7812 */ /* 0x040fe200078ac0ff */
        /* <DEDUP_REMOVED lines=30> */
[----:B------:R-:W3:Y:S01]  /*158f00*/  LDL.LU.64 R32, [R1+0x3be8] ;  /* 0x003be80001207983 */ /* 0x000ee20000300a00 */
[----:B------:R-:W-:-:S03]  /*158f10*/  PRMT R28, R20, 0x7773, RZ ;  /* 0x00007773141c7816 */ /* 0x000fc600000000ff */
[----:B------:R-:W3:Y:S04]  /*158f20*/  LDL.LU R20, [R1+0x350] ;  /* 0x0003500001147983 */ /* 0x000ee80000300800 */
[----:B------:R-:W3:Y:S04]  /*158f30*/  LDL.LU.64 R34, [R1+0x3bf0] ;  /* 0x003bf00001227983 */ /* 0x000ee80000300a00 */
[----:B------:R-:W3:Y:S04]  /*158f40*/  LDL.LU.64 R36, [R1+0x3bf8] ;  /* 0x003bf80001247983 */ /* 0x000ee80000300a00 */
[----:B------:R-:W3:Y:S04]  /*158f50*/  LDL.LU.64 R38, [R1+0x3c00] ;  /* 0x003c000001267983 */ /* 0x000ee80000300a00 */
[----:B----4-:R0:W-:Y:S04]  /*158f60*/  @P4 STG.E.U8 desc[UR4][R52.64], R28 ;  /* 0x0000001c34004986 */ /* 0x0101e8000c101104 */
[----:B------:R-:W4:Y:S01]  /*158f70*/  LDL.LU.64 R42, [R1+0x3c08] ;  /* 0x003c0800012a7983 */ /* 0x000f220000300a00 */
[----:B0-----:R-:W-:-:S03]  /*158f80*/  PRMT R28, R21, 0x7770, RZ ;  /* 0x00007770151c7816 */ /* 0x001fc600000000ff */
[----:B------:R-:W4:Y:S04]  /*158f90*/  LDL.LU.64 R52, [R1+0x3c10] ;  /* 0x003c100001347983 */ /* 0x000f280000300a00 */
[----:B------:R0:W-:Y:S02]  /*158fa0*/  @P5 STG.E.U8 desc[UR4][R54.64], R28 ;  /* 0x0000001c36005986 */ /* 0x0001e4000c101104 */
[C---:B0-----:R-:W-:Y:S02]  /*158fb0*/  PRMT R28, R21.reuse, 0x7771, RZ ;  /* 0x00007771151c7816 */ /* 0x041fe400000000ff */
[----:B------:R-:W4:Y:S04]  /*158fc0*/  LDL.LU.64 R54, [R1+0x3c18] ;  /* 0x003c180001367983 */ /* 0x000f280000300a00 */
[----:B------:R0:W-:Y:S02]  /*158fd0*/  @P6 STG.E.U8 desc[UR4][R56.64], R28 ;  /* 0x0000001c38006986 */ /* 0x0001e4000c101104 */
[----:B0-----:R-:W-:-:S02]  /*158fe0*/  PRMT R28, R21, 0x7772, RZ ;  /* 0x00007772151c7816 */ /* 0x001fc400000000ff */
        /* <DEDUP_REMOVED lines=44> */
[----:B0-----:R-:W-:Y:S02]  /*1592b0*/  PRMT R28, R25, 0x7773, RZ ;  /* 0x00007773191c7816 */ /* 0x001fe400000000ff */
[----:B------:R-:W3:Y:S04]  /*1592c0*/  LDL.LU R25, [R1+0x5c6c] ;  /* 0x005c6c0001197983 */ /* 0x000ee80000300800 */
        /* <DEDUP_REMOVED lines=34> */
[----:B------:R-:W-:-:S03]  /*1594f0*/  LOP3.LUT R29, R29, 0xfffeffff, RZ, 0xc0, !PT ;  /* 0xfffeffff1d1d7812 */ /* 0x000fc600078ec0ff */
[----:B------:R-:W2:Y:S01]  /*159500*/  LDL.LU.64 R36, [R1+0x3c90] ;  /* 0x003c900001247983 */ /* 0x000ea20000300a00 */
[C---:B------:R-:W-:Y:S02]  /*159510*/  LOP3.LUT P4, RZ, R27.reuse, 0x1000, RZ, 0xc0, !PT ;  /* 0x000010001bff7812 */ /* 0x040fe4000788c0ff */
[----:B------:R-:W-:Y:S01]  /*159520*/  LOP3.LUT P5, RZ, R27, 0x2000, RZ, 0xc0, !PT ;  /* 0x000020001bff7812 */ /* 0x000fe200078ac0ff */
[----:B------:R-:W2:Y:S04]  /*159530*/  LDL.LU.64 R38, [R1+0x3c98] ;  /* 0x003c980001267983 */ /* 0x000ea80000300a00 */
[----:B------:R-:W-:Y:S01]  /*159540*/  @P0 LOP3.LUT R29, R29, 0x10000, RZ, 0xfc, !PT ;  /* 0x000100001d1d0812 */ /* 0x000fe200078efcff */
[----:B------:R-:W2:Y:S01]  /*159550*/  LDL.LU.64 R42, [R1+0x3ca0] ;  /* 0x003ca000012a7983 */ /* 0x000ea20000300a00 */
[----:B------:R-:W-:-:S02]  /*159560*/  LOP3.LUT P0, RZ, R27, 0x20000, RZ, 0xc0, !PT ;  /* 0x000200001bff7812 */ /* 0x000fc4000780c0ff */
[----:B------:R-:W-:Y:S02]  /*159570*/  LOP3.LUT R29, R29, 0xfffdffff, RZ, 0xc0, !PT ;  /* 0xfffdffff1d1d7812 */ /* 0x000fe400078ec0ff */
[----:B------:R-:W-:-:S09]  /*159580*/  PRMT R28, R21, 0x7772, RZ ;  /* 0x00007772151c7816 */ /* 0x000fd200000000ff */
        /* <DEDUP_REMOVED lines=9> */
[----:B---3--:R0:W-:Y:S04]  /*159620*/  @P5 STG.E.U8 desc[UR4][R54.64], R28 ;  /* 0x0000001c36005986 */ /* 0x0081e8000c101104 */
[----:B------:R-:W3:Y:S01]  /*159630*/  LDL.LU.64 R52, [R1+0x3ca8] ;  /* 0x003ca80001347983 */ /* 0x000ee20000300a00 */
        /* <DEDUP_REMOVED lines=37> */
[----:B---3--:R0:W-:Y:S01]  /*159890*/  @P1 STG.E.U8 desc[UR4][R52.64], R28 ;  /* 0x0000001c34001986 */ /* 0x0081e2000c101104 */
[C---:B------:R-:W-:Y:S02]  /*1598a0*/  LOP3.LUT P4, RZ, R27.reuse, 0x8000000, RZ, 0xc0, !PT ;  /* 0x080000001bff7812 */ /* 0x040fe4000788c0ff */
[----:B0-----:R-:W-:Y:S02]  /*1598b0*/  PRMT R28, R26, 0x7773, RZ ;  /* 0x000077731a1c7816 */ /* 0x001fe400000000ff */
[C---:B------:R-:W-:Y:S01]  /*1598c0*/  LOP3.LUT P5, RZ, R27.reuse, 0x10000000, RZ, 0xc0, !PT ;  /* 0x100000001bff7812 */ /* 0x040fe200078ac0ff */
[----:B------:R-:W3:Y:S04]  /*1598d0*/  LDL.LU R26, [R1+0x5c68] ;  /* 0x005c6800011a7983 */ /* 0x000ee80000300800 */
[----:B----4-:R0:W-:Y:S01]  /*1598e0*/  @P2 STG.E.U8 desc[UR4][R54.64], R28 ;  /* 0x0000001c36002986 */ /* 0x0101e2000c101104 */
[----:B------:R-:W-:-:S02]  /*1598f0*/  LOP3.LUT P6, RZ, R27, 0x20000000, RZ, 0xc0, !PT ;  /* 0x200000001bff7812 */ /* 0x000fc400078cc0ff */
[----:B0-----:R-:W-:-:S05]  /*159900*/  PRMT R28, R21, 0x7770, RZ ;  /* 0x00007770151c7816 */ /* 0x001fca00000000ff */
        /* <DEDUP_REMOVED lines=10> */
[----:B------:R-:W2:Y:S04]  /*1599b0*/  LDL.LU R43, [R1+0x368] ;  /* 0x00036800012b7983 */ /* 0x000ea80000300800 */
[----:B------:R-:W4:Y:S04]  /*1599c0*/  LDL.LU.64 R58, [R1+0x3cf0] ;  /* 0x003cf000013a7983 */ /* 0x000f280000300a00 */
[----:B------:R-:W4:Y:S01]  /*1599d0*/  LDL.LU.64 R18, [R1+0x3cf8] ;  /* 0x003cf80001127983 */ /* 0x000f220000300a00 */
[----:B------:R-:W-:-:S03]  /*1599e0*/  LOP3.LUT P3, RZ, R27, 0x40000000, RZ, 0xc0, !PT ;  /* 0x400000001bff7812 */ /* 0x000fc6000786c0ff */
[----:B------:R-:W4:Y:S01]  /*1599f0*/  LDL.LU.64 R20, [R1+0x3d00] ;  /* 0x003d000001147983 */ /* 0x000f220000300a00 */
[----:B------:R-:W-:Y:S02]  /*159a00*/  LOP3.LUT R29, R29, 0xfffffff7, RZ, 0xc0, !PT ;  /* 0xfffffff71d1d7812 */ /* 0x000fe400078ec0ff */
[----:B---3--:R-:W-:-:S13]  /*159a10*/  LOP3.LUT P0, RZ, R26, 0x400, RZ, 0xc0, !PT ;  /* 0x000004001aff7812 */ /* 0x008fda000780c0ff */
        /* <DEDUP_REMOVED lines=8> */
[----:B------:R-:W3:Y:S01]  /*159aa0*/  LDL.LU R44, [R1+0x348] ;  /* 0x00034800012c7983 */ /* 0x000ee20000300800 */
[----:B------:R-:W-:-:S03]  /*159ab0*/  LOP3.LUT R29, R29, 0xffffffdf, RZ, 0xc0, !PT ;  /* 0xffffffdf1d1d7812 */ /* 0x000fc600078ec0ff */
[----:B------:R-:W3:Y:S01]  /*159ac0*/  LDL.LU.64 R30, [R1+0x3d10] ;  /* 0x003d1000011e7983 */ /* 0x000ee20000300a00 */
[----:B------:R-:W-:Y:S02]  /*159ad0*/  LOP3.LUT P4, RZ, R27, 0x80000000, RZ, 0xc0, !PT ;  /* 0x800000001bff7812 */ /* 0x000fe4000788c0ff */
[C---:B------:R-:W-:Y:S01]  /*159ae0*/  LOP3.LUT P5, RZ, R26.reuse, 0x1, RZ, 0xc0, !PT ;  /* 0x000000011aff7812 */ /* 0x040fe200078ac0ff */
[----:B------:R-:W3:Y:S04]  /*159af0*/  LDL.LU.64 R32, [R1+0x3d18] ;  /* 0x003d180001207983 */ /* 0x000ee80000300a00 */
[----:B------:R-:W-:Y:S01]  /*159b00*/  @P0 LOP3.LUT R29, R29, 0x20, RZ, 0xfc, !PT ;  /* 0x000000201d1d0812 */ /* 0x000fe200078efcff */
[----:B------:R-:W3:Y:S01]  /*159b10*/  LDL.LU.64 R34, [R1+0x3d20] ;  /* 0x003d200001227983 */ /* 0x000ee20000300a00 */
[----:B------:R-:W-:-:S02]  /*159b20*/  LOP3.LUT P0, RZ, R26, 0x80, RZ, 0xc0, !PT ;  /* 0x000000801aff7812 */ /* 0x000fc4000780c0ff */
[----:B------:R-:W-:Y:S01]  /*159b30*/  LOP3.LUT R29, R29, 0xffffffbf, RZ, 0xc0, !PT ;  /* 0xffffffbf1d1d7812 */ /* 0x000fe200078ec0ff */
[----:B------:R-:W3:Y:S01]  /*159b40*/  LDL.LU.64 R36, [R1+0x3d28] ;  /* 0x003d280001247983 */ /* 0x000ee20000300a00 */
[----:B------:R-:W-:Y:S02]  /*159b50*/  PRMT R28, R43, 0x7771, RZ ;  /* 0x000077712b1c7816 */ /* 0x000fe400000000ff */
[----:B------:R-:W-:Y:S01]  /*159b60*/  LOP3.LUT P6, RZ, R26, 0x2, RZ, 0xc0, !PT ;  /* 0x000000021aff7812 */ /* 0x000fe200078cc0ff */
[----:B------:R-:W3:Y:S06]  /*159b70*/  LDL.LU.64 R38, [R1+0x3d30] ;  /* 0x003d300001267983 */ /* 0x000eec0000300a00 */
        /* <DEDUP_REMOVED lines=11> */
[----:B------:R-:W-:Y:S02]  /*159c30*/  LOP3.LUT P0, RZ, R26, 0x8, RZ, 0xc0, !PT ;  /* 0x000000081aff7812 */ /* 0x000fe4000780c0ff */
[----:B------:R-:W-:Y:S02]  /*159c40*/  LOP3.LUT R29, R29, 0xfffffbff, RZ, 0xc0, !PT ;  /* 0xfffffbff1d1d7812 */ /* 0x000fe400078ec0ff */
[----:B0-----:R-:W-:-:S05]  /*159c50*/  PRMT R28, R43, 0x7772, RZ ;  /* 0x000077722b1c7816 */ /* 0x001fca00000000ff */
[----:B------:R0:W-:Y:S04]  /*159c60*/  @P5 STG.E.U8 desc[UR4][R56.64], R28 ;  /* 0x0000001c38005986 */ /* 0x0001e8000c101104 */
[----:B------:R-:W-:Y:S02]  /*159c70*/  @P0 LOP3.LUT R29, R29, 0x400, RZ, 0xfc, !PT ;  /* 0x000004001d1d0812 */ /* 0x000fe400078efcff */
[----:B------:R-:W-:Y:S02]  /*159c80*/  LOP3.LUT P0, RZ, R26, 0x4, RZ, 0xc0, !PT ;  /* 0x000000041aff7812 */ /* 0x000fe4000780c0ff */
[----:B0-----:R-:W-:Y:S02]  /*159c90*/  PRMT R28, R43, 0x7773, RZ ;  /* 0x000077732b1c7816 */ /* 0x001fe400000000ff */
        /* <DEDUP_REMOVED lines=18> */
[----:B------:R-:W4:Y:S01]  /*159dc0*/  LDL.LU R25, [R1+0x5c64] ;  /* 0x005c640001197983 */ /* 0x000f220000300800 */
[----:B------:R-:W-:-:S13]  /*159dd0*/  LOP3.LUT P0, RZ, R29, 0x100, RZ, 0xc0, !PT ;  /* 0x000001001dff7812 */ /* 0x000fda000780c0ff */
        /* <DEDUP_REMOVED lines=27> */
[----:B------:R0:W-:Y:S02]  /*159f90*/  @P3 STG.E.U8 desc[UR4][R58.64], R28 ;  /* 0x0000001c3a003986 */ /* 0x0001e4000c101104 */
[----:B0-----:R-:W-:-:S05]  /*159fa0*/  PRMT R28, R56, 0x7770, RZ ;  /* 0x00007770381c7816 */ /* 0x001fca00000000ff */
[----:B------:R0:W-:Y:S02]  /*159fb0*/  @P4 STG.E.U8 desc[UR4][R18.64], R28 ;  /* 0x0000001c12004986 */ /* 0x0001e4000c101104 */
[----:B0-----:R-:W-:-:S05]  /*159fc0*/  PRMT R28, R56, 0x7771, RZ ;  /* 0x00007771381c7816 */ /* 0x001fca00000000ff */
[----:B------:R0:W-:Y:S04]  /*159fd0*/  @P5 STG.E.U8 desc[UR4][R20.64], R28 ;  /* 0x0000001c14005986 */ /* 0x0001e8000c101104 */
[----:B0-----:R-:W4:Y:S01]  /*159fe0*/  LDL.LU.64 R20, [R1+0x3d70] ;  /* 0x003d700001147983 */ /* 0x001f220000300a00 */
[----:B------:R-:W-:Y:S02]  /*159ff0*/  LOP3.LUT P6, RZ, R26, 0x10000, RZ, 0xc0, !PT ;  /* 0x000100001aff7812 */ /* 0x000fe400078cc0ff */
[----:B------:R-:W-:-:S11]  /*15a000*/  PRMT R28, R56, 0x7772, RZ ;  /* 0x00007772381c7816 */ /* 0x000fd600000000ff */
[----:B--2---:R0:W-:Y:S04]  /*15a010*/  @P6 STG.E.U8 desc[UR4][R22.64], R28 ;  /* 0x0000001c16006986 */ /* 0x0041e8000c101104 */
[----:B0-----:R-:W2:Y:S04]  /*15a020*/  LDL.LU.64 R22, [R1+0x3d78] ;  /* 0x003d780001167983 */ /* 0x001ea80000300a00 */
[----:B------:R-:W3:Y:S04]  /*15a030*/  LDL.LU.64 R52, [R1+0x3d80] ;  /* 0x003d800001347983 */ /* 0x000ee80000300a00 */
[----:B------:R-:W3:Y:S04]  /*15a040*/  LDL.LU.64 R54, [R1+0x3d88] ;  /* 0x003d880001367983 */ /* 0x000ee80000300a00 */
[----:B------:R-:W2:Y:S04]  /*15a050*/  LDL.LU R43, [R1+0x35c] ;  /* 0x00035c00012b7983 */ /* 0x000ea80000300800 */
        /* <DEDUP_REMOVED lines=16> */
[----:B----4-:R0:W-:Y:S04]  /*15a160*/  @P3 STG.E.U8 desc[UR4][R20.64], R28 ;  /* 0x0000001c14003986 */ /* 0x0101e8000c101104 */
[----:B0-----:R-:W4:Y:S06]  /*15a170*/  LDL.LU.64 R20, [R1+0x3da0] ;  /* 0x003da00001147983 */ /* 0x001f2c0000300a00 */
        /* <DEDUP_REMOVED lines=11> */
[C---:B------:R-:W-:Y:S02]  /*15a230*/  LOP3.LUT P0, RZ, R26.reuse, 0x400000, RZ, 0xc0, !PT ;  /* 0x004000001aff7812 */ /* 0x040fe4000780c0ff */
[----:B------:R-:W-:Y:S02]  /*15a240*/  LOP3.LUT R29, R29, 0xfffffffb, RZ, 0xc0, !PT ;  /* 0xfffffffb1d1d7812 */ /* 0x000fe400078ec0ff */
[C---:B------:R-:W-:Y:S02]  /*15a250*/  LOP3.LUT P5, RZ, R26.reuse, 0x80000, RZ, 0xc0, !PT ;  /* 0x000800001aff7812 */ /* 0x040fe400078ac0ff */
[C---:B------:R-:W-:Y:S02]  /*15a260*/  LOP3.LUT P6, RZ, R26.reuse, 0x100000, RZ, 0xc0, !PT ;  /* 0x001000001aff7812 */ /* 0x040fe400078cc0ff */
[----:B------:R-:W-:-:S02]  /*15a270*/  LOP3.LUT P1, RZ, R26, 0x40000000, RZ, 0xc0, !PT ;  /* 0x400000001aff7812 */ /* 0x000fc4000782c0ff */
[----:B------:R-:W-:-:S03]  /*15a280*/  LOP3.LUT P2, RZ, R26, 0x80000000, RZ, 0xc0, !PT ;  /* 0x800000001aff7812 */ /* 0x000fc6000784c0ff */
[----:B------:R-:W-:Y:S02]  /*15a290*/  @P0 LOP3.LUT R29, R29, 0x4, RZ, 0xfc, !PT ;  /* 0x000000041d1d0812 */ /* 0x000fe400078efcff */
[----:B------:R-:W-:Y:S02]  /*15a2a0*/  LOP3.LUT P0, RZ, R26, 0x200000, RZ, 0xc0, !PT ;  /* 0x002000001aff7812 */ /* 0x000fe4000780c0ff */
[----:B--2---:R-:W-:-:S05]  /*15a2b0*/  PRMT R26, R43, 0x7770, RZ ;  /* 0x000077702b1a7816 */ /* 0x004fca00000000ff */
[----:B------:R0:W-:Y:S02]  /*15a2c0*/  @P4 STG.E.U8 desc[UR4][R22.64], R26 ;  /* 0x0000001a16004986 */ /* 0x0001e4000c101104 */
[C---:B0-----:R-:W-:Y:S02]  /*15a2d0*/  PRMT R26, R43.reuse, 0x7771, RZ ;  /* 0x000077712b1a7816 */ /* 0x041fe400000000ff */
[----:B------:R-:W2:Y:S04]  /*15a2e0*/  LDL.LU.64 R22, [R1+0x3da8] ;  /* 0x003da80001167983 */ /* 0x000ea80000300a00 */
[----:B---3--:R0:W-:Y:S04]  /*15a2f0*/  @P5 STG.E.U8 desc[UR4][R52.64], R26 ;  /* 0x0000001a34005986 */ /* 0x0081e8000c101104 */
[----:B------:R-:W3:Y:S04]  /*15a300*/  LDL.LU R44, [R1+0x330] ;  /* 0x00033000012c7983 */ /* 0x000ee80000300800 */
[----:B------:R-:W3:Y:S01]  /*15a310*/  LDL.LU.64 R30, [R1+0x3db8] ;  /* 0x003db800011e7983 */ /* 0x000ee20000300a00 */
[----:B0-----:R-:W-:-:S03]  /*15a320*/  PRMT R26, R43, 0x7772, RZ ;  /* 0x000077722b1a7816 */ /* 0x001fc600000000ff */
[----:B------:R-:W3:Y:S04]  /*15a330*/  LDL.LU.64 R32, [R1+0x3dc0] ;  /* 0x003dc00001207983 */ /* 0x000ee80000300a00 */
[----:B------:R0:W-:Y:S04]  /*15a340*/  @P6 STG.E.U8 desc[UR4][R54.64], R26 ;  /* 0x0000001a36006986 */ /* 0x0001e8000c101104 */
[----:B------:R-:W3:Y:S04]  /*15a350*/  LDL.LU.64 R34, [R1+0x3dc8] ;  /* 0x003dc80001227983 */ /* 0x000ee80000300a00 */
[----:B------:R-:W3:Y:S01]  /*15a360*/  LDL.LU R56, [R1+0x320] ;  /* 0x0003200001387983 */ /* 0x000ee20000300800 */
[----:B0-----:R-:W-:-:S03]  /*15a370*/  PRMT R26, R43, 0x7773, RZ ;  /* 0x000077732b1a7816 */ /* 0x001fc600000000ff */
[----:B------:R-:W3:Y:S04]  /*15a380*/  LDL.LU.64 R36, [R1+0x3dd0] ;  /* 0x003dd00001247983 */ /* 0x000ee80000300a00 */
[----:B------:R0:W-:Y:S01]  /*15a390*/  @P0 STG.E.U8 desc[UR4][R58.64], R26 ;  /* 0x0000001a3a000986 */ /* 0x0001e2000c101104 */
[----:B------:R-:W-:-:S03]  /*15a3a0*/  LOP3.LUT P0, RZ, R29, 0x4, RZ, 0xc0, !PT ;  /* 0x000000041dff7812 */ /* 0x000fc6000780c0ff */
[----:B------:R-:W3:Y:S04]  /*15a3b0*/  LDL.LU.64 R38, [R1+0x3dd8] ;  /* 0x003dd80001267983 */ /* 0x000ee80000300a00 */
[----:B------:R-:W3:Y:S01]  /*15a3c0*/  LDL.LU.64 R52, [R1+0x3de0] ;  /* 0x003de00001347983 */ /* 0x000ee20000300a00 */
[----:B0-----:R-:W-:-:S03]  /*15a3d0*/  PRMT R26, R57, 0x7770, RZ ;  /* 0x00007770391a7816 */ /* 0x001fc600000000ff */
[----:B------:R-:W3:Y:S04]  /*15a3e0*/  LDL.LU.64 R54, [R1+0x3de8] ;  /* 0x003de80001367983 */ /* 0x000ee80000300a00 */
[----:B------:R0:W-:Y:S01]  /*15a3f0*/  @P0 STG.E.U8 desc[UR4][R18.64], R26 ;  /* 0x0000001a12000986 */ /* 0x0001e2000c101104 */
[----:B------:R-:W-:-:S03]  /*15a400*/  LOP3.LUT P0, RZ, R29, 0x2, RZ, 0xc0, !PT ;  /* 0x000000021dff7812 */ /* 0x000fc6000780c0ff */
[----:B------:R-:W3:Y:S04]  /*15a410*/  LDL.LU R43, [R1+0x310] ;  /* 0x00031000012b7983 */ /* 0x000ee80000300800 */
[----:B------:R-:W3:Y:S01]  /*15a420*/  LDL.LU.64 R58, [R1+0x3df0] ;  /* 0x003df000013a7983 */ /* 0x000ee20000300a00 */
[----:B0-----:R-:W-:-:S03]  /*15a430*/  PRMT R26, R57, 0x7771, RZ ;  /* 0x00007771391a7816 */ /* 0x001fc600000000ff */
[----:B------:R-:W3:Y:S04]  /*15a440*/  LDL.LU.64 R18, [R1+0x3df8] ;  /* 0x003df80001127983 */ /* 0x000ee80000300a00 */
[----:B----4-:R0:W-:Y:S01]  /*15a450*/  @P0 STG.E.U8 desc[UR4][R20.64], R26 ;  /* 0x0000001a14000986 */ /* 0x0101e2000c101104 */
[----:B------:R-:W-:-:S03]  /*15a460*/  LOP3.LUT P0, RZ, R29, 0x1, RZ, 0xc0, !PT ;  /* 0x000000011dff7812 */ /* 0x000fc6000780c0ff */
[----:B0-----:R-:W4:Y:S04]  /*15a470*/  LDL.LU.64 R20, [R1+0x3e00] ;  /* 0x003e000001147983 */ /* 0x001f280000300a00 */
[----:B------:R-:W3:Y:S01]  /*15a480*/  LDL.LU.64 R28, [R1+0x3db0] ;  /* 0x003db000011c7983 */ /* 0x000ee20000300a00 */
[----:B------:R-:W-:-:S05]  /*15a490*/  PRMT R26, R57, 0x7772, RZ ;  /* 0x00007772391a7816 */ /* 0x000fca00000000ff */
[----:B--2---:R0:W-:Y:S01]  /*15a4a0*/  @P0 STG.E.U8 desc[UR4][R22.64], R26 ;  /* 0x0000001a16000986 */ /* 0x0041e2000c101104 */
[----:B------:R-:W-:Y:S02]  /*15a4b0*/  LOP3.LUT P0, RZ, R27, 0x80000000, RZ, 0xc0, !PT ;  /* 0x800000001bff7812 */ /* 0x000fe4000780c0ff */
[----:B0-----:R-:W-:Y:S01]  /*15a4c0*/  PRMT R26, R57, 0x7773, RZ ;  /* 0x00007773391a7816 */ /* 0x001fe200000000ff */
[----:B------:R-:W2:Y:S01]  /*15a4d0*/  LDL.LU.64 R22, [R1+0x5c58] ;  /* 0x005c580001167983 */ /* 0x000ea20000300a00 */
[C---:B------:R-:W-:Y:S02]  /*15a4e0*/  LOP3.LUT P3, RZ, R25.reuse, 0x1, RZ, 0xc0, !PT ;  /* 0x0000000119ff7812 */ /* 0x040fe4000786c0ff */
[C---:B------:R-:W-:Y:S02]  /*15a4f0*/  LOP3.LUT P4, RZ, R25.reuse, 0x2, RZ, 0xc0, !PT ;  /* 0x0000000219ff7812 */ /* 0x040fe4000788c0ff */
[C---:B------:R-:W-:Y:S02]  /*15a500*/  LOP3.LUT P5, RZ, R25.reuse, 0x4, RZ, 0xc0, !PT ;  /* 0x0000000419ff7812 */ /* 0x040fe400078ac0ff */
[----:B------:R-:W-:-:S03]  /*15a510*/  LOP3.LUT P6, RZ, R25, 0x8, RZ, 0xc0, !PT ;  /* 0x0000000819ff7812 */ /* 0x000fc600078cc0ff */
        /* <DEDUP_REMOVED lines=24> */
[----:B----4-:R0:W-:Y:S04]  /*15a6a0*/  @P6 STG.E.U8 desc[UR4][R20.64], R26 ;  /* 0x0000001a14006986 */ /* 0x0101e8000c101104 */
[----:B0-----:R-:W3:Y:S04]  /*15a6b0*/  LDL.LU.64 R20, [R1+0x3e08] ;  /* 0x003e080001147983 */ /* 0x001ee80000300a00 */
[----:B------:R-:W4:Y:S04]  /*15a6c0*/  LDL.LU.64 R52, [R1+0x3e10] ;  /* 0x003e100001347983 */ /* 0x000f280000300a00 */
[----:B------:R-:W2:Y:S04]  /*15a6d0*/  LDL.LU.64 R54, [R1+0x3e18] ;  /* 0x003e180001367983 */ /* 0x000ea80000300a00 */
[----:B------:R-:W2:Y:S04]  /*15a6e0*/  LDL.LU.64 R56, [R1+0x3e20] ;  /* 0x003e200001387983 */ /* 0x000ea80000300a00 */
[----:B------:R-:W2:Y:S01]  /*15a6f0*/  LDL.LU.64 R58, [R1+0x3e28] ;  /* 0x003e2800013a7983 */ /* 0x000ea20000300a00 */
[----:B------:R-:W-:-:S03]  /*15a700*/  LOP3.LUT P3, RZ, R25, 0x10, RZ, 0xc0, !PT ;  /* 0x0000001019ff7812 */ /* 0x000fc6000786c0ff */
[----:B------:R-:W2:Y:S01]  /*15a710*/  LDL.LU.64 R18, [R1+0x3e30] ;  /* 0x003e300001127983 */ /* 0x000ea20000300a00 */
[----:B------:R-:W-:-:S03]  /*15a720*/  PRMT R26, R43, 0x7772, RZ ;  /* 0x000077722b1a7816 */ /* 0x000fc600000000ff */
[----:B------:R-:W2:Y:S01]  /*15a730*/  LDL.LU R42, [R1+0x334] ;  /* 0x00033400012a7983 */ /* 0x000ea20000300800 */
        /* <DEDUP_REMOVED lines=21> */
[----:B------:R-:W-:-:S07]  /*15a890*/  LOP3.LUT P5, RZ, R25, 0x40, RZ, 0xc0, !PT ;  /* 0x0000004019ff7812 */ /* 0x000fce00078ac0ff */
[----:B------:R-:W-:Y:S02]  /*15a8a0*/  @P0 LOP3.LUT R27, R27, 0x2000000, RZ, 0xfc, !PT ;  /* 0x020000001b1b0812 */ /* 0x000fe400078efcff */
[C---:B------:R-:W-:Y:S02]  /*15a8b0*/  LOP3.LUT P0, RZ, R25.reuse, 0x200, RZ, 0xc0, !PT ;  /* 0x0000020019ff7812 */ /* 0x040fe4000780c0ff */
[----:B------:R-:W-:Y:S02]  /*15a8c0*/  LOP3.LUT P6, RZ, R25, 0x80, RZ, 0xc0, !PT ;  /* 0x0000008019ff7812 */ /* 0x000fe400078cc0ff */
[----:B------:R-:W-:-:S09]  /*15a8d0*/  LOP3.LUT R27, R27, 0xfbffffff, RZ, 0xc0, !PT ;  /* 0xfbffffff1b1b7812 */ /* 0x000fd200078ec0ff */
[----:B------:R-:W-:Y:S02]  /*15a8e0*/  @P0 LOP3.LUT R27, R27, 0x4000000, RZ, 0xfc, !PT ;  /* 0x040000001b1b0812 */ /* 0x000fe400078efcff */
[----:B------:R-:W-:Y:S01]  /*15a8f0*/  LOP3.LUT P0, RZ, R25, 0x100, RZ, 0xc0, !PT ;  /* 0x0000010019ff7812 */ /* 0x000fe2000780c0ff */
[----:B---3--:R0:W-:Y:S04]  /*15a900*/  @P3 STG.E.U8 desc[UR4][R20.64], R26 ;  /* 0x0000001a14003986 */ /* 0x0081e8000c101104 */
[----:B0-----:R-:W3:Y:S04]  /*15a910*/  LDL.LU.64 R20, [R1+0x3e38] ;  /* 0x003e380001147983 */ /* 0x001ee80000300a00 */
[----:B------:R-:W3:Y:S04]  /*15a920*/  LDL.LU.64 R28, [R1+0x3e40] ;  /* 0x003e4000011c7983 */ /* 0x000ee80000300a00 */
[----:B------:R-:W3:Y:S04]  /*15a930*/  LDL.LU.64 R30, [R1+0x3e48] ;  /* 0x003e4800011e7983 */ /* 0x000ee80000300a00 */
[----:B------:R-:W3:Y:S04]  /*15a940*/  LDL.LU R44, [R1+0x324] ;  /* 0x00032400012c7983 */ /* 0x000ee80000300800 */
[----:B------:R-:W3:Y:S04]  /*15a950*/  LDL.LU.64 R32, [R1+0x3e50] ;  /* 0x003e500001207983 */ /* 0x000ee80000300a00 */
[----:B------:R-:W3:Y:S01]  /*15a960*/  LDL.LU.64 R34, [R1+0x3e58] ;  /* 0x003e580001227983 */ /* 0x000ee20000300a00 */
[----:B------:R-:W-:-:S03]  /*15a970*/  PRMT R26, R43, 0x7773, RZ ;  /* 0x000077732b1a7816 */ /* 0x000fc600000000ff */
[----:B------:R-:W3:Y:S04]  /*15a980*/  LDL.LU.64 R36, [R1+0x3e60] ;  /* 0x003e600001247983 */ /* 0x000ee80000300a00 */
[----:B----4-:R0:W-:Y:S04]  /*15a990*/  @P4 STG.E.U8 desc[UR4][R52.64], R26 ;  /* 0x0000001a34004986 */ /* 0x0101e8000c101104 */
[----:B------:R-:W4:Y:S01]  /*15a9a0*/  LDL.LU.64 R38, [R1+0x3e68] ;  /* 0x003e680001267983 */ /* 0x000f220000300a00 */
[----:B0-----:R-:W-:-:S03]  /*15a9b0*/  PRMT R26, R24, 0x7770, RZ ;  /* 0x00007770181a7816 */ /* 0x001fc600000000ff */
[----:B------:R-:W4:Y:S04]  /*15a9c0*/  LDL.LU.64 R52, [R1+0x3e70] ;  /* 0x003e700001347983 */ /* 0x000f280000300a00 */
[----:B--2---:R0:W-:Y:S02]  /*15a9d0*/  @P5 STG.E.U8 desc[UR4][R54.64], R26 ;  /* 0x0000001a36005986 */ /* 0x0041e4000c101104 */
[----:B0-----:R-:W-:-:S05]  /*15a9e0*/  PRMT R26, R24, 0x7771, RZ ;  /* 0x00007771181a7816 */ /* 0x001fca00000000ff */
[----:B------:R0:W-:Y:S02]  /*15a9f0*/  @P6 STG.E.U8 desc[UR4][R56.64], R26 ;  /* 0x0000001a38006986 */ /* 0x0001e4000c101104 */
[----:B0-----:R-:W-:-:S05]  /*15aa00*/  PRMT R26, R24, 0x7772, RZ ;  /* 0x00007772181a7816 */ /* 0x001fca00000000ff */
[----:B------:R0:W-:Y:S02]  /*15aa10*/  @P0 STG.E.U8 desc[UR4][R58.64], R26 ;  /* 0x0000001a3a000986 */ /* 0x0001e4000c101104 */
[----:B0-----:R-:W-:Y:S02]  /*15aa20*/  PRMT R26, R24, 0x7773, RZ ;  /* 0x00007773181a7816 */ /* 0x001fe400000000ff */
[----:B------:R-:W2:Y:S04]  /*15aa30*/  LDL.LU R24, [R1+0x5c50] ;  /* 0x005c500001187983 */ /* 0x000ea80000300800 */
[----:B------:R-:W2:Y:S04]  /*15aa40*/  LDL.LU.64 R54, [R1+0x3e78] ;  /* 0x003e780001367983 */ /* 0x000ea80000300a00 */
[----:B------:R-:W2:Y:S04]  /*15aa50*/  LDL.LU.64 R56, [R1+0x3e80] ;  /* 0x003e800001387983 */ /* 0x000ea80000300a00 */
[----:B------:R-:W2:Y:S01]  /*15aa60*/  LDL.LU.64 R58, [R1+0x3e88] ;  /* 0x003e8800013a7983 */ /* 0x000ea20000300a00 */
[----:B------:R-:W-:-:S13]  /*15aa70*/  LOP3.LUT P0, RZ, R27, 0x4000000, RZ, 0xc0, !PT ;  /* 0x040000001bff7812 */ /* 0x000fda000780c0ff */
[----:B------:R0:W-:Y:S01]  /*15aa80*/  @P0 STG.E.U8 desc[UR4][R18.64], R26 ;  /* 0x0000001a12000986 */ /* 0x0001e2000c101104 */
[----:B------:R-:W-:-:S03]  /*15aa90*/  LOP3.LUT P0, RZ, R27, 0x2000000, RZ, 0xc0, !PT ;  /* 0x020000001bff7812 */ /* 0x000fc6000780c0ff */
[----:B0-----:R-:W2:Y:S01]  /*15aaa0*/  LDL.LU.64 R18, [R1+0x3e90] ;  /* 0x003e900001127983 */ /* 0x001ea20000300a00 */
[----:B------:R-:W-:-:S03]  /*15aab0*/  PRMT R26, R42, 0x7770, RZ ;  /* 0x000077702a1a7816 */ /* 0x000fc600000000ff */
[----:B------:R-:W2:Y:S01]  /*15aac0*/  LDL.LU R43, [R1+0x304] ;  /* 0x00030400012b7983 */ /* 0x000ea20000300800 */
[C---:B------:R-:W-:Y:S02]  /*15aad0*/  LOP3.LUT P1, RZ, R25.reuse, 0x20000, RZ, 0xc0, !PT ;  /* 0x0002000019ff7812 */ /* 0x040fe4000782c0ff */
[----:B------:R-:W-:-:S03]  /*15aae0*/  LOP3.LUT P2, RZ, R25, 0x40000, RZ, 0xc0, !PT ;  /* 0x0004000019ff7812 */ /* 0x000fc6000784c0ff */
        /* <DEDUP_REMOVED lines=22> */
[----:B------:R2:W-:Y:S01]  /*15ac50*/  @P1 STG.E.U8 desc[UR4][R52.64], R26 ;  /* 0x0000001a34001986 */ /* 0x0005e2000c101104 */
        /* <DEDUP_REMOVED lines=8> */
[----:B------:R-:W2:Y:S01]  /*15ace0*/  LDL.LU R24, [R1+0x5c4c] ;  /* 0x005c4c0001187983 */ /* 0x000ea20000300800 */
[C---:B------:R-:W-:Y:S02]  /*15acf0*/  LOP3.LUT P5, RZ, R25.reuse, 0x200000, RZ, 0xc0, !PT ;  /* 0x0020000019ff7812 */ /* 0x040fe400078ac0ff */
[----:B------:R-:W-:-:S11]  /*15ad00*/  LOP3.LUT P6, RZ, R25, 0x400000, RZ, 0xc0, !PT ;  /* 0x0040000019ff7812 */ /* 0x000fd600078cc0ff */
[----:B------:R0:W-:Y:S02]  /*15ad10*/  @P5 STG.E.U8 desc[UR4][R18.64], R26 ;  /* 0x0000001a12005986 */ /* 0x0001e4000c101104 */
[----:B0-----:R-:W-:-:S05]  /*15ad20*/  PRMT R26, R43, 0x7770, RZ ;  /* 0x000077702b1a7816 */ /* 0x001fca00000000ff */
[----:B---3--:R0:W-:Y:S04]  /*15ad30*/  @P6 STG.E.U8 desc[UR4][R20.64], R26 ;  /* 0x0000001a14006986 */ /* 0x0081e8000c101104 */
[----:B0-----:R-:W3:Y:S01]  /*15ad40*/  LDL.LU.64 R20, [R1+0x3ea0] ;  /* 0x003ea00001147983 */ /* 0x001ee20000300a00 */
        /* <DEDUP_REMOVED lines=36> */
[----:B---3--:R0:W-:Y:S04]  /*15af90*/  @P3 STG.E.U8 desc[UR4][R20.64], R25 ;  /* 0x0000001914003986 */ /* 0x0081e8000c101104 */
[----:B0-----:R-:W2:Y:S04]  /*15afa0*/  LDL.LU.64 R20, [R1+0x3ed0] ;  /* 0x003ed00001147983 */ /* 0x001ea80000300a00 */
[----:B------:R-:W3:Y:S04]  /*15afb0*/  LDL.LU R44, [R1+0x328] ;  /* 0x00032800012c7983 */ /* 0x000ee80000300800 */
[----:B------:R-:W3:Y:S04]  /*15afc0*/  LDL.LU.64 R28, [R1+0x3ed8] ;  /* 0x003ed800011c7983 */ /* 0x000ee80000300a00 */
[----:B------:R-:W3:Y:S04]  /*15afd0*/  LDL.LU.64 R30, [R1+0x3ee0] ;  /* 0x003ee000011e7983 */ /* 0x000ee80000300a00 */
[----:B------:R-:W3:Y:S01]  /*15afe0*/  LDL.LU.64 R32, [R1+0x3ee8] ;  /* 0x003ee80001207983 */ /* 0x000ee20000300a00 */
[----:B------:R-:W-:-:S03]  /*15aff0*/  PRMT R25, R43, 0x7772, RZ ;  /* 0x000077722b197816 */ /* 0x000fc600000000ff */
[----:B------:R-:W3:Y:S04]  /*15b000*/  LDL.LU.64 R34, [R1+0x3ef0] ;  /* 0x003ef00001227983 */ /* 0x000ee80000300a00 */
[----:B----4-:R0:W-:Y:S02]  /*15b010*/  @P4 STG.E.U8 desc[UR4][R52.64], R25 ;  /* 0x0000001934004986 */ /* 0x0101e4000c101104 */
[----:B0-----:R-:W-:-:S05]  /*15b020*/  PRMT R25, R43, 0x7773, RZ ;  /* 0x000077732b197816 */ /* 0x001fca00000000ff */
[----:B------:R0:W-:Y:S04]  /*15b030*/  @P5 STG.E.U8 desc[UR4][R18.64], R25 ;  /* 0x0000001912005986 */ /* 0x0001e8000c101104 */
[----:B0-----:R-:W4:Y:S04]  /*15b040*/  LDL.LU R18, [R1+0x318] ;  /* 0x0003180001127983 */ /* 0x001f280000300800 */
[----:B------:R-:W4:Y:S01]  /*15b050*/  LDL.LU.64 R36, [R1+0x3ef8] ;  /* 0x003ef80001247983 */ /* 0x000f220000300a00 */
[----:B------:R-:W-:-:S03]  /*15b060*/  PRMT R25, R47, 0x7770, RZ ;  /* 0x000077702f197816 */ /* 0x000fc600000000ff */
[----:B------:R-:W4:Y:S04]  /*15b070*/  LDL.LU.64 R38, [R1+0x3f00] ;  /* 0x003f000001267983 */ /* 0x000f280000300a00 */
[----:B------:R0:W-:Y:S04]  /*15b080*/  @P6 STG.E.U8 desc[UR4][R54.64], R25 ;  /* 0x0000001936006986 */ /* 0x0001e8000c101104 */
[----:B------:R-:W4:Y:S04]  /*15b090*/  LDL.LU R19, [R1+0x308] ;  /* 0x0003080001137983 */ /* 0x000f280000300800 */
[----:B------:R-:W4:Y:S01]  /*15b0a0*/  LDL.LU.64 R42, [R1+0x3f08] ;  /* 0x003f0800012a7983 */ /* 0x000f220000300a00 */
[----:B0-----:R-:W-:-:S03]  /*15b0b0*/  PRMT R25, R47, 0x7771, RZ ;  /* 0x000077712f197816 */ /* 0x001fc600000000ff */
        /* <DEDUP_REMOVED lines=51> */
[----:B------:R-:W2:Y:S04]  /*15b3f0*/  LDL.LU R18, [R1+0x33c] ;  /* 0x00033c0001127983 */ /* 0x000ea80000300800 */
[----:B------:R-:W4:Y:S04]  /*15b400*/  LDL.LU.64 R54, [R1+0x3f50] ;  /* 0x003f500001367983 */ /* 0x000f280000300a00 */
[----:B------:R-:W4:Y:S04]  /*15b410*/  LDL.LU.64 R56, [R1+0x3f58] ;  /* 0x003f580001387983 */ /* 0x000f280000300a00 */
[----:B------:R-:W4:Y:S04]  /*15b420*/  LDL.LU.64 R58, [R1+0x3f60] ;  /* 0x003f6000013a7983 */ /* 0x000f280000300a00 */
[----:B------:R-:W4:Y:S01]  /*15b430*/  LDL.LU R44, [R1+0x32c] ;  /* 0x00032c00012c7983 */ /* 0x000f220000300800 */
        /* <DEDUP_REMOVED lines=17> */
[----:B0-----:R-:W2:Y:S04]  /*15b550*/  LDL.LU.64 R20, [R1+0x3f68] ;  /* 0x003f680001147983 */ /* 0x001ea80000300a00 */
[----:B------:R-:W2:Y:S04]  /*15b560*/  LDL.LU R19, [R1+0x31c] ;  /* 0x00031c0001137983 */ /* 0x000ea80000300800 */
[----:B------:R-:W2:Y:S04]  /*15b570*/  LDL.LU.64 R28, [R1+0x3f70] ;  /* 0x003f7000011c7983 */ /* 0x000ea80000300a00 */
        /* <DEDUP_REMOVED lines=19> */
[----:B0-----:R-:W-:Y:S01]  /*15b6b0*/  PRMT R25, R18, 0x7772, RZ ;  /* 0x0000777212197816 */ /* 0x001fe200000000ff */
[----:B------:R-:W3:Y:S06]  /*15b6c0*/  LDL.LU.64 R42, [R1+0x3fa0] ;  /* 0x003fa000012a7983 */ /* 0x000eec0000300a00 */
[----:B------:R-:W-:-:S02]  /*15b6d0*/  @P0 LOP3.LUT R27, R27, 0x400, RZ, 0xfc, !PT ;  /* 0x000004001b1b0812 */ /* 0x000fc400078efcff */
[----:B------:R-:W-:Y:S01]  /*15b6e0*/  LOP3.LUT P0, RZ, R24, 0x4000, RZ, 0xc0, !PT ;  /* 0x0000400018ff7812 */ /* 0x000fe2000780c0ff */
[----:B----4-:R0:W-:Y:S02]  /*15b6f0*/  @P5 STG.E.U8 desc[UR4][R52.64], R25 ;  /* 0x0000001934005986 */ /* 0x0101e4000c101104 */
[----:B0-----:R-:W-:Y:S02]  /*15b700*/  PRMT R25, R18, 0x7773, RZ ;  /* 0x0000777312197816 */ /* 0x001fe400000000ff */
        /* <DEDUP_REMOVED lines=38> */
[----:B------:R-:W-:Y:S02]  /*15b970*/  LOP3.LUT P4, RZ, R24, 0x4000000, RZ, 0xc0, !PT ;  /* 0x0400000018ff7812 */ /* 0x000fe4000788c0ff */
[----:B0-----:R-:W-:-:S05]  /*15b980*/  PRMT R25, R23, 0x7772, RZ ;  /* 0x0000777217197816 */ /* 0x001fca00000000ff */
[----:B----4-:R0:W-:Y:S01]  /*15b990*/  @P2 STG.E.U8 desc[UR4][R52.64], R25 ;  /* 0x0000001934002986 */ /* 0x0101e2000c101104 */
        /* <DEDUP_REMOVED lines=24> */
[----:B---3--:R-:W-:Y:S01]  /*15bb20*/  LOP3.LUT P0, RZ, R23, 0x200, RZ, 0xc0, !PT ;  /* 0x0000020017ff7812 */ /* 0x008fe2000780c0ff */
[----:B--2---:R0:W-:Y:S04]  /*15bb30*/  @P3 STG.E.U8 desc[UR4][R20.64], R25 ;  /* 0x0000001914003986 */ /* 0x0041e8000c101104 */
        /* <DEDUP_REMOVED lines=73> */
[C---:B------:R-:W-:Y:S02]  /*15bfd0*/  LOP3.LUT P3, RZ, R23.reuse, 0x1000, RZ, 0xc0, !PT ;  /* 0x0000100017ff7812 */ /* 0x040fe4000786c0ff */
[C---:B------:R-:W-:Y:S02]  /*15bfe0*/  LOP3.LUT P4, RZ, R23.reuse, 0x2000, RZ, 0xc0, !PT ;  /* 0x0000200017ff7812 */ /* 0x040fe4000788c0ff */
        /* <DEDUP_REMOVED lines=10> */
[----:B------:R0:W-:Y:S04]  /*15c090*/  @P4 STG.E.U8 desc[UR4][R56.64], R25 ;  /* 0x0000001938004986 */ /* 0x0001e8000c101104 */
[----:B0-----:R-:W4:Y:S01]  /*15c0a0*/  LDL.LU.64 R56, [R1+0x4068] ;  /* 0x0040680001387983 */ /* 0x001f220000300a00 */
[----:B------:R-:W-:-:S05]  /*15c0b0*/  PRMT R25, R19, 0x7770, RZ ;  /* 0x0000777013197816 */ /* 0x000fca00000000ff */
[----:B------:R0:W-:Y:S02]  /*15c0c0*/  @P5 STG.E.U8 desc[UR4][R58.64], R25 ;  /* 0x000000193a005986 */ /* 0x0001e4000c101104 */
[----:B0-----:R-:W-:-:S05]  /*15c0d0*/  PRMT R25, R19, 0x7771, RZ ;  /* 0x0000777113197816 */ /* 0x001fca00000000ff */
[----:B--2---:R0:W-:Y:S04]  /*15c0e0*/  @P6 STG.E.U8 desc[UR4][R20.64], R25 ;  /* 0x0000001914006986 */ /* 0x0041e8000c101104 */
[----:B0-----:R-:W2:Y:S04]  /*15c0f0*/  LDL.LU.64 R20, [R1+0x4070] ;  /* 0x0040700001147983 */ /* 0x001ea80000300a00 */
        /* <DEDUP_REMOVED lines=17> */
[----:B------:R-:W-:Y:S01]  /*15c210*/  LOP3.LUT P0, RZ, R23, 0x2000000, RZ, 0xc0, !PT ;  /* 0x0200000017ff7812 */ /* 0x000fe2000780c0ff */
[----:B----4-:R0:W-:Y:S04]  /*15c220*/  @P3 STG.E.U8 desc[UR4][R56.64], R25 ;  /* 0x0000001938003986 */ /* 0x0101e8000c101104 */
[----:B0-----:R-:W4:Y:S01]  /*15c230*/  LDL.LU R57, [R1+0x2c4] ;  /* 0x0002c40001397983 */ /* 0x001f220000300800 */
[----:B------:R-:W-:-:S03]  /*15c240*/  PRMT R25, R19, 0x7773, RZ ;  /* 0x0000777313197816 */ /* 0x000fc600000000ff */
[----:B------:R-:W4:Y:S01]  /*15c250*/  LDL.LU.64 R18, [R1+0x4098] ;  /* 0x0040980001127983 */ /* 0x000f220000300a00 */
[----:B------:R-:W-:-:S04]  /*15c260*/  LOP3.LUT R24, R24, 0xffbfffff, RZ, 0xc0, !PT ;  /* 0xffbfffff18187812 */ /* 0x000fc800078ec0ff */
[----:B------:R-:W-:Y:S02]  /*15c270*/  @P0 LOP3.LUT R24, R24, 0x400000, RZ, 0xfc, !PT ;  /* 0x0040000018180812 */ /* 0x000fe400078efcff */
[----:B------:R-:W-:Y:S01]  /*15c280*/  LOP3.LUT P0, RZ, R23, 0x1000000, RZ, 0xc0, !PT ;  /* 0x0100000017ff7812 */ /* 0x000fe2000780c0ff */
[----:B--2---:R0:W-:Y:S04]  /*15c290*/  @P4 STG.E.U8 desc[UR4][R20.64], R25 ;  /* 0x0000001914004986 */ /* 0x0041e8000c101104 */
[----:B0-----:R-:W2:Y:S01]  /*15c2a0*/  LDL.LU.64 R20, [R1+0x40a0] ;  /* 0x0040a00001147983 */ /* 0x001ea20000300a00 */
[----:B------:R-:W-:-:S03]  /*15c2b0*/  LOP3.LUT R24, R24, 0xff7fffff, RZ, 0xc0, !PT ;  /* 0xff7fffff18187812 */ /* 0x000fc600078ec0ff */
[----:B------:R-:W2:Y:S04]  /*15c2c0*/  LDL.LU.64 R26, [R1+0x40a8] ;  /* 0x0040a800011a7983 */ /* 0x000ea80000300a00 */
[----:B------:R-:W-:Y:S02]  /*15c2d0*/  @P0 LOP3.LUT R24, R24, 0x800000, RZ, 0xfc, !PT ;  /* 0x0080000018180812 */ /* 0x000fe400078efcff */
[----:B------:R-:W-:Y:S01]  /*15c2e0*/  LOP3.LUT P0, RZ, R23, 0x800000, RZ, 0xc0, !PT ;  /* 0x0080000017ff7812 */ /* 0x000fe2000780c0ff */
[----:B------:R-:W2:Y:S01]  /*15c2f0*/  LDL.LU.64 R28, [R1+0x40b0] ;  /* 0x0040b000011c7983 */ /* 0x000ea20000300a00 */
[----:B------:R-:W-:-:S03]  /*15c300*/  LOP3.LUT R24, R24, 0xfeffffff, RZ, 0xc0, !PT ;  /* 0xfeffffff18187812 */ /* 0x000fc600078ec0ff */
[----:B------:R-:W2:Y:S04]  /*15c310*/  LDL.LU R44, [R1+0x2f8] ;  /* 0x0002f800012c7983 */ /* 0x000ea80000300800 */
[----:B------:R-:W2:Y:S04]  /*15c320*/  LDL.LU.64 R30, [R1+0x40b8] ;  /* 0x0040b800011e7983 */ /* 0x000ea80000300a00 */
[----:B------:R-:W-:Y:S01]  /*15c330*/  @P0 LOP3.LUT R24, R24, 0x1000000, RZ, 0xfc, !PT ;  /* 0x0100000018180812 */ /* 0x000fe200078efcff */
[----:B------:R-:W2:Y:S01]  /*15c340*/  LDL.LU.64 R32, [R1+0x40c0] ;  /* 0x0040c00001207983 */ /* 0x000ea20000300a00 */
[----:B------:R-:W-:-:S02]  /*15c350*/  LOP3.LUT P0, RZ, R23, 0x400000, RZ, 0xc0, !PT ;  /* 0x0040000017ff7812 */ /* 0x000fc4000780c0ff */
[----:B------:R-:W-:Y:S01]  /*15c360*/  LOP3.LUT R24, R24, 0xfdffffff, RZ, 0xc0, !PT ;  /* 0xfdffffff18187812 */ /* 0x000fe200078ec0ff */
[----:B------:R-:W2:Y:S01]  /*15c370*/  LDL.LU R56, [R1+0x2e8] ;  /* 0x0002e80001387983 */ /* 0x000ea20000300800 */
[C---:B------:R-:W-:Y:S02]  /*15c380*/  LOP3.LUT P5, RZ, R23.reuse, 0x40000, RZ, 0xc0, !PT ;  /* 0x0004000017ff7812 */ /* 0x040fe400078ac0ff */
[C---:B------:R-:W-:Y:S01]  /*15c390*/  LOP3.LUT P6, RZ, R23.reuse, 0x80000, RZ, 0xc0, !PT ;  /* 0x0008000017ff7812 */ /* 0x040fe200078cc0ff */
[----:B------:R-:W2:Y:S01]  /*15c3a0*/  LDL.LU.64 R34, [R1+0x40c8] ;  /* 0x0040c80001227983 */ /* 0x000ea20000300a00 */
[C---:B------:R-:W-:Y:S02]  /*15c3b0*/  LOP3.LUT P1, RZ, R23.reuse, 0x20000000, RZ, 0xc0, !PT ;  /* 0x2000000017ff7812 */ /* 0x040fe4000782c0ff */
[----:B------:R-:W-:Y:S01]  /*15c3c0*/  LOP3.LUT P2, RZ, R23, 0x40000000, RZ, 0xc0, !PT ;  /* 0x4000000017ff7812 */ /* 0x000fe2000784c0ff */
[----:B------:R-:W2:Y:S02]  /*15c3d0*/  LDL.LU.64 R36, [R1+0x40d0] ;  /* 0x0040d00001247983 */ /* 0x000ea40000300a00 */
[----:B------:R-:W-:-:S02]  /*15c3e0*/  @P0 LOP3.LUT R24, R24, 0x2000000, RZ, 0xfc, !PT ;  /* 0x0200000018180812 */ /* 0x000fc400078efcff */
[C---:B------:R-:W-:Y:S02]  /*15c3f0*/  LOP3.LUT P0, RZ, R23.reuse, 0x200000, RZ, 0xc0, !PT ;  /* 0x0020000017ff7812 */ /* 0x040fe4000780c0ff */
[----:B------:R-:W-:Y:S02]  /*15c400*/  LOP3.LUT R24, R24, 0xfbffffff, RZ, 0xc0, !PT ;  /* 0xfbffffff18187812 */ /* 0x000fe400078ec0ff */
[----:B------:R-:W-:-:S09]  /*15c410*/  LOP3.LUT P3, RZ, R23, 0x80000000, RZ, 0xc0, !PT ;  /* 0x8000000017ff7812 */ /* 0x000fd2000786c0ff */
[----:B------:R-:W-:Y:S02]  /*15c420*/  @P0 LOP3.LUT R24, R24, 0x4000000, RZ, 0xfc, !PT ;  /* 0x0400000018180812 */ /* 0x000fe400078efcff */
[----:B------:R-:W-:Y:S02]  /*15c430*/  LOP3.LUT P0, RZ, R23, 0x100000, RZ, 0xc0, !PT ;  /* 0x0010000017ff7812 */ /* 0x000fe4000780c0ff */
[----:B---3--:R-:W-:-:S05]  /*15c440*/  PRMT R23, R43, 0x7770, RZ ;  /* 0x000077702b177816 */ /* 0x008fca00000000ff */
[----:B------:R0:W-:Y:S02]  /*15c450*/  @P5 STG.E.U8 desc[UR4][R38.64], R23 ;  /* 0x0000001726005986 */ /* 0x0001e4000c101104 */
[C---:B0-----:R-:W-:Y:S02]  /*15c460*/  PRMT R23, R43.reuse, 0x7771, RZ ;  /* 0x000077712b177816 */ /* 0x041fe400000000ff */
[----:B------:R-:W3:Y:S04]  /*15c470*/  LDL.LU.64 R38, [R1+0x40d8] ;  /* 0x0040d80001267983 */ /* 0x000ee80000300a00 */
[----:B------:R0:W-:Y:S02]  /*15c480*/  @P6 STG.E.U8 desc[UR4][R52.64], R23 ;  /* 0x0000001734006986 */ /* 0x0001e4000c101104 */
[----:B0-----:R-:W-:-:S02]  /*15c490*/  PRMT R23, R43, 0x7772, RZ ;  /* 0x000077722b177816 */ /* 0x001fc400000000ff */
[----:B------:R-:W3:Y:S04]  /*15c4a0*/  LDL.LU.64 R52, [R1+0x40e0] ;  /* 0x0040e00001347983 */ /* 0x000ee80000300a00 */
[----:B------:R0:W-:Y:S01]  /*15c4b0*/  @P0 STG.E.U8 desc[UR4][R54.64], R23 ;  /* 0x0000001736000986 */ /* 0x0001e2000c101104 */
[C---:B------:R-:W-:Y:S02]  /*15c4c0*/  LOP3.LUT P0, RZ, R24.reuse, 0x4000000, RZ, 0xc0, !PT ;  /* 0x0400000018ff7812 */ /* 0x040fe4000780c0ff */
[----:B0-----:R-:W-:Y:S01]  /*15c4d0*/  PRMT R23, R43, 0x7773, RZ ;  /* 0x000077732b177816 */ /* 0x001fe200000000ff */
[----:B------:R-:W3:Y:S10]  /*15c4e0*/  LDL.LU.64 R54, [R1+0x40e8] ;  /* 0x0040e80001367983 */ /* 0x000ef40000300a00 */
[----:B------:R0:W-:Y:S01]  /*15c4f0*/  @P0 STG.E.U8 desc[UR4][R58.64], R23 ;  /* 0x000000173a000986 */ /* 0x0001e2000c101104 */
[----:B------:R-:W-:-:S03]  /*15c500*/  LOP3.LUT P0, RZ, R24, 0x2000000, RZ, 0xc0, !PT ;  /* 0x0200000018ff7812 */ /* 0x000fc6000780c0ff */
[----:B0-----:R-:W3:Y:S04]  /*15c510*/  LDL.LU.64 R58, [R1+0x40f0] ;  /* 0x0040f000013a7983 */ /* 0x001ee80000300a00 */
[----:B------:R-:W3:Y:S01]  /*15c520*/  LDL.LU R43, [R1+0x2d8] ;  /* 0x0002d800012b7983 */ /* 0x000ee20000300800 */
[----:B----4-:R-:W-:-:S05]  /*15c530*/  PRMT R23, R57, 0x7770, RZ ;  /* 0x0000777039177816 */ /* 0x010fca00000000ff */
[----:B------:R0:W-:Y:S04]  /*15c540*/  @P0 STG.E.U8 desc[UR4][R18.64], R23 ;  /* 0x0000001712000986 */ /* 0x0001e8000c101104 */
[----:B0-----:R-:W4:Y:S01]  /*15c550*/  LDL.LU.64 R18, [R1+0x40f8] ;  /* 0x0040f80001127983 */ /* 0x001f220000300a00 */
[----:B------:R-:W-:Y:S02]  /*15c560*/  LOP3.LUT P0, RZ, R24, 0x1000000, RZ, 0xc0, !PT ;  /* 0x0100000018ff7812 */ /* 0x000fe4000780c0ff */
[----:B------:R-:W-:-:S11]  /*15c570*/  PRMT R23, R57, 0x7771, RZ ;  /* 0x0000777139177816 */ /* 0x000fd600000000ff */
[----:B--2---:R0:W-:Y:S01]  /*15c580*/  @P0 STG.E.U8 desc[UR4][R20.64], R23 ;  /* 0x0000001714000986 */ /* 0x0041e2000c101104 */
[C---:B------:R-:W-:Y:S02]  /*15c590*/  LOP3.LUT P0, RZ, R24.reuse, 0x800000, RZ, 0xc0, !PT ;  /* 0x0080000018ff7812 */ /* 0x040fe4000780c0ff */
        /* <DEDUP_REMOVED lines=20> */
[----:B---3--:R0:W-:Y:S01]  /*15c6e0*/  @P2 STG.E.U8 desc[UR4][R38.64], R23 ;  /* 0x0000001726002986 */ /* 0x0081e2000c101104 */
        /* <DEDUP_REMOVED lines=13> */
[----:B------:R-:W2:Y:S04]  /*15c7c0*/  LDL.LU.64 R56, [R1+0x4120] ;  /* 0x0041200001387983 */ /* 0x000ea80000300a00 */
[----:B------:R-:W2:Y:S01]  /*15c7d0*/  LDL.LU.64 R58, [R1+0x4128] ;  /* 0x00412800013a7983 */ /* 0x000ea20000300a00 */
        /* <DEDUP_REMOVED lines=17> */
[----:B0-----:R-:W3:Y:S04]  /*15c8f0*/  LDL.LU.64 R18, [R1+0x4130] ;  /* 0x0041300001127983 */ /* 0x001ee80000300a00 */
[----:B------:R-:W3:Y:S04]  /*15c900*/  LDL.LU R44, [R1+0x2fc] ;  /* 0x0002fc00012c7983 */ /* 0x000ee80000300800 */
[----:B------:R-:W3:Y:S01]  /*15c910*/  LDL.LU.64 R26, [R1+0x4138] ;  /* 0x00413800011a7983 */ /* 0x000ee20000300a00 */
[----:B------:R-:W-:-:S02]  /*15c920*/  @P0 LOP3.LUT R24, R24, 0x8000, RZ, 0xfc, !PT ;  /* 0x0000800018180812 */ /* 0x000fc400078efcff */
[----:B------:R-:W-:Y:S01]  /*15c930*/  LOP3.LUT P0, RZ, R22, 0x400, RZ, 0xc0, !PT ;  /* 0x0000040016ff7812 */ /* 0x000fe2000780c0ff */
[----:B------:R-:W3:Y:S01]  /*15c940*/  LDL.LU.64 R28, [R1+0x4140] ;  /* 0x00414000011c7983 */ /* 0x000ee20000300a00 */
[----:B------:R-:W-:-:S03]  /*15c950*/  LOP3.LUT R24, R24, 0xfffeffff, RZ, 0xc0, !PT ;  /* 0xfffeffff18187812 */ /* 0x000fc600078ec0ff */
[----:B------:R-:W3:Y:S01]  /*15c960*/  LDL.LU.64 R30, [R1+0x4148] ;  /* 0x00414800011e7983 */ /* 0x000ee20000300a00 */
[C---:B------:R-:W-:Y:S02]  /*15c970*/  LOP3.LUT P4, RZ, R22.reuse, 0x10, RZ, 0xc0, !PT ;  /* 0x0000001016ff7812 */ /* 0x040fe4000788c0ff */
[----:B------:R-:W-:Y:S01]  /*15c980*/  LOP3.LUT P5, RZ, R22, 0x20, RZ, 0xc0, !PT ;  /* 0x0000002016ff7812 */ /* 0x000fe200078ac0ff */
[----:B------:R-:W3:Y:S04]  /*15c990*/  LDL.LU.64 R32, [R1+0x4150] ;  /* 0x0041500001207983 */ /* 0x000ee80000300a00 */
[----:B------:R-:W-:Y:S02]  /*15c9a0*/  @P0 LOP3.LUT R24, R24, 0x10000, RZ, 0xfc, !PT ;  /* 0x0001000018180812 */ /* 0x000fe400078efcff */
        /* <DEDUP_REMOVED lines=8> */
[----:B0-----:R-:W-:Y:S02]  /*15ca30*/  PRMT R23, R43, 0x7773, RZ ;  /* 0x000077732b177816 */ /* 0x001fe400000000ff */
[----:B------:R-:W4:Y:S05]  /*15ca40*/  LDL.LU R43, [R1+0x2ec] ;  /* 0x0002ec00012b7983 */ /* 0x000f2a0000300800 */
[----:B------:R-:W-:-:S02]  /*15ca50*/  @P0 LOP3.LUT R24, R24, 0x40000, RZ, 0xfc, !PT ;  /* 0x0004000018180812 */ /* 0x000fc400078efcff */
[----:B------:R-:W-:Y:S01]  /*15ca60*/  LOP3.LUT P0, RZ, R22, 0x80, RZ, 0xc0, !PT ;  /* 0x0000008016ff7812 */ /* 0x000fe2000780c0ff */
[----:B--2---:R0:W-:Y:S04]  /*15ca70*/  @P5 STG.E.U8 desc[UR4][R52.64], R23 ;  /* 0x0000001734005986 */ /* 0x0041e8000c101104 */
[----:B------:R-:W2:Y:S04]  /*15ca80*/  LDL.LU.64 R34, [R1+0x4158] ;  /* 0x0041580001227983 */ /* 0x000ea80000300a00 */
[----:B------:R-:W2:Y:S01]  /*15ca90*/  LDL.LU.64 R36, [R1+0x4160] ;  /* 0x0041600001247983 */ /* 0x000ea20000300a00 */
[----:B0-----:R-:W-:-:S03]  /*15caa0*/  PRMT R23, R21, 0x7770, RZ ;  /* 0x0000777015177816 */ /* 0x001fc600000000ff */
[----:B------:R-:W2:Y:S04]  /*15cab0*/  LDL.LU.64 R38, [R1+0x4168] ;  /* 0x0041680001267983 */ /* 0x000ea80000300a00 */
[----:B------:R0:W-:Y:S04]  /*15cac0*/  @P6 STG.E.U8 desc[UR4][R54.64], R23 ;  /* 0x0000001736006986 */ /* 0x0001e8000c101104 */
[----:B------:R-:W2:Y:S01]  /*15cad0*/  LDL.LU.64 R52, [R1+0x4170] ;  /* 0x0041700001347983 */ /* 0x000ea20000300a00 */
[----:B0-----:R-:W-:-:S03]  /*15cae0*/  PRMT R23, R21, 0x7771, RZ ;  /* 0x0000777115177816 */ /* 0x001fc600000000ff */
[----:B------:R-:W2:Y:S04]  /*15caf0*/  LDL.LU.64 R54, [R1+0x4178] ;  /* 0x0041780001367983 */ /* 0x000ea80000300a00 */
[----:B------:R0:W-:Y:S01]  /*15cb00*/  @P0 STG.E.U8 desc[UR4][R56.64], R23 ;  /* 0x0000001738000986 */ /* 0x0001e2000c101104 */
[C---:B------:R-:W-:Y:S02]  /*15cb10*/  LOP3.LUT P0, RZ, R24.reuse, 0x40000, RZ, 0xc0, !PT ;  /* 0x0004000018ff7812 */ /* 0x040fe4000780c0ff */
[----:B0-----:R-:W-:Y:S01]  /*15cb20*/  PRMT R23, R21, 0x7772, RZ ;  /* 0x0000777215177816 */ /* 0x001fe200000000ff */
[----:B------:R-:W2:Y:S10]  /*15cb30*/  LDL.LU.64 R56, [R1+0x4180] ;  /* 0x0041800001387983 */ /* 0x000eb40000300a00 */
[----:B------:R0:W-:Y:S01]  /*15cb40*/  @P0 STG.E.U8 desc[UR4][R58.64], R23 ;  /* 0x000000173a000986 */ /* 0x0001e2000c101104 */
[----:B------:R-:W-:-:S03]  /*15cb50*/  LOP3.LUT P0, RZ, R24, 0x20000, RZ, 0xc0, !PT ;  /* 0x0002000018ff7812 */ /* 0x000fc6000780c0ff */
[----:B0-----:R-:W2:Y:S01]  /*15cb60*/  LDL.LU.64 R58, [R1+0x4188] ;  /* 0x00418800013a7983 */ /* 0x001ea20000300a00 */
[----:B------:R-:W-:-:S03]  /*15cb70*/  PRMT R23, R21, 0x7773, RZ ;  /* 0x0000777315177816 */ /* 0x000fc600000000ff */
[----:B------:R-:W2:Y:S06]  /*15cb80*/  LDL.LU R21, [R1+0x5c34] ;  /* 0x005c340001157983 */ /* 0x000eac0000300800 */
        /* <DEDUP_REMOVED lines=16> */
[----:B--2---:R0:W-:Y:S01]  /*15cc90*/  @P0 STG.E.U8 desc[UR4][R34.64], R23 ;  /* 0x0000001722000986 */ /* 0x0041e2000c101104 */
        /* <DEDUP_REMOVED lines=20> */
[----:B------:R-:W2:Y:S04]  /*15cde0*/  LDL.LU R21, [R1+0x5c30] ;  /* 0x005c300001157983 */ /* 0x000ea80000300800 */
[----:B------:R-:W4:Y:S04]  /*15cdf0*/  LDL.LU.64 R58, [R1+0x4198] ;  /* 0x00419800013a7983 */ /* 0x000f280000300a00 */
[----:B---3--:R0:W-:Y:S04]  /*15ce00*/  @P6 STG.E.U8 desc[UR4][R18.64], R23 ;  /* 0x0000001712006986 */ /* 0x0081e8000c101104 */
[----:B0-----:R-:W3:Y:S04]  /*15ce10*/  LDL.LU.64 R18, [R1+0x41a0] ;  /* 0x0041a00001127983 */ /* 0x001ee80000300a00 */
[----:B------:R-:W2:Y:S04]  /*15ce20*/  LDL.LU.64 R38, [R1+0x41a8] ;  /* 0x0041a80001267983 */ /* 0x000ea80000300a00 */
[----:B------:R-:W4:Y:S04]  /*15ce30*/  LDL.LU R43, [R1+0x2cc] ;  /* 0x0002cc00012b7983 */ /* 0x000f280000300800 */
[----:B------:R-:W2:Y:S04]  /*15ce40*/  LDL.LU.64 R52, [R1+0x41b0] ;  /* 0x0041b00001347983 */ /* 0x000ea80000300a00 */
[----:B------:R-:W2:Y:S04]  /*15ce50*/  LDL.LU.64 R54, [R1+0x41b8] ;  /* 0x0041b80001367983 */ /* 0x000ea80000300a00 */
[----:B------:R-:W2:Y:S04]  /*15ce60*/  LDL.LU.64 R56, [R1+0x41c0] ;  /* 0x0041c00001387983 */ /* 0x000ea80000300a00 */
[----:B------:R-:W2:Y:S01]  /*15ce70*/  LDL.LU R42, [R1+0x2b0] ;  /* 0x0002b000012a7983 */ /* 0x000ea20000300800 */
[----:B------:R-:W-:-:S02]  /*15ce80*/  LOP3.LUT P3, RZ, R22, 0x400000, RZ, 0xc0, !PT ;  /* 0x0040000016ff7812 */ /* 0x000fc4000786c0ff */
[----:B------:R-:W-:Y:S02]  /*15ce90*/  LOP3.LUT P4, RZ, R22, 0x800000, RZ, 0xc0, !PT ;  /* 0x0080000016ff7812 */ /* 0x000fe4000788c0ff */
[----:B------:R-:W-:Y:S02]  /*15cea0*/  LOP3.LUT R24, R24, 0xfffffff7, RZ, 0xc0, !PT ;  /* 0xfffffff718187812 */ /* 0x000fe400078ec0ff */
[C---:B------:R-:W-:Y:S02]  /*15ceb0*/  LOP3.LUT P5, RZ, R22.reuse, 0x1000000, RZ, 0xc0, !PT ;  /* 0x0100000016ff7812 */ /* 0x040fe400078ac0ff */
[----:B------:R-:W-:Y:S02]  /*15cec0*/  LOP3.LUT P6, RZ, R22, 0x2000000, RZ, 0xc0, !PT ;  /* 0x0200000016ff7812 */ /* 0x000fe400078cc0ff */
[----:B----4-:R-:W-:-:S05]  /*15ced0*/  PRMT R23, R43, 0x7770, RZ ;  /* 0x000077702b177816 */ /* 0x010fca00000000ff */
[----:B------:R0:W-:Y:S04]  /*15cee0*/  @P3 STG.E.U8 desc[UR4][R58.64], R23 ;  /* 0x000000173a003986 */ /* 0x0001e8000c101104 */
[----:B0-----:R-:W4:Y:S01]  /*15cef0*/  LDL.LU.64 R58, [R1+0x41c8] ;  /* 0x0041c800013a7983 */ /* 0x001f220000300a00 */
[----:B------:R-:W-:-:S03]  /*15cf00*/  PRMT R23, R43, 0x7771, RZ ;  /* 0x000077712b177816 */ /* 0x000fc600000000ff */
[----:B------:R-:W4:Y:S04]  /*15cf10*/  LDL.LU R44, [R1+0x2a0] ;  /* 0x0002a000012c7983 */ /* 0x000f280000300800 */
[----:B---3--:R0:W-:Y:S04]  /*15cf20*/  @P4 STG.E.U8 desc[UR4][R18.64], R23 ;  /* 0x0000001712004986 */ /* 0x0081e8000c101104 */
[----:B0-----:R-:W3:Y:S01]  /*15cf30*/  LDL.LU.64 R18, [R1+0x41d0] ;  /* 0x0041d00001127983 */ /* 0x001ee20000300a00 */
[----:B--2---:R-:W-:-:S03]  /*15cf40*/  LOP3.LUT P0, RZ, R21, 0x4, RZ, 0xc0, !PT ;  /* 0x0000000415ff7812 */ /* 0x004fc6000780c0ff */
[----:B------:R-:W2:Y:S01]  /*15cf50*/  LDL.LU.64 R26, [R1+0x41d8] ;  /* 0x0041d800011a7983 */ /* 0x000ea20000300a00 */
[----:B------:R-:W-:-:S03]  /*15cf60*/  PRMT R23, R43, 0x7772, RZ ;  /* 0x000077722b177816 */ /* 0x000fc600000000ff */
[----:B------:R-:W2:Y:S06]  /*15cf70*/  LDL.LU.64 R28, [R1+0x41e0] ;  /* 0x0041e000011c7983 */ /* 0x000eac0000300a00 */
[----:B------:R-:W-:Y:S01]  /*15cf80*/  @P0 LOP3.LUT R24, R24, 0x8, RZ, 0xfc, !PT ;  /* 0x0000000818180812 */ /* 0x000fe200078efcff */
[----:B------:R0:W-:Y:S01]  /*15cf90*/  @P5 STG.E.U8 desc[UR4][R38.64], R23 ;  /* 0x0000001726005986 */ /* 0x0001e2000c101104 */
[----:B------:R-:W-:Y:S02]  /*15cfa0*/  LOP3.LUT P0, RZ, R21, 0x2, RZ, 0xc0, !PT ;  /* 0x0000000215ff7812 */ /* 0x000fe4000780c0ff */
[----:B------:R-:W-:Y:S01]  /*15cfb0*/  LOP3.LUT R24, R24, 0xffffffef, RZ, 0xc0, !PT ;  /* 0xffffffef18187812 */ /* 0x000fe200078ec0ff */
        /* <DEDUP_REMOVED lines=19> */
[----:B0-----:R-:W-:Y:S02]  /*15d0f0*/  PRMT R23, R43, 0x7773, RZ ;  /* 0x000077732b177816 */ /* 0x001fe400000000ff */
[----:B------:R-:W2:Y:S07]  /*15d100*/  LDL.LU R43, [R1+0x290] ;  /* 0x00029000012b7983 */ /* 0x000eae0000300800 */
[----:B------:R-:W-:Y:S01]  /*15d110*/  @P0 LOP3.LUT R24, R24, 0x400, RZ, 0xfc, !PT ;  /* 0x0000040018180812 */ /* 0x000fe200078efcff */
[----:B------:R0:W-:Y:S01]  /*15d120*/  @P6 STG.E.U8 desc[UR4][R52.64], R23 ;  /* 0x0000001734006986 */ /* 0x0001e2000c101104 */
[----:B------:R-:W-:-:S03]  /*15d130*/  LOP3.LUT P0, RZ, R22, 0x4000000, RZ, 0xc0, !PT ;  /* 0x0400000016ff7812 */ /* 0x000fc6000780c0ff */
[----:B------:R-:W2:Y:S04]  /*15d140*/  LDL.LU.64 R32, [R1+0x41f0] ;  /* 0x0041f00001207983 */ /* 0x000ea80000300a00 */
[----:B------:R-:W2:Y:S01]  /*15d150*/  LDL.LU.64 R34, [R1+0x41f8] ;  /* 0x0041f80001227983 */ /* 0x000ea20000300a00 */
[----:B0-----:R-:W-:-:S03]  /*15d160*/  PRMT R23, R42, 0x7770, RZ ;  /* 0x000077702a177816 */ /* 0x001fc600000000ff */
[----:B------:R-:W2:Y:S04]  /*15d170*/  LDL.LU.64 R36, [R1+0x4200] ;  /* 0x0042000001247983 */ /* 0x000ea80000300a00 */
[----:B------:R0:W-:Y:S01]  /*15d180*/  @P0 STG.E.U8 desc[UR4][R54.64], R23 ;  /* 0x0000001736000986 */ /* 0x0001e2000c101104 */
[----:B------:R-:W-:-:S03]  /*15d190*/  LOP3.LUT P0, RZ, R24, 0x400, RZ, 0xc0, !PT ;  /* 0x0000040018ff7812 */ /* 0x000fc6000780c0ff */
        /* <DEDUP_REMOVED lines=8> */
[----:B----4-:R0:W-:Y:S01]  /*15d220*/  @P0 STG.E.U8 desc[UR4][R58.64], R23 ;  /* 0x000000173a000986 */ /* 0x0101e2000c101104 */
[----:B------:R-:W-:-:S02]  /*15d230*/  LOP3.LUT P0, RZ, R24, 0x100, RZ, 0xc0, !PT ;  /* 0x0000010018ff7812 */ /* 0x000fc4000780c0ff */
[----:B0-----:R-:W-:Y:S01]  /*15d240*/  PRMT R23, R42, 0x7773, RZ ;  /* 0x000077732a177816 */ /* 0x001fe200000000ff */
[----:B------:R-:W4:Y:S10]  /*15d250*/  LDL.LU.64 R58, [R1+0x4228] ;  /* 0x00422800013a7983 */ /* 0x000f340000300a00 */
[----:B---3--:R0:W-:Y:S04]  /*15d260*/  @P0 STG.E.U8 desc[UR4][R18.64], R23 ;  /* 0x0000001712000986 */ /* 0x0081e8000c101104 */
[----:B0-----:R-:W3:Y:S01]  /*15d270*/  LDL.LU.64 R18, [R1+0x5c28] ;  /* 0x005c280001127983 */ /* 0x001ee20000300a00 */
[----:B------:R-:W-:-:S02]  /*15d280*/  LOP3.LUT P0, RZ, R24, 0x80, RZ, 0xc0, !PT ;  /* 0x0000008018ff7812 */ /* 0x000fc4000780c0ff */
[----:B------:R-:W-:-:S11]  /*15d290*/  PRMT R23, R44, 0x7770, RZ ;  /* 0x000077702c177816 */ /* 0x000fd600000000ff */
[----:B--2---:R0:W-:Y:S01]  /*15d2a0*/  @P0 STG.E.U8 desc[UR4][R26.64], R23 ;  /* 0x000000171a000986 */ /* 0x0041e2000c101104 */
        /* <DEDUP_REMOVED lines=8> */
[C---:B------:R-:W-:Y:S02]  /*15d330*/  LOP3.LUT P1, RZ, R21.reuse, 0x8, RZ, 0xc0, !PT ;  /* 0x0000000815ff7812 */ /* 0x040fe4000782c0ff */
[C---:B------:R-:W-:Y:S02]  /*15d340*/  LOP3.LUT P2, RZ, R21.reuse, 0x10, RZ, 0xc0, !PT ;  /* 0x0000001015ff7812 */ /* 0x040fe4000784c0ff */
[C---:B------:R-:W-:Y:S02]  /*15d350*/  LOP3.LUT P3, RZ, R21.reuse, 0x20, RZ, 0xc0, !PT ;  /* 0x0000002015ff7812 */ /* 0x040fe4000786c0ff */
[----:B------:R-:W-:-:S02]  /*15d360*/  LOP3.LUT P4, RZ, R21, 0x40, RZ, 0xc0, !PT ;  /* 0x0000004015ff7812 */ /* 0x000fc4000788c0ff */
[C---:B------:R-:W-:Y:S02]  /*15d370*/  LOP3.LUT P5, RZ, R21.reuse, 0x80, RZ, 0xc0, !PT ;  /* 0x0000008015ff7812 */ /* 0x040fe400078ac0ff */
[----:B------:R-:W-:Y:S01]  /*15d380*/  LOP3.LUT P6, RZ, R21, 0x100, RZ, 0xc0, !PT ;  /* 0x0000010015ff7812 */ /* 0x000fe200078cc0ff */
        /* <DEDUP_REMOVED lines=41> */
[----:B0-----:R-:W2:Y:S01]  /*15d620*/  LDL.LU.64 R58, [R1+0x4260] ;  /* 0x00426000013a7983 */ /* 0x001ea20000300a00 */
[----:B------:R-:W-:Y:S02]  /*15d630*/  LOP3.LUT R22, R22, 0x7fffffff, RZ, 0xc0, !PT ;  /* 0x7fffffff16167812 */ /* 0x000fe400078ec0ff */
[----:B------:R-:W-:Y:S01]  /*15d640*/  LOP3.LUT R24, R24, 0xfffffffe, RZ, 0xc0, !PT ;  /* 0xfffffffe18187812 */ /* 0x000fe200078ec0ff */
[----:B------:R-:W2:Y:S04]  /*15d650*/  LDL.LU.64 R28, [R1+0x4270] ;  /* 0x00427000011c7983 */ /* 0x000ea80000300a00 */
[----:B------:R-:W-:-:S02]  /*15d660*/  @P0 LOP3.LUT R22, R22, 0x80000000, RZ, 0xfc, !PT ;  /* 0x8000000016160812 */ /* 0x000fc400078efcff */
[C---:B------:R-:W-:Y:S01]  /*15d670*/  LOP3.LUT P0, RZ, R21.reuse, 0x10000, RZ, 0xc0, !PT ;  /* 0x0001000015ff7812 */ /* 0x040fe2000780c0ff */
[----:B------:R-:W2:Y:S01]  /*15d680*/  LDL.LU R47, [R1+0x294] ;  /* 0x00029400012f7983 */ /* 0x000ea20000300800 */
[C---:B------:R-:W-:Y:S02]  /*15d690*/  LOP3.LUT P4, RZ, R21.reuse, 0x400, RZ, 0xc0, !PT ;  /* 0x0000040015ff7812 */ /* 0x040fe4000788c0ff */
[----:B------:R-:W-:Y:S01]  /*15d6a0*/  LOP3.LUT P5, RZ, R21, 0x800, RZ, 0xc0, !PT ;  /* 0x0000080015ff7812 */ /* 0x000fe200078ac0ff */
[----:B------:R-:W2:Y:S01]  /*15d6b0*/  LDL.LU.64 R30, [R1+0x4278] ;  /* 0x00427800011e7983 */ /* 0x000ea20000300a00 */
[----:B---3--:R-:W-:Y:S02]  /*15d6c0*/  PRMT R23, R43, 0x7770, RZ ;  /* 0x000077702b177816 */ /* 0x008fe400000000ff */
[C---:B------:R-:W-:Y:S01]  /*15d6d0*/  LOP3.LUT P6, RZ, R21.reuse, 0x1000, RZ, 0xc0, !PT ;  /* 0x0000100015ff7812 */ /* 0x040fe200078cc0ff */
[----:B------:R-:W3:Y:S04]  /*15d6e0*/  LDL.LU.64 R32, [R1+0x4280] ;  /* 0x0042800001207983 */ /* 0x000ee80000300a00 */
[----:B------:R-:W-:Y:S01]  /*15d6f0*/  @P0 LOP3.LUT R24, R24, 0x1, RZ, 0xfc, !PT ;  /* 0x0000000118180812 */ /* 0x000fe200078efcff */
[----:B------:R-:W3:Y:S01]  /*15d700*/  LDL.LU.64 R34, [R1+0x4288] ;  /* 0x0042880001227983 */ /* 0x000ee20000300a00 */
[----:B------:R-:W-:-:S02]  /*15d710*/  LOP3.LUT P0, RZ, R21, 0x8000, RZ, 0xc0, !PT ;  /* 0x0000800015ff7812 */ /* 0x000fc4000780c0ff */
[----:B------:R-:W-:Y:S01]  /*15d720*/  LOP3.LUT R24, R24, 0xfffffffd, RZ, 0xc0, !PT ;  /* 0xfffffffd18187812 */ /* 0x000fe200078ec0ff */
[----:B------:R0:W-:Y:S10]  /*15d730*/  @P4 STG.E.U8 desc[UR4][R36.64], R23 ;  /* 0x0000001724004986 */ /* 0x0001f4000c101104 */
        /* <DEDUP_REMOVED lines=15> */
[----:B------:R-:W4:Y:S04]  /*15d830*/  LDL.LU.64 R52, [R1+0x42a8] ;  /* 0x0042a80001347983 */ /* 0x000f280000300a00 */
[----:B------:R-:W4:Y:S01]  /*15d840*/  LDL.LU R44, [R1+0x2b8] ;  /* 0x0002b800012c7983 */ /* 0x000f220000300800 */
[----:B0-----:R-:W-:-:S03]  /*15d850*/  PRMT R23, R26, 0x7770, RZ ;  /* 0x000077701a177816 */ /* 0x001fc600000000ff */
[----:B------:R-:W4:Y:S04]  /*15d860*/  LDL.LU.64 R54, [R1+0x42b0] ;  /* 0x0042b00001367983 */ /* 0x000f280000300a00 */
        /* <DEDUP_REMOVED lines=53> */
[C---:B------:R-:W-:Y:S02]  /*15dbc0*/  LOP3.LUT P5, RZ, R21.reuse, 0x40000000, RZ, 0xc0, !PT ;  /* 0x4000000015ff7812 */ /* 0x040fe400078ac0ff */
[----:B------:R-:W-:Y:S02]  /*15dbd0*/  LOP3.LUT P6, RZ, R21, 0x80000000, RZ, 0xc0, !PT ;  /* 0x8000000015ff7812 */ /* 0x000fe400078cc0ff */
[----:B------:R-:W-:Y:S02]  /*15dbe0*/  PRMT R21, R44, 0x7772, RZ ;  /* 0x000077722c157816 */ /* 0x000fe400000000ff */
[----:B------:R-:W-:-:S03]  /*15dbf0*/  LOP3.LUT R22, R22, 0xfff7ffff, RZ, 0xc0, !PT ;  /* 0xfff7ffff16167812 */ /* 0x000fc600078ec0ff */
[----:B--2---:R0:W-:Y:S04]  /*15dc00*/  @P3 STG.E.U8 desc[UR4][R58.64], R21 ;  /* 0x000000153a003986 */ /* 0x0041e8000c101104 */
[----:B0-----:R-:W2:Y:S04]  /*15dc10*/  LDL.LU.64 R58, [R1+0x42f8] ;  /* 0x0042f800013a7983 */ /* 0x001ea80000300a00 */
[----:B------:R-:W2:Y:S04]  /*15dc20*/  LDL.LU.64 R24, [R1+0x4300] ;  /* 0x0043000001187983 */ /* 0x000ea80000300a00 */
[----:B------:R-:W2:Y:S01]  /*15dc30*/  LDL.LU.64 R26, [R1+0x4308] ;  /* 0x00430800011a7983 */ /* 0x000ea20000300a00 */
        /* <DEDUP_REMOVED lines=19> */
[----:B------:R-:W-:Y:S02]  /*15dd70*/  PRMT R21, R44, 0x7773, RZ ;  /* 0x000077732c157816 */ /* 0x000fe400000000ff */
[----:B------:R-:W3:Y:S07]  /*15dd80*/  LDL.LU R44, [R1+0x288] ;  /* 0x00028800012c7983 */ /* 0x000eee0000300800 */
[----:B------:R-:W-:Y:S01]  /*15dd90*/  @P0 LOP3.LUT R22, R22, 0x2000000, RZ, 0xfc, !PT ;  /* 0x0200000016160812 */ /* 0x000fe200078efcff */
[----:B----4-:R0:W-:Y:S01]  /*15dda0*/  @P4 STG.E.U8 desc[UR4][R36.64], R21 ;  /* 0x0000001524004986 */ /* 0x0101e2000c101104 */
[----:B------:R-:W-:-:S02]  /*15ddb0*/  LOP3.LUT P0, RZ, R20, 0x2, RZ, 0xc0, !PT ;  /* 0x0000000214ff7812 */ /* 0x000fc4000780c0ff */
[----:B------:R-:W-:Y:S01]  /*15ddc0*/  LOP3.LUT R22, R22, 0xfbffffff, RZ, 0xc0, !PT ;  /* 0xfbffffff16167812 */ /* 0x000fe200078ec0ff */
[----:B------:R-:W4:Y:S04]  /*15ddd0*/  LDL.LU.64 R28, [R1+0x4310] ;  /* 0x00431000011c7983 */ /* 0x000f280000300a00 */
[----:B------:R-:W3:Y:S01]  /*15dde0*/  LDL.LU.64 R30, [R1+0x4318] ;  /* 0x00431800011e7983 */ /* 0x000ee20000300a00 */
[----:B0-----:R-:W-:-:S03]  /*15ddf0*/  PRMT R21, R43, 0x7770, RZ ;  /* 0x000077702b157816 */ /* 0x001fc600000000ff */
[----:B------:R-:W3:Y:S02]  /*15de00*/  LDL.LU.64 R32, [R1+0x4320] ;  /* 0x0043200001207983 */ /* 0x000ee40000300a00 */
[----:B------:R-:W-:Y:S02]  /*15de10*/  @P0 LOP3.LUT R22, R22, 0x4000000, RZ, 0xfc, !PT ;  /* 0x0400000016160812 */ /* 0x000fe400078efcff */
[----:B------:R-:W-:Y:S01]  /*15de20*/  LOP3.LUT P0, RZ, R20, 0x1, RZ, 0xc0, !PT ;  /* 0x0000000114ff7812 */ /* 0x000fe2000780c0ff */
[----:B------:R0:W-:Y:S04]  /*15de30*/  @P5 STG.E.U8 desc[UR4][R38.64], R21 ;  /* 0x0000001526005986 */ /* 0x0001e8000c101104 */
[----:B------:R-:W3:Y:S04]  /*15de40*/  LDL.LU.64 R34, [R1+0x4328] ;  /* 0x0043280001227983 */ /* 0x000ee80000300a00 */
[----:B------:R-:W3:Y:S01]  /*15de50*/  LDL.LU.64 R36, [R1+0x4330] ;  /* 0x0043300001247983 */ /* 0x000ee20000300a00 */
[----:B0-----:R-:W-:-:S03]  /*15de60*/  PRMT R21, R43, 0x7771, RZ ;  /* 0x000077712b157816 */ /* 0x001fc600000000ff */
[----:B------:R-:W3:Y:S04]  /*15de70*/  LDL.LU.64 R38, [R1+0x4338] ;  /* 0x0043380001267983 */ /* 0x000ee80000300a00 */
[----:B------:R0:W-:Y:S02]  /*15de80*/  @P6 STG.E.U8 desc[UR4][R52.64], R21 ;  /* 0x0000001534006986 */ /* 0x0001e4000c101104 */
[----:B0-----:R-:W-:Y:S02]  /*15de90*/  PRMT R21, R43, 0x7772, RZ ;  /* 0x000077722b157816 */ /* 0x001fe400000000ff */
[----:B------:R-:W3:Y:S04]  /*15dea0*/  LDL.LU.64 R52, [R1+0x4340] ;  /* 0x0043400001347983 */ /* 0x000ee80000300a00 */
[----:B------:R0:W-:Y:S01]  /*15deb0*/  @P0 STG.E.U8 desc[UR4][R54.64], R21 ;  /* 0x0000001536000986 */ /* 0x0001e2000c101104 */
[----:B------:R-:W-:-:S02]  /*15dec0*/  LOP3.LUT P0, RZ, R22, 0x4000000, RZ, 0xc0, !PT ;  /* 0x0400000016ff7812 */ /* 0x000fc4000780c0ff */
[----:B0-----:R-:W-:Y:S01]  /*15ded0*/  PRMT R21, R43, 0x7773, RZ ;  /* 0x000077732b157816 */ /* 0x001fe200000000ff */
[----:B------:R-:W3:Y:S10]  /*15dee0*/  LDL.LU.64 R54, [R1+0x4348] ;  /* 0x0043480001367983 */ /* 0x000ef40000300a00 */
[----:B------:R0:W-:Y:S01]  /*15def0*/  @P0 STG.E.U8 desc[UR4][R56.64], R21 ;  /* 0x0000001538000986 */ /* 0x0001e2000c101104 */
[----:B------:R-:W-:-:S02]  /*15df00*/  LOP3.LUT P0, RZ, R22, 0x2000000, RZ, 0xc0, !PT ;  /* 0x0200000016ff7812 */ /* 0x000fc4000780c0ff */
[----:B0-----:R-:W-:Y:S01]  /*15df10*/  PRMT R21, R19, 0x7770, RZ ;  /* 0x0000777013157816 */ /* 0x001fe200000000ff */
[----:B------:R-:W3:Y:S04]  /*15df20*/  LDL.LU.64 R56, [R1+0x4350] ;  /* 0x0043500001387983 */ /* 0x000ee80000300a00 */
[----:B------:R-:W3:Y:S06]  /*15df30*/  LDL.LU R43, [R1+0x2ac] ;  /* 0x0002ac00012b7983 */ /* 0x000eec0000300800 */
[----:B--2---:R0:W-:Y:S01]  /*15df40*/  @P0 STG.E.U8 desc[UR4][R58.64], R21 ;  /* 0x000000153a000986 */ /* 0x0041e2000c101104 */
[----:B------:R-:W-:-:S02]  /*15df50*/  LOP3.LUT P0, RZ, R22, 0x1000000, RZ, 0xc0, !PT ;  /* 0x0100000016ff7812 */ /* 0x000fc4000780c0ff */
        /* <DEDUP_REMOVED lines=10> */
[C---:B------:R-:W-:Y:S02]  /*15e000*/  LOP3.LUT P2, RZ, R20.reuse, 0x400, RZ, 0xc0, !PT ;  /* 0x0000040014ff7812 */ /* 0x040fe4000784c0ff */
[----:B------:R-:W-:-:S02]  /*15e010*/  LOP3.LUT P3, RZ, R20, 0x800, RZ, 0xc0, !PT ;  /* 0x0000080014ff7812 */ /* 0x000fc4000786c0ff */
[----:B------:R-:W-:-:S05]  /*15e020*/  LOP3.LUT P4, RZ, R20, 0x1000, RZ, 0xc0, !PT ;  /* 0x0000100014ff7812 */ /* 0x000fca000788c0ff */
        /* <DEDUP_REMOVED lines=11> */
[----:B------:R2:W-:Y:S01]  /*15e0e0*/  @P1 STG.E.U8 desc[UR4][R36.64], R21 ;  /* 0x0000001524001986 */ /* 0x0005e2000c101104 */
        /* <DEDUP_REMOVED lines=47> */
[----:B------:R-:W-:Y:S01]  /*15e3e0*/  LOP3.LUT P5, RZ, R20, 0x20000, RZ, 0xc0, !PT ;  /* 0x0002000014ff7812 */ /* 0x000fe200078ac0ff */
[----:B------:R-:W3:Y:S04]  /*15e3f0*/  LDL.LU R44, [R1+0x270] ;  /* 0x00027000012c7983 */ /* 0x000ee80000300800 */
[----:B------:R-:W-:Y:S01]  /*15e400*/  @P0 LOP3.LUT R22, R22, 0x10000, RZ, 0xfc, !PT ;  /* 0x0001000016160812 */ /* 0x000fe200078efcff */
[----:B------:R-:W3:Y:S01]  /*15e410*/  LDL.LU.64 R32, [R1+0x43b8] ;  /* 0x0043b80001207983 */ /* 0x000ee20000300a00 */
[----:B------:R-:W-:-:S02]  /*15e420*/  LOP3.LUT P0, RZ, R20, 0x200000, RZ, 0xc0, !PT ;  /* 0x0020000014ff7812 */ /* 0x000fc4000780c0ff */
[----:B------:R-:W-:Y:S01]  /*15e430*/  LOP3.LUT R22, R22, 0xfffdffff, RZ, 0xc0, !PT ;  /* 0xfffdffff16167812 */ /* 0x000fe200078ec0ff */
[----:B------:R-:W3:Y:S01]  /*15e440*/  LDL.LU.64 R34, [R1+0x43c0] ;  /* 0x0043c00001227983 */ /* 0x000ee20000300a00 */
        /* <DEDUP_REMOVED lines=10> */
[----:B--2---:R0:W-:Y:S04]  /*15e4f0*/  @P5 STG.E.U8 desc[UR4][R38.64], R21 ;  /* 0x0000001526005986 */ /* 0x0041e8000c101104 */
[----:B------:R-:W2:Y:S01]  /*15e500*/  LDL.LU.64 R36, [R1+0x43c8] ;  /* 0x0043c80001247983 */ /* 0x000ea20000300a00 */
        /* <DEDUP_REMOVED lines=40> */
[----:B----4-:R0:W-:Y:S01]  /*15e790*/  @P2 STG.E.U8 desc[UR4][R38.64], R21 ;  /* 0x0000001526002986 */ /* 0x0101e2000c101104 */
        /* <DEDUP_REMOVED lines=63> */
[----:B------:R0:W-:Y:S04]  /*15eb90*/  @P6 STG.E.U8 desc[UR4][R52.64], R21 ;  /* 0x0000001534006986 */ /* 0x0001e8000c101104 */
[----:B------:R-:W4:Y:S01]  /*15eba0*/  LDL.LU.64 R42, [R1+0x4470] ;  /* 0x00447000012a7983 */ /* 0x000f220000300a00 */
[----:B0-----:R-:W-:-:S05]  /*15ebb0*/  PRMT R21, R18, 0x7770, RZ ;  /* 0x0000777012157816 */ /* 0x001fca00000000ff */
[----:B------:R0:W-:Y:S01]  /*15ebc0*/  @P0 STG.E.U8 desc[UR4][R56.64], R21 ;  /* 0x0000001538000986 */ /* 0x0001e2000c101104 */
[----:B------:R-:W-:Y:S02]  /*15ebd0*/  LOP3.LUT P0, RZ, R22, 0x400, RZ, 0xc0, !PT ;  /* 0x0000040016ff7812 */ /* 0x000fe4000780c0ff */
[----:B0-----:R-:W-:Y:S01]  /*15ebe0*/  PRMT R21, R18, 0x7771, RZ ;  /* 0x0000777112157816 */ /* 0x001fe200000000ff */
[----:B------:R-:W4:Y:S10]  /*15ebf0*/  LDL.LU R56, [R1+0x254] ;  /* 0x0002540001387983 */ /* 0x000f340000300800 */
[----:B------:R0:W-:Y:S01]  /*15ec00*/  @P0 STG.E.U8 desc[UR4][R54.64], R21 ;  /* 0x0000001536000986 */ /* 0x0001e2000c101104 */
[----:B------:R-:W-:-:S03]  /*15ec10*/  LOP3.LUT P0, RZ, R22, 0x200, RZ, 0xc0, !PT ;  /* 0x0000020016ff7812 */ /* 0x000fc6000780c0ff */
[----:B------:R-:W4:Y:S01]  /*15ec20*/  LDL.LU.64 R52, [R1+0x4478] ;  /* 0x0044780001347983 */ /* 0x000f220000300a00 */
[----:B0-----:R-:W-:-:S03]  /*15ec30*/  PRMT R21, R18, 0x7772, RZ ;  /* 0x0000777212157816 */ /* 0x001fc600000000ff */
[----:B------:R-:W4:Y:S06]  /*15ec40*/  LDL.LU.64 R54, [R1+0x4480] ;  /* 0x0044800001367983 */ /* 0x000f2c0000300a00 */
        /* <DEDUP_REMOVED lines=47> */
[----:B------:R-:W4:Y:S01]  /*15ef40*/  LDL.LU.64 R54, [R1+0x44b0] ;  /* 0x0044b00001367983 */ /* 0x000f220000300a00 */
[----:B------:R-:W-:-:S03]  /*15ef50*/  LOP3.LUT P3, RZ, R19, 0x200000, RZ, 0xc0, !PT ;  /* 0x0020000013ff7812 */ /* 0x000fc6000786c0ff */
[----:B------:R-:W4:Y:S01]  /*15ef60*/  LDL.LU R47, [R1+0x278] ;  /* 0x00027800012f7983 */ /* 0x000f220000300800 */
        /* <DEDUP_REMOVED lines=26> */
[----:B------:R-:W-:Y:S02]  /*15f110*/  PRMT R19, R56, 0x7773, RZ ;  /* 0x0000777338137816 */ /* 0x000fe400000000ff */
[----:B------:R-:W3:Y:S04]  /*15f120*/  LDL.LU.64 R56, [R1+0x44b8] ;  /* 0x0044b80001387983 */ /* 0x000ee80000300a00 */
[----:B--2---:R0:W-:Y:S04]  /*15f130*/  @P3 STG.E.U8 desc[UR4][R58.64], R19 ;  /* 0x000000133a003986 */ /* 0x0041e8000c101104 */
[----:B0-----:R-:W2:Y:S04]  /*15f140*/  LDL.LU.64 R58, [R1+0x44c0] ;  /* 0x0044c000013a7983 */ /* 0x001ea80000300a00 */
[----:B------:R-:W2:Y:S01]  /*15f150*/  LDL.LU.64 R24, [R1+0x44c8] ;  /* 0x0044c80001187983 */ /* 0x000ea20000300a00 */
        /* <DEDUP_REMOVED lines=22> */
[----:B---3--:R0:W-:Y:S01]  /*15f2c0*/  @P0 STG.E.U8 desc[UR4][R56.64], R19 ;  /* 0x0000001338000986 */ /* 0x0081e2000c101104 */
        /* <DEDUP_REMOVED lines=38> */
[----:B---3--:R0:W-:Y:S02]  /*15f530*/  @P5 STG.E.U8 desc[UR4][R56.64], R19 ;  /* 0x0000001338005986 */ /* 0x0081e4000c101104 */
        /* <DEDUP_REMOVED lines=28> */
[----:B------:R-:W-:-:S03]  /*15f700*/  LOP3.LUT R20, R20, 0xff7fffff, RZ, 0xc0, !PT ;  /* 0xff7fffff14147812 */ /* 0x000fc600078ec0ff */
[----:B------:R-:W2:Y:S01]  /*15f710*/  LDL.LU.64 R26, [R1+0x4698] ;  /* 0x00469800011a7983 */ /* 0x000ea20000300a00 */
[----:B------:R-:W-:Y:S02]  /*15f720*/  @P0 LOP3.LUT R20, R20, 0x800000, RZ, 0xfc, !PT ;  /* 0x0080000014140812 */ /* 0x000fe400078efcff */
[----:B------:R-:W-:Y:S01]  /*15f730*/  LOP3.LUT P0, RZ, R18, 0x8000, RZ, 0xc0, !PT ;  /* 0x0000800012ff7812 */ /* 0x000fe2000780c0ff */
[----:B------:R-:W2:Y:S01]  /*15f740*/  LDL.LU R47, [R1+0x25c] ;  /* 0x00025c00012f7983 */ /* 0x000ea20000300800 */
[----:B------:R-:W-:-:S03]  /*15f750*/  LOP3.LUT R20, R20, 0xfeffffff, RZ, 0xc0, !PT ;  /* 0xfeffffff14147812 */ /* 0x000fc600078ec0ff */
[----:B------:R-:W2:Y:S04]  /*15f760*/  LDL.LU.64 R30, [R1+0x46b0] ;  /* 0x0046b000011e7983 */ /* 0x000ea80000300a00 */
[----:B------:R-:W2:Y:S04]  /*15f770*/  LDL.LU.64 R32, [R1+0x46c0] ;  /* 0x0046c00001207983 */ /* 0x000ea80000300a00 */
[----:B------:R-:W-:Y:S01]  /*15f780*/  @P0 LOP3.LUT R20, R20, 0x1000000, RZ, 0xfc, !PT ;  /* 0x0100000014140812 */ /* 0x000fe200078efcff */
[----:B------:R-:W2:Y:S01]  /*15f790*/  LDL.LU.64 R34, [R1+0x46f0] ;  /* 0x0046f00001227983 */ /* 0x000ea20000300a00 */
[----:B------:R-:W-:-:S02]  /*15f7a0*/  LOP3.LUT P0, RZ, R18, 0x4000, RZ, 0xc0, !PT ;  /* 0x0000400012ff7812 */ /* 0x000fc4000780c0ff */
        /* <DEDUP_REMOVED lines=10> */
[----:B------:R-:W3:Y:S06]  /*15f850*/  LDL.LU.64 R36, [R1+0x4700] ;  /* 0x0047000001247983 */ /* 0x000eec0000300a00 */
[----:B------:R-:W-:-:S02]  /*15f860*/  @P0 LOP3.LUT R20, R20, 0x4000000, RZ, 0xfc, !PT ;  /* 0x0400000014140812 */ /* 0x000fc400078efcff */
[----:B------:R-:W-:Y:S01]  /*15f870*/  LOP3.LUT P0, RZ, R18, 0x1000, RZ, 0xc0, !PT ;  /* 0x0000100012ff7812 */ /* 0x000fe2000780c0ff */
[----:B------:R0:W-:Y:S02]  /*15f880*/  @P5 STG.E.U8 desc[UR4][R38.64], R19 ;  /* 0x0000001326005986 */ /* 0x0001e4000c101104 */
[C---:B0-----:R-:W-:Y:S02]  /*15f890*/  PRMT R19, R43.reuse, 0x7771, RZ ;  /* 0x000077712b137816 */ /* 0x041fe400000000ff */
[----:B------:R-:W4:Y:S04]  /*15f8a0*/  LDL.LU.64 R38, [R1+0x4710] ;  /* 0x0047100001267983 */ /* 0x000f280000300a00 */
[----:B------:R0:W-:Y:S02]  /*15f8b0*/  @P6 STG.E.U8 desc[UR4][R52.64], R19 ;  /* 0x0000001334006986 */ /* 0x0001e4000c101104 */
[----:B0-----:R-:W-:-:S05]  /*15f8c0*/  PRMT R19, R43, 0x7772, RZ ;  /* 0x000077722b137816 */ /* 0x001fca00000000ff */
[----:B------:R0:W-:Y:S01]  /*15f8d0*/  @P0 STG.E.U8 desc[UR4][R54.64], R19 ;  /* 0x0000001336000986 */ /* 0x0001e2000c101104 */
[C---:B------:R-:W-:Y:S02]  /*15f8e0*/  LOP3.LUT P0, RZ, R20.reuse, 0x4000000, RZ, 0xc0, !PT ;  /* 0x0400000014ff7812 */ /* 0x040fe4000780c0ff */
[----:B0-----:R-:W-:Y:S02]  /*15f8f0*/  PRMT R19, R43, 0x7773, RZ ;  /* 0x000077732b137816 */ /* 0x001fe400000000ff */
[----:B------:R-:W4:Y:S04]  /*15f900*/  LDL.LU.64 R42, [R1+0x4728] ;  /* 0x00472800012a7983 */ /* 0x000f280000300a00 */
[----:B------:R-:W4:Y:S05]  /*15f910*/  LDL.LU.64 R52, [R1+0x4738] ;  /* 0x0047380001347983 */ /* 0x000f2a0000300a00 */
[----:B------:R0:W-:Y:S01]  /*15f920*/  @P0 STG.E.U8 desc[UR4][R56.64], R19 ;  /* 0x0000001338000986 */ /* 0x0001e2000c101104 */
[----:B------:R-:W-:-:S03]  /*15f930*/  LOP3.LUT P0, RZ, R20, 0x2000000, RZ, 0xc0, !PT ;  /* 0x0200000014ff7812 */ /* 0x000fc6000780c0ff */
[----:B------:R-:W4:Y:S04]  /*15f940*/  LDL.LU.64 R54, [R1+0x4760] ;  /* 0x0047600001367983 */ /* 0x000f280000300a00 */
[----:B0-----:R-:W4:Y:S01]  /*15f950*/  LDL.LU.64 R56, [R1+0x4770] ;  /* 0x0047700001387983 */ /* 0x001f220000300a00 */
[----:B------:R-:W-:-:S03]  /*15f960*/  PRMT R19, R28, 0x7770, RZ ;  /* 0x000077701c137816 */ /* 0x000fc600000000ff */
[----:B------:R-:W4:Y:S04]  /*15f970*/  LDL.LU R44, [R1+0x230] ;  /* 0x00023000012c7983 */ /* 0x000f280000300800 */
        /* <DEDUP_REMOVED lines=21> */
[----:B---3--:R0:W-:Y:S01]  /*15fad0*/  @P0 STG.E.U8 desc[UR4][R36.64], R19 ;  /* 0x0000001324000986 */ /* 0x0081e2000c101104 */
        /* <DEDUP_REMOVED lines=26> */
[----:B------:R-:W-:Y:S02]  /*15fc80*/  LOP3.LUT R20, R20, 0xfffff7ff, RZ, 0xc0, !PT ;  /* 0xfffff7ff14147812 */ /* 0x000fe400078ec0ff */
[C---:B------:R-:W-:Y:S02]  /*15fc90*/  LOP3.LUT P4, RZ, R18.reuse, 0x10000000, RZ, 0xc0, !PT ;  /* 0x1000000012ff7812 */ /* 0x040fe4000788c0ff */
[C---:B------:R-:W-:Y:S02]  /*15fca0*/  LOP3.LUT P5, RZ, R18.reuse, 0x20000000, RZ, 0xc0, !PT ;  /* 0x2000000012ff7812 */ /* 0x040fe400078ac0ff */
[----:B------:R-:W-:-:S03]  /*15fcb0*/  LOP3.LUT P6, RZ, R18, 0x40000000, RZ, 0xc0, !PT ;  /* 0x4000000012ff7812 */ /* 0x000fc600078cc0ff */
[----:B--2---:R0:W-:Y:S04]  /*15fcc0*/  @P3 STG.E.U8 desc[UR4][R58.64], R19 ;  /* 0x000000133a003986 */ /* 0x0041e8000c101104 */
[----:B0-----:R-:W2:Y:S04]  /*15fcd0*/  LDL.LU.64 R58, [R1+0x4810] ;  /* 0x00481000013a7983 */ /* 0x001ea80000300a00 */
[----:B------:R-:W2:Y:S04]  /*15fce0*/  LDL.LU.64 R26, [R1+0x4820] ;  /* 0x00482000011a7983 */ /* 0x000ea80000300a00 */
[----:B------:R-:W2:Y:S04]  /*15fcf0*/  LDL.LU.64 R28, [R1+0x4830] ;  /* 0x00483000011c7983 */ /* 0x000ea80000300a00 */
[----:B------:R-:W2:Y:S01]  /*15fd00*/  LDL.LU.64 R30, [R1+0x4838] ;  /* 0x00483800011e7983 */ /* 0x000ea20000300a00 */
[----:B---3--:R-:W-:-:S02]  /*15fd10*/  LOP3.LUT P0, RZ, R40, 0x100, RZ, 0xc0, !PT ;  /* 0x0000010028ff7812 */ /* 0x008fc4000780c0ff */
[----:B------:R-:W-:Y:S01]  /*15fd20*/  PRMT R19, R44, 0x7772, RZ ;  /* 0x000077722c137816 */ /* 0x000fe200000000ff */
[----:B------:R-:W3:Y:S10]  /*15fd30*/  LDL.LU.64 R32, [R1+0x4840] ;  /* 0x0048400001207983 */ /* 0x000ef40000300a00 */
        /* <DEDUP_REMOVED lines=22> */
[----:B0-----:R-:W-:Y:S02]  /*15fea0*/  PRMT R19, R44, 0x7773, RZ ;  /* 0x000077732c137816 */ /* 0x001fe400000000ff */
[----:B------:R-:W4:Y:S04]  /*15feb0*/  LDL.LU R44, [R1+0x200] ;  /* 0x00020000012c7983 */ /* 0x000f280000300800 */
[----:B------:R0:W-:Y:S03]  /*15fec0*/  @P5 STG.E.U8 desc[UR4][R42.64], R19 ;  /* 0x000000132a005986 */ /* 0x0001e6000c101104 */
[----:B------:R-:W-:Y:S01]  /*15fed0*/  @P0 LOP3.LUT R20, R20, 0x40000, RZ, 0xfc, !PT ;  /* 0x0004000014140812 */ /* 0x000fe200078efcff */
[----:B------:R-:W4:Y:S01]  /*15fee0*/  LDL.LU.64 R34, [R1+0x4848] ;  /* 0x0048480001227983 */ /* 0x000f220000300a00 */
[----:B------:R-:W-:-:S03]  /*15fef0*/  LOP3.LUT P0, RZ, R18, 0x80000000, RZ, 0xc0, !PT ;  /* 0x8000000012ff7812 */ /* 0x000fc6000780c0ff */
        /* <DEDUP_REMOVED lines=27> */
[----:B------:R-:W2:Y:S01]  /*1600b0*/  LDL.LU R17, [R1+0x5c08] ;  /* 0x005c080001117983 */ /* 0x000ea20000300800 */
[----:B------:R-:W-:-:S13]  /*1600c0*/  LOP3.LUT P0, RZ, R20, 0x2000, RZ, 0xc0, !PT ;  /* 0x0000200014ff7812 */ /* 0x000fda000780c0ff */
[----:B---3--:R4:W-:Y:S01]  /*1600d0*/  @P0 STG.E.U8 desc[UR4][R32.64], R19 ;  /* 0x0000001320000986 */ /* 0x0089e2000c101104 */
[----:B------:R-:W-:Y:S02]  /*1600e0*/  LOP3.LUT P0, RZ, R20, 0x1000, RZ, 0xc0, !PT ;  /* 0x0000100014ff7812 */ /* 0x000fe4000780c0ff */
[C---:B------:R-:W-:Y:S02]  /*1600f0*/  LOP3.LUT P1, RZ, R40.reuse, 0x200, RZ, 0xc0, !PT ;  /* 0x0000020028ff7812 */ /* 0x040fe4000782c0ff */
[C---:B------:R-:W-:Y:S02]  /*160100*/  LOP3.LUT P2, RZ, R40.reuse, 0x400, RZ, 0xc0, !PT ;  /* 0x0000040028ff7812 */ /* 0x040fe4000784c0ff */
[C---:B------:R-:W-:Y:S02]  /*160110*/  LOP3.LUT P3, RZ, R40.reuse, 0x800, RZ, 0xc0, !PT ;  /* 0x0000080028ff7812 */ /* 0x040fe4000786c0ff */
[----:B------:R-:W-:Y:S02]  /*160120*/  LOP3.LUT P4, RZ, R40, 0x1000, RZ, 0xc0, !PT ;  /* 0x0000100028ff7812 */ /* 0x000fe4000788c0ff */
[----:B----4-:R-:W-:-:S05]  /*160130*/  PRMT R19, R44, 0x7770, RZ ;  /* 0x000077702c137816 */ /* 0x010fca00000000ff */
[----:B------:R0:W-:Y:S01]  /*160140*/  @P0 STG.E.U8 desc[UR4][R34.64], R19 ;  /* 0x0000001322000986 */ /* 0x0001e2000c101104 */
[----:B------:R-:W-:Y:S02]  /*160150*/  LOP3.LUT P0, RZ, R20, 0x800, RZ, 0xc0, !PT ;  /* 0x0000080014ff7812 */ /* 0x000fe4000780c0ff */
[----:B0-----:R-:W-:-:S11]  /*160160*/  PRMT R19, R44, 0x7771, RZ ;  /* 0x000077712c137816 */ /* 0x001fd600000000ff */
[----:B------:R0:W-:Y:S02]  /*160170*/  @P0 STG.E.U8 desc[UR4][R36.64], R19 ;  /* 0x0000001324000986 */ /* 0x0001e4000c101104 */
[----:B0-----:R-:W-:-:S05]  /*160180*/  PRMT R19, R44, 0x7772, RZ ;  /* 0x000077722c137816 */ /* 0x001fca00000000ff */
[----:B------:R0:W-:Y:S01]  /*160190*/  @P1 STG.E.U8 desc[UR4][R38.64], R19 ;  /* 0x0000001326001986 */ /* 0x0001e2000c101104 */
        /* <DEDUP_REMOVED lines=62> */
[----:B--2---:R0:W-:Y:S02]  /*160580*/  @P5 STG.E.U8 desc[UR4][R38.64], R19 ;  /* 0x0000001326005986 */ /* 0x0041e4000c101104 */
[----:B0-----:R-:W-:Y:S02]  /*160590*/  PRMT R19, R43, 0x7773, RZ ;  /* 0x000077732b137816 */ /* 0x001fe400000000ff */
[----:B------:R-:W2:Y:S04]  /*1605a0*/  LDL.LU R43, [R1+0x238] ;  /* 0x00023800012b7983 */ /* 0x000ea80000300800 */
        /* <DEDUP_REMOVED lines=88> */
[C---:B------:R-:W-:Y:S01]  /*160b30*/  LOP3.LUT P6, RZ, R17.reuse, 0x20, RZ, 0xc0, !PT ;  /* 0x0000002011ff7812 */ /* 0x040fe200078cc0ff */
        /* <DEDUP_REMOVED lines=111> */
[----:B------:R-:W3:Y:S04]  /*161230*/  LDL.LU R44, [R1+0x1e0] ;  /* 0x0001e000012c7983 */ /* 0x000ee80000300800 */
[----:B------:R-:W3:Y:S04]  /*161240*/  LDL.LU.64 R28, [R1+0x4ba8] ;  /* 0x004ba800011c7983 */ /* 0x000ee80000300a00 */
[----:B------:R-:W3:Y:S01]  /*161250*/  LDL.LU.64 R30, [R1+0x4bc0] ;  /* 0x004bc000011e7983 */ /* 0x000ee20000300a00 */
[----:B------:R-:W-:-:S03]  /*161260*/  PRMT R17, R43, 0x7773, RZ ;  /* 0x000077732b117816 */ /* 0x000fc600000000ff */
[----:B------:R-:W3:Y:S04]  /*161270*/  LDL.LU.64 R32, [R1+0x4bd0] ;  /* 0x004bd00001207983 */ /* 0x000ee80000300a00 */
[----:B----4-:R0:W-:Y:S02]  /*161280*/  @P4 STG.E.U8 desc[UR4][R34.64], R17 ;  /* 0x0000001122004986 */ /* 0x0101e4000c101104 */
[C---:B0-----:R-:W-:Y:S02]  /*161290*/  PRMT R17, R55.reuse, 0x7770, RZ ;  /* 0x0000777037117816 */ /* 0x041fe400000000ff */
[----:B------:R-:W4:Y:S04]  /*1612a0*/  LDL.LU.64 R34, [R1+0x4be8] ;  /* 0x004be80001227983 */ /* 0x000f280000300a00 */
[----:B------:R0:W-:Y:S04]  /*1612b0*/  @P5 STG.E.U8 desc[UR4][R36.64], R17 ;  /* 0x0000001124005986 */ /* 0x0001e8000c101104 */
[----:B------:R-:W4:Y:S01]  /*1612c0*/  LDL.LU R43, [R1+0x1d0] ;  /* 0x0001d000012b7983 */ /* 0x000f220000300800 */
        /* <DEDUP_REMOVED lines=11> */
[----:B------:R-:W4:Y:S04]  /*161380*/  LDL.LU.64 R54, [R1+0x4c20] ;  /* 0x004c200001367983 */ /* 0x000f280000300a00 */
[----:B0-----:R-:W4:Y:S01]  /*161390*/  LDL.LU.64 R56, [R1+0x4c28] ;  /* 0x004c280001387983 */ /* 0x001f220000300a00 */
[----:B------:R-:W-:-:S05]  /*1613a0*/  PRMT R17, R42, 0x7770, RZ ;  /* 0x000077702a117816 */ /* 0x000fca00000000ff */
[----:B--2---:R0:W-:Y:S04]  /*1613b0*/  @P0 STG.E.U8 desc[UR4][R58.64], R17 ;  /* 0x000000113a000986 */ /* 0x0041e8000c101104 */
[----:B0-----:R-:W2:Y:S01]  /*1613c0*/  LDL.LU.64 R58, [R1+0x4c40] ;  /* 0x004c4000013a7983 */ /* 0x001ea20000300a00 */
[----:B------:R-:W-:Y:S02]  /*1613d0*/  LOP3.LUT P0, RZ, R18, 0x1000000, RZ, 0xc0, !PT ;  /* 0x0100000012ff7812 */ /* 0x000fe4000780c0ff */
        /* <DEDUP_REMOVED lines=64> */
[----:B------:R-:W-:Y:S02]  /*1617e0*/  PRMT R17, R14, 0x7772, RZ ;  /* 0x000077720e117816 */ /* 0x000fe400000000ff */
[----:B------:R-:W-:Y:S02]  /*1617f0*/  @P0 LOP3.LUT R18, R18, 0x8000, RZ, 0xfc, !PT ;  /* 0x0000800012120812 */ /* 0x000fe400078efcff */
[----:B------:R-:W-:Y:S01]  /*161800*/  LOP3.LUT P0, RZ, R16, 0x8000, RZ, 0xc0, !PT ;  /* 0x0000800010ff7812 */ /* 0x000fe2000780c0ff */
[----:B---3--:R0:W-:Y:S01]  /*161810*/  @P4 STG.E.U8 desc[UR4][R38.64], R17 ;  /* 0x0000001126004986 */ /* 0x0081e2000c101104 */
[----:B------:R-:W-:Y:S02]  /*161820*/  LOP3.LUT R18, R18, 0xfffeffff, RZ, 0xc0, !PT ;  /* 0xfffeffff12127812 */ /* 0x000fe400078ec0ff */
[----:B0-----:R-:W-:Y:S02]  /*161830*/  PRMT R17, R14, 0x7773, RZ ;  /* 0x000077730e117816 */ /* 0x001fe400000000ff */
[----:B------:R-:W3:Y:S04]  /*161840*/  LDL.LU R14, [R1+0x5bf8] ;  /* 0x005bf800010e7983 */ /* 0x000ee80000300800 */
[----:B------:R-:W3:Y:S03]  /*161850*/  LDL.LU.64 R30, [R1+0x4ce8] ;  /* 0x004ce800011e7983 */ /* 0x000ee60000300a00 */
[----:B------:R-:W-:-:S02]  /*161860*/  @P0 LOP3.LUT R18, R18, 0x10000, RZ, 0xfc, !PT ;  /* 0x0001000012120812 */ /* 0x000fc400078efcff */
[----:B------:R-:W-:Y:S01]  /*161870*/  LOP3.LUT P0, RZ, R16, 0x4000, RZ, 0xc0, !PT ;  /* 0x0000400010ff7812 */ /* 0x000fe2000780c0ff */
[----:B------:R-:W3:Y:S01]  /*161880*/  LDL.LU.64 R32, [R1+0x4cf8] ;  /* 0x004cf80001207983 */ /* 0x000ee20000300a00 */
[----:B------:R-:W-:Y:S02]  /*161890*/  LOP3.LUT R18, R18, 0xfffdffff, RZ, 0xc0, !PT ;  /* 0xfffdffff12127812 */ /* 0x000fe400078ec0ff */
[C---:B------:R-:W-:Y:S01]  /*1618a0*/  LOP3.LUT P5, RZ, R16.reuse, 0x400, RZ, 0xc0, !PT ;  /* 0x0000040010ff7812 */ /* 0x040fe200078ac0ff */
[----:B------:R-:W3:Y:S01]  /*1618b0*/  LDL.LU R44, [R1+0x1d4] ;  /* 0x0001d400012c7983 */ /* 0x000ee20000300800 */
[----:B------:R-:W-:-:S03]  /*1618c0*/  LOP3.LUT P6, RZ, R16, 0x800, RZ, 0xc0, !PT ;  /* 0x0000080010ff7812 */ /* 0x000fc600078cc0ff */
[----:B------:R-:W3:Y:S04]  /*1618d0*/  LDL.LU.64 R34, [R1+0x4d08] ;  /* 0x004d080001227983 */ /* 0x000ee80000300a00 */
[----:B------:R-:W-:Y:S01]  /*1618e0*/  @P0 LOP3.LUT R18, R18, 0x20000, RZ, 0xfc, !PT ;  /* 0x0002000012120812 */ /* 0x000fe200078efcff */
[----:B------:R-:W3:Y:S01]  /*1618f0*/  LDL.LU.64 R36, [R1+0x4d18] ;  /* 0x004d180001247983 */ /* 0x000ee20000300a00 */
[----:B------:R-:W-:Y:S02]  /*161900*/  LOP3.LUT P0, RZ, R16, 0x2000, RZ, 0xc0, !PT ;  /* 0x0000200010ff7812 */ /* 0x000fe4000780c0ff */
[----:B------:R-:W-:Y:S01]  /*161910*/  LOP3.LUT R18, R18, 0xfffbffff, RZ, 0xc0, !PT ;  /* 0xfffbffff12127812 */ /* 0x000fe200078ec0ff */
[----:B----4-:R0:W-:Y:S04]  /*161920*/  @P5 STG.E.U8 desc[UR4][R42.64], R17 ;  /* 0x000000112a005986 */ /* 0x0101e8000c101104 */
[----:B------:R-:W4:Y:S06]  /*161930*/  LDL.LU.64 R38, [R1+0x4d20] ;  /* 0x004d200001267983 */ /* 0x000f2c0000300a00 */
[----:B------:R-:W-:-:S02]  /*161940*/  @P0 LOP3.LUT R18, R18, 0x40000, RZ, 0xfc, !PT ;  /* 0x0004000012120812 */ /* 0x000fc400078efcff */
[----:B------:R-:W-:Y:S01]  /*161950*/  LOP3.LUT P0, RZ, R16, 0x1000, RZ, 0xc0, !PT ;  /* 0x0000100010ff7812 */ /* 0x000fe2000780c0ff */
[----:B0-----:R-:W4:Y:S01]  /*161960*/  LDL.LU.64 R42, [R1+0x4d28] ;  /* 0x004d2800012a7983 */ /* 0x001f220000300a00 */
[----:B------:R-:W-:-:S05]  /*161970*/  PRMT R17, R25, 0x7770, RZ ;  /* 0x0000777019117816 */ /* 0x000fca00000000ff */
[----:B------:R0:W-:Y:S02]  /*161980*/  @P6 STG.E.U8 desc[UR4][R52.64], R17 ;  /* 0x0000001134006986 */ /* 0x0001e4000c101104 */
[C---:B0-----:R-:W-:Y:S02]  /*161990*/  PRMT R17, R25.reuse, 0x7771, RZ ;  /* 0x0000777119117816 */ /* 0x041fe400000000ff */
        /* <DEDUP_REMOVED lines=61> */
[----:B---3--:R-:W-:-:S05]  /*161d70*/  PRMT R17, R43, 0x7770, RZ ;  /* 0x000077702b117816 */ /* 0x008fca00000000ff */
        /* <DEDUP_REMOVED lines=30> */
[----:B0-----:R-:W-:-:S09]  /*161f60*/  PRMT R17, R43, 0x7772, RZ ;  /* 0x000077722b117816 */ /* 0x001fd200000000ff */
        /* <DEDUP_REMOVED lines=66> */
[----:B------:R-:W4:Y:S01]  /*162390*/  LDL.LU R47, [R1+0x1dc] ;  /* 0x0001dc00012f7983 */ /* 0x000f220000300800 */
[----:B------:R-:W-:-:S03]  /*1623a0*/  LOP3.LUT P3, RZ, R15, 0x4000, RZ, 0xc0, !PT ;  /* 0x000040000fff7812 */ /* 0x000fc6000786c0ff */
[----:B------:R-:W4:Y:S04]  /*1623b0*/  LDL.LU R14, [R1+0x5bec] ;  /* 0x005bec00010e7983 */ /* 0x000f280000300800 */
        /* <DEDUP_REMOVED lines=15> */
[----:B--2---:R0:W-:Y:S04]  /*1624b0*/  @P3 STG.E.U8 desc[UR4][R58.64], R17 ;  /* 0x000000113a003986 */ /* 0x0041e8000c101104 */
[----:B0-----:R-:W2:Y:S04]  /*1624c0*/  LDL.LU.64 R58, [R1+0x4f18] ;  /* 0x004f1800013a7983 */ /* 0x001ea80000300a00 */
[----:B------:R-:W2:Y:S01]  /*1624d0*/  LDL.LU.64 R24, [R1+0x4f20] ;  /* 0x004f200001187983 */ /* 0x000ea20000300a00 */
[----:B------:R-:W-:-:S03]  /*1624e0*/  LOP3.LUT R16, R16, 0x7fffffff, RZ, 0xc0, !PT ;  /* 0x7fffffff10107812 */ /* 0x000fc600078ec0ff */
[----:B------:R-:W2:Y:S01]  /*1624f0*/  LDL.LU.64 R26, [R1+0x4f38] ;  /* 0x004f3800011a7983 */ /* 0x000ea20000300a00 */
[----:B---3--:R-:W-:Y:S02]  /*162500*/  PRMT R17, R44, 0x7770, RZ ;  /* 0x000077702c117816 */ /* 0x008fe400000000ff */
[----:B------:R-:W-:Y:S02]  /*162510*/  @P0 LOP3.LUT R16, R16, 0x80000000, RZ, 0xfc, !PT ;  /* 0x8000000010100812 */ /* 0x000fe400078efcff */
[----:B------:R-:W-:Y:S01]  /*162520*/  LOP3.LUT P0, RZ, R15, 0x200000, RZ, 0xc0, !PT ;  /* 0x002000000fff7812 */ /* 0x000fe2000780c0ff */
[----:B------:R0:W-:Y:S01]  /*162530*/  @P4 STG.E.U8 desc[UR4][R42.64], R17 ;  /* 0x000000112a004986 */ /* 0x0001e2000c101104 */
[----:B------:R-:W-:-:S03]  /*162540*/  LOP3.LUT R18, R18, 0xfffffffe, RZ, 0xc0, !PT ;  /* 0xfffffffe12127812 */ /* 0x000fc600078ec0ff */
[----:B0-----:R-:W3:Y:S04]  /*162550*/  LDL.LU R42, [R1+0x1cc] ;  /* 0x0001cc00012a7983 */ /* 0x001ee80000300800 */
[----:B------:R-:W3:Y:S04]  /*162560*/  LDL.LU.64 R28, [R1+0x4f48] ;  /* 0x004f4800011c7983 */ /* 0x000ee80000300a00 */
[----:B------:R-:W-:Y:S02]  /*162570*/  @P0 LOP3.LUT R18, R18, 0x1, RZ, 0xfc, !PT ;  /* 0x0000000112120812 */ /* 0x000fe400078efcff */
[----:B------:R-:W-:Y:S01]  /*162580*/  LOP3.LUT P0, RZ, R15, 0x100000, RZ, 0xc0, !PT ;  /* 0x001000000fff7812 */ /* 0x000fe2000780c0ff */
[----:B------:R-:W3:Y:S01]  /*162590*/  LDL.LU.64 R30, [R1+0x4f58] ;  /* 0x004f5800011e7983 */ /* 0x000ee20000300a00 */
[----:B------:R-:W-:-:S02]  /*1625a0*/  LOP3.LUT R18, R18, 0xfffffffd, RZ, 0xc0, !PT ;  /* 0xfffffffd12127812 */ /* 0x000fc400078ec0ff */
[C---:B------:R-:W-:Y:S01]  /*1625b0*/  LOP3.LUT P5, RZ, R15.reuse, 0x10000, RZ, 0xc0, !PT ;  /* 0x000100000fff7812 */ /* 0x040fe200078ac0ff */
[----:B------:R-:W3:Y:S01]  /*1625c0*/  LDL.LU.64 R32, [R1+0x4f70] ;  /* 0x004f700001207983 */ /* 0x000ee20000300a00 */
[C---:B------:R-:W-:Y:S02]  /*1625d0*/  LOP3.LUT P6, RZ, R15.reuse, 0x20000, RZ, 0xc0, !PT ;  /* 0x000200000fff7812 */ /* 0x040fe400078cc0ff */
[----:B------:R-:W-:Y:S01]  /*1625e0*/  PRMT R17, R44, 0x7771, RZ ;  /* 0x000077712c117816 */ /* 0x000fe200000000ff */
[----:B------:R-:W3:Y:S04]  /*1625f0*/  LDL.LU R43, [R1+0x1b0] ;  /* 0x0001b000012b7983 */ /* 0x000ee80000300800 */
[----:B------:R-:W-:Y:S01]  /*162600*/  @P0 LOP3.LUT R18, R18, 0x2, RZ, 0xfc, !PT ;  /* 0x0000000212120812 */ /* 0x000fe200078efcff */
[----:B------:R-:W3:Y:S01]  /*162610*/  LDL.LU.64 R34, [R1+0x4f80] ;  /* 0x004f800001227983 */ /* 0x000ee20000300a00 */
[----:B------:R-:W-:-:S02]  /*162620*/  LOP3.LUT P0, RZ, R15, 0x80000, RZ, 0xc0, !PT ;  /* 0x000800000fff7812 */ /* 0x000fc4000780c0ff */
[----:B------:R-:W-:Y:S01]  /*162630*/  LOP3.LUT R18, R18, 0xfffffffb, RZ, 0xc0, !PT ;  /* 0xfffffffb12127812 */ /* 0x000fe200078ec0ff */
[----:B----4-:R0:W-:Y:S01]  /*162640*/  @P5 STG.E.U8 desc[UR4][R38.64], R17 ;  /* 0x0000001126005986 */ /* 0x0101e2000c101104 */
[C---:B------:R-:W-:Y:S02]  /*162650*/  LOP3.LUT P1, RZ, R15.reuse, 0x8000000, RZ, 0xc0, !PT ;  /* 0x080000000fff7812 */ /* 0x040fe4000782c0ff */
[C---:B------:R-:W-:Y:S01]  /*162660*/  LOP3.LUT P2, RZ, R15.reuse, 0x10000000, RZ, 0xc0, !PT ;  /* 0x100000000fff7812 */ /* 0x040fe2000784c0ff */
[----:B------:R-:W4:Y:S01]  /*162670*/  LDL.LU.64 R36, [R1+0x4f90] ;  /* 0x004f900001247983 */ /* 0x000f220000300a00 */
[C---:B------:R-:W-:Y:S02]  /*162680*/  LOP3.LUT P3, RZ, R15.reuse, 0x20000000, RZ, 0xc0, !PT ;  /* 0x200000000fff7812 */ /* 0x040fe4000786c0ff */
[----:B------:R-:W-:-:S03]  /*162690*/  LOP3.LUT P4, RZ, R15, 0x40000000, RZ, 0xc0, !PT ;  /* 0x400000000fff7812 */ /* 0x000fc6000788c0ff */
[----:B------:R-:W-:Y:S02]  /*1626a0*/  @P0 LOP3.LUT R18, R18, 0x4, RZ, 0xfc, !PT ;  /* 0x0000000412120812 */ /* 0x000fe400078efcff */
[C---:B------:R-:W-:Y:S01]  /*1626b0*/  LOP3.LUT P0, RZ, R15.reuse, 0x40000, RZ, 0xc0, !PT ;  /* 0x000400000fff7812 */ /* 0x040fe2000780c0ff */
[----:B0-----:R-:W4:Y:S01]  /*1626c0*/  LDL.LU.64 R38, [R1+0x4f98] ;  /* 0x004f980001267983 */ /* 0x001f220000300a00 */
[----:B------:R-:W-:Y:S02]  /*1626d0*/  LOP3.LUT P5, RZ, R15, 0x80000000, RZ, 0xc0, !PT ;  /* 0x800000000fff7812 */ /* 0x000fe400078ac0ff */
        /* <DEDUP_REMOVED lines=81> */
[----:B------:R-:W-:-:S02]  /*162bf0*/  PRMT R15, R44, 0x7773, RZ ;  /* 0x000077732c0f7816 */ /* 0x000fc400000000ff */
[----:B------:R-:W-:Y:S01]  /*162c00*/  LOP3.LUT P6, RZ, R14, 0x10, RZ, 0xc0, !PT ;  /* 0x000000100eff7812 */ /* 0x000fe200078cc0ff */
[----:B------:R-:W2:Y:S02]  /*162c10*/  LDL.LU R44, [R1+0x1b4] ;  /* 0x0001b400012c7983 */ /* 0x000ea40000300800 */
[----:B------:R-:W-:Y:S02]  /*162c20*/  @P0 LOP3.LUT R16, R16, 0x2000000, RZ, 0xfc, !PT ;  /* 0x0200000010100812 */ /* 0x000fe400078efcff */
[----:B------:R-:W-:Y:S01]  /*162c30*/  LOP3.LUT P0, RZ, R14, 0x40, RZ, 0xc0, !PT ;  /* 0x000000400eff7812 */ /* 0x000fe2000780c0ff */
[----:B------:R-:W2:Y:S01]  /*162c40*/  LDL.LU.64 R28, [R1+0x5088] ;  /* 0x00508800011c7983 */ /* 0x000ea20000300a00 */
[----:B------:R-:W-:-:S03]  /*162c50*/  LOP3.LUT R16, R16, 0xfbffffff, RZ, 0xc0, !PT ;  /* 0xfbffffff10107812 */ /* 0x000fc600078ec0ff */
[----:B---3--:R4:W-:Y:S04]  /*162c60*/  @P4 STG.E.U8 desc[UR4][R36.64], R15 ;  /* 0x0000000f24004986 */ /* 0x0089e8000c101104 */
[----:B------:R-:W3:Y:S04]  /*162c70*/  LDL.LU.64 R30, [R1+0x5090] ;  /* 0x00509000011e7983 */ /* 0x000ee80000300a00 */
[----:B------:R-:W-:Y:S01]  /*162c80*/  @P0 LOP3.LUT R16, R16, 0x4000000, RZ, 0xfc, !PT ;  /* 0x0400000010100812 */ /* 0x000fe200078efcff */
[----:B------:R-:W3:Y:S01]  /*162c90*/  LDL.LU.64 R32, [R1+0x5098] ;  /* 0x0050980001207983 */ /* 0x000ee20000300a00 */
[----:B----4-:R-:W-:-:S03]  /*162ca0*/  PRMT R15, R43, 0x7770, RZ ;  /* 0x000077702b0f7816 */ /* 0x010fc600000000ff */
[----:B------:R-:W4:Y:S01]  /*162cb0*/  LDL.LU.64 R34, [R1+0x50b0] ;  /* 0x0050b00001227983 */ /* 0x000f220000300a00 */
[----:B------:R-:W-:-:S03]  /*162cc0*/  LOP3.LUT P0, RZ, R14, 0x20, RZ, 0xc0, !PT ;  /* 0x000000200eff7812 */ /* 0x000fc6000780c0ff */
        /* <DEDUP_REMOVED lines=12> */
[----:B------:R-:W-:-:S02]  /*162d90*/  LOP3.LUT P0, RZ, R16, 0x2000000, RZ, 0xc0, !PT ;  /* 0x0200000010ff7812 */ /* 0x000fc4000780c0ff */
[----:B0-----:R-:W-:Y:S01]  /*162da0*/  PRMT R15, R13, 0x7770, RZ ;  /* 0x000077700d0f7816 */ /* 0x001fe200000000ff */
[----:B------:R-:W4:Y:S04]  /*162db0*/  LDL.LU.64 R56, [R1+0x5108] ;  /* 0x0051080001387983 */ /* 0x000f280000300a00 */
[----:B------:R-:W4:Y:S06]  /*162dc0*/  LDL.LU R43, [R1+0x194] ;  /* 0x00019400012b7983 */ /* 0x000f2c0000300800 */
        /* <DEDUP_REMOVED lines=55> */
[----:B--2---:R-:W-:-:S03]  /*163140*/  LOP3.LUT P0, RZ, R13, 0x1, RZ, 0xc0, !PT ;  /* 0x000000010dff7812 */ /* 0x004fc6000780c0ff */
[----:B------:R-:W2:Y:S04]  /*163150*/  LDL.LU R42, [R1+0x1b8] ;  /* 0x0001b800012a7983 */ /* 0x000ea80000300800 */
[----:B------:R-:W2:Y:S04]  /*163160*/  LDL.LU.64 R24, [R1+0x5190] ;  /* 0x0051900001187983 */ /* 0x000ea80000300a00 */
[----:B------:R-:W2:Y:S02]  /*163170*/  LDL.LU.64 R26, [R1+0x5198] ;  /* 0x00519800011a7983 */ /* 0x000ea40000300a00 */
[----:B------:R-:W-:-:S02]  /*163180*/  @P0 LOP3.LUT R16, R16, 0x800, RZ, 0xfc, !PT ;  /* 0x0000080010100812 */ /* 0x000fc400078efcff */
[----:B------:R-:W-:Y:S01]  /*163190*/  LOP3.LUT P0, RZ, R14, 0x80000000, RZ, 0xc0, !PT ;  /* 0x800000000eff7812 */ /* 0x000fe2000780c0ff */
[----:B------:R-:W2:Y:S01]  /*1631a0*/  LDL.LU.64 R28, [R1+0x51b0] ;  /* 0x0051b000011c7983 */ /* 0x000ea20000300a00 */
[----:B------:R-:W-:-:S03]  /*1631b0*/  LOP3.LUT R16, R16, 0xffffefff, RZ, 0xc0, !PT ;  /* 0xffffefff10107812 */ /* 0x000fc600078ec0ff */
[----:B------:R-:W2:Y:S01]  /*1631c0*/  LDL.LU.64 R30, [R1+0x51c0] ;  /* 0x0051c000011e7983 */ /* 0x000ea20000300a00 */
[----:B------:R-:W-:-:S03]  /*1631d0*/  PRMT R15, R43, 0x7772, RZ ;  /* 0x000077722b0f7816 */ /* 0x000fc600000000ff */
[----:B------:R-:W2:Y:S04]  /*1631e0*/  LDL.LU R44, [R1+0x1a8] ;  /* 0x0001a800012c7983 */ /* 0x000ea80000300800 */
[----:B------:R-:W-:Y:S01]  /*1631f0*/  @P0 LOP3.LUT R16, R16, 0x1000, RZ, 0xfc, !PT ;  /* 0x0000100010100812 */ /* 0x000fe200078efcff */
[----:B------:R-:W2:Y:S01]  /*163200*/  LDL.LU.64 R32, [R1+0x51d0] ;  /* 0x0051d00001207983 */ /* 0x000ea20000300a00 */
[----:B------:R-:W-:Y:S02]  /*163210*/  LOP3.LUT P0, RZ, R14, 0x40000000, RZ, 0xc0, !PT ;  /* 0x400000000eff7812 */ /* 0x000fe4000780c0ff */
[----:B------:R-:W-:Y:S01]  /*163220*/  LOP3.LUT R16, R16, 0xffffdfff, RZ, 0xc0, !PT ;  /* 0xffffdfff10107812 */ /* 0x000fe200078ec0ff */
[----:B----4-:R0:W-:Y:S04]  /*163230*/  @P4 STG.E.U8 desc[UR4][R36.64], R15 ;  /* 0x0000000f24004986 */ /* 0x0101e8000c101104 */
[----:B------:R-:W4:Y:S06]  /*163240*/  LDL.LU.64 R34, [R1+0x51e0] ;  /* 0x0051e00001227983 */ /* 0x000f2c0000300a00 */
        /* <DEDUP_REMOVED lines=16> */
[----:B------:R-:W4:Y:S04]  /*163350*/  LDL.LU R43, [R1+0x198] ;  /* 0x00019800012b7983 */ /* 0x000f280000300800 */
[----:B------:R0:W-:Y:S03]  /*163360*/  @P5 STG.E.U8 desc[UR4][R38.64], R15 ;  /* 0x0000000f26005986 */ /* 0x0001e6000c101104 */
[----:B------:R-:W-:Y:S01]  /*163370*/  @P0 LOP3.LUT R16, R16, 0x40000, RZ, 0xfc, !PT ;  /* 0x0004000010100812 */ /* 0x000fe200078efcff */
[----:B------:R-:W4:Y:S01]  /*163380*/  LDL.LU.64 R36, [R1+0x51f8] ;  /* 0x0051f80001247983 */ /* 0x000f220000300a00 */
[----:B------:R-:W-:-:S02]  /*163390*/  LOP3.LUT P0, RZ, R14, 0x1000000, RZ, 0xc0, !PT ;  /* 0x010000000eff7812 */ /* 0x000fc4000780c0ff */
[C---:B0-----:R-:W-:Y:S01]  /*1633a0*/  PRMT R15, R47.reuse, 0x7770, RZ ;  /* 0x000077702f0f7816 */ /* 0x041fe200000000ff */
        /* <DEDUP_REMOVED lines=56> */
[----:B------:R-:W4:Y:S04]  /*163730*/  LDL.LU R44, [R1+0x1bc] ;  /* 0x0001bc00012c7983 */ /* 0x000f280000300800 */
[----:B------:R-:W4:Y:S01]  /*163740*/  LDL.LU.64 R56, [R1+0x52b0] ;  /* 0x0052b00001387983 */ /* 0x000f220000300a00 */
        /* <DEDUP_REMOVED lines=28> */
[----:B--2---:R0:W-:Y:S04]  /*163910*/  @P3 STG.E.U8 desc[UR4][R58.64], R15 ;  /* 0x0000000f3a003986 */ /* 0x0041e8000c101104 */
[----:B0-----:R-:W2:Y:S04]  /*163920*/  LDL.LU R59, [R1+0x1ac] ;  /* 0x0001ac00013b7983 */ /* 0x001ea80000300800 */
        /* <DEDUP_REMOVED lines=14> */
[----:B------:R-:W-:-:S02]  /*163a10*/  @P0 LOP3.LUT R16, R16, 0x400, RZ, 0xfc, !PT ;  /* 0x0000040010100812 */ /* 0x000fc400078efcff */
[----:B------:R-:W-:Y:S01]  /*163a20*/  LOP3.LUT P0, RZ, R13, 0x800, RZ, 0xc0, !PT ;  /* 0x000008000dff7812 */ /* 0x000fe2000780c0ff */
[----:B------:R0:W-:Y:S02]  /*163a30*/  @P6 STG.E.U8 desc[UR4][R42.64], R15 ;  /* 0x0000000f2a006986 */ /* 0x0001e4000c101104 */
[----:B0-----:R-:W-:Y:S02]  /*163a40*/  PRMT R15, R44, 0x7770, RZ ;  /* 0x000077702c0f7816 */ /* 0x001fe400000000ff */
[----:B------:R-:W3:Y:S08]  /*163a50*/  LDL.LU.64 R42, [R1+0x5340] ;  /* 0x00534000012a7983 */ /* 0x000ef00000300a00 */
        /* <DEDUP_REMOVED lines=9> */
[----:B------:R0:W-:Y:S04]  /*163af0*/  @P0 STG.E.U8 desc[UR4][R56.64], R15 ;  /* 0x0000000f38000986 */ /* 0x0001e8000c101104 */
[----:B0-----:R-:W3:Y:S01]  /*163b00*/  LDL.LU.64 R56, [R1+0x5378] ;  /* 0x0053780001387983 */ /* 0x001ee20000300a00 */
[----:B------:R-:W-:Y:S02]  /*163b10*/  LOP3.LUT P0, RZ, R16, 0x100, RZ, 0xc0, !PT ;  /* 0x0000010010ff7812 */ /* 0x000fe4000780c0ff */
[----:B------:R-:W-:Y:S02]  /*163b20*/  PRMT R15, R44, 0x7773, RZ ;  /* 0x000077732c0f7816 */ /* 0x000fe400000000ff */
[C---:B------:R-:W-:Y:S02]  /*163b30*/  LOP3.LUT P1, RZ, R13.reuse, 0x100000, RZ, 0xc0, !PT ;  /* 0x001000000dff7812 */ /* 0x040fe4000782c0ff */
[----:B------:R-:W-:-:S07]  /*163b40*/  LOP3.LUT P2, RZ, R13, 0x200000, RZ, 0xc0, !PT ;  /* 0x002000000dff7812 */ /* 0x000fce000784c0ff */
        /* <DEDUP_REMOVED lines=14> */
[----:B0-----:R-:W-:-:S11]  /*163c30*/  PRMT R15, R12, 0x7770, RZ ;  /* 0x000077700c0f7816 */ /* 0x001fd600000000ff */
        /* <DEDUP_REMOVED lines=17> */
[----:B------:R0:W-:Y:S04]  /*163d50*/  @P6 STG.E.U8 desc[UR4][R56.64], R15 ;  /* 0x0000000f38006986 */ /* 0x0001e8000c101104 */
[----:B0-----:R-:W3:Y:S04]  /*163d60*/  LDL.LU.64 R56, [R1+0x5388] ;  /* 0x0053880001387983 */ /* 0x001ee80000300a00 */
[----:B------:R-:W4:Y:S04]  /*163d70*/  LDL.LU.64 R36, [R1+0x5390] ;  /* 0x0053900001247983 */ /* 0x000f280000300a00 */
[----:B------:R-:W4:Y:S04]  /*163d80*/  LDL.LU.64 R38, [R1+0x53a8] ;  /* 0x0053a80001267983 */ /* 0x000f280000300a00 */
[----:B------:R-:W4:Y:S04]  /*163d90*/  LDL.LU.64 R42, [R1+0x53b8] ;  /* 0x0053b800012a7983 */ /* 0x000f280000300a00 */
[----:B------:R-:W4:Y:S01]  /*163da0*/  LDL.LU R59, [R1+0x170] ;  /* 0x00017000013b7983 */ /* 0x000f220000300800 */
[----:B------:R-:W-:-:S02]  /*163db0*/  LOP3.LUT R14, R14, 0xf7ffffff, RZ, 0xc0, !PT ;  /* 0xf7ffffff0e0e7812 */ /* 0x000fc400078ec0ff */
[----:B------:R-:W-:Y:S01]  /*163dc0*/  LOP3.LUT R16, R16, 0xfffffffe, RZ, 0xc0, !PT ;  /* 0xfffffffe10107812 */ /* 0x000fe200078ec0ff */
        /* <DEDUP_REMOVED lines=33> */
[----:B------:R-:W3:Y:S04]  /*163fe0*/  LDL.LU.64 R24, [R1+0x5400] ;  /* 0x0054000001187983 */ /* 0x000ee80000300a00 */
[----:B------:R-:W3:Y:S04]  /*163ff0*/  LDL.LU.64 R26, [R1+0x5408] ;  /* 0x00540800011a7983 */ /* 0x000ee80000300a00 */
[----:B------:R-:W3:Y:S04]  /*164000*/  LDL.LU R58, [R1+0x150] ;  /* 0x00015000013a7983 */ /* 0x000ee80000300800 */
[----:B------:R-:W3:Y:S04]  /*164010*/  LDL.LU.64 R28, [R1+0x5410] ;  /* 0x00541000011c7983 */ /* 0x000ee80000300a00 */
[----:B------:R-:W3:Y:S04]  /*164020*/  LDL.LU.64 R30, [R1+0x5428] ;  /* 0x00542800011e7983 */ /* 0x000ee80000300a00 */
[----:B------:R-:W3:Y:S01]  /*164030*/  LDL.LU.64 R32, [R1+0x5438] ;  /* 0x0054380001207983 */ /* 0x000ee20000300a00 */
[----:B----4-:R-:W-:-:S03]  /*164040*/  PRMT R13, R59, 0x7770, RZ ;  /* 0x000077703b0d7816 */ /* 0x010fc600000000ff */
[----:B------:R-:W4:Y:S04]  /*164050*/  LDL.LU.64 R34, [R1+0x5448] ;  /* 0x0054480001227983 */ /* 0x000f280000300a00 */
        /* <DEDUP_REMOVED lines=9> */
[----:B------:R-:W4:Y:S04]  /*1640f0*/  LDL.LU R59, [R1+0x174] ;  /* 0x00017400013b7983 */ /* 0x000f280000300800 */
[----:B------:R0:W-:Y:S01]  /*164100*/  @P0 STG.E.U8 desc[UR4][R52.64], R13 ;  /* 0x0000000d34000986 */ /* 0x0001e2000c101104 */
[----:B------:R-:W-:Y:S02]  /*164110*/  LOP3.LUT P0, RZ, R16, 0x4, RZ, 0xc0, !PT ;  /* 0x0000000410ff7812 */ /* 0x000fe4000780c0ff */
[----:B0-----:R-:W-:Y:S01]  /*164120*/  PRMT R13, R44, 0x7770, RZ ;  /* 0x000077702c0d7816 */ /* 0x001fe200000000ff */
[----:B------:R-:W4:Y:S10]  /*164130*/  LDL.LU.64 R52, [R1+0x5488] ;  /* 0x0054880001347983 */ /* 0x000f340000300a00 */
[----:B------:R0:W-:Y:S01]  /*164140*/  @P0 STG.E.U8 desc[UR4][R54.64], R13 ;  /* 0x0000000d36000986 */ /* 0x0001e2000c101104 */
[----:B------:R-:W-:-:S02]  /*164150*/  LOP3.LUT P0, RZ, R16, 0x2, RZ, 0xc0, !PT ;  /* 0x0000000210ff7812 */ /* 0x000fc4000780c0ff */
[----:B0-----:R-:W-:Y:S01]  /*164160*/  PRMT R13, R44, 0x7771, RZ ;  /* 0x000077712c0d7816 */ /* 0x001fe200000000ff */
[----:B------:R-:W4:Y:S01]  /*164170*/  LDL.LU.64 R54, [R1+0x5490] ;  /* 0x0054900001367983 */ /* 0x000f220000300a00 */
[C---:B------:R-:W-:Y:S02]  /*164180*/  LOP3.LUT P1, RZ, R12.reuse, 0x80, RZ, 0xc0, !PT ;  /* 0x000000800cff7812 */ /* 0x040fe4000782c0ff */
[C---:B------:R-:W-:Y:S02]  /*164190*/  LOP3.LUT P2, RZ, R12.reuse, 0x100, RZ, 0xc0, !PT ;  /* 0x000001000cff7812 */ /* 0x040fe4000784c0ff */
[----:B------:R-:W-:-:S05]  /*1641a0*/  LOP3.LUT P3, RZ, R12, 0x200, RZ, 0xc0, !PT ;  /* 0x000002000cff7812 */ /* 0x000fca000786c0ff */
[----:B--2---:R0:W-:Y:S01]  /*1641b0*/  @P0 STG.E.U8 desc[UR4][R56.64], R13 ;  /* 0x0000000d38000986 */ /* 0x0041e2000c101104 */
[----:B------:R-:W-:Y:S02]  /*1641c0*/  LOP3.LUT P0, RZ, R16, 0x1, RZ, 0xc0, !PT ;  /* 0x0000000110ff7812 */ /* 0x000fe4000780c0ff */
        /* <DEDUP_REMOVED lines=17> */
[----:B----4-:R0:W-:Y:S02]  /*1642e0*/  @P0 STG.E.U8 desc[UR4][R34.64], R13 ;  /* 0x0000000d22000986 */ /* 0x0101e4000c101104 */
[----:B0-----:R-:W-:-:S05]  /*1642f0*/  PRMT R13, R11, 0x7770, RZ ;  /* 0x000077700b0d7816 */ /* 0x001fca00000000ff */
        /* <DEDUP_REMOVED lines=10> */
[----:B------:R-:W3:Y:S04]  /*1643a0*/  LDL.LU.64 R38, [R1+0x54d0] ;  /* 0x0054d00001267983 */ /* 0x000ee80000300a00 */
[----:B------:R-:W3:Y:S06]  /*1643b0*/  LDL.LU.64 R42, [R1+0x54e0] ;  /* 0x0054e000012a7983 */ /* 0x000eec0000300a00 */
[----:B------:R0:W-:Y:S02]  /*1643c0*/  @P4 STG.E.U8 desc[UR4][R52.64], R13 ;  /* 0x0000000d34004986 */ /* 0x0001e4000c101104 */
[----:B0-----:R-:W-:-:S02]  /*1643d0*/  PRMT R13, R59, 0x7770, RZ ;  /* 0x000077703b0d7816 */ /* 0x001fc400000000ff */
[----:B------:R-:W3:Y:S04]  /*1643e0*/  LDL.LU.64 R52, [R1+0x54f0] ;  /* 0x0054f00001347983 */ /* 0x000ee80000300a00 */
[----:B------:R0:W-:Y:S04]  /*1643f0*/  @P5 STG.E.U8 desc[UR4][R54.64], R13 ;  /* 0x0000000d36005986 */ /* 0x0001e8000c101104 */
[----:B0-----:R-:W3:Y:S04]  /*164400*/  LDL.LU.64 R54, [R1+0x5500] ;  /* 0x0055000001367983 */ /* 0x001ee80000300a00 */
[----:B------:R-:W3:Y:S01]  /*164410*/  LDL.LU R44, [R1+0x164] ;  /* 0x00016400012c7983 */ /* 0x000ee20000300800 */
[----:B------:R-:W-:-:S02]  /*164420*/  LOP3.LUT P6, RZ, R12, 0x1000, RZ, 0xc0, !PT ;  /* 0x000010000cff7812 */ /* 0x000fc400078cc0ff */
[----:B------:R-:W-:Y:S02]  /*164430*/  PRMT R13, R59, 0x7771, RZ ;  /* 0x000077713b0d7816 */ /* 0x000fe400000000ff */
[----:B------:R-:W-:-:S09]  /*164440*/  LOP3.LUT P3, RZ, R12, 0x2000, RZ, 0xc0, !PT ;  /* 0x000020000cff7812 */ /* 0x000fd2000786c0ff */
[----:B--2---:R0:W-:Y:S04]  /*164450*/  @P6 STG.E.U8 desc[UR4][R56.64], R13 ;  /* 0x0000000d38006986 */ /* 0x0041e8000c101104 */
[----:B0-----:R-:W2:Y:S01]  /*164460*/  LDL.LU.64 R56, [R1+0x5508] ;  /* 0x0055080001387983 */ /* 0x001ea20000300a00 */
[----:B------:R-:W-:-:S05]  /*164470*/  PRMT R13, R59, 0x7772, RZ ;  /* 0x000077723b0d7816 */ /* 0x000fca00000000ff */
[----:B----4-:R0:W-:Y:S02]  /*164480*/  @P3 STG.E.U8 desc[UR4][R36.64], R13 ;  /* 0x0000000d24003986 */ /* 0x0101e4000c101104 */
[----:B0-----:R-:W-:Y:S02]  /*164490*/  PRMT R13, R59, 0x7773, RZ ;  /* 0x000077733b0d7816 */ /* 0x001fe400000000ff */
[----:B------:R-:W4:Y:S01]  /*1644a0*/  LDL.LU.64 R58, [R1+0x5510] ;  /* 0x00551000013a7983 */ /* 0x000f220000300a00 */
[----:B------:R-:W-:Y:S02]  /*1644b0*/  LOP3.LUT P0, RZ, R12, 0x2000000, RZ, 0xc0, !PT ;  /* 0x020000000cff7812 */ /* 0x000fe4000780c0ff */
[----:B------:R-:W-:Y:S01]  /*1644c0*/  LOP3.LUT R14, R14, 0xfff7ffff, RZ, 0xc0, !PT ;  /* 0xfff7ffff0e0e7812 */ /* 0x000fe200078ec0ff */
[----:B------:R-:W4:Y:S01]  /*1644d0*/  LDL.LU.64 R24, [R1+0x5530] ;  /* 0x0055300001187983 */ /* 0x000f220000300a00 */
[----:B------:R-:W-:-:S03]  /*1644e0*/  LOP3.LUT P4, RZ, R12, 0x4000, RZ, 0xc0, !PT ;  /* 0x000040000cff7812 */ /* 0x000fc6000788c0ff */
[----:B------:R-:W4:Y:S01]  /*1644f0*/  LDL.LU.64 R26, [R1+0x5540] ;  /* 0x00554000011a7983 */ /* 0x000f220000300a00 */
[----:B------:R-:W-:-:S03]  /*164500*/  LOP3.LUT P5, RZ, R12, 0x8000, RZ, 0xc0, !PT ;  /* 0x000080000cff7812 */ /* 0x000fc600078ac0ff */
[----:B------:R-:W4:Y:S02]  /*164510*/  LDL.LU.64 R28, [R1+0x5550] ;  /* 0x00555000011c7983 */ /* 0x000f240000300a00 */
        /* <DEDUP_REMOVED lines=12> */
[----:B---3--:R0:W-:Y:S10]  /*1645e0*/  @P4 STG.E.U8 desc[UR4][R38.64], R13 ;  /* 0x0000000d26004986 */ /* 0x0081f4000c101104 */
[----:B------:R-:W-:-:S02]  /*1645f0*/  @P0 LOP3.LUT R14, R14, 0x800000, RZ, 0xfc, !PT ;  /* 0x008000000e0e0812 */ /* 0x000fc400078efcff */
[----:B------:R-:W-:Y:S02]  /*164600*/  LOP3.LUT P0, RZ, R12, 0x100000, RZ, 0xc0, !PT ;  /* 0x001000000cff7812 */ /* 0x000fe4000780c0ff */
[----:B------:R-:W-:Y:S02]  /*164610*/  LOP3.LUT R14, R14, 0xfeffffff, RZ, 0xc0, !PT ;  /* 0xfeffffff0e0e7812 */ /* 0x000fe400078ec0ff */
[----:B0-----:R-:W-:-:S05]  /*164620*/  PRMT R13, R44, 0x7770, RZ ;  /* 0x000077702c0d7816 */ /* 0x001fca00000000ff */
[----:B------:R0:W-:Y:S04]  /*164630*/  @P5 STG.E.U8 desc[UR4][R42.64], R13 ;  /* 0x0000000d2a005986 */ /* 0x0001e8000c101104 */
[----:B------:R-:W-:Y:S02]  /*164640*/  @P0 LOP3.LUT R14, R14, 0x1000000, RZ, 0xfc, !PT ;  /* 0x010000000e0e0812 */ /* 0x000fe400078efcff */
[----:B------:R-:W-:Y:S01]  /*164650*/  LOP3.LUT P0, RZ, R12, 0x80000, RZ, 0xc0, !PT ;  /* 0x000800000cff7812 */ /* 0x000fe2000780c0ff */
[----:B0-----:R-:W3:Y:S01]  /*164660*/  LDL.LU R42, [R1+0x144] ;  /* 0x00014400012a7983 */ /* 0x001ee20000300800 */
[----:B------:R-:W-:-:S03]  /*164670*/  LOP3.LUT R14, R14, 0xfdffffff, RZ, 0xc0, !PT ;  /* 0xfdffffff0e0e7812 */ /* 0x000fc600078ec0ff */
[----:B------:R-:W3:Y:S08]  /*164680*/  LDL.LU.64 R30, [R1+0x5560] ;  /* 0x00556000011e7983 */ /* 0x000ef00000300a00 */
[----:B------:R-:W-:Y:S01]  /*164690*/  @P0 LOP3.LUT R14, R14, 0x2000000, RZ, 0xfc, !PT ;  /* 0x020000000e0e0812 */ /* 0x000fe200078efcff */
[----:B------:R-:W3:Y:S01]  /*1646a0*/  LDL.LU.64 R32, [R1+0x5570] ;  /* 0x0055700001207983 */ /* 0x000ee20000300a00 */
[----:B------:R-:W-:-:S02]  /*1646b0*/  LOP3.LUT P0, RZ, R12, 0x40000, RZ, 0xc0, !PT ;  /* 0x000400000cff7812 */ /* 0x000fc4000780c0ff */
[----:B------:R-:W-:Y:S01]  /*1646c0*/  LOP3.LUT P6, RZ, R12, 0x10000, RZ, 0xc0, !PT ;  /* 0x000100000cff7812 */ /* 0x000fe200078cc0ff */
[----:B------:R-:W3:Y:S01]  /*1646d0*/  LDL.LU R43, [R1+0x178] ;  /* 0x00017800012b7983 */ /* 0x000ee20000300800 */
[----:B------:R-:W-:Y:S02]  /*1646e0*/  LOP3.LUT R14, R14, 0xfbffffff, RZ, 0xc0, !PT ;  /* 0xfbffffff0e0e7812 */ /* 0x000fe400078ec0ff */
[----:B------:R-:W-:Y:S01]  /*1646f0*/  PRMT R13, R44, 0x7771, RZ ;  /* 0x000077712c0d7816 */ /* 0x000fe200000000ff */
[----:B------:R-:W3:Y:S01]  /*164700*/  LDL.LU.64 R34, [R1+0x5580] ;  /* 0x0055800001227983 */ /* 0x000ee20000300a00 */
[C---:B------:R-:W-:Y:S02]  /*164710*/  LOP3.LUT P1, RZ, R12.reuse, 0x4000000, RZ, 0xc0, !PT ;  /* 0x040000000cff7812 */ /* 0x040fe4000782c0ff */
[----:B------:R-:W-:Y:S01]  /*164720*/  LOP3.LUT P2, RZ, R12, 0x8000000, RZ, 0xc0, !PT ;  /* 0x080000000cff7812 */ /* 0x000fe2000784c0ff */
[----:B------:R-:W3:Y:S02]  /*164730*/  LDL.LU.64 R36, [R1+0x5588] ;  /* 0x0055880001247983 */ /* 0x000ee40000300a00 */
[----:B------:R-:W-:-:S02]  /*164740*/  @P0 LOP3.LUT R14, R14, 0x4000000, RZ, 0xfc, !PT ;  /* 0x040000000e0e0812 */ /* 0x000fc400078efcff */
[C---:B------:R-:W-:Y:S01]  /*164750*/  LOP3.LUT P0, RZ, R12.reuse, 0x20000, RZ, 0xc0, !PT ;  /* 0x000200000cff7812 */ /* 0x040fe2000780c0ff */
[----:B------:R0:W-:Y:S01]  /*164760*/  @P6 STG.E.U8 desc[UR4][R52.64], R13 ;  /* 0x0000000d34006986 */ /* 0x0001e2000c101104 */
[C---:B------:R-:W-:Y:S02]  /*164770*/  LOP3.LUT P3, RZ, R12.reuse, 0x10000000, RZ, 0xc0, !PT ;  /* 0x100000000cff7812 */ /* 0x040fe4000786c0ff */
[C---:B------:R-:W-:Y:S01]  /*164780*/  LOP3.LUT P4, RZ, R12.reuse, 0x20000000, RZ, 0xc0, !PT ;  /* 0x200000000cff7812 */ /* 0x040fe2000788c0ff */
[----:B------:R-:W3:Y:S01]  /*164790*/  LDL.LU.64 R38, [R1+0x5590] ;  /* 0x0055900001267983 */ /* 0x000ee20000300a00 */
[C---:B------:R-:W-:Y:S02]  /*1647a0*/  LOP3.LUT P5, RZ, R12.reuse, 0x40000000, RZ, 0xc0, !PT ;  /* 0x400000000cff7812 */ /* 0x040fe400078ac0ff */
[----:B------:R-:W-:Y:S02]  /*1647b0*/  LOP3.LUT P6, RZ, R12, 0x80000000, RZ, 0xc0, !PT ;  /* 0x800000000cff7812 */ /* 0x000fe400078cc0ff */
[----:B------:R-:W-:Y:S01]  /*1647c0*/  PRMT R12, R44, 0x7772, RZ ;  /* 0x000077722c0c7816 */ /* 0x000fe200000000ff */
[----:B0-----:R-:W3:Y:S04]  /*1647d0*/  LDL.LU.64 R52, [R1+0x5598] ;  /* 0x0055980001347983 */ /* 0x001ee80000300a00 */
[----:B------:R0:W-:Y:S01]  /*1647e0*/  @P0 STG.E.U8 desc[UR4][R54.64], R12 ;  /* 0x0000000c36000986 */ /* 0x0001e2000c101104 */
[----:B------:R-:W-:-:S02]  /*1647f0*/  LOP3.LUT P0, RZ, R14, 0x4000000, RZ, 0xc0, !PT ;  /* 0x040000000eff7812 */ /* 0x000fc4000780c0ff */
[----:B0-----:R-:W-:Y:S01]  /*164800*/  PRMT R12, R44, 0x7773, RZ ;  /* 0x000077732c0c7816 */ /* 0x001fe200000000ff */
[----:B------:R-:W3:Y:S10]  /*164810*/  LDL.LU.64 R54, [R1+0x4720] ;  /* 0x0047200001367983 */ /* 0x000ef40000300a00 */
[----:B--2---:R0:W-:Y:S01]  /*164820*/  @P0 STG.E.U8 desc[UR4][R56.64], R12 ;  /* 0x0000000c38000986 */ /* 0x0041e2000c101104 */
[----:B------:R-:W-:-:S03]  /*164830*/  LOP3.LUT P0, RZ, R14, 0x2000000, RZ, 0xc0, !PT ;  /* 0x020000000eff7812 */ /* 0x000fc6000780c0ff */
[----:B0-----:R-:W2:Y:S01]  /*164840*/  LDL.LU.64 R56, [R1+0x46e8] ;  /* 0x0046e80001387983 */ /* 0x001ea20000300a00 */
[----:B------:R-:W-:-:S03]  /*164850*/  PRMT R12, R11, 0x7770, RZ ;  /* 0x000077700b0c7816 */ /* 0x000fc600000000ff */
[----:B------:R-:W2:Y:S06]  /*164860*/  LDL.LU R44, [R1+0x168] ;  /* 0x00016800012c7983 */ /* 0x000eac0000300800 */
[----:B----4-:R0:W-:Y:S04]  /*164870*/  @P0 STG.E.U8 desc[UR4][R58.64], R12 ;  /* 0x0000000c3a000986 */ /* 0x0101e8000c101104 */
[----:B0-----:R-:W4:Y:S01]  /*164880*/  LDL.LU.64 R58, [R1+0x46a8] ;  /* 0x0046a800013a7983 */ /* 0x001f220000300a00 */
[----:B------:R-:W-:-:S02]  /*164890*/  LOP3.LUT P0, RZ, R14, 0x1000000, RZ, 0xc0, !PT ;  /* 0x010000000eff7812 */ /* 0x000fc4000780c0ff */
[----:B------:R-:W-:-:S11]  /*1648a0*/  PRMT R12, R11, 0x7771, RZ ;  /* 0x000077710b0c7816 */ /* 0x000fd600000000ff */
[----:B------:R0:W-:Y:S01]  /*1648b0*/  @P0 STG.E.U8 desc[UR4][R24.64], R12 ;  /* 0x0000000c18000986 */ /* 0x0001e2000c101104 */
[----:B------:R-:W-:Y:S02]  /*1648c0*/  LOP3.LUT P0, RZ, R14, 0x800000, RZ, 0xc0, !PT ;  /* 0x008000000eff7812 */ /* 0x000fe4000780c0ff */
[----:B0-----:R-:W-:-:S11]  /*1648d0*/  PRMT R12, R11, 0x7772, RZ ;  /* 0x000077720b0c7816 */ /* 0x001fd600000000ff */
[----:B------:R0:W-:Y:S01]  /*1648e0*/  @P0 STG.E.U8 desc[UR4][R26.64], R12 ;  /* 0x0000000c1a000986 */ /* 0x0001e2000c101104 */
[C---:B------:R-:W-:Y:S02]  /*1648f0*/  LOP3.LUT P0, RZ, R14.reuse, 0x400000, RZ, 0xc0, !PT ;  /* 0x004000000eff7812 */ /* 0x040fe4000780c0ff */
[----:B0-----:R-:W-:Y:S02]  /*164900*/  PRMT R12, R11, 0x7773, RZ ;  /* 0x000077730b0c7816 */ /* 0x001fe400000000ff */
[----:B------:R-:W4:Y:S09]  /*164910*/  LDL.LU R11, [R1+0x5bd4] ;  /* 0x005bd400010b7983 */ /* 0x000f320000300800 */
[----:B------:R3:W-:Y:S01]  /*164920*/  @P0 STG.E.U8 desc[UR4][R28.64], R12 ;  /* 0x0000000c1c000986 */ /* 0x0007e2000c101104 */
[----:B------:R-:W-:-:S02]  /*164930*/  LOP3.LUT P0, RZ, R14, 0x200000, RZ, 0xc0, !PT ;  /* 0x002000000eff7812 */ /* 0x000fc4000780c0ff */
        /* <DEDUP_REMOVED lines=45> */
[----:B------:R-:W2:Y:S04]  /*164c10*/  LDL.LU.64 R28, [R1+0x44f0] ;  /* 0x0044f000011c7983 */ /* 0x000ea80000300a00 */
[----:B------:R-:W2:Y:S01]  /*164c20*/  LDL.LU.64 R30, [R1+0x4500] ;  /* 0x00450000011e7983 */ /* 0x000ea20000300a00 */
[----:B------:R-:W-:-:S02]  /*164c30*/  LOP3.LUT R14, R14, 0xffff7fff, RZ, 0xc0, !PT ;  /* 0xffff7fff0e0e7812 */ /* 0x000fc400078ec0ff */
[C---:B------:R-:W-:Y:S01]  /*164c40*/  LOP3.LUT P4, RZ, R11.reuse, 0x2, RZ, 0xc0, !PT ;  /* 0x000000020bff7812 */ /* 0x040fe2000788c0ff */
[----:B------:R-:W2:Y:S01]  /*164c50*/  LDL.LU.64 R32, [R1+0x4520] ;  /* 0x0045200001207983 */ /* 0x000ea20000300a00 */
        /* <DEDUP_REMOVED lines=10> */
[----:B---3--:R0:W-:Y:S01]  /*164d00*/  @P4 STG.E.U8 desc[UR4][R38.64], R12 ;  /* 0x0000000c26004986 */ /* 0x0081e2000c101104 */
[----:B------:R-:W-:Y:S02]  /*164d10*/  LOP3.LUT P6, RZ, R11, 0x8, RZ, 0xc0, !PT ;  /* 0x000000080bff7812 */ /* 0x000fe400078cc0ff */
[----:B------:R-:W-:Y:S02]  /*164d20*/  LOP3.LUT R14, R14, 0xfffbffff, RZ, 0xc0, !PT ;  /* 0xfffbffff0e0e7812 */ /* 0x000fe400078ec0ff */
[----:B0-----:R-:W-:-:S07]  /*164d30*/  PRMT R12, R44, 0x7773, RZ ;  /* 0x000077732c0c7816 */ /* 0x001fce00000000ff */
[----:B------:R-:W-:Y:S01]  /*164d40*/  @P0 LOP3.LUT R14, R14, 0x40000, RZ, 0xfc, !PT ;  /* 0x000400000e0e0812 */ /* 0x000fe200078efcff */
[----:B------:R-:W3:Y:S01]  /*164d50*/  LDL.LU R44, [R1+0x17c] ;  /* 0x00017c00012c7983 */ /* 0x000ee20000300800 */
[----:B------:R-:W-:-:S03]  /*164d60*/  LOP3.LUT P0, RZ, R11, 0x10, RZ, 0xc0, !PT ;  /* 0x000000100bff7812 */ /* 0x000fc6000780c0ff */
        /* <DEDUP_REMOVED lines=92> */
[C---:B------:R-:W-:Y:S01]  /*165330*/  LOP3.LUT P5, RZ, R11.reuse, 0x200000, RZ, 0xc0, !PT ;  /* 0x002000000bff7812 */ /* 0x040fe200078ac0ff */
        /* <DEDUP_REMOVED lines=100> */
[----:B------:R-:W2:Y:S01]  /*165980*/  LDL.LU.64 R30, [R1+0x4730] ;  /* 0x00473000011e7983 */ /* 0x000ea20000300a00 */
[----:B------:R-:W-:-:S03]  /*165990*/  LOP3.LUT P4, RZ, R41, 0x80, RZ, 0xc0, !PT ;  /* 0x0000008029ff7812 */ /* 0x000fc6000788c0ff */
[----:B------:R-:W2:Y:S04]  /*1659a0*/  LDL.LU.64 R32, [R1+0x4740] ;  /* 0x0047400001207983 */ /* 0x000ea80000300a00 */
[----:B------:R-:W-:Y:S01]  /*1659b0*/  @P0 LOP3.LUT R14, R14, 0x1, RZ, 0xfc, !PT ;  /* 0x000000010e0e0812 */ /* 0x000fe200078efcff */
[----:B------:R-:W2:Y:S01]  /*1659c0*/  LDL.LU.64 R34, [R1+0x4758] ;  /* 0x0047580001227983 */ /* 0x000ea20000300a00 */
[C---:B------:R-:W-:Y:S02]  /*1659d0*/  LOP3.LUT P0, RZ, R41.reuse, 0x8000, RZ, 0xc0, !PT ;  /* 0x0000800029ff7812 */ /* 0x040fe4000780c0ff */
[----:B------:R-:W-:Y:S02]  /*1659e0*/  LOP3.LUT R14, R14, 0xfffffffd, RZ, 0xc0, !PT ;  /* 0xfffffffd0e0e7812 */ /* 0x000fe400078ec0ff */
[----:B------:R-:W-:-:S02]  /*1659f0*/  LOP3.LUT P5, RZ, R41, 0x100, RZ, 0xc0, !PT ;  /* 0x0000010029ff7812 */ /* 0x000fc400078ac0ff */
[----:B------:R-:W-:Y:S02]  /*165a00*/  PRMT R12, R10, 0x7770, RZ ;  /* 0x000077700a0c7816 */ /* 0x000fe400000000ff */
[----:B------:R-:W-:-:S05]  /*165a10*/  LOP3.LUT P6, RZ, R41, 0x200, RZ, 0xc0, !PT ;  /* 0x0000020029ff7812 */ /* 0x000fca00078cc0ff */
[----:B------:R-:W-:Y:S02]  /*165a20*/  @P0 LOP3.LUT R14, R14, 0x2, RZ, 0xfc, !PT ;  /* 0x000000020e0e0812 */ /* 0x000fe400078efcff */
[----:B------:R-:W-:Y:S01]  /*165a30*/  LOP3.LUT P0, RZ, R41, 0x1000, RZ, 0xc0, !PT ;  /* 0x0000100029ff7812 */ /* 0x000fe2000780c0ff */
[----:B---3--:R0:W-:Y:S01]  /*165a40*/  @P4 STG.E.U8 desc[UR4][R38.64], R12 ;  /* 0x0000000c26004986 */ /* 0x0081e2000c101104 */
[----:B------:R-:W-:Y:S02]  /*165a50*/  LOP3.LUT R14, R14, 0xfffffffb, RZ, 0xc0, !PT ;  /* 0xfffffffb0e0e7812 */ /* 0x000fe400078ec0ff */
[----:B0-----:R-:W-:-:S09]  /*165a60*/  PRMT R12, R10, 0x7771, RZ ;  /* 0x000077710a0c7816 */ /* 0x001fd200000000ff */
[----:B------:R-:W-:Y:S01]  /*165a70*/  @P0 LOP3.LUT R14, R14, 0x4, RZ, 0xfc, !PT ;  /* 0x000000040e0e0812 */ /* 0x000fe200078efcff */
[----:B----4-:R0:W-:Y:S01]  /*165a80*/  @P5 STG.E.U8 desc[UR4][R42.64], R12 ;  /* 0x0000000c2a005986 */ /* 0x0101e2000c101104 */
[----:B------:R-:W-:Y:S02]  /*165a90*/  LOP3.LUT P0, RZ, R41, 0x800, RZ, 0xc0, !PT ;  /* 0x0000080029ff7812 */ /* 0x000fe4000780c0ff */
[----:B0-----:R-:W-:-:S05]  /*165aa0*/  PRMT R12, R10, 0x7772, RZ ;  /* 0x000077720a0c7816 */ /* 0x001fca00000000ff */
[----:B------:R0:W-:Y:S02]  /*165ab0*/  @P6 STG.E.U8 desc[UR4][R52.64], R12 ;  /* 0x0000000c34006986 */ /* 0x0001e4000c101104 */
[----:B0-----:R-:W-:Y:S02]  /*165ac0*/  PRMT R12, R10, 0x7773, RZ ;  /* 0x000077730a0c7816 */ /* 0x001fe400000000ff */
[----:B------:R-:W3:Y:S04]  /*165ad0*/  LDL.LU R10, [R1+0x5bc8] ;  /* 0x005bc800010a7983 */ /* 0x000ee80000300800 */
[----:B------:R-:W4:Y:S04]  /*165ae0*/  LDL.LU.64 R36, [R1+0x4750] ;  /* 0x0047500001247983 */ /* 0x000f280000300a00 */
        /* <DEDUP_REMOVED lines=61> */
[----:B------:R-:W-:Y:S02]  /*165ec0*/  LOP3.LUT R11, R11, 0xfff7ffff, RZ, 0xc0, !PT ;  /* 0xfff7ffff0b0b7812 */ /* 0x000fe400078ec0ff */
[C---:B------:R-:W-:Y:S02]  /*165ed0*/  LOP3.LUT P4, RZ, R41.reuse, 0x20000000, RZ, 0xc0, !PT ;  /* 0x2000000029ff7812 */ /* 0x040fe4000788c0ff */
[C---:B------:R-:W-:Y:S02]  /*165ee0*/  LOP3.LUT P5, RZ, R41.reuse, 0x40000000, RZ, 0xc0, !PT ;  /* 0x4000000029ff7812 */ /* 0x040fe400078ac0ff */
[----:B------:R-:W-:Y:S02]  /*165ef0*/  LOP3.LUT P6, RZ, R41, 0x80000000, RZ, 0xc0, !PT ;  /* 0x8000000029ff7812 */ /* 0x000fe400078cc0ff */
[----:B---3--:R-:W-:Y:S01]  /*165f00*/  LOP3.LUT P0, RZ, R10, 0x100, RZ, 0xc0, !PT ;  /* 0x000001000aff7812 */ /* 0x008fe2000780c0ff */
[----:B--2---:R0:W-:Y:S04]  /*165f10*/  @P3 STG.E.U8 desc[UR4][R58.64], R12 ;  /* 0x0000000c3a003986 */ /* 0x0041e8000c101104 */
[----:B0-----:R-:W2:Y:S08]  /*165f20*/  LDL.LU.64 R58, [R1+0x47f8] ;  /* 0x0047f800013a7983 */ /* 0x001eb00000300a00 */
[----:B------:R-:W-:-:S02]  /*165f30*/  @P0 LOP3.LUT R11, R11, 0x80000, RZ, 0xfc, !PT ;  /* 0x000800000b0b0812 */ /* 0x000fc400078efcff */
[----:B------:R-:W-:Y:S01]  /*165f40*/  LOP3.LUT P0, RZ, R10, 0x80, RZ, 0xc0, !PT ;  /* 0x000000800aff7812 */ /* 0x000fe2000780c0ff */
[----:B------:R-:W3:Y:S01]  /*165f50*/  LDL.LU.64 R24, [R1+0x4808] ;  /* 0x0048080001187983 */ /* 0x000ee20000300a00 */
[----:B------:R-:W-:-:S03]  /*165f60*/  LOP3.LUT R11, R11, 0xffefffff, RZ, 0xc0, !PT ;  /* 0xffefffff0b0b7812 */ /* 0x000fc600078ec0ff */
[----:B------:R-:W3:Y:S08]  /*165f70*/  LDL.LU.64 R26, [R1+0x4818] ;  /* 0x00481800011a7983 */ /* 0x000ef00000300a00 */
        /* <DEDUP_REMOVED lines=10> */
[----:B------:R-:W3:Y:S04]  /*166020*/  LDL.LU R44, [R1+0x118] ;  /* 0x00011800012c7983 */ /* 0x000ee80000300800 */
[----:B------:R-:W3:Y:S03]  /*166030*/  LDL.LU.64 R28, [R1+0x4828] ;  /* 0x00482800011c7983 */ /* 0x000ee60000300a00 */
[----:B------:R-:W-:Y:S01]  /*166040*/  @P0 LOP3.LUT R11, R11, 0x800000, RZ, 0xfc, !PT ;  /* 0x008000000b0b0812 */ /* 0x000fe200078efcff */
[----:B------:R-:W3:Y:S01]  /*166050*/  LDL.LU.64 R30, [R1+0x5698] ;  /* 0x00569800011e7983 */ /* 0x000ee20000300a00 */
[----:B------:R-:W-:-:S02]  /*166060*/  LOP3.LUT P0, RZ, R10, 0x8, RZ, 0xc0, !PT ;  /* 0x000000080aff7812 */ /* 0x000fc4000780c0ff */
[----:B------:R-:W-:Y:S01]  /*166070*/  LOP3.LUT R11, R11, 0xfeffffff, RZ, 0xc0, !PT ;  /* 0xfeffffff0b0b7812 */ /* 0x000fe200078ec0ff */
[----:B------:R-:W3:Y:S04]  /*166080*/  LDL.LU.64 R32, [R1+0x5690] ;  /* 0x0056900001207983 */ /* 0x000ee80000300a00 */
[----:B----4-:R0:W-:Y:S04]  /*166090*/  @P4 STG.E.U8 desc[UR4][R36.64], R12 ;  /* 0x0000000c24004986 */ /* 0x0101e8000c101104 */
[----:B------:R-:W4:Y:S02]  /*1660a0*/  LDL.LU.64 R34, [R1+0x5688] ;  /* 0x0056880001227983 */ /* 0x000f240000300a00 */
[----:B------:R-:W-:-:S02]  /*1660b0*/  @P0 LOP3.LUT R11, R11, 0x1000000, RZ, 0xfc, !PT ;  /* 0x010000000b0b0812 */ /* 0x000fc400078efcff */
[----:B------:R-:W-:Y:S02]  /*1660c0*/  LOP3.LUT P0, RZ, R10, 0x4, RZ, 0xc0, !PT ;  /* 0x000000040aff7812 */ /* 0x000fe4000780c0ff */
[----:B------:R-:W-:Y:S02]  /*1660d0*/  LOP3.LUT R11, R11, 0xfdffffff, RZ, 0xc0, !PT ;  /* 0xfdffffff0b0b7812 */ /* 0x000fe400078ec0ff */
[----:B0-----:R-:W-:Y:S01]  /*1660e0*/  PRMT R12, R43, 0x7770, RZ ;  /* 0x000077702b0c7816 */ /* 0x001fe200000000ff */
[----:B------:R-:W4:Y:S08]  /*1660f0*/  LDL.LU.64 R36, [R1+0x5680] ;  /* 0x0056800001247983 */ /* 0x000f300000300a00 */
[----:B------:R-:W-:-:S02]  /*166100*/  @P0 LOP3.LUT R11, R11, 0x2000000, RZ, 0xfc, !PT ;  /* 0x020000000b0b0812 */ /* 0x000fc400078efcff */
        /* <DEDUP_REMOVED lines=92> */
[C---:B------:R-:W-:Y:S01]  /*1666d0*/  LOP3.LUT P5, RZ, R10.reuse, 0x20000, RZ, 0xc0, !PT ;  /* 0x000200000aff7812 */ /* 0x040fe200078ac0ff */
[----:B------:R-:W2:Y:S04]  /*1666e0*/  LDL.LU R44, [R1+0x10c] ;  /* 0x00010c00012c7983 */ /* 0x000ea80000300800 */
[----:B------:R-:W-:Y:S01]  /*1666f0*/  @P0 LOP3.LUT R11, R11, 0x10000, RZ, 0xfc, !PT ;  /* 0x000100000b0b0812 */ /* 0x000fe200078efcff */
[----:B------:R-:W2:Y:S01]  /*166700*/  LDL.LU.64 R32, [R1+0x55f8] ;  /* 0x0055f80001207983 */ /* 0x000ea20000300a00 */
[----:B------:R-:W-:-:S02]  /*166710*/  LOP3.LUT P0, RZ, R10, 0x200000, RZ, 0xc0, !PT ;  /* 0x002000000aff7812 */ /* 0x000fc4000780c0ff */
[----:B------:R-:W-:Y:S01]  /*166720*/  LOP3.LUT R11, R11, 0xfffdffff, RZ, 0xc0, !PT ;  /* 0xfffdffff0b0b7812 */ /* 0x000fe200078ec0ff */
[----:B------:R-:W2:Y:S01]  /*166730*/  LDL.LU.64 R34, [R1+0x55f0] ;  /* 0x0055f00001227983 */ /* 0x000ea20000300a00 */
        /* <DEDUP_REMOVED lines=99> */
[----:B------:R-:W-:Y:S01]  /*166d70*/  LOP3.LUT R11, R11, 0xfffffdff, RZ, 0xc0, !PT ;  /* 0xfffffdff0b0b7812 */ /* 0x000fe200078ec0ff */
[----:B------:R-:W2:Y:S01]  /*166d80*/  LDL.LU.64 R30, [R1+0x5520] ;  /* 0x00552000011e7983 */ /* 0x000ea20000300a00 */
[----:B------:R-:W-:Y:S02]  /*166d90*/  PRMT R12, R43, 0x7771, RZ ;  /* 0x000077712b0c7816 */ /* 0x000fe400000000ff */
[----:B------:R-:W-:Y:S01]  /*166da0*/  LOP3.LUT P6, RZ, R9, 0x20, RZ, 0xc0, !PT ;  /* 0x0000002009ff7812 */ /* 0x000fe200078cc0ff */
        /* <DEDUP_REMOVED lines=17> */
[C---:B------:R-:W-:Y:S02]  /*166ec0*/  LOP3.LUT P0, RZ, R11.reuse, 0x400, RZ, 0xc0, !PT ;  /* 0x000004000bff7812 */ /* 0x040fe4000780c0ff */
        /* <DEDUP_REMOVED lines=156> */
[----:B------:R-:W4:Y:S01]  /*167890*/  LDL.LU.64 R54, [R1+0x5328] ;  /* 0x0053280001367983 */ /* 0x000f220000300a00 */
        /* <DEDUP_REMOVED lines=34> */
[----:B------:R-:W2:Y:S04]  /*167ac0*/  LDL.LU.64 R24, [R1+0x52f0] ;  /* 0x0052f00001187983 */ /* 0x000ea80000300a00 */
[----:B------:R-:W2:Y:S04]  /*167ad0*/  LDL.LU.64 R26, [R1+0x52e8] ;  /* 0x0052e800011a7983 */ /* 0x000ea80000300a00 */
[----:B------:R-:W2:Y:S04]  /*167ae0*/  LDL.LU R47, [R1+0xec] ;  /* 0x0000ec00012f7983 */ /* 0x000ea80000300800 */
[----:B------:R-:W2:Y:S04]  /*167af0*/  LDL.LU.64 R30, [R1+0x52d8] ;  /* 0x0052d800011e7983 */ /* 0x000ea80000300a00 */
[----:B------:R-:W2:Y:S01]  /*167b00*/  LDL.LU.64 R32, [R1+0x52c8] ;  /* 0x0052c80001207983 */ /* 0x000ea20000300a00 */
[----:B------:R-:W-:-:S03]  /*167b10*/  PRMT R9, R44, 0x7773, RZ ;  /* 0x000077732c097816 */ /* 0x000fc600000000ff */
[----:B------:R-:W2:Y:S04]  /*167b20*/  LDL.LU.64 R34, [R1+0x52b8] ;  /* 0x0052b80001227983 */ /* 0x000ea80000300a00 */
[----:B---3--:R0:W-:Y:S04]  /*167b30*/  @P4 STG.E.U8 desc[UR4][R38.64], R9 ;  /* 0x0000000926004986 */ /* 0x0081e8000c101104 */
[----:B------:R-:W3:Y:S01]  /*167b40*/  LDL.LU.64 R36, [R1+0x52a8] ;  /* 0x0052a80001247983 */ /* 0x000ee20000300a00 */
[----:B0-----:R-:W-:-:S03]  /*167b50*/  PRMT R9, R7, 0x7770, RZ ;  /* 0x0000777007097816 */ /* 0x001fc600000000ff */
[----:B------:R-:W3:Y:S04]  /*167b60*/  LDL.LU.64 R38, [R1+0x52a0] ;  /* 0x0052a00001267983 */ /* 0x000ee80000300a00 */
[----:B----4-:R0:W-:Y:S02]  /*167b70*/  @P5 STG.E.U8 desc[UR4][R42.64], R9 ;  /* 0x000000092a005986 */ /* 0x0101e4000c101104 */
[----:B0-----:R-:W-:-:S05]  /*167b80*/  PRMT R9, R7, 0x7771, RZ ;  /* 0x0000777107097816 */ /* 0x001fca00000000ff */
[----:B------:R0:W-:Y:S02]  /*167b90*/  @P6 STG.E.U8 desc[UR4][R52.64], R9 ;  /* 0x0000000934006986 */ /* 0x0001e4000c101104 */
[----:B0-----:R-:W-:-:S05]  /*167ba0*/  PRMT R9, R7, 0x7772, RZ ;  /* 0x0000777207097816 */ /* 0x001fca00000000ff */
[----:B------:R0:W-:Y:S02]  /*167bb0*/  @P0 STG.E.U8 desc[UR4][R54.64], R9 ;  /* 0x0000000936000986 */ /* 0x0001e4000c101104 */
[----:B0-----:R-:W-:Y:S02]  /*167bc0*/  PRMT R9, R7, 0x7773, RZ ;  /* 0x0000777307097816 */ /* 0x001fe400000000ff */
[----:B------:R-:W4:Y:S04]  /*167bd0*/  LDL.LU R7, [R1+0x5bb4] ;  /* 0x005bb40001077983 */ /* 0x000f280000300800 */
[----:B------:R-:W4:Y:S04]  /*167be0*/  LDL.LU.64 R42, [R1+0x5280] ;  /* 0x00528000012a7983 */ /* 0x000f280000300a00 */
[----:B------:R-:W4:Y:S04]  /*167bf0*/  LDL.LU.64 R52, [R1+0x5270] ;  /* 0x0052700001347983 */ /* 0x000f280000300a00 */
        /* <DEDUP_REMOVED lines=8> */
[----:B------:R-:W-:-:S03]  /*167c80*/  LOP3.LUT P2, RZ, R8, 0x400000, RZ, 0xc0, !PT ;  /* 0x0040000008ff7812 */ /* 0x000fc6000784c0ff */
        /* <DEDUP_REMOVED lines=21> */
[----:B0-----:R-:W-:-:S05]  /*167de0*/  PRMT R9, R47, 0x7773, RZ ;  /* 0x000077732f097816 */ /* 0x001fca00000000ff */
        /* <DEDUP_REMOVED lines=63> */
[----:B------:R-:W4:Y:S04]  /*1681e0*/  LDL.LU.64 R34, [R1+0x5180] ;  /* 0x0051800001227983 */ /* 0x000f280000300a00 */
        /* <DEDUP_REMOVED lines=55> */
[----:B------:R-:W3:Y:S04]  /*168560*/  LDL.LU.64 R36, [R1+0x50f0] ;  /* 0x0050f00001247983 */ /* 0x000ee80000300a00 */
[----:B------:R-:W3:Y:S04]  /*168570*/  LDL.LU.64 R38, [R1+0x50e8] ;  /* 0x0050e80001267983 */ /* 0x000ee80000300a00 */
[----:B--2---:R0:W-:Y:S04]  /*168580*/  @P6 STG.E.U8 desc[UR4][R58.64], R8 ;  /* 0x000000083a006986 */ /* 0x0041e8000c101104 */
[----:B0-----:R-:W2:Y:S04]  /*168590*/  LDL.LU R58, [R1+0xb4] ;  /* 0x0000b400013a7983 */ /* 0x001ea80000300800 */
        /* <DEDUP_REMOVED lines=20> */
[----:B----4-:R0:W-:Y:S04]  /*1686e0*/  @P3 STG.E.U8 desc[UR4][R56.64], R8 ;  /* 0x0000000838003986 */ /* 0x0101e8000c101104 */
[----:B0-----:R-:W2:Y:S04]  /*1686f0*/  LDL.LU.64 R56, [R1+0x50a8] ;  /* 0x0050a80001387983 */ /* 0x001ea80000300a00 */
        /* <DEDUP_REMOVED lines=25> */
[----:B------:R0:W-:Y:S02]  /*168890*/  @P5 STG.E.U8 desc[UR4][R38.64], R8 ;  /* 0x0000000826005986 */ /* 0x0001e4000c101104 */
[----:B0-----:R-:W-:Y:S02]  /*1688a0*/  PRMT R8, R58, 0x7773, RZ ;  /* 0x000077733a087816 */ /* 0x001fe400000000ff */
[----:B------:R-:W3:Y:S04]  /*1688b0*/  LDL.LU.64 R38, [R1+0x5028] ;  /* 0x0050280001267983 */ /* 0x000ee80000300a00 */
[----:B------:R0:W-:Y:S02]  /*1688c0*/  @P6 STG.E.U8 desc[UR4][R42.64], R8 ;  /* 0x000000082a006986 */ /* 0x0001e4000c101104 */
[----:B0-----:R-:W-:-:S02]  /*1688d0*/  PRMT R8, R44, 0x7770, RZ ;  /* 0x000077702c087816 */ /* 0x001fc400000000ff */
[----:B------:R-:W3:Y:S04]  /*1688e0*/  LDL.LU.64 R42, [R1+0x5020] ;  /* 0x00502000012a7983 */ /* 0x000ee80000300a00 */
        /* <DEDUP_REMOVED lines=36> */
[----:B------:R0:W-:Y:S01]  /*168b30*/  @P2 STG.E.U8 desc[UR4][R38.64], R8 ;  /* 0x0000000826002986 */ /* 0x0001e2000c101104 */
[----:B------:R-:W-:Y:S02]  /*168b40*/  LOP3.LUT P5, RZ, R7, 0x80000000, RZ, 0xc0, !PT ;  /* 0x8000000007ff7812 */ /* 0x000fe400078ac0ff */
        /* <DEDUP_REMOVED lines=14> */
[----:B------:R-:W4:Y:S04]  /*168c30*/  LDL.LU R59, [R1+0xa8] ;  /* 0x0000a800013b7983 */ /* 0x000f280000300800 */
[----:B------:R-:W3:Y:S01]  /*168c40*/  LDL.LU.64 R52, [R1+0x4fa8] ;  /* 0x004fa80001347983 */ /* 0x000ee20000300a00 */
        /* <DEDUP_REMOVED lines=28> */
[----:B----4-:R-:W-:-:S02]  /*168e10*/  PRMT R8, R59, 0x7770, RZ ;  /* 0x000077703b087816 */ /* 0x010fc400000000ff */
[----:B------:R-:W-:Y:S01]  /*168e20*/  LOP3.LUT P6, RZ, R6, 0x10, RZ, 0xc0, !PT ;  /* 0x0000001006ff7812 */ /* 0x000fe200078cc0ff */
[----:B------:R-:W4:Y:S04]  /*168e30*/  LDL.LU.64 R30, [R1+0x4f40] ;  /* 0x004f4000011e7983 */ /* 0x000f280000300a00 */
[----:B------:R-:W-:Y:S01]  /*168e40*/  @P0 LOP3.LUT R10, R10, 0x1, RZ, 0xfc, !PT ;  /* 0x000000010a0a0812 */ /* 0x000fe200078efcff */
[----:B------:R-:W4:Y:S01]  /*168e50*/  LDL.LU.64 R32, [R1+0x4f30] ;  /* 0x004f300001207983 */ /* 0x000f220000300a00 */
[----:B------:R-:W-:Y:S02]  /*168e60*/  LOP3.LUT P0, RZ, R6, 0x80, RZ, 0xc0, !PT ;  /* 0x0000008006ff7812 */ /* 0x000fe4000780c0ff */
[----:B------:R-:W-:Y:S01]  /*168e70*/  LOP3.LUT R10, R10, 0xfffffffd, RZ, 0xc0, !PT ;  /* 0xfffffffd0a0a7812 */ /* 0x000fe200078ec0ff */
[----:B------:R0:W-:Y:S04]  /*168e80*/  @P4 STG.E.U8 desc[UR4][R36.64], R8 ;  /* 0x0000000824004986 */ /* 0x0001e8000c101104 */
[----:B------:R-:W4:Y:S06]  /*168e90*/  LDL.LU.64 R34, [R1+0x4f28] ;  /* 0x004f280001227983 */ /* 0x000f2c0000300a00 */
[----:B------:R-:W-:-:S02]  /*168ea0*/  @P0 LOP3.LUT R10, R10, 0x2, RZ, 0xfc, !PT ;  /* 0x000000020a0a0812 */ /* 0x000fc400078efcff */
[----:B------:R-:W-:Y:S01]  /*168eb0*/  LOP3.LUT P0, RZ, R6, 0x40, RZ, 0xc0, !PT ;  /* 0x0000004006ff7812 */ /* 0x000fe2000780c0ff */
[----:B0-----:R-:W4:Y:S01]  /*168ec0*/  LDL.LU.64 R36, [R1+0x4f08] ;  /* 0x004f080001247983 */ /* 0x001f220000300a00 */
[----:B------:R-:W-:Y:S02]  /*168ed0*/  LOP3.LUT R10, R10, 0xfffffffb, RZ, 0xc0, !PT ;  /* 0xfffffffb0a0a7812 */ /* 0x000fe400078ec0ff */
[----:B------:R-:W-:-:S05]  /*168ee0*/  PRMT R8, R59, 0x7771, RZ ;  /* 0x000077713b087816 */ /* 0x000fca00000000ff */
[----:B---3--:R0:W-:Y:S04]  /*168ef0*/  @P5 STG.E.U8 desc[UR4][R38.64], R8 ;  /* 0x0000000826005986 */ /* 0x0081e8000c101104 */
[----:B------:R-:W-:Y:S02]  /*168f00*/  @P0 LOP3.LUT R10, R10, 0x4, RZ, 0xfc, !PT ;  /* 0x000000040a0a0812 */ /* 0x000fe400078efcff */
[----:B------:R-:W-:Y:S02]  /*168f10*/  LOP3.LUT P0, RZ, R6, 0x20, RZ, 0xc0, !PT ;  /* 0x0000002006ff7812 */ /* 0x000fe4000780c0ff */
[C---:B0-----:R-:W-:Y:S01]  /*168f20*/  PRMT R8, R59.reuse, 0x7772, RZ ;  /* 0x000077723b087816 */ /* 0x041fe200000000ff */
        /* <DEDUP_REMOVED lines=10> */
[C---:B------:R-:W-:Y:S02]  /*168fd0*/  LOP3.LUT P0, RZ, R10.reuse, 0x2, RZ, 0xc0, !PT ;  /* 0x000000020aff7812 */ /* 0x040fe4000780c0ff */
[----:B0-----:R-:W-:Y:S01]  /*168fe0*/  PRMT R8, R5, 0x7771, RZ ;  /* 0x0000777105087816 */ /* 0x001fe200000000ff */
[----:B------:R-:W3:Y:S10]  /*168ff0*/  LDL.LU.64 R54, [R1+0x4ed0] ;  /* 0x004ed00001367983 */ /* 0x000ef40000300a00 */
[----:B--2---:R0:W-:Y:S01]  /*169000*/  @P0 STG.E.U8 desc[UR4][R56.64], R8 ;  /* 0x0000000838000986 */ /* 0x0041e2000c101104 */
[----:B------:R-:W-:-:S02]  /*169010*/  LOP3.LUT P0, RZ, R10, 0x1, RZ, 0xc0, !PT ;  /* 0x000000010aff7812 */ /* 0x000fc4000780c0ff */
[C---:B0-----:R-:W-:Y:S01]  /*169020*/  PRMT R8, R5.reuse, 0x7772, RZ ;  /* 0x0000777205087816 */ /* 0x041fe200000000ff */
[----:B------:R-:W2:Y:S10]  /*169030*/  LDL.LU.64 R56, [R1+0x4ec0] ;  /* 0x004ec00001387983 */ /* 0x000eb40000300a00 */
[----:B------:R0:W-:Y:S02]  /*169040*/  @P0 STG.E.U8 desc[UR4][R24.64], R8 ;  /* 0x0000000818000986 */ /* 0x0001e4000c101104 */
[----:B0-----:R-:W-:-:S02]  /*169050*/  PRMT R8, R5, 0x7773, RZ ;  /* 0x0000777305087816 */ /* 0x001fc400000000ff */
        /* <DEDUP_REMOVED lines=30> */
[----:B------:R-:W-:-:S03]  /*169240*/  LOP3.LUT P5, RZ, R6, 0x40000, RZ, 0xc0, !PT ;  /* 0x0004000006ff7812 */ /* 0x000fc600078ac0ff */
[----:B------:R-:W4:Y:S08]  /*169250*/  LDL.LU.64 R42, [R1+0x4e90] ;  /* 0x004e9000012a7983 */ /* 0x000f300000300a00 */
[----:B------:R0:W-:Y:S02]  /*169260*/  @P4 STG.E.U8 desc[UR4][R52.64], R8 ;  /* 0x0000000834004986 */ /* 0x0001e4000c101104 */
[----:B0-----:R-:W-:-:S02]  /*169270*/  PRMT R8, R59, 0x7770, RZ ;  /* 0x000077703b087816 */ /* 0x001fc400000000ff */
[----:B------:R-:W4:Y:S04]  /*169280*/  LDL.LU.64 R52, [R1+0x4e80] ;  /* 0x004e800001347983 */ /* 0x000f280000300a00 */
[----:B------:R0:W-:Y:S04]  /*169290*/  @P5 STG.E.U8 desc[UR4][R54.64], R8 ;  /* 0x0000000836005986 */ /* 0x0001e8000c101104 */
[----:B0-----:R-:W4:Y:S04]  /*1692a0*/  LDL.LU.64 R54, [R1+0x4e70] ;  /* 0x004e700001367983 */ /* 0x001f280000300a00 */
[----:B------:R-:W4:Y:S01]  /*1692b0*/  LDL.LU R44, [R1+0x9c] ;  /* 0x00009c00012c7983 */ /* 0x000f220000300800 */
[----:B------:R-:W-:-:S02]  /*1692c0*/  LOP3.LUT P6, RZ, R6, 0x80000, RZ, 0xc0, !PT ;  /* 0x0008000006ff7812 */ /* 0x000fc400078cc0ff */
[----:B------:R-:W-:Y:S02]  /*1692d0*/  PRMT R8, R59, 0x7771, RZ ;  /* 0x000077713b087816 */ /* 0x000fe400000000ff */
[C---:B------:R-:W-:Y:S02]  /*1692e0*/  LOP3.LUT P3, RZ, R6.reuse, 0x100000, RZ, 0xc0, !PT ;  /* 0x0010000006ff7812 */ /* 0x040fe4000786c0ff */
[----:B------:R-:W-:-:S07]  /*1692f0*/  LOP3.LUT P4, RZ, R6, 0x200000, RZ, 0xc0, !PT ;  /* 0x0020000006ff7812 */ /* 0x000fce000788c0ff */
[----:B--2---:R0:W-:Y:S01]  /*169300*/  @P6 STG.E.U8 desc[UR4][R56.64], R8 ;  /* 0x0000000838006986 */ /* 0x0041e2000c101104 */
[C---:B------:R-:W-:Y:S02]  /*169310*/  LOP3.LUT P5, RZ, R6.reuse, 0x400000, RZ, 0xc0, !PT ;  /* 0x0040000006ff7812 */ /* 0x040fe400078ac0ff */
[----:B------:R-:W-:Y:S01]  /*169320*/  LOP3.LUT P6, RZ, R6, 0x800000, RZ, 0xc0, !PT ;  /* 0x0080000006ff7812 */ /* 0x000fe200078cc0ff */
[----:B0-----:R-:W2:Y:S04]  /*169330*/  LDL.LU.64 R56, [R1+0x4e60] ;  /* 0x004e600001387983 */ /* 0x001ea80000300a00 */
[----:B------:R-:W2:Y:S01]  /*169340*/  LDL.LU R47, [R1+0x8c] ;  /* 0x00008c00012f7983 */ /* 0x000ea20000300800 */
        /* <DEDUP_REMOVED lines=25> */
[----:B----4-:R0:W-:Y:S02]  /*1694e0*/  @P3 STG.E.U8 desc[UR4][R36.64], R6 ;  /* 0x0000000624003986 */ /* 0x0101e4000c101104 */
[----:B0-----:R-:W-:Y:S02]  /*1694f0*/  PRMT R6, R59, 0x7773, RZ ;  /* 0x000077733b067816 */ /* 0x001fe400000000ff */
[----:B------:R-:W3:Y:S04]  /*169500*/  LDL.LU.64 R58, [R1+0x4e58] ;  /* 0x004e5800013a7983 */ /* 0x000ee80000300a00 */
        /* <DEDUP_REMOVED lines=61> */
[----:B--2---:R0:W-:Y:S02]  /*1698e0*/  @P5 STG.E.U8 desc[UR4][R56.64], R6 ;  /* 0x0000000638005986 */ /* 0x0041e4000c101104 */
[----:B0-----:R-:W-:-:S05]  /*1698f0*/  PRMT R6, R44, 0x7770, RZ ;  /* 0x000077702c067816 */ /* 0x001fca00000000ff */
[----:B---3--:R0:W-:Y:S04]  /*169900*/  @P6 STG.E.U8 desc[UR4][R58.64], R6 ;  /* 0x000000063a006986 */ /* 0x0081e8000c101104 */
        /* <DEDUP_REMOVED lines=32> */
[----:B------:R-:W-:Y:S01]  /*169b10*/  LOP3.LUT P5, RZ, R5, 0x200, RZ, 0xc0, !PT ;  /* 0x0000020005ff7812 */ /* 0x000fe200078ac0ff */
        /* <DEDUP_REMOVED lines=86> */
[----:B0-----:R-:W2:Y:S01]  /*16a080*/  LDL.LU.64 R58, [R1+0x4bf0] ;  /* 0x004bf000013a7983 */ /* 0x001ea20000300a00 */
[----:B------:R-:W-:-:S03]  /*16a090*/  LOP3.LUT P0, RZ, R4, 0x40, RZ, 0xc0, !PT ;  /* 0x0000004004ff7812 */ /* 0x000fc6000780c0ff */
[----:B------:R-:W3:Y:S04]  /*16a0a0*/  LDL.LU R44, [R1+0x68] ;  /* 0x00006800012c7983 */ /* 0x000ee80000300800 */
[----:B------:R-:W3:Y:S04]  /*16a0b0*/  LDL.LU.64 R24, [R1+0x4be0] ;  /* 0x004be00001187983 */ /* 0x000ee80000300a00 */
[----:B------:R-:W3:Y:S02]  /*16a0c0*/  LDL.LU.64 R26, [R1+0x4bd8] ;  /* 0x004bd800011a7983 */ /* 0x000ee40000300a00 */
[----:B------:R-:W-:-:S02]  /*16a0d0*/  @P0 LOP3.LUT R7, R7, 0x8, RZ, 0xfc, !PT ;  /* 0x0000000807070812 */ /* 0x000fc400078efcff */
[----:B------:R-:W-:Y:S01]  /*16a0e0*/  LOP3.LUT P0, RZ, R4, 0x20, RZ, 0xc0, !PT ;  /* 0x0000002004ff7812 */ /* 0x000fe2000780c0ff */
[----:B------:R-:W3:Y:S01]  /*16a0f0*/  LDL.LU.64 R28, [R1+0x4bc8] ;  /* 0x004bc800011c7983 */ /* 0x000ee20000300a00 */
[----:B------:R-:W-:Y:S02]  /*16a100*/  LOP3.LUT R7, R7, 0xffffffef, RZ, 0xc0, !PT ;  /* 0xffffffef07077812 */ /* 0x000fe400078ec0ff */
[----:B------:R-:W-:Y:S01]  /*16a110*/  PRMT R6, R43, 0x7771, RZ ;  /* 0x000077712b067816 */ /* 0x000fe200000000ff */
[----:B------:R-:W3:Y:S08]  /*16a120*/  LDL.LU.64 R30, [R1+0x4bb8] ;  /* 0x004bb800011e7983 */ /* 0x000ef00000300a00 */
        /* <DEDUP_REMOVED lines=17> */
[----:B0-----:R-:W-:Y:S02]  /*16a240*/  PRMT R6, R43, 0x7772, RZ ;  /* 0x000077722b067816 */ /* 0x001fe400000000ff */
[----:B------:R-:W-:-:S03]  /*16a250*/  LOP3.LUT P0, RZ, R5, 0x80000000, RZ, 0xc0, !PT ;  /* 0x8000000005ff7812 */ /* 0x000fc6000780c0ff */
[----:B------:R0:W-:Y:S01]  /*16a260*/  @P5 STG.E.U8 desc[UR4][R38.64], R6 ;  /* 0x0000000626005986 */ /* 0x0001e2000c101104 */
[----:B------:R-:W-:Y:S02]  /*16a270*/  LOP3.LUT R7, R7, 0xfffffbff, RZ, 0xc0, !PT ;  /* 0xfffffbff07077812 */ /* 0x000fe400078ec0ff */
[----:B0-----:R-:W-:Y:S02]  /*16a280*/  PRMT R6, R43, 0x7773, RZ ;  /* 0x000077732b067816 */ /* 0x001fe400000000ff */
[----:B------:R-:W4:Y:S04]  /*16a290*/  LDL.LU R43, [R1+0x58] ;  /* 0x00005800012b7983 */ /* 0x000f280000300800 */
[----:B------:R-:W4:Y:S01]  /*16a2a0*/  LDL.LU.64 R32, [R1+0x4bb0] ;  /* 0x004bb00001207983 */ /* 0x000f220000300a00 */
[----:B------:R-:W-:-:S02]  /*16a2b0*/  @P0 LOP3.LUT R7, R7, 0x400, RZ, 0xfc, !PT ;  /* 0x0000040007070812 */ /* 0x000fc400078efcff */
[----:B------:R-:W-:Y:S01]  /*16a2c0*/  LOP3.LUT P0, RZ, R5, 0x40000000, RZ, 0xc0, !PT ;  /* 0x4000000005ff7812 */ /* 0x000fe2000780c0ff */
        /* <DEDUP_REMOVED lines=33> */
[----:B------:R-:W-:-:S03]  /*16a4e0*/  LOP3.LUT P4, RZ, R4, 0x400, RZ, 0xc0, !PT ;  /* 0x0000040004ff7812 */ /* 0x000fc6000788c0ff */
[----:B----4-:R0:W-:Y:S01]  /*16a4f0*/  @P0 STG.E.U8 desc[UR4][R32.64], R6 ;  /* 0x0000000620000986 */ /* 0x0101e2000c101104 */
        /* <DEDUP_REMOVED lines=55> */
[----:B------:R-:W2:Y:S01]  /*16a870*/  LDL.LU R43, [R1+0x4c] ;  /* 0x00004c00012b7983 */ /* 0x000ea20000300800 */
[----:B------:R-:W-:-:S02]  /*16a880*/  LOP3.LUT P0, RZ, R4, 0x80000, RZ, 0xc0, !PT ;  /* 0x0008000004ff7812 */ /* 0x000fc4000780c0ff */
[----:B------:R-:W-:Y:S01]  /*16a890*/  LOP3.LUT R7, R7, 0xfffffffd, RZ, 0xc0, !PT ;  /* 0xfffffffd07077812 */ /* 0x000fe200078ec0ff */
[----:B------:R-:W2:Y:S01]  /*16a8a0*/  LDL.LU.64 R34, [R1+0x4a68] ;  /* 0x004a680001227983 */ /* 0x000ea20000300a00 */
[----:B---3--:R-:W-:-:S09]  /*16a8b0*/  PRMT R6, R44, 0x7770, RZ ;  /* 0x000077702c067816 */ /* 0x008fd200000000ff */
[----:B------:R-:W-:Y:S02]  /*16a8c0*/  @P0 LOP3.LUT R7, R7, 0x2, RZ, 0xfc, !PT ;  /* 0x0000000207070812 */ /* 0x000fe400078efcff */
[C---:B------:R-:W-:Y:S01]  /*16a8d0*/  LOP3.LUT P0, RZ, R4.reuse, 0x40000, RZ, 0xc0, !PT ;  /* 0x0004000004ff7812 */ /* 0x040fe2000780c0ff */
[----:B------:R0:W-:Y:S01]  /*16a8e0*/  @P4 STG.E.U8 desc[UR4][R36.64], R6 ;  /* 0x0000000624004986 */ /* 0x0001e2000c101104 */
[----:B------:R-:W-:Y:S02]  /*16a8f0*/  LOP3.LUT P6, RZ, R4, 0x10000, RZ, 0xc0, !PT ;  /* 0x0001000004ff7812 */ /* 0x000fe400078cc0ff */
[----:B------:R-:W-:Y:S02]  /*16a900*/  LOP3.LUT R7, R7, 0xfffffffb, RZ, 0xc0, !PT ;  /* 0xfffffffb07077812 */ /* 0x000fe400078ec0ff */
[----:B0-----:R-:W-:Y:S01]  /*16a910*/  PRMT R6, R44, 0x7771, RZ ;  /* 0x000077712c067816 */ /* 0x001fe200000000ff */
[----:B------:R-:W3:Y:S06]  /*16a920*/  LDL.LU.64 R36, [R1+0x4a58] ;  /* 0x004a580001247983 */ /* 0x000eec0000300a00 */
[----:B------:R-:W-:-:S02]  /*16a930*/  @P0 LOP3.LUT R7, R7, 0x4, RZ, 0xfc, !PT ;  /* 0x0000000407070812 */ /* 0x000fc400078efcff */
[C---:B------:R-:W-:Y:S01]  /*16a940*/  LOP3.LUT P0, RZ, R4.reuse, 0x20000, RZ, 0xc0, !PT ;  /* 0x0002000004ff7812 */ /* 0x040fe2000780c0ff */
[----:B----4-:R0:W-:Y:S01]  /*16a950*/  @P5 STG.E.U8 desc[UR4][R38.64], R6 ;  /* 0x0000000626005986 */ /* 0x0101e2000c101104 */
[C---:B------:R-:W-:Y:S02]  /*16a960*/  LOP3.LUT P1, RZ, R4.reuse, 0x4000000, RZ, 0xc0, !PT ;  /* 0x0400000004ff7812 */ /* 0x040fe4000782c0ff */
[C---:B------:R-:W-:Y:S02]  /*16a970*/  LOP3.LUT P2, RZ, R4.reuse, 0x8000000, RZ, 0xc0, !PT ;  /* 0x0800000004ff7812 */ /* 0x040fe4000784c0ff */
[----:B------:R-:W-:Y:S02]  /*16a980*/  LOP3.LUT P3, RZ, R4, 0x10000000, RZ, 0xc0, !PT ;  /* 0x1000000004ff7812 */ /* 0x000fe4000786c0ff */
[----:B0-----:R-:W-:Y:S01]  /*16a990*/  PRMT R6, R44, 0x7772, RZ ;  /* 0x000077722c067816 */ /* 0x001fe200000000ff */
[----:B------:R-:W4:Y:S01]  /*16a9a0*/  LDL.LU.64 R38, [R1+0x4a50] ;  /* 0x004a500001267983 */ /* 0x000f220000300a00 */
[----:B------:R-:W-:-:S02]  /*16a9b0*/  LOP3.LUT P4, RZ, R4, 0x20000000, RZ, 0xc0, !PT ;  /* 0x2000000004ff7812 */ /* 0x000fc4000788c0ff */
[C---:B------:R-:W-:Y:S01]  /*16a9c0*/  LOP3.LUT P5, RZ, R4.reuse, 0x40000000, RZ, 0xc0, !PT ;  /* 0x4000000004ff7812 */ /* 0x040fe200078ac0ff */
[----:B------:R0:W-:Y:S01]  /*16a9d0*/  @P6 STG.E.U8 desc[UR4][R52.64], R6 ;  /* 0x0000000634006986 */ /* 0x0001e2000c101104 */
[----:B------:R-:W-:Y:S02]  /*16a9e0*/  LOP3.LUT P6, RZ, R4, 0x80000000, RZ, 0xc0, !PT ;  /* 0x8000000004ff7812 */ /* 0x000fe400078cc0ff */
[----:B------:R-:W-:-:S05]  /*16a9f0*/  PRMT R4, R44, 0x7773, RZ ;  /* 0x000077732c047816 */ /* 0x000fca00000000ff */
[----:B------:R1:W-:Y:S01]  /*16aa00*/  @P0 STG.E.U8 desc[UR4][R54.64], R4 ;  /* 0x0000000436000986 */ /* 0x0003e2000c101104 */
[----:B------:R-:W-:-:S03]  /*16aa10*/  LOP3.LUT P0, RZ, R7, 0x4, RZ, 0xc0, !PT ;  /* 0x0000000407ff7812 */ /* 0x000fc6000780c0ff */
[----:B0-----:R-:W4:Y:S04]  /*16aa20*/  LDL.LU.64 R52, [R1+0x4a40] ;  /* 0x004a400001347983 */ /* 0x001f280000300a00 */
[----:B------:R-:W4:Y:S01]  /*16aa30*/  LDL.LU R44, [R1+0x30] ;  /* 0x00003000012c7983 */ /* 0x000f220000300800 */
[----:B-1----:R-:W-:-:S03]  /*16aa40*/  PRMT R4, R42, 0x7770, RZ ;  /* 0x000077702a047816 */ /* 0x002fc600000000ff */
[----:B------:R-:W4:Y:S04]  /*16aa50*/  LDL.LU.64 R54, [R1+0x4a38] ;  /* 0x004a380001367983 */ /* 0x000f280000300a00 */
        /* <DEDUP_REMOVED lines=23> */
[----:B------:R-:W2:Y:S09]  /*16abd0*/  LDL.LU R3, [R1+0x5b90] ;  /* 0x005b900001037983 */ /* 0x000eb20000300800 */
[----:B------:R0:W-:Y:S02]  /*16abe0*/  @P0 STG.E.U8 desc[UR4][R34.64], R4 ;  /* 0x0000000422000986 */ /* 0x0001e4000c101104 */
[----:B0-----:R-:W-:-:S05]  /*16abf0*/  PRMT R4, R43, 0x7770, RZ ;  /* 0x000077702b047816 */ /* 0x001fca00000000ff */
[----:B---3--:R0:W-:Y:S02]  /*16ac00*/  @P1 STG.E.U8 desc[UR4][R36.64], R4 ;  /* 0x0000000424001986 */ /* 0x0081e4000c101104 */
        /* <DEDUP_REMOVED lines=30> */
[----:B------:R-:W-:-:S02]  /*16adf0*/  LOP3.LUT R5, R5, 0xffdfffff, RZ, 0xc0, !PT ;  /* 0xffdfffff05057812 */ /* 0x000fc400078ec0ff */
[C---:B------:R-:W-:Y:S02]  /*16ae00*/  LOP3.LUT P4, RZ, R3.reuse, 0x2, RZ, 0xc0, !PT ;  /* 0x0000000203ff7812 */ /* 0x040fe4000788c0ff */
[----:B------:R-:W-:Y:S02]  /*16ae10*/  LOP3.LUT P5, RZ, R3, 0x4, RZ, 0xc0, !PT ;  /* 0x0000000403ff7812 */ /* 0x000fe400078ac0ff */
[----:B------:R-:W-:Y:S02]  /*16ae20*/  PRMT R4, R44, 0x7773, RZ ;  /* 0x000077732c047816 */ /* 0x000fe400000000ff */
[----:B------:R-:W-:Y:S02]  /*16ae30*/  @P0 LOP3.LUT R5, R5, 0x200000, RZ, 0xfc, !PT ;  /* 0x0020000005050812 */ /* 0x000fe400078efcff */
[C---:B------:R-:W-:Y:S02]  /*16ae40*/  LOP3.LUT P0, RZ, R3.reuse, 0x200, RZ, 0xc0, !PT ;  /* 0x0000020003ff7812 */ /* 0x040fe4000780c0ff */
[----:B------:R-:W-:Y:S01]  /*16ae50*/  LOP3.LUT P6, RZ, R3, 0x8, RZ, 0xc0, !PT ;  /* 0x0000000803ff7812 */ /* 0x000fe200078cc0ff */
[----:B------:R-:W2:Y:S01]  /*16ae60*/  LDL.LU.64 R28, [R1+0x4970] ;  /* 0x00497000011c7983 */ /* 0x000ea20000300a00 */
[----:B------:R-:W-:-:S03]  /*16ae70*/  LOP3.LUT R5, R5, 0xffbfffff, RZ, 0xc0, !PT ;  /* 0xffbfffff05057812 */ /* 0x000fc600078ec0ff */
[----:B------:R-:W2:Y:S04]  /*16ae80*/  LDL.LU.64 R30, [R1+0x4960] ;  /* 0x00496000011e7983 */ /* 0x000ea80000300a00 */
[----:B------:R-:W2:Y:S04]  /*16ae90*/  LDL.LU.64 R32, [R1+0x4950] ;  /* 0x0049500001207983 */ /* 0x000ea80000300a00 */
[----:B------:R-:W2:Y:S01]  /*16aea0*/  LDL.LU.64 R34, [R1+0x4948] ;  /* 0x0049480001227983 */ /* 0x000ea20000300a00 */
        /* <DEDUP_REMOVED lines=11> */
[----:B---3--:R4:W-:Y:S01]  /*16af60*/  @P4 STG.E.U8 desc[UR4][R36.64], R4 ;  /* 0x0000000424004986 */ /* 0x0089e2000c101104 */
[----:B------:R-:W-:Y:S02]  /*16af70*/  LOP3.LUT R5, R5, 0xfbffffff, RZ, 0xc0, !PT ;  /* 0xfbffffff05057812 */ /* 0x000fe400078ec0ff */
[----:B----4-:R-:W-:-:S09]  /*16af80*/  PRMT R4, R43, 0x7770, RZ ;  /* 0x000077702b047816 */ /* 0x010fd200000000ff */
[----:B------:R-:W-:Y:S02]  /*16af90*/  @P0 LOP3.LUT R5, R5, 0x4000000, RZ, 0xfc, !PT ;  /* 0x0400000005050812 */ /* 0x000fe400078efcff */
[----:B------:R-:W-:Y:S01]  /*16afa0*/  LOP3.LUT P0, RZ, R3, 0x10, RZ, 0xc0, !PT ;  /* 0x0000001003ff7812 */ /* 0x000fe2000780c0ff */
[----:B------:R-:W3:Y:S04]  /*16afb0*/  LDL.LU.64 R36, [R1+0x4940] ;  /* 0x0049400001247983 */ /* 0x000ee80000300a00 */
        /* <DEDUP_REMOVED lines=37> */
[C---:B0-----:R-:W-:Y:S02]  /*16b210*/  PRMT R4, R48.reuse, 0x7772, RZ ;  /* 0x0000777230047816 */ /* 0x041fe400000000ff */
[----:B------:R-:W-:-:S03]  /*16b220*/  PRMT R48, R48, 0x7773, RZ ;  /* 0x0000777330307816 */ /* 0x000fc600000000ff */
[----:B------:R4:W-:Y:S01]  /*16b230*/  @P0 STG.E.U8 desc[UR4][R34.64], R4 ;  /* 0x0000000422000986 */ /* 0x0009e2000c101104 */
[----:B------:R-:W-:-:S03]  /*16b240*/  LOP3.LUT P4, RZ, R3, 0x10000, RZ, 0xc0, !PT ;  /* 0x0001000003ff7812 */ /* 0x000fc6000788c0ff */
[----:B---3--:R-:W-:Y:S01]  /*16b250*/  @P1 STG.E.U8 desc[UR4][R36.64], R48 ;  /* 0x0000003024001986 */ /* 0x008fe2000c101104 */
[C---:B------:R-:W-:Y:S02]  /*16b260*/  LOP3.LUT P5, RZ, R3.reuse, 0x20000, RZ, 0xc0, !PT ;  /* 0x0002000003ff7812 */ /* 0x040fe400078ac0ff */
[C---:B------:R-:W-:Y:S02]  /*16b270*/  LOP3.LUT P6, RZ, R3.reuse, 0x40000, RZ, 0xc0, !PT ;  /* 0x0004000003ff7812 */ /* 0x040fe400078cc0ff */
[----:B------:R-:W-:Y:S02]  /*16b280*/  LOP3.LUT P0, RZ, R3, 0x80000000, RZ, 0xc0, !PT ;  /* 0x8000000003ff7812 */ /* 0x000fe4000780c0ff */
[----:B------:R-:W-:Y:S02]  /*16b290*/  LOP3.LUT R5, R5, 0xfffff7ff, RZ, 0xc0, !PT ;  /* 0xfffff7ff05057812 */ /* 0x000fe400078ec0ff */
        /* <DEDUP_REMOVED lines=10> */
[----:B--2---:R0:W-:Y:S04]  /*16b340*/  @P6 STG.E.U8 desc[UR4][R58.64], R4 ;  /* 0x000000043a006986 */ /* 0x0041e8000c101104 */
[----:B0-----:R-:W2:Y:S01]  /*16b350*/  LDL.LU.64 R58, [R1+0x48d0] ;  /* 0x0048d000013a7983 */ /* 0x001ea20000300a00 */
[----:B------:R-:W-:Y:S02]  /*16b360*/  @P0 LOP3.LUT R5, R5, 0x800, RZ, 0xfc, !PT ;  /* 0x0000080005050812 */ /* 0x000fe400078efcff */
[----:B------:R-:W-:Y:S01]  /*16b370*/  LOP3.LUT P0, RZ, R3, 0x40000000, RZ, 0xc0, !PT ;  /* 0x4000000003ff7812 */ /* 0x000fe2000780c0ff */
[----:B------:R-:W4:Y:S04]  /*16b380*/  LDL.LU.64 R36, [R1+0x48c8] ;  /* 0x0048c80001247983 */ /* 0x000f280000300a00 */
[----:B------:R-:W3:Y:S01]  /*16b390*/  LDL.LU.64 R38, [R1+0x48c0] ;  /* 0x0048c00001267983 */ /* 0x000ee20000300a00 */
[----:B------:R-:W-:-:S03]  /*16b3a0*/  LOP3.LUT R5, R5, 0xffffefff, RZ, 0xc0, !PT ;  /* 0xffffefff05057812 */ /* 0x000fc600078ec0ff */
[----:B------:R-:W3:Y:S04]  /*16b3b0*/  LDL.LU.64 R52, [R1+0x4898] ;  /* 0x0048980001347983 */ /* 0x000ee80000300a00 */
[----:B------:R-:W3:Y:S04]  /*16b3c0*/  LDL.LU.64 R54, [R1+0x4888] ;  /* 0x0048880001367983 */ /* 0x000ee80000300a00 */
[----:B------:R-:W3:Y:S04]  /*16b3d0*/  LDL.LU.64 R56, [R1+0x4880] ;  /* 0x0048800001387983 */ /* 0x000ee80000300a00 */
[----:B------:R-:W3:Y:S01]  /*16b3e0*/  LDL.LU R42, [R1+0x14] ;  /* 0x00001400012a7983 */ /* 0x000ee20000300800 */
        /* <DEDUP_REMOVED lines=26> */
[----:B0-----:R-:W2:Y:S04]  /*16b590*/  LDL.LU.64 R58, [R1+0x4870] ;  /* 0x00487000013a7983 */ /* 0x001ea80000300a00 */
[----:B------:R-:W2:Y:S04]  /*16b5a0*/  LDL.LU.64 R24, [R1+0x4860] ;  /* 0x0048600001187983 */ /* 0x000ea80000300a00 */
[----:B------:R-:W2:Y:S04]  /*16b5b0*/  LDL.LU.64 R26, [R1+0x1c28] ;  /* 0x001c2800011a7983 */ /* 0x000ea80000300a00 */
[----:B------:R-:W2:Y:S04]  /*16b5c0*/  LDL.LU.64 R28, [R1+0x1c20] ;  /* 0x001c2000011c7983 */ /* 0x000ea80000300a00 */
[----:B------:R-:W2:Y:S04]  /*16b5d0*/  LDL.LU.64 R30, [R1+0x1c18] ;  /* 0x001c1800011e7983 */ /* 0x000ea80000300a00 */
[----:B------:R-:W2:Y:S01]  /*16b5e0*/  LDL.LU R44, [R1+0x38] ;  /* 0x00003800012c7983 */ /* 0x000ea20000300800 */
[----:B------:R-:W-:-:S03]  /*16b5f0*/  PRMT R3, R43, 0x7772, RZ ;  /* 0x000077722b037816 */ /* 0x000fc600000000ff */
[----:B------:R-:W2:Y:S04]  /*16b600*/  LDL.LU.64 R32, [R1+0x1c10] ;  /* 0x001c100001207983 */ /* 0x000ea80000300a00 */
[----:B------:R-:W2:Y:S04]  /*16b610*/  LDL.LU.64 R34, [R1+0x1be8] ;  /* 0x001be80001227983 */ /* 0x000ea80000300a00 */
[----:B----4-:R0:W-:Y:S02]  /*16b620*/  @P4 STG.E.U8 desc[UR4][R36.64], R3 ;  /* 0x0000000324004986 */ /* 0x0101e4000c101104 */
[----:B0-----:R-:W-:-:S02]  /*16b630*/  PRMT R3, R43, 0x7773, RZ ;  /* 0x000077732b037816 */ /* 0x001fc400000000ff */
[----:B------:R-:W4:Y:S04]  /*16b640*/  LDL.LU R43, [R1+0x28] ;  /* 0x00002800012b7983 */ /* 0x000f280000300800 */
        /* <DEDUP_REMOVED lines=27> */
[----:B------:R-:W-:-:S11]  /*16b800*/  PRMT R49, R49, 0x7773, RZ ;  /* 0x0000777331317816 */ /* 0x000fd600000000ff */
[----:B------:R-:W-:Y:S01]  /*16b810*/  @P0 STG.E.U8 desc[UR4][R30.64], R49 ;  /* 0x000000311e000986 */ /* 0x000fe2000c101104 */
[----:B------:R-:W-:Y:S02]  /*16b820*/  LOP3.LUT P0, RZ, R5, 0x1000, RZ, 0xc0, !PT ;  /* 0x0000100005ff7812 */ /* 0x000fe4000780c0ff */
[----:B0-----:R-:W-:Y:S02]  /*16b830*/  PRMT R3, R44, 0x7770, RZ ;  /* 0x000077702c037816 */ /* 0x001fe400000000ff */
[----:B------:R-:W-:-:S09]  /*16b840*/  LOP3.LUT P1, RZ, R2, 0x1, RZ, 0xc0, !PT ;  /* 0x0000000102ff7812 */ /* 0x000fd2000782c0ff */
[----:B------:R0:W-:Y:S01]  /*16b850*/  @P0 STG.E.U8 desc[UR4][R32.64], R3 ;  /* 0x0000000320000986 */ /* 0x0001e2000c101104 */
[----:B------:R-:W-:Y:S02]  /*16b860*/  LOP3.LUT P0, RZ, R5, 0x800, RZ, 0xc0, !PT ;  /* 0x0000080005ff7812 */ /* 0x000fe4000780c0ff */
[----:B------:R-:W-:Y:S02]  /*16b870*/  LOP3.LUT P2, RZ, R2, 0x2, RZ, 0xc0, !PT ;  /* 0x0000000202ff7812 */ /* 0x000fe4000784c0ff */
[----:B0-----:R-:W-:-:S09]  /*16b880*/  PRMT R3, R44, 0x7771, RZ ;  /* 0x000077712c037816 */ /* 0x001fd200000000ff */
[----:B------:R0:W-:Y:S01]  /*16b890*/  @P0 STG.E.U8 desc[UR4][R34.64], R3 ;  /* 0x0000000322000986 */ /* 0x0001e2000c101104 */
[C---:B------:R-:W-:Y:S02]  /*16b8a0*/  LOP3.LUT P3, RZ, R2.reuse, 0x4, RZ, 0xc0, !PT ;  /* 0x0000000402ff7812 */ /* 0x040fe4000786c0ff */
        /* <DEDUP_REMOVED lines=50> */
[----:B0-----:R-:W2:Y:S04]  /*16bbd0*/  LDL.LU.64 R58, [R1+0x1ae0] ;  /* 0x001ae000013a7983 */ /* 0x001ea80000300a00 */
[----:B------:R-:W2:Y:S01]  /*16bbe0*/  LDL.LU.64 R24, [R1+0x1ac8] ;  /* 0x001ac80001187983 */ /* 0x000ea20000300a00 */
[----:B------:R-:W-:-:S03]  /*16bbf0*/  PRMT R3, R0, 0x7771, RZ ;  /* 0x0000777100037816 */ /* 0x000fc600000000ff */
[----:B------:R-:W2:Y:S04]  /*16bc00*/  LDL.LU.64 R26, [R1+0x1ac0] ;  /* 0x001ac000011a7983 */ /* 0x000ea80000300a00 */
[----:B---3--:R0:W-:Y:S04]  /*16bc10*/  @P4 STG.E.U8 desc[UR4][R42.64], R3 ;  /* 0x000000032a004986 */ /* 0x0081e8000c101104 */
[----:B0-----:R-:W3:Y:S04]  /*16bc20*/  LDL.LU R42, [R1+0x3c] ;  /* 0x00003c00012a7983 */ /* 0x001ee80000300800 */
[----:B------:R-:W3:Y:S01]  /*16bc30*/  LDL.LU.64 R28, [R1+0x1a88] ;  /* 0x001a8800011c7983 */ /* 0x000ee20000300a00 */
[----:B------:R-:W-:-:S05]  /*16bc40*/  PRMT R3, R0, 0x7772, RZ ;  /* 0x0000777200037816 */ /* 0x000fca00000000ff */
[----:B----4-:R0:W-:Y:S02]  /*16bc50*/  @P5 STG.E.U8 desc[UR4][R38.64], R3 ;  /* 0x0000000326005986 */ /* 0x0101e4000c101104 */
[----:B0-----:R-:W-:Y:S02]  /*16bc60*/  PRMT R3, R0, 0x7773, RZ ;  /* 0x0000777300037816 */ /* 0x001fe400000000ff */
[----:B------:R-:W4:Y:S04]  /*16bc70*/  LDL.LU R0, [R1+0x5b84] ;  /* 0x005b840001007983 */ /* 0x000f280000300800 */
[----:B------:R-:W4:Y:S04]  /*16bc80*/  LDL.LU.64 R30, [R1+0x1a80] ;  /* 0x001a8000011e7983 */ /* 0x000f280000300a00 */
[----:B------:R-:W4:Y:S04]  /*16bc90*/  LDL.LU.64 R32, [R1+0x1a78] ;  /* 0x001a780001207983 */ /* 0x000f280000300a00 */
[----:B------:R-:W4:Y:S04]  /*16bca0*/  LDL.LU.64 R34, [R1+0x1a70] ;  /* 0x001a700001227983 */ /* 0x000f280000300a00 */
[----:B------:R-:W4:Y:S04]  /*16bcb0*/  LDL.LU.64 R36, [R1+0x1a48] ;  /* 0x001a480001247983 */ /* 0x000f280000300a00 */
[----:B------:R-:W4:Y:S01]  /*16bcc0*/  LDL.LU.64 R38, [R1+0x1a40] ;  /* 0x001a400001267983 */ /* 0x000f220000300a00 */
[----:B------:R-:W-:-:S02]  /*16bcd0*/  @P0 LOP3.LUT R5, R5, 0x400, RZ, 0xfc, !PT ;  /* 0x0000040005050812 */ /* 0x000fc400078efcff */
[----:B------:R-:W-:Y:S01]  /*16bce0*/  LOP3.LUT P0, RZ, R2, 0x400, RZ, 0xc0, !PT ;  /* 0x0000040002ff7812 */ /* 0x000fe2000780c0ff */
[----:B------:R0:W-:Y:S04]  /*16bcf0*/  @P6 STG.E.U8 desc[UR4][R52.64], R3 ;  /* 0x0000000334006986 */ /* 0x0001e8000c101104 */
[----:B------:R-:W4:Y:S01]  /*16bd00*/  LDL.LU R44, [R1+0x1c] ;  /* 0x00001c00012c7983 */ /* 0x000f220000300800 */
[----:B0-----:R-:W-:-:S03]  /*16bd10*/  PRMT R3, R50, 0x7770, RZ ;  /* 0x0000777032037816 */ /* 0x001fc600000000ff */
[----:B------:R-:W4:Y:S04]  /*16bd20*/  LDL.LU.64 R52, [R1+0x1a38] ;  /* 0x001a380001347983 */ /* 0x000f280000300a00 */
[----:B------:R0:W-:Y:S01]  /*16bd30*/  @P0 STG.E.U8 desc[UR4][R54.64], R3 ;  /* 0x0000000336000986 */ /* 0x0001e2000c101104 */
[C---:B------:R-:W-:Y:S02]  /*16bd40*/  LOP3.LUT P0, RZ, R5.reuse, 0x400, RZ, 0xc0, !PT ;  /* 0x0000040005ff7812 */ /* 0x040fe4000780c0ff */
[----:B0-----:R-:W-:Y:S01]  /*16bd50*/  PRMT R3, R50, 0x7771, RZ ;  /* 0x0000777132037816 */ /* 0x001fe200000000ff */
[----:B------:R-:W4:Y:S10]  /*16bd60*/  LDL.LU.64 R54, [R1+0x1a30] ;  /* 0x001a300001367983 */ /* 0x000f340000300a00 */
[----:B------:R0:W-:Y:S04]  /*16bd70*/  @P0 STG.E.U8 desc[UR4][R56.64], R3 ;  /* 0x0000000338000986 */ /* 0x0001e8000c101104 */
[----:B0-----:R-:W4:Y:S01]  /*16bd80*/  LDL.LU.64 R56, [R1+0x1a18] ;  /* 0x001a180001387983 */ /* 0x001f220000300a00 */
[----:B------:R-:W-:-:S02]  /*16bd90*/  LOP3.LUT P0, RZ, R5, 0x200, RZ, 0xc0, !PT ;  /* 0x0000020005ff7812 */ /* 0x000fc4000780c0ff */
[C---:B------:R-:W-:Y:S02]  /*16bda0*/  PRMT R3, R50.reuse, 0x7772, RZ ;  /* 0x0000777232037816 */ /* 0x040fe400000000ff */
[----:B------:R-:W-:Y:S02]  /*16bdb0*/  PRMT R50, R50, 0x7773, RZ ;  /* 0x0000777332327816 */ /* 0x000fe400000000ff */
[C---:B------:R-:W-:Y:S02]  /*16bdc0*/  LOP3.LUT P1, RZ, R2.reuse, 0x80000, RZ, 0xc0, !PT ;  /* 0x0008000002ff7812 */ /* 0x040fe4000782c0ff */
[C---:B------:R-:W-:Y:S02]  /*16bdd0*/  LOP3.LUT P2, RZ, R2.reuse, 0x100000, RZ, 0xc0, !PT ;  /* 0x0010000002ff7812 */ /* 0x040fe4000784c0ff */
[C---:B------:R-:W-:Y:S02]  /*16bde0*/  LOP3.LUT P3, RZ, R2.reuse, 0x200000, RZ, 0xc0, !PT ;  /* 0x0020000002ff7812 */ /* 0x040fe4000786c0ff */
[----:B------:R-:W-:Y:S01]  /*16bdf0*/  LOP3.LUT P4, RZ, R2, 0x400000, RZ, 0xc0, !PT ;  /* 0x0040000002ff7812 */ /* 0x000fe2000788c0ff */
[----:B--2---:R0:W-:Y:S01]  /*16be00*/  @P0 STG.E.U8 desc[UR4][R58.64], R3 ;  /* 0x000000033a000986 */ /* 0x0041e2000c101104 */
[----:B------:R-:W-:-:S03]  /*16be10*/  LOP3.LUT P0, RZ, R5, 0x100, RZ, 0xc0, !PT ;  /* 0x0000010005ff7812 */ /* 0x000fc6000780c0ff */
[----:B0-----:R-:W2:Y:S10]  /*16be20*/  LDL.LU.64 R58, [R1+0x1a10] ;  /* 0x001a1000013a7983 */ /* 0x001eb40000300a00 */
[----:B------:R-:W-:Y:S01]  /*16be30*/  @P0 STG.E.U8 desc[UR4][R24.64], R50 ;  /* 0x0000003218000986 */ /* 0x000fe2000c101104 */
[----:B------:R-:W-:-:S03]  /*16be40*/  LOP3.LUT P0, RZ, R5, 0x80, RZ, 0xc0, !PT ;  /* 0x0000008005ff7812 */ /* 0x000fc6000780c0ff */
[----:B------:R-:W2:Y:S01]  /*16be50*/  LDL.LU R43, [R1] ;  /* 0x00000000012b7983 */ /* 0x000ea20000300800 */
[----:B---3--:R-:W-:-:S09]  /*16be60*/  PRMT R3, R42, 0x7770, RZ ;  /* 0x000077702a037816 */ /* 0x008fd200000000ff */
        /* <DEDUP_REMOVED lines=18> */
[----:B------:R-:W3:Y:S01]  /*16bf90*/  LDL.LU R0, [R1+0x5b80] ;  /* 0x005b800001007983 */ /* 0x000ee20000300800 */
[----:B------:R-:W-:-:S03]  /*16bfa0*/  LOP3.LUT P5, RZ, R2, 0x800000, RZ, 0xc0, !PT ;  /* 0x0080000002ff7812 */ /* 0x000fc600078ac0ff */
[----:B------:R0:W-:Y:S02]  /*16bfb0*/  @P3 STG.E.U8 desc[UR4][R52.64], R3 ;  /* 0x0000000334003986 */ /* 0x0001e4000c101104 */
[----:B0-----:R-:W-:-:S05]  /*16bfc0*/  PRMT R3, R44, 0x7770, RZ ;  /* 0x000077702c037816 */ /* 0x001fca00000000ff */
[----:B------:R0:W-:Y:S02]  /*16bfd0*/  @P4 STG.E.U8 desc[UR4][R54.64], R3 ;  /* 0x0000000336004986 */ /* 0x0001e4000c101104 */
[----:B0-----:R-:W-:-:S05]  /*16bfe0*/  PRMT R3, R44, 0x7771, RZ ;  /* 0x000077712c037816 */ /* 0x001fca00000000ff */
[----:B------:R0:W-:Y:S04]  /*16bff0*/  @P5 STG.E.U8 desc[UR4][R56.64], R3 ;  /* 0x0000000338005986 */ /* 0x0001e8000c101104 */
[----:B0-----:R-:W4:Y:S01]  /*16c000*/  LDL.LU.64 R56, [R1+0x19f8] ;  /* 0x0019f80001387983 */ /* 0x001f220000300a00 */
[----:B------:R-:W-:-:S03]  /*16c010*/  LOP3.LUT P6, RZ, R2, 0x1000000, RZ, 0xc0, !PT ;  /* 0x0100000002ff7812 */ /* 0x000fc600078cc0ff */
[----:B------:R-:W4:Y:S01]  /*16c020*/  LDL.LU.64 R36, [R1+0x19f0] ;  /* 0x0019f00001247983 */ /* 0x000f220000300a00 */
[----:B------:R-:W-:-:S03]  /*16c030*/  PRMT R3, R44, 0x7772, RZ ;  /* 0x000077722c037816 */ /* 0x000fc600000000ff */
[----:B------:R-:W4:Y:S01]  /*16c040*/  LDL.LU.64 R38, [R1+0x19e8] ;  /* 0x0019e80001267983 */ /* 0x000f220000300a00 */
[----:B------:R-:W-:Y:S02]  /*16c050*/  LOP3.LUT R5, R5, 0xfffffffe, RZ, 0xc0, !PT ;  /* 0xfffffffe05057812 */ /* 0x000fe400078ec0ff */
[C---:B------:R-:W-:Y:S02]  /*16c060*/  LOP3.LUT P3, RZ, R2.reuse, 0x2000000, RZ, 0xc0, !PT ;  /* 0x0200000002ff7812 */ /* 0x040fe4000786c0ff */
[C---:B------:R-:W-:Y:S02]  /*16c070*/  LOP3.LUT P4, RZ, R2.reuse, 0x4000000, RZ, 0xc0, !PT ;  /* 0x0400000002ff7812 */ /* 0x040fe4000788c0ff */
[----:B------:R-:W-:Y:S02]  /*16c080*/  LOP3.LUT P5, RZ, R2, 0x8000000, RZ, 0xc0, !PT ;  /* 0x0800000002ff7812 */ /* 0x000fe400078ac0ff */
[----:B--2---:R-:W-:Y:S01]  /*16c090*/  LOP3.LUT R43, R43, 0xf7ffffff, RZ, 0xc0, !PT ;  /* 0xf7ffffff2b2b7812 */ /* 0x004fe200078ec0ff */
[----:B------:R0:W-:Y:S04]  /*16c0a0*/  @P6 STG.E.U8 desc[UR4][R58.64], R3 ;  /* 0x000000033a006986 */ /* 0x0001e8000c101104 */
[----:B0-----:R-:W2:Y:S04]  /*16c0b0*/  LDL.LU.64 R58, [R1+0x19e0] ;  /* 0x0019e000013a7983 */ /* 0x001ea80000300a00 */
[----:B------:R-:W2:Y:S04]  /*16c0c0*/  LDL.LU.64 R52, [R1+0x19c8] ;  /* 0x0019c80001347983 */ /* 0x000ea80000300a00 */
[----:B------:R-:W2:Y:S04]  /*16c0d0*/  LDL.LU.64 R54, [R1+0x19c0] ;  /* 0x0019c00001367983 */ /* 0x000ea80000300a00 */
        /* <DEDUP_REMOVED lines=25> */
[----:B------:R-:W-:-:S05]  /*16c270*/  PRMT R2, R44, 0x7773, RZ ;  /* 0x000077732c027816 */ /* 0x000fca00000000ff */
[----:B----4-:R0:W-:Y:S04]  /*16c280*/  @P3 STG.E.U8 desc[UR4][R56.64], R2 ;  /* 0x0000000238003986 */ /* 0x0101e8000c101104 */
[----:B0-----:R-:W3:Y:S04]  /*16c290*/  LDL.LU.64 R56, [R1+0x19a8] ;  /* 0x0019a80001387983 */ /* 0x001ee80000300a00 */
[----:B------:R-:W4:Y:S04]  /*16c2a0*/  LDL.LU.64 R22, [R1+0x19a0] ;  /* 0x0019a00001167983 */ /* 0x000f280000300a00 */
[----:B------:R-:W4:Y:S04]  /*16c2b0*/  LDL.LU.64 R24, [R1+0x1998] ;  /* 0x0019980001187983 */ /* 0x000f280000300a00 */
[----:B------:R-:W4:Y:S04]  /*16c2c0*/  LDL.LU R44, [R1+0x700] ;  /* 0x00070000012c7983 */ /* 0x000f280000300800 */
[----:B------:R-:W4:Y:S04]  /*16c2d0*/  LDL.LU.64 R26, [R1+0x1990] ;  /* 0x00199000011a7983 */ /* 0x000f280000300a00 */
[----:B------:R-:W4:Y:S01]  /*16c2e0*/  LDL.LU.64 R28, [R1+0x1968] ;  /* 0x00196800011c7983 */ /* 0x000f220000300a00 */
[----:B------:R-:W-:-:S03]  /*16c2f0*/  PRMT R2, R51, 0x7770, RZ ;  /* 0x0000777033027816 */ /* 0x000fc600000000ff */
[----:B------:R-:W4:Y:S04]  /*16c300*/  LDL.LU.64 R30, [R1+0x1960] ;  /* 0x00196000011e7983 */ /* 0x000f280000300a00 */
[----:B------:R0:W-:Y:S02]  /*16c310*/  @P4 STG.E.U8 desc[UR4][R36.64], R2 ;  /* 0x0000000224004986 */ /* 0x0001e4000c101104 */
[----:B0-----:R-:W-:-:S05]  /*16c320*/  PRMT R2, R51, 0x7771, RZ ;  /* 0x0000777133027816 */ /* 0x001fca00000000ff */
[----:B------:R0:W-:Y:S02]  /*16c330*/  @P5 STG.E.U8 desc[UR4][R38.64], R2 ;  /* 0x0000000226005986 */ /* 0x0001e4000c101104 */
[C---:B0-----:R-:W-:Y:S02]  /*16c340*/  PRMT R2, R51.reuse, 0x7772, RZ ;  /* 0x0000777233027816 */ /* 0x041fe400000000ff */
[----:B------:R-:W-:-:S03]  /*16c350*/  PRMT R51, R51, 0x7773, RZ ;  /* 0x0000777333337816 */ /* 0x000fc600000000ff */
[----:B--2---:R0:W-:Y:S04]  /*16c360*/  @P6 STG.E.U8 desc[UR4][R58.64], R2 ;  /* 0x000000023a006986 */ /* 0x0041e8000c101104 */
[----:B------:R1:W-:Y:S01]  /*16c370*/  @P0 STG.E.U8 desc[UR4][R52.64], R51 ;  /* 0x0000003334000986 */ /* 0x0003e2000c101104 */
[----:B------:R-:W-:-:S03]  /*16c380*/  LOP3.LUT P0, RZ, R5, 0x4, RZ, 0xc0, !PT ;  /* 0x0000000405ff7812 */ /* 0x000fc6000780c0ff */
[----:B0-----:R-:W2:Y:S04]  /*16c390*/  LDL.LU R59, [R1+0x6f0] ;  /* 0x0006f000013b7983 */ /* 0x001ea80000300800 */
[----:B------:R-:W2:Y:S04]  /*16c3a0*/  LDL.LU.64 R32, [R1+0x1958] ;  /* 0x0019580001207983 */ /* 0x000ea80000300a00 */
[----:B------:R-:W2:Y:S04]  /*16c3b0*/  LDL.LU.64 R34, [R1+0x1950] ;  /* 0x0019500001227983 */ /* 0x000ea80000300a00 */
[----:B------:R-:W2:Y:S01]  /*16c3c0*/  LDL.LU.64 R36, [R1+0x1928] ;  /* 0x0019280001247983 */ /* 0x000ea20000300a00 */
[----:B------:R-:W-:-:S03]  /*16c3d0*/  PRMT R2, R42, 0x7770, RZ ;  /* 0x000077702a027816 */ /* 0x000fc600000000ff */
[----:B------:R-:W2:Y:S04]  /*16c3e0*/  LDL.LU.64 R38, [R1+0x1920] ;  /* 0x0019200001267983 */ /* 0x000ea80000300a00 */
[----:B-1----:R-:W2:Y:S04]  /*16c3f0*/  LDL.LU.64 R52, [R1+0x1918] ;  /* 0x0019180001347983 */ /* 0x002ea80000300a00 */
[----:B------:R0:W-:Y:S01]  /*16c400*/  @P0 STG.E.U8 desc[UR4][R54.64], R2 ;  /* 0x0000000236000986 */ /* 0x0001e2000c101104 */
[----:B------:R-:W-:-:S03]  /*16c410*/  LOP3.LUT P0, RZ, R5, 0x2, RZ, 0xc0, !PT ;  /* 0x0000000205ff7812 */ /* 0x000fc6000780c0ff */
[----:B0-----:R-:W2:Y:S04]  /*16c420*/  LDL.LU.64 R54, [R1+0x1910] ;  /* 0x0019100001367983 */ /* 0x001ea80000300a00 */
[----:B------:R-:W2:Y:S01]  /*16c430*/  LDL.LU R58, [R1+0x7d0] ;  /* 0x0007d000013a7983 */ /* 0x000ea20000300800 */
[----:B------:R-:W-:-:S05]  /*16c440*/  PRMT R2, R42, 0x7771, RZ ;  /* 0x000077712a027816 */ /* 0x000fca00000000ff */
        /* <DEDUP_REMOVED lines=21> */
[----:B--2---:R0:W-:Y:S01]  /*16c5a0*/  @P0 STG.E.U8 desc[UR4][R32.64], R2 ;  /* 0x0000000220000986 */ /* 0x0041e2000c101104 */
[C---:B------:R-:W-:Y:S02]  /*16c5b0*/  LOP3.LUT P3, RZ, R0.reuse, 0x100, RZ, 0xc0, !PT ;  /* 0x0000010000ff7812 */ /* 0x040fe4000786c0ff */
[C---:B------:R-:W-:Y:S02]  /*16c5c0*/  LOP3.LUT P4, RZ, R0.reuse, 0x200, RZ, 0xc0, !PT ;  /* 0x0000020000ff7812 */ /* 0x040fe4000788c0ff */
[C---:B0-----:R-:W-:Y:S02]  /*16c5d0*/  PRMT R2, R59.reuse, 0x7770, RZ ;  /* 0x000077703b027816 */ /* 0x041fe400000000ff */
[C---:B------:R-:W-:Y:S02]  /*16c5e0*/  LOP3.LUT P5, RZ, R0.reuse, 0x400, RZ, 0xc0, !PT ;  /* 0x0000040000ff7812 */ /* 0x040fe400078ac0ff */
[----:B------:R-:W-:Y:S01]  /*16c5f0*/  LOP3.LUT P6, RZ, R0, 0x800, RZ, 0xc0, !PT ;  /* 0x0000080000ff7812 */ /* 0x000fe200078cc0ff */
[----:B------:R-:W2:Y:S04]  /*16c600*/  LDL.LU.64 R32, [R1+0x18f0] ;  /* 0x0018f00001207983 */ /* 0x000ea80000300a00 */
        /* <DEDUP_REMOVED lines=17> */
[----:B------:R-:W-:-:S02]  /*16c720*/  LOP3.LUT P0, RZ, R0, 0x1000000, RZ, 0xc0, !PT ;  /* 0x0100000000ff7812 */ /* 0x000fc4000780c0ff */
[C---:B------:R-:W-:Y:S01]  /*16c730*/  LOP3.LUT P2, RZ, R0.reuse, 0x1000, RZ, 0xc0, !PT ;  /* 0x0000100000ff7812 */ /* 0x040fe2000784c0ff */
[----:B------:R-:W4:Y:S04]  /*16c740*/  LDL.LU.64 R54, [R1+0x18b0] ;  /* 0x0018b00001367983 */ /* 0x000f280000300a00 */
[----:B------:R-:W4:Y:S01]  /*16c750*/  LDL.LU R42, [R1+0x704] ;  /* 0x00070400012a7983 */ /* 0x000f220000300800 */
[----:B------:R-:W-:Y:S02]  /*16c760*/  LOP3.LUT P3, RZ, R0, 0x2000, RZ, 0xc0, !PT ;  /* 0x0000200000ff7812 */ /* 0x000fe4000786c0ff */
[----:B------:R-:W-:Y:S02]  /*16c770*/  LOP3.LUT R43, R43, 0xffefffff, RZ, 0xc0, !PT ;  /* 0xffefffff2b2b7812 */ /* 0x000fe400078ec0ff */
[----:B------:R-:W-:-:S02]  /*16c780*/  PRMT R2, R58, 0x7772, RZ ;  /* 0x000077723a027816 */ /* 0x000fc400000000ff */
        /* <DEDUP_REMOVED lines=11> */
[----:B--2---:R0:W-:Y:S02]  /*16c840*/  @P2 STG.E.U8 desc[UR4][R32.64], R2 ;  /* 0x0000000220002986 */ /* 0x0041e4000c101104 */
[----:B0-----:R-:W-:Y:S02]  /*16c850*/  PRMT R2, R58, 0x7773, RZ ;  /* 0x000077733a027816 */ /* 0x001fe400000000ff */
[----:B------:R-:W-:-:S08]  /*16c860*/  LOP3.LUT R43, R43, 0xfeffffff, RZ, 0xc0, !PT ;  /* 0xfeffffff2b2b7812 */ /* 0x000fd000078ec0ff */
[----:B------:R-:W-:Y:S02]  /*16c870*/  @P0 LOP3.LUT R43, R43, 0x1000000, RZ, 0xfc, !PT ;  /* 0x010000002b2b0812 */ /* 0x000fe400078efcff */
[C---:B------:R-:W-:Y:S02]  /*16c880*/  LOP3.LUT P0, RZ, R0.reuse, 0x80000, RZ, 0xc0, !PT ;  /* 0x0008000000ff7812 */ /* 0x040fe4000780c0ff */
[C---:B------:R-:W-:Y:S02]  /*16c890*/  LOP3.LUT P4, RZ, R0.reuse, 0x4000, RZ, 0xc0, !PT ;  /* 0x0000400000ff7812 */ /* 0x040fe4000788c0ff */
[----:B------:R-:W-:Y:S02]  /*16c8a0*/  LOP3.LUT R43, R43, 0xfdffffff, RZ, 0xc0, !PT ;  /* 0xfdffffff2b2b7812 */ /* 0x000fe400078ec0ff */
        /* <DEDUP_REMOVED lines=8> */
[----:B0-----:R-:W2:Y:S04]  /*16c930*/  LDL.LU.64 R56, [R1+0x1888] ;  /* 0x0018880001387983 */ /* 0x001ea80000300a00 */
[----:B------:R-:W3:Y:S04]  /*16c940*/  LDL.LU.64 R24, [R1+0x1880] ;  /* 0x0018800001187983 */ /* 0x000ee80000300a00 */
[----:B------:R-:W3:Y:S04]  /*16c950*/  LDL.LU.64 R26, [R1+0x1878] ;  /* 0x00187800011a7983 */ /* 0x000ee80000300a00 */
[----:B------:R-:W3:Y:S04]  /*16c960*/  LDL.LU R44, [R1+0x6f4] ;  /* 0x0006f400012c7983 */ /* 0x000ee80000300800 */
[----:B------:R-:W3:Y:S04]  /*16c970*/  LDL.LU.64 R28, [R1+0x1870] ;  /* 0x00187000011c7983 */ /* 0x000ee80000300a00 */
[----:B------:R-:W3:Y:S01]  /*16c980*/  LDL.LU.64 R30, [R1+0x1868] ;  /* 0x00186800011e7983 */ /* 0x000ee20000300a00 */
[----:B----4-:R-:W-:-:S03]  /*16c990*/  PRMT R2, R59, 0x7770, RZ ;  /* 0x000077703b027816 */ /* 0x010fc600000000ff */
[----:B------:R-:W4:Y:S04]  /*16c9a0*/  LDL.LU R58, [R1+0x7d4] ;  /* 0x0007d400013a7983 */ /* 0x000f280000300800 */
[----:B------:R-:W4:Y:S04]  /*16c9b0*/  LDL.LU.64 R32, [R1+0x1860] ;  /* 0x0018600001207983 */ /* 0x000f280000300a00 */
[----:B------:R0:W-:Y:S02]  /*16c9c0*/  @P4 STG.E.U8 desc[UR4][R34.64], R2 ;  /* 0x0000000222004986 */ /* 0x0001e4000c101104 */
[----:B0-----:R-:W-:-:S02]  /*16c9d0*/  PRMT R2, R59, 0x7771, RZ ;  /* 0x000077713b027816 */ /* 0x001fc400000000ff */
        /* <DEDUP_REMOVED lines=9> */
[----:B------:R-:W-:Y:S02]  /*16ca70*/  LOP3.LUT P0, RZ, R43, 0x4000000, RZ, 0xc0, !PT ;  /* 0x040000002bff7812 */ /* 0x000fe4000780c0ff */
[----:B------:R-:W-:-:S11]  /*16ca80*/  PRMT R2, R42, 0x7770, RZ ;  /* 0x000077702a027816 */ /* 0x000fd600000000ff */
[----:B------:R0:W-:Y:S01]  /*16ca90*/  @P0 STG.E.U8 desc[UR4][R54.64], R2 ;  /* 0x0000000236000986 */ /* 0x0001e2000c101104 */
[----:B------:R-:W-:Y:S02]  /*16caa0*/  LOP3.LUT P0, RZ, R43, 0x2000000, RZ, 0xc0, !PT ;  /* 0x020000002bff7812 */ /* 0x000fe4000780c0ff */
[----:B0-----:R-:W-:Y:S01]  /*16cab0*/  PRMT R2, R42, 0x7771, RZ ;  /* 0x000077712a027816 */ /* 0x001fe200000000ff */
[----:B------:R-:W4:Y:S04]  /*16cac0*/  LDL.LU.64 R54, [R1+0x1818] ;  /* 0x0018180001367983 */ /* 0x000f280000300a00 */
[----:B------:R-:W4:Y:S01]  /*16cad0*/  LDL.LU R59, [R1+0x698] ;  /* 0x00069800013b7983 */ /* 0x000f220000300800 */
[C---:B------:R-:W-:Y:S02]  /*16cae0*/  LOP3.LUT P1, RZ, R0.reuse, 0x2000000, RZ, 0xc0, !PT ;  /* 0x0200000000ff7812 */ /* 0x040fe4000782c0ff */
[----:B------:R-:W-:-:S02]  /*16caf0*/  LOP3.LUT P2, RZ, R0, 0x4000000, RZ, 0xc0, !PT ;  /* 0x0400000000ff7812 */ /* 0x000fc4000784c0ff */
[C---:B------:R-:W-:Y:S02]  /*16cb00*/  LOP3.LUT P3, RZ, R0.reuse, 0x8000000, RZ, 0xc0, !PT ;  /* 0x0800000000ff7812 */ /* 0x040fe4000786c0ff */
[C---:B------:R-:W-:Y:S02]  /*16cb10*/  LOP3.LUT P4, RZ, R0.reuse, 0x10000000, RZ, 0xc0, !PT ;  /* 0x1000000000ff7812 */ /* 0x040fe4000788c0ff */
[C---:B------:R-:W-:Y:S02]  /*16cb20*/  LOP3.LUT P6, RZ, R0.reuse, 0x20000000, RZ, 0xc0, !PT ;  /* 0x2000000000ff7812 */ /* 0x040fe400078cc0ff */
[----:B------:R-:W-:Y:S01]  /*16cb30*/  LOP3.LUT P5, RZ, R0, 0x40000000, RZ, 0xc0, !PT ;  /* 0x4000000000ff7812 */ /* 0x000fe200078ac0ff */
[----:B--2---:R0:W-:Y:S01]  /*16cb40*/  @P0 STG.E.U8 desc[UR4][R56.64], R2 ;  /* 0x0000000238000986 */ /* 0x0041e2000c101104 */
[C---:B------:R-:W-:Y:S02]  /*16cb50*/  LOP3.LUT P0, RZ, R43.reuse, 0x1000000, RZ, 0xc0, !PT ;  /* 0x010000002bff7812 */ /* 0x040fe4000780c0ff */
        /* <DEDUP_REMOVED lines=18> */
[----:B------:R0:W-:Y:S01]  /*16cc80*/  @P2 STG.E.U8 desc[UR4][R36.64], R2 ;  /* 0x0000000224002986 */ /* 0x0001e2000c101104 */
[----:B------:R-:W-:Y:S02]  /*16cc90*/  LOP3.LUT P2, RZ, R0, 0x80000000, RZ, 0xc0, !PT ;  /* 0x8000000000ff7812 */ /* 0x000fe4000784c0ff */
[C---:B------:R-:W-:Y:S02]  /*16cca0*/  PRMT R0, R58.reuse, 0x7772, RZ ;  /* 0x000077723a007816 */ /* 0x040fe400000000ff */
[----:B0-----:R-:W-:-:S05]  /*16ccb0*/  PRMT R2, R58, 0x7771, RZ ;  /* 0x000077713a027816 */ /* 0x001fca00000000ff */
[----:B------:R-:W-:Y:S04]  /*16ccc0*/  @P3 STG.E.U8 desc[UR4][R38.64], R2 ;  /* 0x0000000226003986 */ /* 0x000fe8000c101104 */
[----:B------:R0:W-:Y:S04]  /*16ccd0*/  @P4 STG.E.U8 desc[UR4][R52.64], R0 ;  /* 0x0000000034004986 */ /* 0x0001e8000c101104 */
[----:B0-----:R-:W3:Y:S01]  /*16cce0*/  LDL.LU.64 R52, [R1+0x1808] ;  /* 0x0018080001347983 */ /* 0x001ee20000300a00 */
[----:B------:R-:W-:-:S03]  /*16ccf0*/  PRMT R0, R58, 0x7773, RZ ;  /* 0x000077733a007816 */ /* 0x000fc600000000ff */
[----:B------:R-:W4:Y:S04]  /*16cd00*/  LDL.LU.64 R30, [R1+0x1800] ;  /* 0x00180000011e7983 */ /* 0x000f280000300a00 */
[----:B------:R0:W-:Y:S02]  /*16cd10*/  @P6 STG.E.U8 desc[UR4][R54.64], R0 ;  /* 0x0000000036006986 */ /* 0x0001e4000c101104 */
[C---:B0-----:R-:W-:Y:S02]  /*16cd20*/  PRMT R0, R59.reuse, 0x7770, RZ ;  /* 0x000077703b007816 */ /* 0x041fe400000000ff */
[----:B------:R-:W4:Y:S04]  /*16cd30*/  LDL.LU.64 R54, [R1+0x17f8] ;  /* 0x0017f80001367983 */ /* 0x000f280000300a00 */
[----:B------:R-:W4:Y:S04]  /*16cd40*/  LDL.LU.64 R32, [R1+0x17f0] ;  /* 0x0017f00001207983 */ /* 0x000f280000300a00 */
[----:B--2---:R0:W-:Y:S04]  /*16cd50*/  @P5 STG.E.U8 desc[UR4][R56.64], R0 ;  /* 0x0000000038005986 */ /* 0x0041e8000c101104 */
[----:B0-----:R-:W2:Y:S04]  /*16cd60*/  LDL.LU.64 R56, [R1+0x17c8] ;  /* 0x0017c80001387983 */ /* 0x001ea80000300a00 */
[----:B------:R-:W2:Y:S04]  /*16cd70*/  LDL.LU.64 R34, [R1+0x17c0] ;  /* 0x0017c00001227983 */ /* 0x000ea80000300a00 */
[----:B------:R-:W2:Y:S04]  /*16cd80*/  LDL.LU R44, [R1+0x708] ;  /* 0x00070800012c7983 */ /* 0x000ea80000300800 */
[----:B------:R-:W2:Y:S04]  /*16cd90*/  LDL.LU.64 R36, [R1+0x17b8] ;  /* 0x0017b80001247983 */ /* 0x000ea80000300a00 */
[----:B------:R-:W2:Y:S04]  /*16cda0*/  LDL.LU.64 R38, [R1+0x17b0] ;  /* 0x0017b00001267983 */ /* 0x000ea80000300a00 */
[----:B------:R-:W2:Y:S01]  /*16cdb0*/  LDL.LU R58, [R1+0x6f8] ;  /* 0x0006f800013a7983 */ /* 0x000ea20000300800 */
[----:B------:R-:W-:-:S05]  /*16cdc0*/  PRMT R0, R59, 0x7771, RZ ;  /* 0x000077713b007816 */ /* 0x000fca00000000ff */
[----:B---3--:R0:W-:Y:S04]  /*16cdd0*/  @P2 STG.E.U8 desc[UR4][R52.64], R0 ;  /* 0x0000000034002986 */ /* 0x0081e8000c101104 */
[----:B0-----:R-:W3:Y:S01]  /*16cde0*/  LDL.LU.64 R52, [R1+0x1788] ;  /* 0x0017880001347983 */ /* 0x001ee20000300a00 */
[C---:B------:R-:W-:Y:S02]  /*16cdf0*/  LOP3.LUT P0, RZ, R43.reuse, 0x400, RZ, 0xc0, !PT ;  /* 0x000004002bff7812 */ /* 0x040fe4000780c0ff */
[C---:B------:R-:W-:Y:S02]  /*16ce00*/  LOP3.LUT P3, RZ, R43.reuse, 0x1, RZ, 0xc0, !PT ;  /* 0x000000012bff7812 */ /* 0x040fe4000786c0ff */
[C---:B------:R-:W-:Y:S02]  /*16ce10*/  LOP3.LUT P4, RZ, R43.reuse, 0x2, RZ, 0xc0, !PT ;  /* 0x000000022bff7812 */ /* 0x040fe4000788c0ff */
[----:B------:R-:W-:-:S02]  /*16ce20*/  LOP3.LUT P6, RZ, R43, 0x4, RZ, 0xc0, !PT ;  /* 0x000000042bff7812 */ /* 0x000fc400078cc0ff */
[C---:B------:R-:W-:Y:S02]  /*16ce30*/  LOP3.LUT P5, RZ, R43.reuse, 0x8, RZ, 0xc0, !PT ;  /* 0x000000082bff7812 */ /* 0x040fe400078ac0ff */
[----:B------:R-:W-:-:S04]  /*16ce40*/  LOP3.LUT R43, R43, 0xffffbfff, RZ, 0xc0, !PT ;  /* 0xffffbfff2b2b7812 */ /* 0x000fc800078ec0ff */
[----:B------:R-:W-:-:S04]  /*16ce50*/  @P0 LOP3.LUT R43, R43, 0x4000, RZ, 0xfc, !PT ;  /* 0x000040002b2b0812 */ /* 0x000fc800078efcff */
[C---:B------:R-:W-:Y:S02]  /*16ce60*/  LOP3.LUT P0, RZ, R43.reuse, 0x200, RZ, 0xc0, !PT ;  /* 0x000002002bff7812 */ /* 0x040fe4000780c0ff */
[----:B------:R-:W-:-:S11]  /*16ce70*/  LOP3.LUT R43, R43, 0xffff7fff, RZ, 0xc0, !PT ;  /* 0xffff7fff2b2b7812 */ /* 0x000fd600078ec0ff */
        /* <DEDUP_REMOVED lines=8> */
[----:B------:R-:W-:Y:S02]  /*16cf00*/  LOP3.LUT R43, R43, 0xfffbffff, RZ, 0xc0, !PT ;  /* 0xfffbffff2b2b7812 */ /* 0x000fe400078ec0ff */
[----:B------:R-:W-:-:S09]  /*16cf10*/  PRMT R0, R59, 0x7772, RZ ;  /* 0x000077723b007816 */ /* 0x000fd200000000ff */
[----:B------:R-:W-:-:S04]  /*16cf20*/  @P0 LOP3.LUT R43, R43, 0x40000, RZ, 0xfc, !PT ;  /* 0x000400002b2b0812 */ /* 0x000fc800078efcff */
[C---:B------:R-:W-:Y:S01]  /*16cf30*/  LOP3.LUT P0, RZ, R43.reuse, 0x20, RZ, 0xc0, !PT ;  /* 0x000000202bff7812 */ /* 0x040fe2000780c0ff */
[----:B----4-:R0:W-:Y:S01]  /*16cf40*/  @P3 STG.E.U8 desc[UR4][R30.64], R0 ;  /* 0x000000001e003986 */ /* 0x0101e2000c101104 */
[----:B------:R-:W-:Y:S02]  /*16cf50*/  LOP3.LUT R43, R43, 0xfff7ffff, RZ, 0xc0, !PT ;  /* 0xfff7ffff2b2b7812 */ /* 0x000fe400078ec0ff */
[----:B0-----:R-:W-:-:S09]  /*16cf60*/  PRMT R0, R59, 0x7773, RZ ;  /* 0x000077733b007816 */ /* 0x001fd200000000ff */
[----:B------:R-:W-:Y:S01]  /*16cf70*/  @P0 LOP3.LUT R43, R43, 0x80000, RZ, 0xfc, !PT ;  /* 0x000800002b2b0812 */ /* 0x000fe200078efcff */
[----:B------:R0:W-:Y:S03]  /*16cf80*/  @P4 STG.E.U8 desc[UR4][R54.64], R0 ;  /* 0x0000000036004986 */ /* 0x0001e6000c101104 */
[----:B------:R-:W-:Y:S01]  /*16cf90*/  LOP3.LUT P0, RZ, R43, 0x10, RZ, 0xc0, !PT ;  /* 0x000000102bff7812 */ /* 0x000fe2000780c0ff */
[----:B0-----:R-:W4:Y:S04]  /*16cfa0*/  LDL.LU.64 R54, [R1+0x1780] ;  /* 0x0017800001367983 */ /* 0x001f280000300a00 */
[----:B------:R-:W4:Y:S04]  /*16cfb0*/  LDL.LU.64 R28, [R1+0x1770] ;  /* 0x00177000011c7983 */ /* 0x000f280000300a00 */
[----:B------:R-:W4:Y:S01]  /*16cfc0*/  LDL.LU R59, [R1+0x7d8] ;  /* 0x0007d800013b7983 */ /* 0x000f220000300800 */
[----:B--2---:R-:W-:-:S05]  /*16cfd0*/  PRMT R0, R44, 0x7770, RZ ;  /* 0x000077702c007816 */ /* 0x004fca00000000ff */
[----:B------:R0:W-:Y:S02]  /*16cfe0*/  @P6 STG.E.U8 desc[UR4][R32.64], R0 ;  /* 0x0000000020006986 */ /* 0x0001e4000c101104 */
[----:B0-----:R-:W-:-:S05]  /*16cff0*/  PRMT R0, R44, 0x7771, RZ ;  /* 0x000077712c007816 */ /* 0x001fca00000000ff */
[----:B------:R0:W-:Y:S02]  /*16d000*/  @P5 STG.E.U8 desc[UR4][R56.64], R0 ;  /* 0x0000000038005986 */ /* 0x0001e4000c101104 */
[C---:B0-----:R-:W-:Y:S02]  /*16d010*/  PRMT R0, R44.reuse, 0x7772, RZ ;  /* 0x000077722c007816 */ /* 0x041fe400000000ff */
[----:B------:R-:W2:Y:S04]  /*16d020*/  LDL.LU.64 R56, [R1+0x1758] ;  /* 0x0017580001387983 */ /* 0x000ea80000300a00 */
[----:B------:R0:W-:Y:S01]  /*16d030*/  @P0 STG.E.U8 desc[UR4][R34.64], R0 ;  /* 0x0000000022000986 */ /* 0x0001e2000c101104 */
[----:B------:R-:W-:Y:S02]  /*16d040*/  LOP3.LUT P0, RZ, R43, 0x80000, RZ, 0xc0, !PT ;  /* 0x000800002bff7812 */ /* 0x000fe4000780c0ff */
[----:B0-----:R-:W-:-:S11]  /*16d050*/  PRMT R0, R44, 0x7773, RZ ;  /* 0x000077732c007816 */ /* 0x001fd600000000ff */
[----:B------:R0:W-:Y:S01]  /*16d060*/  @P0 STG.E.U8 desc[UR4][R36.64], R0 ;  /* 0x0000000024000986 */ /* 0x0001e2000c101104 */
[C---:B------:R-:W-:Y:S02]  /*16d070*/  LOP3.LUT P0, RZ, R43.reuse, 0x40000, RZ, 0xc0, !PT ;  /* 0x000400002bff7812 */ /* 0x040fe4000780c0ff */
[----:B0-----:R-:W-:Y:S01]  /*16d080*/  PRMT R0, R58, 0x7770, RZ ;  /* 0x000077703a007816 */ /* 0x001fe200000000ff */
[----:B------:R-:W2:Y:S04]  /*16d090*/  LDL.LU.64 R36, [R1+0x1778] ;  /* 0x0017780001247983 */ /* 0x000ea80000300a00 */
[----:B------:R-:W2:Y:S06]  /*16d0a0*/  LDL.LU R35, [R1+0x2e70] ;  /* 0x002e700001237983 */ /* 0x000eac0000300800 */
[----:B------:R0:W-:Y:S01]  /*16d0b0*/  @P0 STG.E.U8 desc[UR4][R38.64], R0 ;  /* 0x0000000026000986 */ /* 0x0001e2000c101104 */
[----:B------:R-:W-:-:S03]  /*16d0c0*/  LOP3.LUT P0, RZ, R43, 0x20000, RZ, 0xc0, !PT ;  /* 0x000200002bff7812 */ /* 0x000fc6000780c0ff */
[----:B0-----:R-:W2:Y:S04]  /*16d0d0*/  LDL.LU.64 R38, [R1+0x1750] ;  /* 0x0017500001267983 */ /* 0x001ea80000300a00 */
[----:B------:R-:W2:Y:S01]  /*16d0e0*/  LDL.LU R47, [R1+0x69c] ;  /* 0x00069c00012f7983 */ /* 0x000ea20000300800 */
[----:B------:R-:W-:-:S03]  /*16d0f0*/  PRMT R0, R58, 0x7771, RZ ;  /* 0x000077713a007816 */ /* 0x000fc600000000ff */
[----:B------:R-:W2:Y:S04]  /*16d100*/  LDL.LU.64 R30, [R1+0x1738] ;  /* 0x00173800011e7983 */ /* 0x000ea80000300a00 */
[----:B------:R-:W2:Y:S04]  /*16d110*/  LDL.LU.64 R32, [R1+0x1728] ;  /* 0x0017280001207983 */ /* 0x000ea80000300a00 */
[----:B---3--:R0:W-:Y:S04]  /*16d120*/  @P0 STG.E.U8 desc[UR4][R52.64], R0 ;  /* 0x0000000034000986 */ /* 0x0081e8000c101104 */
[----:B0-----:R-:W3:Y:S01]  /*16d130*/  LDL.LU.64 R52, [R1+0x16e8] ;  /* 0x0016e80001347983 */ /* 0x001ee20000300a00 */
[----:B------:R-:W-:-:S02]  /*16d140*/  LOP3.LUT P0, RZ, R43, 0x10000, RZ, 0xc0, !PT ;  /* 0x000100002bff7812 */ /* 0x000fc4000780c0ff */
[----:B------:R-:W-:Y:S01]  /*16d150*/  PRMT R0, R58, 0x7772, RZ ;  /* 0x000077723a007816 */ /* 0x000fe200000000ff */
[----:B------:R-:W3:Y:S01]  /*16d160*/  LDL.LU R42, [R1+0x2e6c] ;  /* 0x002e6c00012a7983 */ /* 0x000ee20000300800 */
[C---:B------:R-:W-:Y:S02]  /*16d170*/  LOP3.LUT P1, RZ, R43.reuse, 0x800, RZ, 0xc0, !PT ;  /* 0x000008002bff7812 */ /* 0x040fe4000782c0ff */
[C---:B------:R-:W-:Y:S02]  /*16d180*/  LOP3.LUT P2, RZ, R43.reuse, 0x1000, RZ, 0xc0, !PT ;  /* 0x000010002bff7812 */ /* 0x040fe4000784c0ff */
[----:B------:R-:W-:Y:S02]  /*16d190*/  LOP3.LUT P3, RZ, R43, 0x2000, RZ, 0xc0, !PT ;  /* 0x000020002bff7812 */ /* 0x000fe4000786c0ff */
[C---:B------:R-:W-:Y:S02]  /*16d1a0*/  LOP3.LUT P4, RZ, R41.reuse, 0x2000, RZ, 0xc0, !PT ;  /* 0x0000200029ff7812 */ /* 0x040fe4000788c0ff */
[----:B------:R-:W-:Y:S01]  /*16d1b0*/  LOP3.LUT P5, RZ, R41, 0x4000, RZ, 0xc0, !PT ;  /* 0x0000400029ff7812 */ /* 0x000fe200078ac0ff */
[----:B----4-:R0:W-:Y:S01]  /*16d1c0*/  @P0 STG.E.U8 desc[UR4][R54.64], R0 ;  /* 0x0000000036000986 */ /* 0x0101e2000c101104 */
[----:B------:R-:W-:-:S02]  /*16d1d0*/  LOP3.LUT P0, RZ, R43, 0x8000, RZ, 0xc0, !PT ;  /* 0x000080002bff7812 */ /* 0x000fc4000780c0ff */
[----:B0-----:R-:W-:Y:S02]  /*16d1e0*/  PRMT R0, R58, 0x7773, RZ ;  /* 0x000077733a007816 */ /* 0x001fe400000000ff */
[----:B------:R-:W-:Y:S01]  /*16d1f0*/  PRMT R2, R59, 0x7770, RZ ;  /* 0x000077703b027816 */ /* 0x000fe200000000ff */
[----:B------:R-:W4:Y:S08]  /*16d200*/  LDL.LU R55, [R1+0x2e68] ;  /* 0x002e680001377983 */ /* 0x000f300000300800 */
[----:B------:R0:W-:Y:S01]  /*16d210*/  @P0 STG.E.U8 desc[UR4][R28.64], R0 ;  /* 0x000000001c000986 */ /* 0x0001e2000c101104 */
[----:B------:R-:W-:-:S03]  /*16d220*/  LOP3.LUT P0, RZ, R43, 0x4000, RZ, 0xc0, !PT ;  /* 0x000040002bff7812 */ /* 0x000fc6000780c0ff */
[----:B------:R-:W4:Y:S01]  /*16d230*/  LDL.LU R58, [R1+0x2e64] ;  /* 0x002e6400013a7983 */ /* 0x000f220000300800 */
[----:B0-----:R-:W-:Y:S01]  /*16d240*/  VIADD R0, R61, 0xf5 ;  /* 0x000000f53d007836 */ /* 0x001fe20000000000 */
[----:B------:R-:W-:-:S08]  /*16d250*/  PRMT R3, R59, 0x7772, RZ ;  /* 0x000077723b037816 */ /* 0x000fd000000000ff */
[----:B--2---:R0:W-:Y:S01]  /*16d260*/  @P0 STG.E.U8 desc[UR4][R56.64], R2 ;  /* 0x0000000238000986 */ /* 0x0041e2000c101104 */
[----:B------:R-:W-:Y:S01]  /*16d270*/  ISETP.GE.AND P0, PT, R0, UR9, PT ;  /* 0x0000000900007c0c */ /* 0x000fe2000bf06270 */
[----:B------:R-:W-:Y:S02]  /*16d280*/  VIADD R0, R61, 0xd7 ;  /* 0x000000d73d007836 */ /* 0x000fe40000000000 */
[----:B0-----:R-:W2:Y:S01]  /*16d290*/  LDL.LU.64 R56, [R1+0x1720] ;  /* 0x0017200001387983 */ /* 0x001ea20000300a00 */
[----:B------:R-:W-:-:S03]  /*16d2a0*/  PRMT R2, R59, 0x7771, RZ ;  /* 0x000077713b027816 */ /* 0x000fc600000000ff */
[----:B------:R-:W2:Y:S04]  /*16d2b0*/  LDL.LU R44, [R1+0x70c] ;  /* 0x00070c00012c7983 */ /* 0x000ea80000300800 */
[----:B------:R-:W2:Y:S04]  /*16d2c0*/  LDL.LU R43, [R1+0x2e60] ;  /* 0x002e6000012b7983 */ /* 0x000ea80000300800 */
[----:B------:R0:W-:Y:S01]  /*16d2d0*/  @P1 STG.E.U8 desc[UR4][R36.64], R2 ;  /* 0x0000000224001986 */ /* 0x0001e2000c101104 */
[----:B------:R-:W-:Y:S02]  /*16d2e0*/  ISETP.GE.AND P1, PT, R0, UR6, PT ;  /* 0x0000000600007c0c */ /* 0x000fe4000bf26270 */
[----:B------:R-:W-:-:S02]  /*16d2f0*/  PRMT R0, R59, 0x7773, RZ ;  /* 0x000077733b007816 */ /* 0x000fc400000000ff */
[----:B------:R-:W-:Y:S01]  /*16d300*/  LOP3.LUT P6, RZ, R45, 0x40, RZ, 0xc0, !PT ;  /* 0x000000402dff7812 */ /* 0x000fe200078cc0ff */
[----:B------:R-:W-:Y:S01]  /*16d310*/  ULDC.64 UR6, c[0x0][0x228] ;  /* 0x00008a0000067ab9 */ /* 0x000fe20000000a00 */
[----:B0-----:R-:W2:Y:S04]  /*16d320*/  LDL R37, [R1+0x2e5c] ;  /* 0x002e5c0001257983 */ /* 0x001ea80000100800 */
[----:B------:R-:W2:Y:S04]  /*16d330*/  LDL.LU.64 R26, [R1+0x1730] ;  /* 0x00173000011a7983 */ /* 0x000ea80000300a00 */
[----:B------:R0:W-:Y:S01]  /*16d340*/  @P2 STG.E.U8 desc[UR4][R38.64], R3 ;  /* 0x0000000326002986 */ /* 0x0001e2000c101104 */
[----:B------:R-:W-:-:S03]  /*16d350*/  PRMT R2, R47, 0x7770, RZ ;  /* 0x000077702f027816 */ /* 0x000fc600000000ff */
[----:B------:R1:W-:Y:S04]  /*16d360*/  @P3 STG.E.U8 desc[UR4][R30.64], R0 ;  /* 0x000000001e003986 */ /* 0x0003e8000c101104 */
[----:B------:R-:W-:Y:S04]  /*16d370*/  @P4 STG.E.U8 desc[UR4][R32.64], R2 ;  /* 0x0000000220004986 */ /* 0x000fe8000c101104 */
[----:B0-----:R-:W2:Y:S04]  /*16d380*/  LDL.LU.64 R38, [R1+0x1708] ;  /* 0x0017080001267983 */ /* 0x001ea80000300a00 */
[----:B------:R-:W2:Y:S01]  /*16d390*/  LDL.LU R59, [R1+0x2e54] ;  /* 0x002e5400013b7983 */ /* 0x000ea20000300800 */
[----:B-1----:R-:W-:-:S03]  /*16d3a0*/  PRMT R0, R47, 0x7771, RZ ;  /* 0x000077712f007816 */ /* 0x002fc600000000ff */
[----:B------:R-:W2:Y:S04]  /*16d3b0*/  LDL.LU R36, [R1+0x2e58] ;  /* 0x002e580001247983 */ /* 0x000ea80000300800 */
[----:B---3--:R0:W-:Y:S04]  /*16d3c0*/  @P5 STG.E.U8 desc[UR4][R52.64], R0 ;  /* 0x0000000034005986 */ /* 0x0081e8000c101104 */
[----:B0-----:R-:W3:Y:S01]  /*16d3d0*/  LDL.LU.64 R52, [R1+0x16d8] ;  /* 0x0016d80001347983 */ /* 0x001ee20000300a00 */
[----:B------:R-:W-:-:S03]  /*16d3e0*/  ISETP.LT.AND P3, PT, R35, UR8, !P6 ;  /* 0x0000000823007c0c */ /* 0x000fc6000f761270 */
[----:B------:R-:W3:Y:S01]  /*16d3f0*/  LDL.LU R54, [R1+0x6fc] ;  /* 0x0006fc0001367983 */ /* 0x000ee20000300800 */
[----:B------:R-:W-:-:S03]  /*16d400*/  PRMT R2, R47, 0x7772, RZ ;  /* 0x000077722f027816 */ /* 0x000fc600000000ff */
[----:B------:R-:W3:Y:S04]  /*16d410*/  LDL.LU.64 R28, [R1+0x1700] ;  /* 0x00170000011c7983 */ /* 0x000ee80000300a00 */
[----:B------:R-:W3:Y:S04]  /*16d420*/  LDL.LU.64 R30, [R1+0x16e0] ;  /* 0x0016e000011e7983 */ /* 0x000ee80000300a00 */
[----:B------:R-:W3:Y:S01]  /*16d430*/  LDL.LU.64 R32, [R1+0x16d0] ;  /* 0x0016d00001207983 */ /* 0x000ee20000300a00 */
[----:B------:R-:W-:Y:S02]  /*16d440*/  ULDC.64 UR8, c[0x0][0x228] ;  /* 0x00008a0000087ab9 */ /* 0x000fe40000000a00 */
[----:B------:R-:W-:-:S02]  /*16d450*/  ISETP.LT.AND P5, PT, R42, UR8, !P6 ;  /* 0x000000082a007c0c */ /* 0x000fc4000f7a1270 */
[----:B------:R-:W-:Y:S01]  /*16d460*/  PRMT R3, R47, 0x7773, RZ ;  /* 0x000077732f037816 */ /* 0x000fe200000000ff */
[----:B------:R-:W-:Y:S01]  /*16d470*/  VIADD R0, R61, 0xd8 ;  /* 0x000000d83d007836 */ /* 0x000fe20000000000 */
[----:B------:R-:W-:-:S04]  /*16d480*/  ULDC UR8, c[0x0][0x228] ;  /* 0x00008a0000087ab9 */ /* 0x000fc80000000800 */
[----:B------:R-:W-:Y:S01]  /*16d490*/  ISETP.GE.AND P2, PT, R0, UR10, PT ;  /* 0x0000000a00007c0c */ /* 0x000fe2000bf46270 */
[----:B------:R-:W-:Y:S01]  /*16d4a0*/  ULDC.64 UR10, c[0x0][0x228] ;  /* 0x00008a00000a7ab9 */ /* 0x000fe20000000a00 */
[----:B----4-:R-:W-:Y:S01]  /*16d4b0*/  ISETP.LT.AND P4, PT, R55, UR6, !P6 ;  /* 0x0000000637007c0c */ /* 0x010fe2000f781270 */
[----:B------:R-:W-:Y:S01]  /*16d4c0*/  ULDC UR6, c[0x0][0x228] ;  /* 0x00008a0000067ab9 */ /* 0x000fe20000000800 */
[----:B--2---:R0:W-:Y:S04]  /*16d4d0*/  @P3 STG.E.U8 desc[UR4][R56.64], R2 ;  /* 0x0000000238003986 */ /* 0x0041e8000c101104 */
[----:B0-----:R-:W2:Y:S01]  /*16d4e0*/  LDL.LU.64 R56, [R1+0x16a8] ;  /* 0x0016a80001387983 */ /* 0x001ea20000300a00 */
[----:B------:R-:W-:Y:S02]  /*16d4f0*/  ISETP.LT.AND P3, PT, R58, UR24, !P6 ;  /* 0x000000183a007c0c */ /* 0x000fe4000f761270 */
[----:B------:R-:W-:-:S02]  /*16d500*/  PRMT R2, R44, 0x7770, RZ ;  /* 0x000077702c027816 */ /* 0x000fc400000000ff */
[C---:B------:R-:W-:Y:S02]  /*16d510*/  PRMT R0, R44.reuse, 0x7771, RZ ;  /* 0x000077712c007816 */ /* 0x040fe400000000ff */
[C---:B------:R-:W-:Y:S02]  /*16d520*/  PRMT R6, R44.reuse, 0x7772, RZ ;  /* 0x000077722c067816 */ /* 0x040fe400000000ff */
[----:B------:R-:W-:Y:S01]  /*16d530*/  PRMT R4, R44, 0x7773, RZ ;  /* 0x000077732c047816 */ /* 0x000fe200000000ff */
[----:B------:R-:W-:Y:S04]  /*16d540*/  @P5 STG.E.U8 desc[UR4][R26.64], R3 ;  /* 0x000000031a005986 */ /* 0x000fe8000c101104 */
[----:B------:R0:W-:Y:S04]  /*16d550*/  @P4 STG.E.U8 desc[UR4][R38.64], R2 ;  /* 0x0000000226004986 */ /* 0x0001e8000c101104 */
[----:B0-----:R-:W4:Y:S04]  /*16d560*/  LDL.LU.64 R38, [R1+0x1698] ;  /* 0x0016980001267983 */ /* 0x001f280000300a00 */
[----:B------:R-:W2:Y:S04]  /*16d570*/  LDL.LU R44, [R1+0x7dc] ;  /* 0x0007dc00012c7983 */ /* 0x000ea80000300800 */
[----:B------:R-:W4:Y:S04]  /*16d580*/  LDL.LU.64 R22, [R1+0x16a0] ;  /* 0x0016a00001167983 */ /* 0x000f280000300a00 */
[----:B---3--:R0:W-:Y:S04]  /*16d590*/  @P3 STG.E.U8 desc[UR4][R52.64], R0 ;  /* 0x0000000034003986 */ /* 0x0081e8000c101104 */
[----:B0-----:R-:W3:Y:S01]  /*16d5a0*/  LDL.LU.64 R52, [R1+0x1690] ;  /* 0x0016900001347983 */ /* 0x001ee20000300a00 */
[----:B------:R-:W-:-:S02]  /*16d5b0*/  ISETP.LT.AND P5, PT, R43, UR22, !P6 ;  /* 0x000000162b007c0c */ /* 0x000fc4000f7a1270 */
[----:B------:R-:W-:Y:S02]  /*16d5c0*/  ISETP.LT.AND P4, PT, R37, UR20, !P6 ;  /* 0x0000001425007c0c */ /* 0x000fe4000f781270 */
[----:B------:R-:W-:Y:S02]  /*16d5d0*/  ISETP.LT.AND P6, PT, R59, UR18, !P1 ;  /* 0x000000123b007c0c */ /* 0x000fe4000cfc1270 */
[----:B------:R-:W-:Y:S01]  /*16d5e0*/  ISETP.LT.AND P3, PT, R36, UR16, !P1 ;  /* 0x0000001024007c0c */ /* 0x000fe2000cf61270 */
[----:B------:R-:W3:Y:S01]  /*16d5f0*/  LDL.LU.64 R24, [R1+0x1668] ;  /* 0x0016680001187983 */ /* 0x000ee20000300a00 */
[C---:B------:R-:W-:Y:S02]  /*16d600*/  PRMT R3, R54.reuse, 0x7770, RZ ;  /* 0x0000777036037816 */ /* 0x040fe400000000ff */
[----:B------:R-:W-:Y:S01]  /*16d610*/  PRMT R2, R54, 0x7771, RZ ;  /* 0x0000777136027816 */ /* 0x000fe200000000ff */
[----:B------:R-:W3:Y:S04]  /*16d620*/  LDL.LU.64 R26, [R1+0x1660] ;  /* 0x00166000011a7983 */ /* 0x000ee80000300a00 */
[----:B------:R0:W-:Y:S04]  /*16d630*/  @P5 STG.E.U8 desc[UR4][R28.64], R6 ;  /* 0x000000061c005986 */ /* 0x0001e8000c101104 */
[----:B------:R2:W-:Y:S04]  /*16d640*/  @P4 STG.E.U8 desc[UR4][R30.64], R4 ;  /* 0x000000041e004986 */ /* 0x0005e8000c101104 */
[----:B------:R1:W-:Y:S01]  /*16d650*/  @P6 STG.E.U8 desc[UR4][R32.64], R3 ;  /* 0x0000000320006986 */ /* 0x0003e2000c101104 */
[----:B------:R-:W-:-:S03]  /*16d660*/  ISETP.LT.AND P5, PT, R35, UR14, !P1 ;  /* 0x0000000e23007c0c */ /* 0x000fc6000cfa1270 */
[----:B0-----:R-:W3:Y:S01]  /*16d670*/  LDL.LU.64 R28, [R1+0x1658] ;  /* 0x00165800011c7983 */ /* 0x001ee20000300a00 */
[C---:B------:R-:W-:Y:S02]  /*16d680*/  PRMT R0, R54.reuse, 0x7772, RZ ;  /* 0x0000777236007816 */ /* 0x040fe400000000ff */
[----:B------:R-:W-:Y:S02]  /*16d690*/  ISETP.LT.AND P6, PT, R55, UR10, !P1 ;  /* 0x0000000a37007c0c */ /* 0x000fe4000cfc1270 */
[----:B------:R-:W-:Y:S02]  /*16d6a0*/  PRMT R5, R54, 0x7773, RZ ;  /* 0x0000777336057816 */ /* 0x000fe400000000ff */
[----:B--2---:R-:W-:Y:S01]  /*16d6b0*/  PRMT R4, R44, 0x7770, RZ ;  /* 0x000077702c047816 */ /* 0x004fe200000000ff */
[----:B------:R0:W-:Y:S01]  /*16d6c0*/  @P3 STG.E.U8 desc[UR4][R56.64], R2 ;  /* 0x0000000238003986 */ /* 0x0001e2000c101104 */
[----:B------:R-:W-:Y:S02]  /*16d6d0*/  ISETP.LT.AND P4, PT, R58, UR26, !P1 ;  /* 0x0000001a3a007c0c */ /* 0x000fe4000cf81270 */
[----:B-1----:R-:W-:Y:S01]  /*16d6e0*/  PRMT R3, R44, 0x7771, RZ ;  /* 0x000077712c037816 */ /* 0x002fe200000000ff */
[----:B------:R-:W-:Y:S01]  /*16d6f0*/  ULDC UR10, c[0x0][0x228] ;  /* 0x00008a00000a7ab9 */ /* 0x000fe20000000800 */
[----:B0-----:R-:W2:Y:S04]  /*16d700*/  LDL.LU R56, [R1+0x6d0] ;  /* 0x0006d00001387983 */ /* 0x001ea80000300800 */
[----:B------:R-:W2:Y:S04]  /*16d710*/  LDL.LU.64 R30, [R1+0x1650] ;  /* 0x00165000011e7983 */ /* 0x000ea80000300a00 */
[----:B------:R-:W2:Y:S01]  /*16d720*/  LDL.LU.64 R32, [R1+0x1638] ;  /* 0x0016380001207983 */ /* 0x000ea20000300a00 */
[----:B------:R-:W-:-:S03]  /*16d730*/  ISETP.LT.AND P3, PT, R42, UR12, !P1 ;  /* 0x0000000c2a007c0c */ /* 0x000fc6000cf61270 */
[----:B----4-:R0:W-:Y:S04]  /*16d740*/  @P5 STG.E.U8 desc[UR4][R38.64], R0 ;  /* 0x0000000026005986 */ /* 0x0101e8000c101104 */
[----:B0-----:R-:W4:Y:S06]  /*16d750*/  LDL.LU.64 R38, [R1+0x1630] ;  /* 0x0016300001267983 */ /* 0x001f2c0000300a00 */
[----:B------:R-:W-:Y:S04]  /*16d760*/  @P3 STG.E.U8 desc[UR4][R22.64], R5 ;  /* 0x0000000516003986 */ /* 0x000fe8000c101104 */
[----:B---3--:R0:W-:Y:S04]  /*16d770*/  @P6 STG.E.U8 desc[UR4][R52.64], R4 ;  /* 0x0000000434006986 */ /* 0x0081e8000c101104 */
[----:B0-----:R-:W3:Y:S01]  /*16d780*/  LDL.LU.64 R52, [R1+0x1628] ;  /* 0x0016280001347983 */ /* 0x001ee20000300a00 */
[----:B------:R-:W-:Y:S01]  /*16d790*/  ISETP.LT.AND P5, PT, R43, UR6, !P1 ;  /* 0x000000062b007c0c */ /* 0x000fe2000cfa1270 */
[----:B------:R-:W-:-:S02]  /*16d7a0*/  ULDC UR6, c[0x0][0x228] ;  /* 0x00008a0000067ab9 */ /* 0x000fc40000000800 */
[----:B------:R-:W-:Y:S01]  /*16d7b0*/  ISETP.LT.AND P1, PT, R37, UR6, !P1 ;  /* 0x0000000625007c0c */ /* 0x000fe2000cf21270 */
[----:B------:R-:W-:Y:S01]  /*16d7c0*/  ULDC UR6, c[0x0][0x228] ;  /* 0x00008a0000067ab9 */ /* 0x000fe20000000800 */
[C---:B------:R-:W-:Y:S02]  /*16d7d0*/  PRMT R2, R44.reuse, 0x7772, RZ ;  /* 0x000077722c027816 */ /* 0x040fe400000000ff */
[----:B------:R-:W-:Y:S01]  /*16d7e0*/  PRMT R0, R44, 0x7773, RZ ;  /* 0x000077732c007816 */ /* 0x000fe200000000ff */
[----:B------:R0:W-:Y:S01]  /*16d7f0*/  @P4 STG.E.U8 desc[UR4][R24.64], R3 ;  /* 0x0000000318004986 */ /* 0x0001e2000c101104 */
[----:B------:R-:W-:-:S03]  /*16d800*/  ISETP.LT.AND P3, PT, R59, UR6, !P2 ;  /* 0x000000063b007c0c */ /* 0x000fc6000d761270 */
[----:B------:R-:W3:Y:S01]  /*16d810*/  LDL.LU R44, [R1+0x7c0] ;  /* 0x0007c000012c7983 */ /* 0x000ee20000300800 */
[----:B------:R-:W-:Y:S01]  /*16d820*/  ISETP.LT.AND P4, PT, R36, UR8, !P2 ;  /* 0x0000000824007c0c */ /* 0x000fe2000d781270 */
[----:B------:R-:W-:Y:S01]  /*16d830*/  ULDC UR8, c[0x0][0x228] ;  /* 0x00008a0000087ab9 */ /* 0x000fe20000000800 */
[----:B------:R-:W-:Y:S01]  /*16d840*/  ULDC UR6, c[0x0][0x22c] ;  /* 0x00008b0000067ab9 */ /* 0x000fe20000000800 */
[----:B------:R-:W-:Y:S04]  /*16d850*/  @P5 STG.E.U8 desc[UR4][R26.64], R2 ;  /* 0x000000021a005986 */ /* 0x000fe8000c101104 */
[----:B------:R1:W-:Y:S04]  /*16d860*/  @P1 STG.E.U8 desc[UR4][R28.64], R0 ;  /* 0x000000001c001986 */ /* 0x0003e8000c101104 */
[----:B0-----:R-:W3:Y:S01]  /*16d870*/  LDL.LU.64 R24, [R1+0x1620] ;  /* 0x0016200001187983 */ /* 0x001ee20000300a00 */
[----:B------:R-:W-:-:S02]  /*16d880*/  ISETP.LT.AND P6, PT, R35, UR8, !P2 ;  /* 0x0000000823007c0c */ /* 0x000fc4000d7c1270 */
[----:B------:R-:W-:Y:S01]  /*16d890*/  ISETP.LT.AND P5, PT, R42, UR10, !P2 ;  /* 0x0000000a2a007c0c */ /* 0x000fe2000d7a1270 */
[----:B------:R-:W-:Y:S01]  /*16d8a0*/  ULDC UR8, c[0x0][0x228] ;  /* 0x00008a0000087ab9 */ /* 0x000fe20000000800 */
[----:B------:R-:W-:Y:S01]  /*16d8b0*/  ULDC UR10, c[0x0][0x228] ;  /* 0x00008a00000a7ab9 */ /* 0x000fe20000000800 */
[----:B-1----:R-:W3:Y:S01]  /*16d8c0*/  LDL.LU.64 R28, [R1+0x1608] ;  /* 0x00160800011c7983 */ /* 0x002ee20000300a00 */
[----:B------:R-:W-:-:S05]  /*16d8d0*/  VIADD R0, R61, 0xd9 ;  /* 0x000000d93d007836 */ /* 0x000fca0000000000 */
[----:B------:R-:W-:Y:S01]  /*16d8e0*/  ISETP.GE.AND P1, PT, R0, UR6, PT ;  /* 0x0000000600007c0c */ /* 0x000fe2000bf26270 */
[----:B------:R-:W-:Y:S01]  /*16d8f0*/  ULDC UR6, c[0x0][0x228] ;  /* 0x00008a0000067ab9 */ /* 0x000fe20000000800 */
[C---:B--2---:R-:W-:Y:S02]  /*16d900*/  PRMT R3, R56.reuse, 0x7770, RZ ;  /* 0x0000777038037816 */ /* 0x044fe400000000ff */
[----:B------:R-:W-:-:S03]  /*16d910*/  PRMT R2, R56, 0x7771, RZ ;  /* 0x0000777138027816 */ /* 0x000fc600000000ff */
[----:B------:R-:W-:Y:S04]  /*16d920*/  @P3 STG.E.U8 desc[UR4][R30.64], R3 ;  /* 0x000000031e003986 */ /* 0x000fe8000c101104 */
[----:B------:R0:W-:Y:S04]  /*16d930*/  @P4 STG.E.U8 desc[UR4][R32.64], R2 ;  /* 0x0000000220004986 */ /* 0x0001e8000c101104 */
[----:B0-----:R-:W2:Y:S04]  /*16d940*/  LDL.LU.64 R32, [R1+0x15f8] ;  /* 0x0015f80001207983 */ /* 0x001ea80000300a00 */
[----:B------:R-:W2:Y:S01]  /*16d950*/  LDL.LU R57, [R1+0x7b0] ;  /* 0x0007b00001397983 */ /* 0x000ea20000300800 */
[----:B------:R-:W-:-:S03]  /*16d960*/  PRMT R2, R56, 0x7772, RZ ;  /* 0x0000777238027816 */ /* 0x000fc600000000ff */
[----:B------:R-:W2:Y:S04]  /*16d970*/  LDL.LU.64 R26, [R1+0x1600] ;  /* 0x00160000011a7983 */ /* 0x000ea80000300a00 */
[----:B------:R-:W2:Y:S04]  /*16d980*/  LDL.LU.64 R30, [R1+0x15f0] ;  /* 0x0015f000011e7983 */ /* 0x000ea80000300a00 */
[----:B----4-:R0:W-:Y:S01]  /*16d990*/  @P6 STG.E.U8 desc[UR4][R38.64], R2 ;  /* 0x0000000226006986 */ /* 0x0101e2000c101104 */
[----:B------:R-:W-:-:S03]  /*16d9a0*/  PRMT R0, R56, 0x7773, RZ ;  /* 0x0000777338007816 */ /* 0x000fc600000000ff */
[----:B0-----:R-:W4:Y:S04]  /*16d9b0*/  LDL.LU.64 R38, [R1+0x15e8] ;  /* 0x0015e80001267983 */ /* 0x001f280000300a00 */
[----:B---3--:R0:W-:Y:S04]  /*16d9c0*/  @P5 STG.E.U8 desc[UR4][R52.64], R0 ;  /* 0x0000000034005986 */ /* 0x0081e8000c101104 */
[----:B0-----:R-:W3:Y:S01]  /*16d9d0*/  LDL.LU.64 R52, [R1+0x15d8] ;  /* 0x0015d80001347983 */ /* 0x001ee20000300a00 */
[----:B------:R-:W-:Y:S01]  /*16d9e0*/  ISETP.LT.AND P4, PT, R55, UR6, !P2 ;  /* 0x0000000637007c0c */ /* 0x000fe2000d781270 */
[----:B------:R-:W-:Y:S01]  /*16d9f0*/  ULDC UR6, c[0x0][0x228] ;  /* 0x00008a0000067ab9 */ /* 0x000fe20000000800 */
[----:B------:R-:W-:-:S02]  /*16da00*/  PRMT R2, R44, 0x7770, RZ ;  /* 0x000077702c027816 */ /* 0x000fc400000000ff */
[----:B------:R-:W-:Y:S01]  /*16da10*/  ISETP.LT.AND P5, PT, R58, UR6, !P2 ;  /* 0x000000063a007c0c */ /* 0x000fe2000d7a1270 */
[----:B------:R-:W-:Y:S01]  /*16da20*/  VIADD R0, R61, 0xda ;  /* 0x000000da3d007836 */ /* 0x000fe20000000000 */
[----:B------:R-:W-:Y:S01]  /*16da30*/  ISETP.LT.AND P6, PT, R43, UR8, !P2 ;  /* 0x000000082b007c0c */ /* 0x000fe2000d7c1270 */
[----:B------:R-:W-:Y:S01]  /*16da40*/  ULDC UR6, c[0x0][0x22c] ;  /* 0x00008b0000067ab9 */ /* 0x000fe20000000800 */
[----:B------:R-:W3:Y:S01]  /*16da50*/  LDL.LU R56, [R1+0x7a0] ;  /* 0x0007a00001387983 */ /* 0x000ee20000300800 */
[----:B------:R-:W-:Y:S01]  /*16da60*/  ULDC UR8, c[0x0][0x228] ;  /* 0x00008a0000087ab9 */ /* 0x000fe20000000800 */
[----:B------:R-:W-:Y:S01]  /*16da70*/  ISETP.GE.AND P3, PT, R0, UR6, PT ;  /* 0x0000000600007c0c */ /* 0x000fe2000bf66270 */
[----:B------:R-:W-:Y:S02]  /*16da80*/  ULDC UR6, c[0x0][0x228] ;  /* 0x00008a0000067ab9 */ /* 0x000fe40000000800 */
[----:B------:R0:W-:Y:S01]  /*16da90*/  @P4 STG.E.U8 desc[UR4][R24.64], R2 ;  /* 0x0000000218004986 */ /* 0x0001e2000c101104 */
[----:B------:R-:W-:-:S02]  /*16daa0*/  ISETP.LT.AND P2, PT, R37, UR6, !P2 ;  /* 0x0000000625007c0c */ /* 0x000fc4000d741270 */
[C---:B------:R-:W-:Y:S02]  /*16dab0*/  PRMT R0, R44.reuse, 0x7772, RZ ;  /* 0x000077722c007816 */ /* 0x040fe400000000ff */
[----:B------:R-:W-:Y:S01]  /*16dac0*/  ISETP.LT.AND P4, PT, R59, UR8, !P1 ;  /* 0x000000083b007c0c */ /* 0x000fe2000cf81270 */
[----:B------:R-:W-:Y:S01]  /*16dad0*/  ULDC UR6, c[0x0][0x228] ;  /* 0x00008a0000067ab9 */ /* 0x000fe20000000800 */
[----:B------:R-:W-:Y:S01]  /*16dae0*/  ULDC UR8, c[0x0][0x228] ;  /* 0x00008a0000087ab9 */ /* 0x000fe20000000800 */
[----:B0-----:R-:W-:-:S05]  /*16daf0*/  PRMT R2, R44, 0x7771, RZ ;  /* 0x000077712c027816 */ /* 0x001fca00000000ff */
[----:B------:R0:W-:Y:S04]  /*16db00*/  @P5 STG.E.U8 desc[UR4][R28.64], R2 ;  /* 0x000000021c005986 */ /* 0x0001e8000c101104 */
[----:B0-----:R-:W3:Y:S01]  /*16db10*/  LDL.LU.64 R28, [R1+0x15e0] ;  /* 0x0015e000011c7983 */ /* 0x001ee20000300a00 */
[----:B------:R-:W-:-:S03]  /*16db20*/  PRMT R2, R44, 0x7773, RZ ;  /* 0x000077732c027816 */ /* 0x000fc600000000ff */
[----:B--2---:R0:W-:Y:S01]  /*16db30*/  @P6 STG.E.U8 desc[UR4][R32.64], R0 ;  /* 0x0000000020006986 */ /* 0x0041e2000c101104 */
[----:B------:R-:W-:Y:S01]  /*16db40*/  ISETP.LT.AND P6, PT, R36, UR6, !P1 ;  /* 0x0000000624007c0c */ /* 0x000fe2000cfc1270 */
[----:B------:R-:W-:Y:S02]  /*16db50*/  ULDC UR6, c[0x0][0x228] ;  /* 0x00008a0000067ab9 */ /* 0x000fe40000000800 */
[----:B------:R1:W-:Y:S01]  /*16db60*/  @P2 STG.E.U8 desc[UR4][R26.64], R2 ;  /* 0x000000021a002986 */ /* 0x0003e2000c101104 */
[----:B------:R-:W-:Y:S01]  /*16db70*/  ISETP.LT.AND P5, PT, R35, UR6, !P1 ;  /* 0x0000000623007c0c */ /* 0x000fe2000cfa1270 */
[----:B------:R-:W-:Y:S02]  /*16db80*/  ULDC UR6, c[0x0][0x228] ;  /* 0x00008a0000067ab9 */ /* 0x000fe40000000800 */
[----:B0-----:R-:W2:Y:S01]  /*16db90*/  LDL.LU.64 R32, [R1+0x15d0] ;  /* 0x0015d00001207983 */ /* 0x001ea20000300a00 */
[----:B------:R-:W-:-:S03]  /*16dba0*/  PRMT R0, R57, 0x7770, RZ ;  /* 0x0000777039007816 */ /* 0x000fc600000000ff */
[----:B------:R-:W2:Y:S01]  /*16dbb0*/  LDL.LU.64 R24, [R1+0x15c8] ;  /* 0x0015c80001187983 */ /* 0x000ea20000300a00 */
[----:B-1----:R-:W-:-:S03]  /*16dbc0*/  PRMT R2, R57, 0x7771, RZ ;  /* 0x0000777139027816 */ /* 0x002fc600000000ff */
[----:B------:R0:W-:Y:S04]  /*16dbd0*/  @P4 STG.E.U8 desc[UR4][R30.64], R0 ;  /* 0x000000001e004986 */ /* 0x0001e8000c101104 */
[----:B----4-:R1:W-:Y:S04]  /*16dbe0*/  @P6 STG.E.U8 desc[UR4][R38.64], R2 ;  /* 0x0000000226006986 */ /* 0x0103e8000c101104 */
[----:B0-----:R-:W4:Y:S04]  /*16dbf0*/  LDL.LU.64 R30, [R1+0x15b8] ;  /* 0x0015b800011e7983 */ /* 0x001f280000300a00 */
[----:B------:R-:W4:Y:S04]  /*16dc00*/  LDL.LU R44, [R1+0x6d4] ;  /* 0x0006d400012c7983 */ /* 0x000f280000300800 */
[----:B-1----:R-:W4:Y:S01]  /*16dc10*/  LDL.LU.64 R38, [R1+0x15c0] ;  /* 0x0015c00001267983 */ /* 0x002f220000300a00 */
[----:B------:R-:W-:-:S05]  /*16dc20*/  PRMT R0, R57, 0x7772, RZ ;  /* 0x0000777239007816 */ /* 0x000fca00000000ff */
[----:B---3--:R0:W-:Y:S04]  /*16dc30*/  @P5 STG.E.U8 desc[UR4][R52.64], R0 ;  /* 0x0000000034005986 */ /* 0x0081e8000c101104 */
[----:B0-----:R-:W3:Y:S01]  /*16dc40*/  LDL.LU.64 R52, [R1+0x15b0] ;  /* 0x0015b00001347983 */ /* 0x001ee20000300a00 */
[----:B------:R-:W-:Y:S02]  /*16dc50*/  ISETP.LT.AND P2, PT, R42, UR6, !P1 ;  /* 0x000000062a007c0c */ /* 0x000fe4000cf41270 */
[----:B------:R-:W-:Y:S02]  /*16dc60*/  ISETP.LT.AND P4, PT, R55, UR8, !P1 ;  /* 0x0000000837007c0c */ /* 0x000fe4000cf81270 */
[----:B------:R-:W-:Y:S01]  /*16dc70*/  PRMT R2, R57, 0x7773, RZ ;  /* 0x0000777339027816 */ /* 0x000fe200000000ff */
[----:B------:R-:W-:Y:S01]  /*16dc80*/  VIADD R3, R61, 0xdb ;  /* 0x000000db3d037836 */ /* 0x000fe20000000000 */
[----:B------:R-:W-:Y:S01]  /*16dc90*/  ULDC UR8, c[0x0][0x228] ;  /* 0x00008a0000087ab9 */ /* 0x000fe20000000800 */
[----:B------:R-:W-:Y:S01]  /*16dca0*/  ULDC UR6, c[0x0][0x22c] ;  /* 0x00008b0000067ab9 */ /* 0x000fe20000000800 */
[----:B------:R-:W-:-:S02]  /*16dcb0*/  ISETP.LT.AND P5, PT, R58, UR8, !P1 ;  /* 0x000000083a007c0c */ /* 0x000fc4000cfa1270 */
[C---:B------:R-:W-:Y:S01]  /*16dcc0*/  PRMT R0, R56.reuse, 0x7770, RZ ;  /* 0x0000777038007816 */ /* 0x040fe200000000ff */
[----:B------:R-:W3:Y:S01]  /*16dcd0*/  LDL.LU.64 R26, [R1+0x15a8] ;  /* 0x0015a800011a7983 */ /* 0x000ee20000300a00 */
[----:B------:R-:W-:Y:S01]  /*16dce0*/  ISETP.LT.AND P6, PT, R43, UR10, !P1 ;  /* 0x0000000a2b007c0c */ /* 0x000fe2000cfc1270 */
[----:B------:R-:W-:Y:S01]  /*16dcf0*/  ULDC UR8, c[0x0][0x228] ;  /* 0x00008a0000087ab9 */ /* 0x000fe20000000800 */
[----:B------:R-:W-:Y:S01]  /*16dd00*/  ULDC UR10, c[0x0][0x228] ;  /* 0x00008a00000a7ab9 */ /* 0x000fe20000000800 */
[----:B------:R0:W-:Y:S01]  /*16dd10*/  @P2 STG.E.U8 desc[UR4][R28.64], R2 ;  /* 0x000000021c002986 */ /* 0x0001e2000c101104 */
[----:B------:R-:W-:Y:S01]  /*16dd20*/  ISETP.GE.AND P2, PT, R3, UR6, PT ;  /* 0x0000000603007c0c */ /* 0x000fe2000bf46270 */
[----:B------:R-:W-:Y:S02]  /*16dd30*/  ULDC UR6, c[0x0][0x228] ;  /* 0x00008a0000067ab9 */ /* 0x000fe40000000800 */
[----:B------:R-:W-:Y:S01]  /*16dd40*/  ISETP.LT.AND P1, PT, R37, UR6, !P1 ;  /* 0x0000000625007c0c */ /* 0x000fe2000cf21270 */
[----:B------:R-:W-:Y:S01]  /*16dd50*/  ULDC UR6, c[0x0][0x228] ;  /* 0x00008a0000067ab9 */ /* 0x000fe20000000800 */
[----:B0-----:R-:W3:Y:S01]  /*16dd60*/  LDL.LU.64 R28, [R1+0x15a0] ;  /* 0x0015a000011c7983 */ /* 0x001ee20000300a00 */
[----:B------:R-:W-:-:S03]  /*16dd70*/  PRMT R2, R56, 0x7771, RZ ;  /* 0x0000777138027816 */ /* 0x000fc600000000ff */
[----:B--2---:R0:W-:Y:S04]  /*16dd80*/  @P4 STG.E.U8 desc[UR4][R32.64], R0 ;  /* 0x0000000020004986 */ /* 0x0041e8000c101104 */
[----:B------:R1:W-:Y:S01]  /*16dd90*/  @P5 STG.E.U8 desc[UR4][R24.64], R2 ;  /* 0x0000000218005986 */ /* 0x0003e2000c101104 */
[----:B------:R-:W-:Y:S01]  /*16dda0*/  ISETP.LT.AND P4, PT, R59, UR8, !P3 ;  /* 0x000000083b007c0c */ /* 0x000fe2000df81270 */
[----:B------:R-:W-:Y:S02]  /*16ddb0*/  ULDC UR8, c[0x0][0x228] ;  /* 0x00008a0000087ab9 */ /* 0x000fe40000000800 */
[----:B0-----:R-:W2:Y:S01]  /*16ddc0*/  LDL.LU.64 R32, [R1+0x1598] ;  /* 0x0015980001207983 */ /* 0x001ea20000300a00 */
[----:B------:R-:W-:-:S03]  /*16ddd0*/  PRMT R0, R56, 0x7772, RZ ;  /* 0x0000777238007816 */ /* 0x000fc600000000ff */
[----:B------:R-:W2:Y:S01]  /*16dde0*/  LDL.LU R57, [R1+0x7c4] ;  /* 0x0007c40001397983 */ /* 0x000ea20000300800 */
[----:B-1----:R-:W-:-:S03]  /*16ddf0*/  PRMT R2, R56, 0x7773, RZ ;  /* 0x0000777338027816 */ /* 0x002fc600000000ff */
[----:B----4-:R0:W-:Y:S04]  /*16de00*/  @P6 STG.E.U8 desc[UR4][R30.64], R0 ;  /* 0x000000001e006986 */ /* 0x0101e8000c101104 */
[----:B------:R1:W-:Y:S04]  /*16de10*/  @P1 STG.E.U8 desc[UR4][R38.64], R2 ;  /* 0x0000000226001986 */ /* 0x0003e8000c101104 */
[----:B0-----:R-:W4:Y:S04]  /*16de20*/  LDL.LU.64 R30, [R1+0x1590] ;  /* 0x00159000011e7983 */ /* 0x001f280000300a00 */
[----:B-1----:R-:W4:Y:S01]  /*16de30*/  LDL.LU.64 R38, [R1+0x1588] ;  /* 0x0015880001267983 */ /* 0x002f220000300a00 */
[----:B------:R-:W-:-:S05]  /*16de40*/  PRMT R0, R44, 0x7770, RZ ;  /* 0x000077702c007816 */ /* 0x000fca00000000ff */
[----:B---3--:R0:W-:Y:S04]  /*16de50*/  @P4 STG.E.U8 desc[UR4][R52.64], R0 ;  /* 0x0000000034004986 */ /* 0x0081e8000c101104 */
[----:B0-----:R-:W3:Y:S01]  /*16de60*/  LDL.LU.64 R52, [R1+0x1578] ;  /* 0x0015780001347983 */ /* 0x001ee20000300a00 */
[----:B------:R-:W-:Y:S02]  /*16de70*/  ISETP.LT.AND P6, PT, R36, UR6, !P3 ;  /* 0x0000000624007c0c */ /* 0x000fe4000dfc1270 */
[----:B------:R-:W-:Y:S01]  /*16de80*/  ISETP.LT.AND P5, PT, R35, UR8, !P3 ;  /* 0x0000000823007c0c */ /* 0x000fe2000dfa1270 */
[----:B------:R-:W-:Y:S01]  /*16de90*/  ULDC UR6, c[0x0][0x228] ;  /* 0x00008a0000067ab9 */ /* 0x000fe20000000800 */
[----:B------:R-:W3:Y:S01]  /*16dea0*/  LDL.LU R56, [R1+0x7b4] ;  /* 0x0007b40001387983 */ /* 0x000ee20000300800 */
[----:B------:R-:W-:-:S02]  /*16deb0*/  ISETP.LT.AND P4, PT, R42, UR6, !P3 ;  /* 0x000000062a007c0c */ /* 0x000fc4000df81270 */
[C---:B------:R-:W-:Y:S02]  /*16dec0*/  PRMT R2, R44.reuse, 0x7771, RZ ;  /* 0x000077712c027816 */ /* 0x040fe400000000ff */
[----:B------:R-:W-:Y:S01]  /*16ded0*/  PRMT R0, R44, 0x7772, RZ ;  /* 0x000077722c007816 */ /* 0x000fe200000000ff */
[----:B------:R-:W3:Y:S01]  /*16dee0*/  LDL.LU.64 R22, [R1+0x1580] ;  /* 0x0015800001167983 */ /* 0x000ee20000300a00 */
[----:B------:R-:W-:-:S03]  /*16def0*/  ULDC UR6, c[0x0][0x228] ;  /* 0x00008a0000067ab9 */ /* 0x000fc60000000800 */
[----:B------:R-:W3:Y:S01]  /*16df00*/  LDL.LU.64 R24, [R1+0x1570] ;  /* 0x0015700001187983 */ /* 0x000ee20000300a00 */
[----:B------:R-:W-:Y:S01]  /*16df10*/  ISETP.LT.AND P1, PT, R55, UR6, !P3 ;  /* 0x0000000637007c0c */ /* 0x000fe2000df21270 */
[----:B------:R-:W-:Y:S01]  /*16df20*/  ULDC UR6, c[0x0][0x228] ;  /* 0x00008a0000067ab9 */ /* 0x000fe20000000800 */
[----:B------:R-:W-:Y:S01]  /*16df30*/  ULDC UR8, c[0x0][0x228] ;  /* 0x00008a0000087ab9 */ /* 0x000fe20000000800 */
[----:B------:R0:W-:Y:S04]  /*16df40*/  @P6 STG.E.U8 desc[UR4][R26.64], R2 ;  /* 0x000000021a006986 */ /* 0x0001e8000c101104 */
[----:B0-----:R-:W3:Y:S01]  /*16df50*/  LDL.LU.64 R26, [R1+0x1568] ;  /* 0x00156800011a7983 */ /* 0x001ee20000300a00 */
[----:B------:R-:W-:-:S03]  /*16df60*/  PRMT R2, R44, 0x7773, RZ ;  /* 0x000077732c027816 */ /* 0x000fc600000000ff */
[----:B------:R0:W-:Y:S01]  /*16df70*/  @P5 STG.E.U8 desc[UR4][R28.64], R0 ;  /* 0x000000001c005986 */ /* 0x0001e2000c101104 */
[----:B------:R-:W-:Y:S01]  /*16df80*/  ISETP.LT.AND P5, PT, R58, UR6, !P3 ;  /* 0x000000063a007c0c */ /* 0x000fe2000dfa1270 */
[----:B------:R-:W-:Y:S02]  /*16df90*/  ULDC UR6, c[0x0][0x228] ;  /* 0x00008a0000067ab9 */ /* 0x000fe40000000800 */
[----:B--2---:R1:W-:Y:S01]  /*16dfa0*/  @P4 STG.E.U8 desc[UR4][R32.64], R2 ;  /* 0x0000000220004986 */ /* 0x0043e2000c101104 */
[----:B------:R-:W-:Y:S02]  /*16dfb0*/  ISETP.LT.AND P4, PT, R43, UR8, !P3 ;  /* 0x000000082b007c0c */ /* 0x000fe4000df81270 */
[C---:B0-----:R-:W-:Y:S01]  /*16dfc0*/  PRMT R0, R57.reuse, 0x7770, RZ ;  /* 0x0000777039007816 */ /* 0x041fe200000000ff */
[----:B------:R-:W-:Y:S01]  /*16dfd0*/  ULDC UR8, c[0x0][0x228] ;  /* 0x00008a0000087ab9 */ /* 0x000fe20000000800 */
[----:B-1----:R-:W2:Y:S04]  /*16dfe0*/  LDL.LU.64 R32, [R1+0x1558] ;  /* 0x0015580001207983 */ /* 0x002ea80000300a00 */
[----:B------:R-:W2:Y:S01]  /*16dff0*/  LDL.LU.64 R28, [R1+0x1560] ;  /* 0x00156000011c7983 */ /* 0x000ea20000300a00 */
[----:B------:R-:W-:-:S03]  /*16e000*/  PRMT R2, R57, 0x7771, RZ ;  /* 0x0000777139027816 */ /* 0x000fc600000000ff */
[----:B------:R-:W2:Y:S04]  /*16e010*/  LDL.LU R44, [R1+0x7a4] ;  /* 0x0007a400012c7983 */ /* 0x000ea80000300800 */
[----:B----4-:R-:W-:Y:S04]  /*16e020*/  @P1 STG.E.U8 desc[UR4][R30.64], R0 ;  /* 0x000000001e001986 */ /* 0x010fe8000c101104 */
[----:B------:R0:W-:Y:S04]  /*16e030*/  @P5 STG.E.U8 desc[UR4][R38.64], R2 ;  /* 0x0000000226005986 */ /* 0x0001e8000c101104 */
[----:B0-----:R-:W4:Y:S01]  /*16e040*/  LDL.LU.64 R38, [R1+0x1550] ;  /* 0x0015500001267983 */ /* 0x001f220000300a00 */
[----:B------:R-:W-:-:S03]  /*16e050*/  PRMT R0, R57, 0x7772, RZ ;  /* 0x0000777239007816 */ /* 0x000fc600000000ff */
[----:B------:R-:W4:Y:S04]  /*16e060*/  LDL.LU.64 R30, [R1+0x1548] ;  /* 0x00154800011e7983 */ /* 0x000f280000300a00 */
[----:B---3--:R0:W-:Y:S04]  /*16e070*/  @P4 STG.E.U8 desc[UR4][R52.64], R0 ;  /* 0x0000000034004986 */ /* 0x0081e8000c101104 */
[----:B0-----:R-:W3:Y:S01]  /*16e080*/  LDL.LU.64 R52, [R1+0x1538] ;  /* 0x0015380001347983 */ /* 0x001ee20000300a00 */
[----:B------:R-:W-:Y:S02]  /*16e090*/  ISETP.LT.AND P3, PT, R37, UR6, !P3 ;  /* 0x0000000625007c0c */ /* 0x000fe4000df61270 */
[----:B------:R-:W-:-:S02]  /*16e0a0*/  ISETP.LT.AND P6, PT, R59, UR8, !P2 ;  /* 0x000000083b007c0c */ /* 0x000fc4000d7c1270 */
[----:B------:R-:W-:Y:S01]  /*16e0b0*/  ISETP.LT.AND P1, PT, R36, UR10, !P2 ;  /* 0x0000000a24007c0c */ /* 0x000fe2000d721270 */
[----:B------:R-:W-:Y:S01]  /*16e0c0*/  ULDC UR6, c[0x0][0x228] ;  /* 0x00008a0000067ab9 */ /* 0x000fe20000000800 */
[----:B------:R-:W-:Y:S02]  /*16e0d0*/  PRMT R3, R57, 0x7773, RZ ;  /* 0x0000777339037816 */ /* 0x000fe400000000ff */
[----:B------:R-:W-:Y:S02]  /*16e0e0*/  ISETP.LT.AND P4, PT, R35, UR6, !P2 ;  /* 0x0000000623007c0c */ /* 0x000fe4000d781270 */
[C---:B------:R-:W-:Y:S02]  /*16e0f0*/  PRMT R2, R56.reuse, 0x7770, RZ ;  /* 0x0000777038027816 */ /* 0x040fe400000000ff */
[----:B------:R-:W-:Y:S01]  /*16e100*/  PRMT R0, R56, 0x7771, RZ ;  /* 0x0000777138007816 */ /* 0x000fe200000000ff */
[----:B------:R-:W-:Y:S01]  /*16e110*/  ULDC UR6, c[0x0][0x228] ;  /* 0x00008a0000067ab9 */ /* 0x000fe20000000800 */
[----:B------:R-:W-:Y:S01]  /*16e120*/  ULDC UR8, c[0x0][0x228] ;  /* 0x00008a0000087ab9 */ /* 0x000fe20000000800 */
[----:B------:R-:W-:Y:S01]  /*16e130*/  ULDC UR10, c[0x0][0x228] ;  /* 0x00008a00000a7ab9 */ /* 0x000fe20000000800 */
[----:B------:R-:W-:Y:S04]  /*16e140*/  @P3 STG.E.U8 desc[UR4][R22.64], R3 ;  /* 0x0000000316003986 */ /* 0x000fe8000c101104 */
[----:B------:R-:W-:Y:S04]  /*16e150*/  @P6 STG.E.U8 desc[UR4][R24.64], R2 ;  /* 0x0000000218006986 */ /* 0x000fe8000c101104 */
[----:B------:R0:W-:Y:S01]  /*16e160*/  @P1 STG.E.U8 desc[UR4][R26.64], R0 ;  /* 0x000000001a001986 */ /* 0x0001e2000c101104 */
[----:B------:R-:W-:-:S02]  /*16e170*/  ISETP.LT.AND P3, PT, R42, UR6, !P2 ;  /* 0x000000062a007c0c */ /* 0x000fc4000d761270 */
[----:B------:R-:W-:Y:S01]  /*16e180*/  ISETP.LT.AND P5, PT, R55, UR8, !P2 ;  /* 0x0000000837007c0c */ /* 0x000fe2000d7a1270 */
[----:B------:R-:W-:Y:S01]  /*16e190*/  ULDC UR8, c[0x0][0x228] ;  /* 0x00008a0000087ab9 */ /* 0x000fe20000000800 */
[----:B------:R-:W-:Y:S01]  /*16e1a0*/  ULDC UR6, c[0x0][0x22c] ;  /* 0x00008b0000067ab9 */ /* 0x000fe20000000800 */
[----:B0-----:R-:W-:Y:S02]  /*16e1b0*/  PRMT R0, R56, 0x7772, RZ ;  /* 0x0000777238007816 */ /* 0x001fe400000000ff */
[----:B------:R-:W-:Y:S01]  /*16e1c0*/  ISETP.LT.AND P6, PT, R58, UR8, !P2 ;  /* 0x000000083a007c0c */ /* 0x000fe2000d7c1270 */
[----:B------:R-:W-:Y:S01]  /*16e1d0*/  ULDC UR8, c[0x0][0x228] ;  /* 0x00008a0000087ab9 */ /* 0x000fe20000000800 */
[----:B------:R-:W-:Y:S01]  /*16e1e0*/  PRMT R2, R56, 0x7773, RZ ;  /* 0x0000777338027816 */ /* 0x000fe200000000ff */
[----:B--2---:R0:W-:Y:S01]  /*16e1f0*/  @P4 STG.E.U8 desc[UR4][R32.64], R0 ;  /* 0x0000000020004986 */ /* 0x0041e2000c101104 */
[----:B------:R-:W-:-:S03]  /*16e200*/  ISETP.LT.AND P4, PT, R43, UR8, !P2 ;  /* 0x000000082b007c0c */ /* 0x000fc6000d781270 */
[----:B------:R1:W-:Y:S01]  /*16e210*/  @P3 STG.E.U8 desc[UR4][R28.64], R2 ;  /* 0x000000021c003986 */ /* 0x0003e2000c101104 */
[----:B------:R-:W-:Y:S01]  /*16e220*/  ULDC UR8, c[0x0][0x228] ;  /* 0x00008a0000087ab9 */ /* 0x000fe20000000800 */
[----:B0-----:R-:W-:Y:S02]  /*16e230*/  VIADD R0, R61, 0xdc ;  /* 0x000000dc3d007836 */ /* 0x001fe40000000000 */
[----:B------:R-:W2:Y:S04]  /*16e240*/  LDL.LU.64 R32, [R1+0x1540] ;  /* 0x0015400001207983 */ /* 0x000ea80000300a00 */
[----:B------:R-:W2:Y:S04]  /*16e250*/  LDL.LU R56, [R1+0x6d8] ;  /* 0x0006d80001387983 */ /* 0x000ea80000300800 */
[----:B------:R-:W2:Y:S01]  /*16e260*/  LDL.LU.64 R22, [R1+0x1530] ;  /* 0x0015300001167983 */ /* 0x000ea20000300a00 */
[----:B------:R-:W-:-:S02]  /*16e270*/  ISETP.GE.AND P1, PT, R0, UR6, PT ;  /* 0x0000000600007c0c */ /* 0x000fc4000bf26270 */
[C---:B------:R-:W-:Y:S02]  /*16e280*/  PRMT R0, R44.reuse, 0x7770, RZ ;  /* 0x000077702c007816 */ /* 0x040fe400000000ff */
[C---:B-1----:R-:W-:Y:S01]  /*16e290*/  PRMT R2, R44.reuse, 0x7771, RZ ;  /* 0x000077712c027816 */ /* 0x042fe200000000ff */
[----:B------:R-:W-:Y:S02]  /*16e2a0*/  ULDC UR6, c[0x0][0x228] ;  /* 0x00008a0000067ab9 */ /* 0x000fe40000000800 */
[----:B----4-:R0:W-:Y:S04]  /*16e2b0*/  @P5 STG.E.U8 desc[UR4][R38.64], R0 ;  /* 0x0000000026005986 */ /* 0x0101e8000c101104 */
[----:B------:R-:W-:Y:S04]  /*16e2c0*/  @P6 STG.E.U8 desc[UR4][R30.64], R2 ;  /* 0x000000021e006986 */ /* 0x000fe8000c101104 */
[----:B0-----:R-:W4:Y:S04]  /*16e2d0*/  LDL.LU.64 R38, [R1+0x1528] ;  /* 0x0015280001267983 */ /* 0x001f280000300a00 */
[----:B------:R-:W4:Y:S01]  /*16e2e0*/  LDL.LU.64 R24, [R1+0x1520] ;  /* 0x0015200001187983 */ /* 0x000f220000300a00 */
[----:B------:R-:W-:-:S05]  /*16e2f0*/  PRMT R0, R44, 0x7772, RZ ;  /* 0x000077722c007816 */ /* 0x000fca00000000ff */
[----:B---3--:R0:W-:Y:S04]  /*16e300*/  @P4 STG.E.U8 desc[UR4][R52.64], R0 ;  /* 0x0000000034004986 */ /* 0x0081e8000c101104 */
[----:B0-----:R-:W3:Y:S01]  /*16e310*/  LDL.LU.64 R52, [R1+0x1518] ;  /* 0x0015180001347983 */ /* 0x001ee20000300a00 */
[----:B------:R-:W-:-:S03]  /*16e320*/  ISETP.LT.AND P3, PT, R37, UR6, !P2 ;  /* 0x0000000625007c0c */ /* 0x000fc6000d761270 */
[----:B------:R-:W3:Y:S01]  /*16e330*/  LDL.LU R57, [R1+0x7c8] ;  /* 0x0007c80001397983 */ /* 0x000ee20000300800 */
[----:B------:R-:W-:-:S03]  /*16e340*/  ULDC UR6, c[0x0][0x228] ;  /* 0x00008a0000067ab9 */ /* 0x000fc60000000800 */
[----:B------:R-:W3:Y:S01]  /*16e350*/  LDL.LU.64 R26, [R1+0x1510] ;  /* 0x00151000011a7983 */ /* 0x000ee20000300a00 */
[----:B------:R-:W-:-:S03]  /*16e360*/  PRMT R0, R44, 0x7773, RZ ;  /* 0x000077732c007816 */ /* 0x000fc600000000ff */
[----:B------:R-:W3:Y:S01]  /*16e370*/  LDL.LU.64 R28, [R1+0x1508] ;  /* 0x00150800011c7983 */ /* 0x000ee20000300a00 */
[----:B------:R-:W-:Y:S01]  /*16e380*/  ISETP.LT.AND P6, PT, R59, UR6, !P1 ;  /* 0x000000063b007c0c */ /* 0x000fe2000cfc1270 */
[----:B------:R-:W-:Y:S01]  /*16e390*/  VIADD R2, R61, 0xdd ;  /* 0x000000dd3d027836 */ /* 0x000fe20000000000 */
[----:B------:R-:W-:Y:S02]  /*16e3a0*/  ISETP.LT.AND P5, PT, R36, UR8, !P1 ;  /* 0x0000000824007c0c */ /* 0x000fe4000cfa1270 */
[----:B------:R-:W-:Y:S01]  /*16e3b0*/  ISETP.LT.AND P4, PT, R35, UR10, !P1 ;  /* 0x0000000a23007c0c */ /* 0x000fe2000cf81270 */
[----:B------:R-:W-:Y:S01]  /*16e3c0*/  ULDC UR6, c[0x0][0x22c] ;  /* 0x00008b0000067ab9 */ /* 0x000fe20000000800 */
[----:B------:R-:W3:Y:S01]  /*16e3d0*/  LDL.LU.64 R30, [R1+0x1500] ;  /* 0x00150000011e7983 */ /* 0x000ee20000300a00 */
[----:B------:R-:W-:Y:S01]  /*16e3e0*/  ISETP.GE.AND P2, PT, R2, UR6, PT ;  /* 0x0000000602007c0c */ /* 0x000fe2000bf46270 */
[----:B------:R-:W-:Y:S01]  /*16e3f0*/  ULDC UR6, c[0x0][0x228] ;  /* 0x00008a0000067ab9 */ /* 0x000fe20000000800 */
[----:B------:R-:W-:Y:S01]  /*16e400*/  ULDC UR8, c[0x0][0x228] ;  /* 0x00008a0000087ab9 */ /* 0x000fe20000000800 */
[----:B------:R-:W-:Y:S01]  /*16e410*/  ULDC UR10, c[0x0][0x228] ;  /* 0x00008a00000a7ab9 */ /* 0x000fe20000000800 */
[----:B--2---:R0:W-:Y:S01]  /*16e420*/  @P3 STG.E.U8 desc[UR4][R32.64], R0 ;  /* 0x0000000020003986 */ /* 0x0041e2000c101104 */
[----:B------:R-:W-:-:S02]  /*16e430*/  PRMT R3, R56, 0x7770, RZ ;  /* 0x0000777038037816 */ /* 0x000fc400000000ff */
[----:B------:R-:W-:Y:S02]  /*16e440*/  ISETP.LT.AND P3, PT, R42, UR6, !P1 ;  /* 0x000000062a007c0c */ /* 0x000fe4000cf61270 */
[C---:B------:R-:W-:Y:S01]  /*16e450*/  PRMT R2, R56.reuse, 0x7771, RZ ;  /* 0x0000777138027816 */ /* 0x040fe200000000ff */
[----:B------:R-:W-:Y:S01]  /*16e460*/  ULDC UR6, c[0x0][0x228] ;  /* 0x00008a0000067ab9 */ /* 0x000fe20000000800 */
[----:B0-----:R-:W2:Y:S04]  /*16e470*/  LDL.LU.64 R32, [R1+0x14f8] ;  /* 0x0014f80001207983 */ /* 0x001ea80000300a00 */
[----:B------:R-:W2:Y:S01]  /*16e480*/  LDL.LU R44, [R1+0x7b8] ;  /* 0x0007b800012c7983 */ /* 0x000ea20000300800 */
[----:B------:R-:W-:-:S03]  /*16e490*/  PRMT R0, R56, 0x7772, RZ ;  /* 0x0000777238007816 */ /* 0x000fc600000000ff */
[----:B------:R-:W-:Y:S04]  /*16e4a0*/  @P6 STG.E.U8 desc[UR4][R22.64], R3 ;  /* 0x0000000316006986 */ /* 0x000fe8000c101104 */
[----:B----4-:R0:W-:Y:S04]  /*16e4b0*/  @P5 STG.E.U8 desc[UR4][R38.64], R2 ;  /* 0x0000000226005986 */ /* 0x0101e8000c101104 */
[----:B------:R1:W-:Y:S04]  /*16e4c0*/  @P4 STG.E.U8 desc[UR4][R24.64], R0 ;  /* 0x0000000018004986 */ /* 0x0003e8000c101104 */
[----:B0-----:R-:W4:Y:S01]  /*16e4d0*/  LDL.LU.64 R38, [R1+0x14e8] ;  /* 0x0014e80001267983 */ /* 0x001f220000300a00 */
[----:B-1----:R-:W-:-:S05]  /*16e4e0*/  PRMT R0, R56, 0x7773, RZ ;  /* 0x0000777338007816 */ /* 0x002fca00000000ff */
[----:B---3--:R0:W-:Y:S04]  /*16e4f0*/  @P3 STG.E.U8 desc[UR4][R52.64], R0 ;  /* 0x0000000034003986 */ /* 0x0081e8000c101104 */
[----:B0-----:R-:W3:Y:S01]  /*16e500*/  LDL.LU.64 R52, [R1+0x14e0] ;  /* 0x0014e00001347983 */ /* 0x001ee20000300a00 */
[----:B------:R-:W-:Y:S02]  /*16e510*/  ISETP.LT.AND P6, PT, R55, UR6, !P1 ;  /* 0x0000000637007c0c */ /* 0x000fe4000cfc1270 */
[----:B------:R-:W-:Y:S01]  /*16e520*/  ISETP.LT.AND P5, PT, R58, UR8, !P1 ;  /* 0x000000083a007c0c */ /* 0x000fe2000cfa1270 */
[----:B------:R-:W-:Y:S01]  /*16e530*/  ULDC UR6, c[0x0][0x228] ;  /* 0x00008a0000067ab9 */ /* 0x000fe20000000800 */
[----:B------:R-:W-:Y:S02]  /*16e540*/  PRMT R0, R57, 0x7770, RZ ;  /* 0x0000777039007816 */ /* 0x000fe400000000ff */
[----:B------:R-:W-:Y:S01]  /*16e550*/  ISETP.LT.AND P4, PT, R43, UR6, !P1 ;  /* 0x000000062b007c0c */ /* 0x000fe2000cf81270 */
[----:B------:R-:W-:Y:S01]  /*16e560*/  ULDC UR6, c[0x0][0x228] ;  /* 0x00008a0000067ab9 */ /* 0x000fe20000000800 */
[----:B------:R-:W-:-:S02]  /*16e570*/  PRMT R2, R57, 0x7771, RZ ;  /* 0x0000777139027816 */ /* 0x000fc400000000ff */
[----:B------:R-:W-:Y:S01]  /*16e580*/  ISETP.LT.AND P3, PT, R37, UR6, !P1 ;  /* 0x0000000625007c0c */ /* 0x000fe2000cf61270 */
[----:B------:R-:W3:Y:S04]  /*16e590*/  LDL.LU R56, [R1+0x7a8] ;  /* 0x0007a80001387983 */ /* 0x000ee80000300800 */
[----:B------:R-:W3:Y:S04]  /*16e5a0*/  LDL.LU.64 R22, [R1+0x14f0] ;  /* 0x0014f00001167983 */ /* 0x000ee80000300a00 */
[----:B------:R-:W3:Y:S01]  /*16e5b0*/  LDL.LU.64 R24, [R1+0x14d8] ;  /* 0x0014d80001187983 */ /* 0x000ee20000300a00 */
[----:B------:R-:W-:Y:S01]  /*16e5c0*/  ULDC UR8, c[0x0][0x228] ;  /* 0x00008a0000087ab9 */ /* 0x000fe20000000800 */
[----:B------:R-:W-:-:S02]  /*16e5d0*/  ULDC UR6, c[0x0][0x228] ;  /* 0x00008a0000067ab9 */ /* 0x000fc40000000800 */
[----:B------:R0:W-:Y:S04]  /*16e5e0*/  @P6 STG.E.U8 desc[UR4][R26.64], R0 ;  /* 0x000000001a006986 */ /* 0x0001e8000c101104 */
[----:B------:R1:W-:Y:S01]  /*16e5f0*/  @P5 STG.E.U8 desc[UR4][R28.64], R2 ;  /* 0x000000021c005986 */ /* 0x0003e2000c101104 */
[----:B------:R-:W-:Y:S01]  /*16e600*/  ISETP.LT.AND P1, PT, R59, UR8, !P2 ;  /* 0x000000083b007c0c */ /* 0x000fe2000d721270 */
[----:B------:R-:W-:Y:S01]  /*16e610*/  ULDC UR8, c[0x0][0x228] ;  /* 0x00008a0000087ab9 */ /* 0x000fe20000000800 */
[C---:B0-----:R-:W-:Y:S02]  /*16e620*/  PRMT R0, R57.reuse, 0x7772, RZ ;  /* 0x0000777239007816 */ /* 0x041fe400000000ff */
[----:B-1----:R-:W-:Y:S01]  /*16e630*/  PRMT R2, R57, 0x7773, RZ ;  /* 0x0000777339027816 */ /* 0x002fe200000000ff */
[----:B------:R-:W3:Y:S04]  /*16e640*/  LDL.LU.64 R26, [R1+0x14d0] ;  /* 0x0014d000011a7983 */ /* 0x000ee80000300a00 */
[----:B------:R0:W-:Y:S01]  /*16e650*/  @P4 STG.E.U8 desc[UR4][R30.64], R0 ;  /* 0x000000001e004986 */ /* 0x0001e2000c101104 */
[----:B------:R-:W-:Y:S01]  /*16e660*/  ISETP.LT.AND P4, PT, R36, UR6, !P2 ;  /* 0x0000000624007c0c */ /* 0x000fe2000d781270 */
[----:B------:R-:W-:-:S02]  /*16e670*/  ULDC UR6, c[0x0][0x228] ;  /* 0x00008a0000067ab9 */ /* 0x000fc40000000800 */
[----:B--2---:R1:W-:Y:S01]  /*16e680*/  @P3 STG.E.U8 desc[UR4][R32.64], R2 ;  /* 0x0000000220003986 */ /* 0x0043e2000c101104 */
[----:B0-----:R-:W-:-:S03]  /*16e690*/  PRMT R0, R44, 0x7770, RZ ;  /* 0x000077702c007816 */ /* 0x001fc600000000ff */
[----:B-1----:R-:W2:Y:S01]  /*16e6a0*/  LDL.LU.64 R32, [R1+0x14b8] ;  /* 0x0014b80001207983 */ /* 0x002ea20000300a00 */
[----:B------:R-:W-:-:S03]  /*16e6b0*/  PRMT R2, R44, 0x7771, RZ ;  /* 0x000077712c027816 */ /* 0x000fc600000000ff */
[----:B----4-:R0:W-:Y:S04]  /*16e6c0*/  @P1 STG.E.U8 desc[UR4][R38.64], R0 ;  /* 0x0000000026001986 */ /* 0x0101e8000c101104 */
[----:B0-----:R-:W4:Y:S04]  /*16e6d0*/  LDL.LU.64 R38, [R1+0x14c8] ;  /* 0x0014c80001267983 */ /* 0x001f280000300a00 */
[----:B------:R-:W4:Y:S04]  /*16e6e0*/  LDL.LU R57, [R1+0x6dc] ;  /* 0x0006dc0001397983 */ /* 0x000f280000300800 */
[----:B------:R-:W4:Y:S04]  /*16e6f0*/  LDL.LU.64 R28, [R1+0x14c0] ;  /* 0x0014c000011c7983 */ /* 0x000f280000300a00 */
[----:B------:R-:W4:Y:S04]  /*16e700*/  LDL.LU.64 R30, [R1+0x14a8] ;  /* 0x0014a800011e7983 */ /* 0x000f280000300a00 */
[----:B---3--:R0:W-:Y:S04]  /*16e710*/  @P4 STG.E.U8 desc[UR4][R52.64], R2 ;  /* 0x0000000234004986 */ /* 0x0081e8000c101104 */
[----:B0-----:R-:W3:Y:S01]  /*16e720*/  LDL.LU.64 R52, [R1+0x1488] ;  /* 0x0014880001347983 */ /* 0x001ee20000300a00 */
[----:B------:R-:W-:Y:S01]  /*16e730*/  VIADD R0, R61, 0xde ;  /* 0x000000de3d007836 */ /* 0x000fe20000000000 */
[----:B------:R-:W-:-:S02]  /*16e740*/  ISETP.LT.AND P1, PT, R35, UR6, !P2 ;  /* 0x0000000623007c0c */ /* 0x000fc4000d721270 */
[----:B------:R-:W-:Y:S02]  /*16e750*/  ISETP.LT.AND P5, PT, R42, UR8, !P2 ;  /* 0x000000082a007c0c */ /* 0x000fe4000d7a1270 */
[----:B------:R-:W-:Y:S01]  /*16e760*/  ISETP.LT.AND P6, PT, R55, UR10, !P2 ;  /* 0x0000000a37007c0c */ /* 0x000fe2000d7c1270 */
[----:B------:R-:W-:Y:S01]  /*16e770*/  ULDC UR6, c[0x0][0x22c] ;  /* 0x00008b0000067ab9 */ /* 0x000fe20000000800 */
[----:B------:R-:W-:Y:S02]  /*16e780*/  PRMT R3, R44, 0x7772, RZ ;  /* 0x000077722c037816 */ /* 0x000fe400000000ff */
[----:B------:R-:W-:Y:S01]  /*16e790*/  ISETP.GE.AND P3, PT, R0, UR6, PT ;  /* 0x0000000600007c0c */ /* 0x000fe2000bf66270 */
[----:B------:R-:W-:Y:S01]  /*16e7a0*/  ULDC UR6, c[0x0][0x228] ;  /* 0x00008a0000067ab9 */ /* 0x000fe20000000800 */
[----:B------:R-:W-:Y:S02]  /*16e7b0*/  PRMT R2, R44, 0x7773, RZ ;  /* 0x000077732c027816 */ /* 0x000fe400000000ff */
[----:B------:R-:W-:-:S02]  /*16e7c0*/  ISETP.LT.AND P4, PT, R58, UR6, !P2 ;  /* 0x000000063a007c0c */ /* 0x000fc4000d781270 */
        /* <DEDUP_REMOVED lines=11> */
[----:B------:R-:W-:Y:S01]  /*16e880*/  ISETP.LT.AND P6, PT, R59, UR8, !P3 ;  /* 0x000000083b007c0c */ /* 0x000fe2000dfc1270 */
[----:B------:R-:W-:Y:S01]  /*16e890*/  ULDC UR8, c[0x0][0x228] ;  /* 0x00008a0000087ab9 */ /* 0x000fe20000000800 */
[C---:B0-----:R-:W-:Y:S02]  /*16e8a0*/  PRMT R0, R56.reuse, 0x7771, RZ ;  /* 0x0000777138007816 */ /* 0x041fe400000000ff */
[----:B------:R-:W-:-:S03]  /*16e8b0*/  PRMT R2, R56, 0x7772, RZ ;  /* 0x0000777238027816 */ /* 0x000fc600000000ff */
[----:B--2---:R0:W-:Y:S01]  /*16e8c0*/  @P4 STG.E.U8 desc[UR4][R32.64], R0 ;  /* 0x0000000020004986 */ /* 0x0041e2000c101104 */
[----:B------:R-:W-:Y:S01]  /*16e8d0*/  ISETP.LT.AND P4, PT, R36, UR8, !P3 ;  /* 0x0000000824007c0c */ /* 0x000fe2000df81270 */
[----:B------:R-:W-:Y:S01]  /*16e8e0*/  ULDC UR8, c[0x0][0x228] ;  /* 0x00008a0000087ab9 */ /* 0x000fe20000000800 */
[----:B0-----:R-:W-:Y:S01]  /*16e8f0*/  VIADD R0, R61, 0xdf ;  /* 0x000000df3d007836 */ /* 0x001fe20000000000 */
[----:B------:R-:W2:Y:S04]  /*16e900*/  LDL.LU.64 R32, [R1+0x14a0] ;  /* 0x0014a00001207983 */ /* 0x000ea80000300a00 */
[----:B------:R-:W2:Y:S04]  /*16e910*/  LDL.LU R44, [R1+0x7cc] ;  /* 0x0007cc00012c7983 */ /* 0x000ea80000300800 */
[----:B------:R-:W2:Y:S01]  /*16e920*/  LDL.LU.64 R26, [R1+0x14b0] ;  /* 0x0014b000011a7983 */ /* 0x000ea20000300a00 */
[----:B------:R-:W-:-:S02]  /*16e930*/  ISETP.GE.AND P2, PT, R0, UR6, PT ;  /* 0x0000000600007c0c */ /* 0x000fc4000bf46270 */
[----:B------:R-:W-:Y:S01]  /*16e940*/  PRMT R0, R56, 0x7773, RZ ;  /* 0x0000777338007816 */ /* 0x000fe200000000ff */
[----:B------:R-:W-:Y:S01]  /*16e950*/  ULDC UR6, c[0x0][0x228] ;  /* 0x00008a0000067ab9 */ /* 0x000fe20000000800 */
[----:B----4-:R0:W-:Y:S04]  /*16e960*/  @P5 STG.E.U8 desc[UR4][R38.64], R2 ;  /* 0x0000000226005986 */ /* 0x0101e8000c101104 */
[----:B------:R1:W-:Y:S01]  /*16e970*/  @P1 STG.E.U8 desc[UR4][R28.64], R0 ;  /* 0x000000001c001986 */ /* 0x0003e2000c101104 */
[----:B0-----:R-:W-:-:S03]  /*16e980*/  PRMT R2, R57, 0x7770, RZ ;  /* 0x0000777039027816 */ /* 0x001fc600000000ff */
[----:B------:R-:W4:Y:S01]  /*16e990*/  LDL.LU.64 R38, [R1+0x1498] ;  /* 0x0014980001267983 */ /* 0x000f220000300a00 */
[----:B-1----:R-:W-:-:S03]  /*16e9a0*/  PRMT R0, R57, 0x7771, RZ ;  /* 0x0000777139007816 */ /* 0x002fc600000000ff */
[----:B------:R-:W-:Y:S04]  /*16e9b0*/  @P6 STG.E.U8 desc[UR4][R30.64], R2 ;  /* 0x000000021e006986 */ /* 0x000fe8000c101104 */
[----:B---3--:R0:W-:Y:S04]  /*16e9c0*/  @P4 STG.E.U8 desc[UR4][R52.64], R0 ;  /* 0x0000000034004986 */ /* 0x0081e8000c101104 */
[----:B0-----:R-:W3:Y:S04]  /*16e9d0*/  LDL.LU.64 R52, [R1+0x1478] ;  /* 0x0014780001347983 */ /* 0x001ee80000300a00 */
[----:B------:R-:W3:Y:S01]  /*16e9e0*/  LDL.LU R56, [R1+0x7bc] ;  /* 0x0007bc0001387983 */ /* 0x000ee20000300800 */
[----:B------:R-:W-:Y:S01]  /*16e9f0*/  ISETP.LT.AND P5, PT, R35, UR6, !P3 ;  /* 0x0000000623007c0c */ /* 0x000fe2000dfa1270 */
[----:B------:R-:W-:Y:S01]  /*16ea00*/  VIADD R0, R61, 0xe0 ;  /* 0x000000e03d007836 */ /* 0x000fe20000000000 */
[----:B------:R-:W-:-:S02]  /*16ea10*/  ISETP.LT.AND P4, PT, R42, UR8, !P3 ;  /* 0x000000082a007c0c */ /* 0x000fc4000df81270 */
[----:B------:R-:W-:Y:S02]  /*16ea20*/  ISETP.LT.AND P6, PT, R55, UR10, !P3 ;  /* 0x0000000a37007c0c */ /* 0x000fe4000dfc1270 */
[----:B------:R-:W-:Y:S01]  /*16ea30*/  PRMT R2, R57, 0x7772, RZ ;  /* 0x0000777239027816 */ /* 0x000fe200000000ff */
[----:B------:R-:W3:Y:S01]  /*16ea40*/  LDL.LU.64 R22, [R1+0x1490] ;  /* 0x0014900001167983 */ /* 0x000ee20000300a00 */
[----:B------:R-:W-:-:S03]  /*16ea50*/  ULDC UR6, c[0x0][0x22c] ;  /* 0x00008b0000067ab9 */ /* 0x000fc60000000800 */
[----:B------:R-:W3:Y:S04]  /*16ea60*/  LDL.LU.64 R28, [R1+0x1480] ;  /* 0x00148000011c7983 */ /* 0x000ee80000300a00 */
[----:B------:R-:W3:Y:S01]  /*16ea70*/  LDL.LU.64 R30, [R1+0x1470] ;  /* 0x00147000011e7983 */ /* 0x000ee20000300a00 */
[----:B------:R-:W-:Y:S01]  /*16ea80*/  ISETP.GE.AND P1, PT, R0, UR6, PT ;  /* 0x0000000600007c0c */ /* 0x000fe2000bf26270 */
[----:B------:R-:W-:Y:S01]  /*16ea90*/  ULDC UR6, c[0x0][0x228] ;  /* 0x00008a0000067ab9 */ /* 0x000fe20000000800 */
[----:B------:R-:W-:Y:S01]  /*16eaa0*/  PRMT R3, R57, 0x7773, RZ ;  /* 0x0000777339037816 */ /* 0x000fe200000000ff */
[----:B------:R-:W-:Y:S01]  /*16eab0*/  ULDC UR8, c[0x0][0x228] ;  /* 0x00008a0000087ab9 */ /* 0x000fe20000000800 */
[----:B------:R-:W-:Y:S01]  /*16eac0*/  ULDC UR10, c[0x0][0x228] ;  /* 0x00008a00000a7ab9 */ /* 0x000fe20000000800 */
[----:B--2---:R0:W-:Y:S01]  /*16ead0*/  @P5 STG.E.U8 desc[UR4][R32.64], R2 ;  /* 0x0000000220005986 */ /* 0x0041e2000c101104 */
[----:B------:R-:W-:-:S03]  /*16eae0*/  ISETP.LT.AND P5, PT, R58, UR6, !P3 ;  /* 0x000000063a007c0c */ /* 0x000fc6000dfa1270 */
[----:B------:R-:W-:Y:S01]  /*16eaf0*/  @P4 STG.E.U8 desc[UR4][R26.64], R3 ;  /* 0x000000031a004986 */ /* 0x000fe2000c101104 */
[C---:B------:R-:W-:Y:S01]  /*16eb00*/  PRMT R0, R44.reuse, 0x7771, RZ ;  /* 0x000077712c007816 */ /* 0x040fe200000000ff */
[----:B------:R-:W-:Y:S01]  /*16eb10*/  ULDC UR6, c[0x0][0x228] ;  /* 0x00008a0000067ab9 */ /* 0x000fe20000000800 */
[----:B0-----:R-:W-:Y:S01]  /*16eb20*/  PRMT R2, R44, 0x7770, RZ ;  /* 0x000077702c027816 */ /* 0x001fe200000000ff */
[----:B------:R-:W2:Y:S04]  /*16eb30*/  LDL.LU.64 R32, [R1+0x1468] ;  /* 0x0014680001207983 */ /* 0x000ea80000300a00 */
[----:B----4-:R0:W-:Y:S04]  /*16eb40*/  @P6 STG.E.U8 desc[UR4][R38.64], R2 ;  /* 0x0000000226006986 */ /* 0x0101e8000c101104 */
[----:B0-----:R-:W4:Y:S04]  /*16eb50*/  LDL.LU.64 R38, [R1+0x1458] ;  /* 0x0014580001267983 */ /* 0x001f280000300a00 */
[----:B------:R-:W4:Y:S04]  /*16eb60*/  LDL.LU R54, [R1+0x7ac] ;  /* 0x0007ac0001367983 */ /* 0x000f280000300800 */
[----:B------:R-:W4:Y:S04]  /*16eb70*/  LDL.LU.64 R24, [R1+0x1460] ;  /* 0x0014600001187983 */ /* 0x000f280000300a00 */
[----:B---3--:R0:W-:Y:S04]  /*16eb80*/  @P5 STG.E.U8 desc[UR4][R52.64], R0 ;  /* 0x0000000034005986 */ /* 0x0081e8000c101104 */
[----:B0-----:R-:W3:Y:S01]  /*16eb90*/  LDL.LU.64 R52, [R1+0x1450] ;  /* 0x0014500001347983 */ /* 0x001ee20000300a00 */
[----:B------:R-:W-:Y:S01]  /*16eba0*/  ISETP.LT.AND P6, PT, R43, UR6, !P3 ;  /* 0x000000062b007c0c */ /* 0x000fe2000dfc1270 */
[----:B------:R-:W-:Y:S01]  /*16ebb0*/  ULDC UR6, c[0x0][0x228] ;  /* 0x00008a0000067ab9 */ /* 0x000fe20000000800 */
[----:B------:R-:W-:-:S02]  /*16ebc0*/  ISETP.LT.AND P3, PT, R37, UR8, !P3 ;  /* 0x0000000825007c0c */ /* 0x000fc4000df61270 */
[----:B------:R-:W-:Y:S02]  /*16ebd0*/  ISETP.LT.AND P4, PT, R59, UR6, !P2 ;  /* 0x000000063b007c0c */ /* 0x000fe4000d781270 */
[C---:B------:R-:W-:Y:S02]  /*16ebe0*/  PRMT R3, R56.reuse, 0x7770, RZ ;  /* 0x0000777038037816 */ /* 0x040fe400000000ff */
[C---:B------:R-:W-:Y:S02]  /*16ebf0*/  PRMT R2, R56.reuse, 0x7771, RZ ;  /* 0x0000777138027816 */ /* 0x040fe400000000ff */
[C---:B------:R-:W-:Y:S02]  /*16ec00*/  PRMT R0, R56.reuse, 0x7772, RZ ;  /* 0x0000777238007816 */ /* 0x040fe400000000ff */
[----:B------:R-:W-:Y:S01]  /*16ec10*/  PRMT R5, R56, 0x7773, RZ ;  /* 0x0000777338057816 */ /* 0x000fe200000000ff */
[----:B------:R-:W3:Y:S04]  /*16ec20*/  LDL.LU.64 R26, [R1+0x1448] ;  /* 0x00144800011a7983 */ /* 0x000ee80000300a00 */
[----:B------:R-:W3:Y:S01]  /*16ec30*/  LDL.LU.64 R56, [R1+0x1440] ;  /* 0x0014400001387983 */ /* 0x000ee20000300a00 */
[----:B------:R-:W-:-:S02]  /*16ec40*/  PRMT R6, R44, 0x7772, RZ ;  /* 0x000077722c067816 */ /* 0x000fc400000000ff */
[----:B------:R-:W-:Y:S02]  /*16ec50*/  PRMT R4, R44, 0x7773, RZ ;  /* 0x000077732c047816 */ /* 0x000fe400000000ff */
[----:B------:R-:W-:Y:S01]  /*16ec60*/  ISETP.LT.AND P5, PT, R36, UR10, !P2 ;  /* 0x0000000a24007c0c */ /* 0x000fe2000d7a1270 */
[----:B------:R-:W-:Y:S01]  /*16ec70*/  ULDC UR6, c[0x0][0x228] ;  /* 0x00008a0000067ab9 */ /* 0x000fe20000000800 */
[----:B------:R-:W-:Y:S01]  /*16ec80*/  ULDC UR8, c[0x0][0x228] ;  /* 0x00008a0000087ab9 */ /* 0x000fe20000000800 */
[----:B------:R-:W-:Y:S04]  /*16ec90*/  @P6 STG.E.U8 desc[UR4][R22.64], R6 ;  /* 0x0000000616006986 */ /* 0x000fe8000c101104 */
[----:B------:R-:W-:Y:S04]  /*16eca0*/  @P3 STG.E.U8 desc[UR4][R28.64], R4 ;  /* 0x000000041c003986 */ /* 0x000fe8000c101104 */
[----:B------:R0:W-:Y:S01]  /*16ecb0*/  @P4 STG.E.U8 desc[UR4][R30.64], R3 ;  /* 0x000000031e004986 */ /* 0x0001e2000c101104 */
[----:B------:R-:W-:Y:S01]  /*16ecc0*/  ISETP.LT.AND P6, PT, R35, UR6, !P2 ;  /* 0x0000000623007c0c */ /* 0x000fe2000d7c1270 */
[----:B------:R-:W-:Y:S01]  /*16ecd0*/  ULDC UR6, c[0x0][0x228] ;  /* 0x00008a0000067ab9 */ /* 0x000fe20000000800 */
[----:B------:R-:W-:-:S02]  /*16ece0*/  ISETP.LT.AND P4, PT, R55, UR8, !P2 ;  /* 0x0000000837007c0c */ /* 0x000fc4000d781270 */
[----:B------:R-:W-:Y:S01]  /*16ecf0*/  ISETP.LT.AND P3, PT, R42, UR6, !P2 ;  /* 0x000000062a007c0c */ /* 0x000fe2000d761270 */
[----:B------:R-:W-:Y:S01]  /*16ed00*/  ULDC UR10, c[0x0][0x228] ;  /* 0x00008a00000a7ab9 */ /* 0x000fe20000000800 */
[----:B------:R-:W-:Y:S01]  /*16ed10*/  ULDC UR6, c[0x0][0x228] ;  /* 0x00008a0000067ab9 */ /* 0x000fe20000000800 */
[----:B------:R-:W-:Y:S01]  /*16ed20*/  ULDC UR8, c[0x0][0x228] ;  /* 0x00008a0000087ab9 */ /* 0x000fe20000000800 */
[----:B0-----:R-:W3:Y:S04]  /*16ed30*/  LDL.LU.64 R30, [R1+0x1438] ;  /* 0x00143800011e7983 */ /* 0x001ee80000300a00 */
[----:B------:R-:W3:Y:S04]  /*16ed40*/  LDL.LU R44, [R1+0x6c0] ;  /* 0x0006c000012c7983 */ /* 0x000ee80000300800 */
[----:B------:R-:W3:Y:S04]  /*16ed50*/  LDL.LU.64 R28, [R1+0x1430] ;  /* 0x00143000011c7983 */ /* 0x000ee80000300a00 */
[----:B--2---:R0:W-:Y:S04]  /*16ed60*/  @P5 STG.E.U8 desc[UR4][R32.64], R2 ;  /* 0x0000000220005986 */ /* 0x0041e8000c101104 */
[----:B0-----:R-:W2:Y:S01]  /*16ed70*/  LDL.LU.64 R32, [R1+0x1428] ;  /* 0x0014280001207983 */ /* 0x001ea20000300a00 */
[----:B----4-:R-:W-:-:S03]  /*16ed80*/  PRMT R4, R54, 0x7770, RZ ;  /* 0x0000777036047816 */ /* 0x010fc600000000ff */
[----:B------:R0:W-:Y:S04]  /*16ed90*/  @P6 STG.E.U8 desc[UR4][R38.64], R0 ;  /* 0x0000000026006986 */ /* 0x0001e8000c101104 */
[----:B------:R-:W-:Y:S04]  /*16eda0*/  @P3 STG.E.U8 desc[UR4][R24.64], R5 ;  /* 0x0000000518003986 */ /* 0x000fe8000c101104 */
[----:B0-----:R-:W4:Y:S04]  /*16edb0*/  LDL.LU.64 R38, [R1+0x1420] ;  /* 0x0014200001267983 */ /* 0x001f280000300a00 */
[----:B---3--:R0:W-:Y:S04]  /*16edc0*/  @P4 STG.E.U8 desc[UR4][R52.64], R4 ;  /* 0x0000000434004986 */ /* 0x0081e8000c101104 */
[----:B0-----:R-:W3:Y:S01]  /*16edd0*/  LDL.LU.64 R52, [R1+0x1418] ;  /* 0x0014180001347983 */ /* 0x001ee20000300a00 */
[----:B------:R-:W-:-:S02]  /*16ede0*/  ISETP.LT.AND P5, PT, R58, UR10, !P2 ;  /* 0x0000000a3a007c0c */ /* 0x000fc4000d7a1270 */
[----:B------:R-:W-:Y:S02]  /*16edf0*/  ISETP.LT.AND P6, PT, R43, UR6, !P2 ;  /* 0x000000062b007c0c */ /* 0x000fe4000d7c1270 */
[C---:B------:R-:W-:Y:S02]  /*16ee00*/  PRMT R3, R54.reuse, 0x7771, RZ ;  /* 0x0000777136037816 */ /* 0x040fe400000000ff */
[C---:B------:R-:W-:Y:S01]  /*16ee10*/  PRMT R2, R54.reuse, 0x7772, RZ ;  /* 0x0000777236027816 */ /* 0x040fe200000000ff */
[----:B------:R-:W-:Y:S01]  /*16ee20*/  ULDC UR6, c[0x0][0x228] ;  /* 0x00008a0000067ab9 */ /* 0x000fe20000000800 */
[----:B------:R-:W-:Y:S02]  /*16ee30*/  PRMT R0, R54, 0x7773, RZ ;  /* 0x0000777336007816 */ /* 0x000fe400000000ff */
[----:B------:R-:W-:Y:S01]  /*16ee40*/  ISETP.LT.AND P2, PT, R37, UR6, !P2 ;  /* 0x0000000625007c0c */ /* 0x000fe2000d741270 */
[----:B------:R-:W-:Y:S01]  /*16ee50*/  ULDC UR6, c[0x0][0x228] ;  /* 0x00008a0000067ab9 */ /* 0x000fe20000000800 */
[----:B------:R-:W-:Y:S01]  /*16ee60*/  ISETP.LT.AND P4, PT, R36, UR8, !P1 ;  /* 0x0000000824007c0c */ /* 0x000fe2000cf81270 */
[----:B------:R-:W-:Y:S01]  /*16ee70*/  ULDC UR10, c[0x0][0x228] ;  /* 0x00008a00000a7ab9 */ /* 0x000fe20000000800 */
[----:B------:R-:W-:Y:S04]  /*16ee80*/  @P5 STG.E.U8 desc[UR4][R26.64], R3 ;  /* 0x000000031a005986 */ /* 0x000fe8000c101104 */
[----:B------:R0:W-:Y:S01]  /*16ee90*/  @P6 STG.E.U8 desc[UR4][R56.64], R2 ;  /* 0x0000000238006986 */ /* 0x0001e2000c101104 */
[----:B------:R-:W-:Y:S01]  /*16eea0*/  ISETP.LT.AND P3, PT, R59, UR6, !P1 ;  /* 0x000000063b007c0c */ /* 0x000fe2000cf61270 */
[----:B------:R-:W-:Y:S01]  /*16eeb0*/  ULDC UR8, c[0x0][0x228] ;  /* 0x00008a0000087ab9 */ /* 0x000fe20000000800 */
[----:B------:R-:W-:Y:S01]  /*16eec0*/  ISETP.LT.AND P5, PT, R42, UR10, !P1 ;  /* 0x0000000a2a007c0c */ /* 0x000fe2000cfa1270 */
[----:B0-----:R-:W3:Y:S04]  /*16eed0*/  LDL.LU R56, [R1+0x790] ;  /* 0x0007900001387983 */ /* 0x001ee80000300800 */
[----:B------:R-:W3:Y:S04]  /*16eee0*/  LDL.LU.64 R24, [R1+0x1410] ;  /* 0x0014100001187983 */ /* 0x000ee80000300a00 */
[----:B------:R0:W-:Y:S01]  /*16eef0*/  @P2 STG.E.U8 desc[UR4][R30.64], R0 ;  /* 0x000000001e002986 */ /* 0x0001e2000c101104 */
[----:B------:R-:W-:-:S02]  /*16ef00*/  ISETP.LT.AND P6, PT, R35, UR8, !P1 ;  /* 0x0000000823007c0c */ /* 0x000fc4000cfc1270 */
[C---:B------:R-:W-:Y:S02]  /*16ef10*/  PRMT R3, R44.reuse, 0x7770, RZ ;  /* 0x000077702c037816 */ /* 0x040fe400000000ff */
[----:B------:R-:W-:Y:S01]  /*16ef20*/  PRMT R2, R44, 0x7771, RZ ;  /* 0x000077712c027816 */ /* 0x000fe200000000ff */
[----:B------:R-:W-:Y:S01]  /*16ef30*/  ULDC UR6, c[0x0][0x22c] ;  /* 0x00008b0000067ab9 */ /* 0x000fe20000000800 */
[----:B------:R-:W-:Y:S01]  /*16ef40*/  ULDC UR8, c[0x0][0x228] ;  /* 0x00008a0000087ab9 */ /* 0x000fe20000000800 */
[----:B------:R-:W-:Y:S01]  /*16ef50*/  ULDC UR10, c[0x0][0x228] ;  /* 0x00008a00000a7ab9 */ /* 0x000fe20000000800 */
[----:B0-----:R-:W3:Y:S04]  /*16ef60*/  LDL.LU.64 R30, [R1+0x1408] ;  /* 0x00140800011e7983 */ /* 0x001ee80000300a00 */
[----:B------:R-:W3:Y:S01]  /*16ef70*/  LDL.LU.64 R26, [R1+0x13f8] ;  /* 0x0013f800011a7983 */ /* 0x000ee20000300a00 */
[----:B------:R-:W-:-:S03]  /*16ef80*/  VIADD R0, R61, 0xe1 ;  /* 0x000000e13d007836 */ /* 0x000fc60000000000 */
[----:B------:R-:W3:Y:S04]  /*16ef90*/  LDL.LU R47, [R1+0x780] ;  /* 0x00078000012f7983 */ /* 0x000ee80000300800 */
[----:B------:R0:W-:Y:S01]  /*16efa0*/  @P3 STG.E.U8 desc[UR4][R28.64], R3 ;  /* 0x000000031c003986 */ /* 0x0001e2000c101104 */
[----:B------:R-:W-:Y:S02]  /*16efb0*/  ISETP.GE.AND P2, PT, R0, UR6, PT ;  /* 0x0000000600007c0c */ /* 0x000fe4000bf46270 */
[C---:B------:R-:W-:Y:S01]  /*16efc0*/  PRMT R0, R44.reuse, 0x7773, RZ ;  /* 0x000077732c007816 */ /* 0x040fe200000000ff */
[----:B------:R-:W-:Y:S01]  /*16efd0*/  ULDC UR6, c[0x0][0x228] ;  /* 0x00008a0000067ab9 */ /* 0x000fe20000000800 */
[----:B0-----:R-:W3:Y:S04]  /*16efe0*/  LDL.LU.64 R28, [R1+0x1400] ;  /* 0x00140000011c7983 */ /* 0x001ee80000300a00 */
[----:B--2---:R0:W-:Y:S02]  /*16eff0*/  @P4 STG.E.U8 desc[UR4][R32.64], R2 ;  /* 0x0000000220004986 */ /* 0x0041e4000c101104 */
[----:B0-----:R-:W-:-:S02]  /*16f000*/  PRMT R2, R44, 0x7772, RZ ;  /* 0x000077722c027816 */ /* 0x001fc400000000ff */
[----:B------:R-:W2:Y:S04]  /*16f010*/  LDL.LU.64 R32, [R1+0x13f0] ;  /* 0x0013f00001207983 */ /* 0x000ea80000300a00 */
[----:B----4-:R0:W-:Y:S04]  /*16f020*/  @P6 STG.E.U8 desc[UR4][R38.64], R2 ;  /* 0x0000000226006986 */ /* 0x0101e8000c101104 */
[----:B0-----:R-:W4:Y:S04]  /*16f030*/  LDL.LU.64 R38, [R1+0x13e8] ;  /* 0x0013e80001267983 */ /* 0x001f280000300a00 */
[----:B---3--:R0:W-:Y:S04]  /*16f040*/  @P5 STG.E.U8 desc[UR4][R52.64], R0 ;  /* 0x0000000034005986 */ /* 0x0081e8000c101104 */
[----:B0-----:R-:W3:Y:S01]  /*16f050*/  LDL.LU.64 R52, [R1+0x13d8] ;  /* 0x0013d80001347983 */ /* 0x001ee20000300a00 */
[----:B------:R-:W-:Y:S01]  /*16f060*/  ISETP.LT.AND P4, PT, R55, UR6, !P1 ;  /* 0x0000000637007c0c */ /* 0x000fe2000cf81270 */
[----:B------:R-:W-:Y:S01]  /*16f070*/  ULDC UR6, c[0x0][0x228] ;  /* 0x00008a0000067ab9 */ /* 0x000fe20000000800 */
[----:B------:R-:W-:-:S02]  /*16f080*/  ISETP.LT.AND P6, PT, R43, UR8, !P1 ;  /* 0x000000082b007c0c */ /* 0x000fc4000cfc1270 */
[----:B------:R-:W-:Y:S01]  /*16f090*/  ISETP.LT.AND P5, PT, R58, UR6, !P1 ;  /* 0x000000063a007c0c */ /* 0x000fe2000cfa1270 */
[----:B------:R-:W-:Y:S01]  /*16f0a0*/  VIADD R0, R61, 0xe2 ;  /* 0x000000e23d007836 */ /* 0x000fe20000000000 */
[----:B------:R-:W-:Y:S01]  /*16f0b0*/  ULDC UR6, c[0x0][0x22c] ;  /* 0x00008b0000067ab9 */ /* 0x000fe20000000800 */
[----:B------:R-:W-:Y:S01]  /*16f0c0*/  ULDC UR8, c[0x0][0x228] ;  /* 0x00008a0000087ab9 */ /* 0x000fe20000000800 */
[----:B------:R-:W3:Y:S01]  /*16f0d0*/  LDL.LU R54, [R1+0x770] ;  /* 0x0007700001367983 */ /* 0x000ee20000300800 */
[----:B------:R-:W-:Y:S02]  /*16f0e0*/  PRMT R2, R56, 0x7770, RZ ;  /* 0x0000777038027816 */ /* 0x000fe400000000ff */
[----:B------:R-:W-:Y:S01]  /*16f0f0*/  ISETP.GE.AND P3, PT, R0, UR6, PT ;  /* 0x0000000600007c0c */ /* 0x000fe2000bf66270 */
[----:B------:R-:W-:Y:S01]  /*16f100*/  ULDC UR6, c[0x0][0x228] ;  /* 0x00008a0000067ab9 */ /* 0x000fe20000000800 */
[----:B------:R-:W-:Y:S01]  /*16f110*/  PRMT R0, R56, 0x7772, RZ ;  /* 0x0000777238007816 */ /* 0x000fe200000000ff */
[----:B------:R0:W-:Y:S01]  /*16f120*/  @P4 STG.E.U8 desc[UR4][R24.64], R2 ;  /* 0x0000000218004986 */ /* 0x0001e2000c101104 */
[----:B------:R-:W-:-:S02]  /*16f130*/  ISETP.LT.AND P1, PT, R37, UR6, !P1 ;  /* 0x0000000625007c0c */ /* 0x000fc4000cf21270 */
[----:B------:R-:W-:Y:S01]  /*16f140*/  ISETP.LT.AND P4, PT, R59, UR8, !P2 ;  /* 0x000000083b007c0c */ /* 0x000fe2000d781270 */
[----:B------:R-:W-:Y:S01]  /*16f150*/  ULDC UR6, c[0x0][0x228] ;  /* 0x00008a0000067ab9 */ /* 0x000fe20000000800 */
[----:B------:R-:W-:Y:S01]  /*16f160*/  ULDC UR8, c[0x0][0x228] ;  /* 0x00008a0000087ab9 */ /* 0x000fe20000000800 */
[----:B0-----:R-:W-:-:S05]  /*16f170*/  PRMT R2, R56, 0x7771, RZ ;  /* 0x0000777138027816 */ /* 0x001fca00000000ff */
[----:B------:R0:W-:Y:S04]  /*16f180*/  @P5 STG.E.U8 desc[UR4][R30.64], R2 ;  /* 0x000000021e005986 */ /* 0x0001e8000c101104 */
[----:B------:R1:W-:Y:S01]  /*16f190*/  @P6 STG.E.U8 desc[UR4][R26.64], R0 ;  /* 0x000000001a006986 */ /* 0x0003e2000c101104 */
[----:B------:R-:W-:Y:S01]  /*16f1a0*/  ISETP.LT.AND P6, PT, R36, UR6, !P2 ;  /* 0x0000000624007c0c */ /* 0x000fe2000d7c1270 */
[----:B------:R-:W-:Y:S02]  /*16f1b0*/  ULDC UR6, c[0x0][0x228] ;  /* 0x00008a0000067ab9 */ /* 0x000fe40000000800 */
[----:B------:R-:W-:Y:S01]  /*16f1c0*/  ISETP.LT.AND P5, PT, R35, UR6, !P2 ;  /* 0x0000000623007c0c */ /* 0x000fe2000d7a1270 */
[----:B------:R-:W-:Y:S01]  /*16f1d0*/  ULDC UR6, c[0x0][0x228] ;  /* 0x00008a0000067ab9 */ /* 0x000fe20000000800 */
[----:B0-----:R-:W3:Y:S01]  /*16f1e0*/  LDL.LU.64 R30, [R1+0x13e0] ;  /* 0x0013e000011e7983 */ /* 0x001ee20000300a00 */
[----:B------:R-:W-:-:S03]  /*16f1f0*/  PRMT R2, R56, 0x7773, RZ ;  /* 0x0000777338027816 */ /* 0x000fc600000000ff */
[----:B------:R-:W3:Y:S01]  /*16f200*/  LDL.LU.64 R56, [R1+0x13d0] ;  /* 0x0013d00001387983 */ /* 0x000ee20000300a00 */
[----:B-1----:R-:W-:-:S03]  /*16f210*/  PRMT R0, R47, 0x7770, RZ ;  /* 0x000077702f007816 */ /* 0x002fc600000000ff */
[----:B------:R-:W3:Y:S04]  /*16f220*/  LDL.LU.64 R26, [R1+0x13c8] ;  /* 0x0013c800011a7983 */ /* 0x000ee80000300a00 */
[----:B------:R0:W-:Y:S02]  /*16f230*/  @P1 STG.E.U8 desc[UR4][R28.64], R2 ;  /* 0x000000021c001986 */ /* 0x0001e4000c101104 */
[C---:B0-----:R-:W-:Y:S02]  /*16f240*/  PRMT R2, R47.reuse, 0x7771, RZ ;  /* 0x000077712f027816 */ /* 0x041fe400000000ff */
[----:B--2---:R0:W-:Y:S04]  /*16f250*/  @P4 STG.E.U8 desc[UR4][R32.64], R0 ;  /* 0x0000000020004986 */ /* 0x0041e8000c101104 */
[----:B0-----:R-:W2:Y:S01]  /*16f260*/  LDL.LU.64 R32, [R1+0x13b8] ;  /* 0x0013b80001207983 */ /* 0x001ea20000300a00 */
[----:B------:R-:W-:-:S03]  /*16f270*/  PRMT R0, R47, 0x7772, RZ ;  /* 0x000077722f007816 */ /* 0x000fc600000000ff */
[----:B------:R-:W2:Y:S04]  /*16f280*/  LDL.LU R44, [R1+0x6c4] ;  /* 0x0006c400012c7983 */ /* 0x000ea80000300800 */
[----:B----4-:R0:W-:Y:S04]  /*16f290*/  @P6 STG.E.U8 desc[UR4][R38.64], R2 ;  /* 0x0000000226006986 */ /* 0x0101e8000c101104 */
[----:B0-----:R-:W4:Y:S04]  /*16f2a0*/  LDL.LU.64 R38, [R1+0x13c0] ;  /* 0x0013c00001267983 */ /* 0x001f280000300a00 */
[----:B---3--:R0:W-:Y:S04]  /*16f2b0*/  @P5 STG.E.U8 desc[UR4][R52.64], R0 ;  /* 0x0000000034005986 */ /* 0x0081e8000c101104 */
[----:B0-----:R-:W3:Y:S01]  /*16f2c0*/  LDL.LU.64 R52, [R1+0x13b0] ;  /* 0x0013b00001347983 */ /* 0x001ee20000300a00 */
[----:B------:R-:W-:-:S02]  /*16f2d0*/  ISETP.LT.AND P1, PT, R42, UR6, !P2 ;  /* 0x000000062a007c0c */ /* 0x000fc4000d721270 */
[----:B------:R-:W-:Y:S02]  /*16f2e0*/  ISETP.LT.AND P4, PT, R55, UR8, !P2 ;  /* 0x0000000837007c0c */ /* 0x000fe4000d781270 */
[----:B------:R-:W-:Y:S01]  /*16f2f0*/  PRMT R0, R47, 0x7773, RZ ;  /* 0x000077732f007816 */ /* 0x000fe200000000ff */
[----:B------:R-:W-:Y:S01]  /*16f300*/  VIADD R3, R61, 0xe3 ;  /* 0x000000e33d037836 */ /* 0x000fe20000000000 */
[----:B------:R-:W-:Y:S01]  /*16f310*/  ULDC UR8, c[0x0][0x228] ;  /* 0x00008a0000087ab9 */ /* 0x000fe20000000800 */
[----:B------:R-:W-:Y:S01]  /*16f320*/  ULDC UR6, c[0x0][0x22c] ;  /* 0x00008b0000067ab9 */ /* 0x000fe20000000800 */
[----:B------:R-:W-:Y:S02]  /*16f330*/  ISETP.LT.AND P5, PT, R58, UR8, !P2 ;  /* 0x000000083a007c0c */ /* 0x000fe4000d7a1270 */
[----:B------:R-:W-:Y:S02]  /*16f340*/  ISETP.LT.AND P6, PT, R43, UR10, !P2 ;  /* 0x0000000a2b007c0c */ /* 0x000fe4000d7c1270 */
[----:B------:R-:W-:Y:S01]  /*16f350*/  PRMT R2, R54, 0x7770, RZ ;  /* 0x0000777036027816 */ /* 0x000fe200000000ff */
[----:B------:R-:W3:Y:S01]  /*16f360*/  LDL.LU.64 R28, [R1+0x13a8] ;  /* 0x0013a800011c7983 */ /* 0x000ee20000300a00 */
[----:B------:R-:W-:Y:S01]  /*16f370*/  ULDC UR8, c[0x0][0x228] ;  /* 0x00008a0000087ab9 */ /* 0x000fe20000000800 */
[----:B------:R-:W-:-:S02]  /*16f380*/  ULDC UR10, c[0x0][0x228] ;  /* 0x00008a00000a7ab9 */ /* 0x000fc40000000800 */
[----:B------:R0:W-:Y:S01]  /*16f390*/  @P1 STG.E.U8 desc[UR4][R30.64], R0 ;  /* 0x000000001e001986 */ /* 0x0001e2000c101104 */
[----:B------:R-:W-:Y:S01]  /*16f3a0*/  ISETP.GE.AND P1, PT, R3, UR6, PT ;  /* 0x0000000603007c0c */ /* 0x000fe2000bf26270 */
[----:B------:R-:W-:Y:S02]  /*16f3b0*/  ULDC UR6, c[0x0][0x228] ;  /* 0x00008a0000067ab9 */ /* 0x000fe40000000800 */
[----:B------:R1:W-:Y:S01]  /*16f3c0*/  @P4 STG.E.U8 desc[UR4][R56.64], R2 ;  /* 0x0000000238004986 */ /* 0x0003e2000c101104 */
[----:B------:R-:W-:Y:S02]  /*16f3d0*/  ISETP.LT.AND P2, PT, R37, UR6, !P2 ;  /* 0x0000000625007c0c */ /* 0x000fe4000d741270 */
[----:B------:R-:W-:Y:S01]  /*16f3e0*/  ISETP.LT.AND P4, PT, R59, UR8, !P3 ;  /* 0x000000083b007c0c */ /* 0x000fe2000df81270 */
[----:B------:R-:W-:Y:S01]  /*16f3f0*/  ULDC UR6, c[0x0][0x228] ;  /* 0x00008a0000067ab9 */ /* 0x000fe20000000800 */
[----:B------:R-:W-:Y:S01]  /*16f400*/  ULDC UR8, c[0x0][0x228] ;  /* 0x00008a0000087ab9 */ /* 0x000fe20000000800 */
[----:B0-----:R-:W3:Y:S01]  /*16f410*/  LDL.LU.64 R30, [R1+0x13a0] ;  /* 0x0013a000011e7983 */ /* 0x001ee20000300a00 */
[----:B------:R-:W-:-:S03]  /*16f420*/  PRMT R0, R54, 0x7771, RZ ;  /* 0x0000777136007816 */ /* 0x000fc600000000ff */
[----:B-1----:R-:W3:Y:S01]  /*16f430*/  LDL.LU.64 R56, [R1+0x1388] ;  /* 0x0013880001387983 */ /* 0x002ee20000300a00 */
[----:B------:R-:W-:-:S03]  /*16f440*/  PRMT R2, R54, 0x7772, RZ ;  /* 0x0000777236027816 */ /* 0x000fc600000000ff */
[----:B------:R-:W3:Y:S04]  /*16f450*/  LDL.LU R47, [R1+0x794] ;  /* 0x00079400012f7983 */ /* 0x000ee80000300800 */
[----:B------:R0:W-:Y:S02]  /*16f460*/  @P5 STG.E.U8 desc[UR4][R26.64], R0 ;  /* 0x000000001a005986 */ /* 0x0001e4000c101104 */
[----:B0-----:R-:W-:Y:S02]  /*16f470*/  PRMT R0, R54, 0x7773, RZ ;  /* 0x0000777336007816 */ /* 0x001fe400000000ff */
[----:B--2---:R0:W-:Y:S02]  /*16f480*/  @P6 STG.E.U8 desc[UR4][R32.64], R2 ;  /* 0x0000000220006986 */ /* 0x0041e4000c101104 */
[----:B0-----:R-:W-:-:S02]  /*16f490*/  PRMT R2, R44, 0x7770, RZ ;  /* 0x000077702c027816 */ /* 0x001fc400000000ff */
[----:B------:R-:W2:Y:S04]  /*16f4a0*/  LDL.LU.64 R32, [R1+0x1380] ;  /* 0x0013800001207983 */ /* 0x000ea80000300a00 */
[----:B----4-:R-:W-:Y:S04]  /*16f4b0*/  @P2 STG.E.U8 desc[UR4][R38.64], R0 ;  /* 0x0000000026002986 */ /* 0x010fe8000c101104 */
[----:B---3--:R0:W-:Y:S04]  /*16f4c0*/  @P4 STG.E.U8 desc[UR4][R52.64], R2 ;  /* 0x0000000234004986 */ /* 0x0081e8000c101104 */
[----:B0-----:R-:W3:Y:S01]  /*16f4d0*/  LDL.LU.64 R52, [R1+0x1368] ;  /* 0x0013680001347983 */ /* 0x001ee20000300a00 */
[----:B------:R-:W-:-:S02]  /*16f4e0*/  ISETP.LT.AND P6, PT, R36, UR6, !P3 ;  /* 0x0000000624007c0c */ /* 0x000fc4000dfc1270 */
[----:B------:R-:W-:Y:S01]  /*16f4f0*/  ISETP.LT.AND P5, PT, R35, UR8, !P3 ;  /* 0x0000000823007c0c */ /* 0x000fe2000dfa1270 */
[----:B------:R-:W-:Y:S01]  /*16f500*/  ULDC UR6, c[0x0][0x228] ;  /* 0x00008a0000067ab9 */ /* 0x000fe20000000800 */
[----:B------:R-:W4:Y:S01]  /*16f510*/  LDL.LU.64 R38, [R1+0x1358] ;  /* 0x0013580001267983 */ /* 0x000f220000300a00 */
[----:B------:R-:W-:Y:S02]  /*16f520*/  ISETP.LT.AND P4, PT, R42, UR6, !P3 ;  /* 0x000000062a007c0c */ /* 0x000fe4000df81270 */
[C---:B------:R-:W-:Y:S02]  /*16f530*/  PRMT R0, R44.reuse, 0x7771, RZ ;  /* 0x000077712c007816 */ /* 0x040fe400000000ff */
[----:B------:R-:W-:Y:S01]  /*16f540*/  PRMT R2, R44, 0x7772, RZ ;  /* 0x000077722c027816 */ /* 0x000fe200000000ff */
[----:B------:R-:W4:Y:S01]  /*16f550*/  LDL.LU R54, [R1+0x784] ;  /* 0x0007840001367983 */ /* 0x000f220000300800 */
[----:B------:R-:W-:-:S03]  /*16f560*/  ULDC UR6, c[0x0][0x228] ;  /* 0x00008a0000067ab9 */ /* 0x000fc60000000800 */
[----:B------:R-:W4:Y:S01]  /*16f570*/  LDL.LU.64 R24, [R1+0x1360] ;  /* 0x0013600001187983 */ /* 0x000f220000300a00 */
[----:B------:R-:W-:Y:S01]  /*16f580*/  ISETP.LT.AND P2, PT, R55, UR6, !P3 ;  /* 0x0000000637007c0c */ /* 0x000fe2000df41270 */
[----:B------:R-:W-:Y:S02]  /*16f590*/  ULDC UR6, c[0x0][0x228] ;  /* 0x00008a0000067ab9 */ /* 0x000fe40000000800 */
[----:B------:R-:W4:Y:S04]  /*16f5a0*/  LDL.LU.64 R26, [R1+0x1350] ;  /* 0x00135000011a7983 */ /* 0x000f280000300a00 */
[----:B------:R0:W-:Y:S01]  /*16f5b0*/  @P6 STG.E.U8 desc[UR4][R28.64], R0 ;  /* 0x000000001c006986 */ /* 0x0001e2000c101104 */
[----:B------:R-:W-:Y:S01]  /*16f5c0*/  ULDC UR8, c[0x0][0x228] ;  /* 0x00008a0000087ab9 */ /* 0x000fe20000000800 */
[----:B0-----:R-:W-:-:S02]  /*16f5d0*/  PRMT R0, R44, 0x7773, RZ ;  /* 0x000077732c007816 */ /* 0x001fc400000000ff */
[----:B------:R-:W4:Y:S04]  /*16f5e0*/  LDL.LU.64 R28, [R1+0x1348] ;  /* 0x00134800011c7983 */ /* 0x000f280000300a00 */
[----:B------:R-:W-:Y:S01]  /*16f5f0*/  @P5 STG.E.U8 desc[UR4][R30.64], R2 ;  /* 0x000000021e005986 */ /* 0x000fe2000c101104 */
[----:B------:R-:W-:-:S03]  /*16f600*/  ISETP.LT.AND P5, PT, R58, UR6, !P3 ;  /* 0x000000063a007c0c */ /* 0x000fc6000dfa1270 */
[----:B------:R0:W-:Y:S01]  /*16f610*/  @P4 STG.E.U8 desc[UR4][R56.64], R0 ;  /* 0x0000000038004986 */ /* 0x0001e2000c101104 */
[----:B------:R-:W-:-:S03]  /*16f620*/  ULDC UR6, c[0x0][0x228] ;  /* 0x00008a0000067ab9 */ /* 0x000fc60000000800 */
[----:B0-----:R-:W4:Y:S01]  /*16f630*/  LDL.LU.64 R56, [R1+0x1338] ;  /* 0x0013380001387983 */ /* 0x001f220000300a00 */
[----:B------:R-:W-:-:S03]  /*16f640*/  PRMT R2, R47, 0x7770, RZ ;  /* 0x000077702f027816 */ /* 0x000fc600000000ff */
[----:B------:R-:W4:Y:S01]  /*16f650*/  LDL.LU.64 R30, [R1+0x1340] ;  /* 0x00134000011e7983 */ /* 0x000f220000300a00 */
[----:B------:R-:W-:-:S03]  /*16f660*/  PRMT R0, R47, 0x7771, RZ ;  /* 0x000077712f007816 */ /* 0x000fc600000000ff */
[----:B------:R-:W4:Y:S04]  /*16f670*/  LDL.LU R44, [R1+0x774] ;  /* 0x00077400012c7983 */ /* 0x000f280000300800 */
[----:B--2---:R-:W-:Y:S04]  /*16f680*/  @P2 STG.E.U8 desc[UR4][R32.64], R2 ;  /* 0x0000000220002986 */ /* 0x004fe8000c101104 */
[----:B---3--:R0:W-:Y:S04]  /*16f690*/  @P5 STG.E.U8 desc[UR4][R52.64], R0 ;  /* 0x0000000034005986 */ /* 0x0081e8000c101104 */
[----:B0-----:R-:W2:Y:S01]  /*16f6a0*/  LDL.LU.64 R52, [R1+0x1330] ;  /* 0x0013300001347983 */ /* 0x001ea20000300a00 */
[----:B------:R-:W-:-:S02]  /*16f6b0*/  ISETP.LT.AND P4, PT, R43, UR8, !P3 ;  /* 0x000000082b007c0c */ /* 0x000fc4000df81270 */
[----:B------:R-:W-:Y:S02]  /*16f6c0*/  ISETP.LT.AND P3, PT, R37, UR6, !P3 ;  /* 0x0000000625007c0c */ /* 0x000fe4000df61270 */
[----:B------:R-:W-:Y:S01]  /*16f6d0*/  PRMT R2, R47, 0x7772, RZ ;  /* 0x000077722f027816 */ /* 0x000fe200000000ff */
[----:B------:R-:W-:Y:S01]  /*16f6e0*/  ULDC UR8, c[0x0][0x228] ;  /* 0x00008a0000087ab9 */ /* 0x000fe20000000800 */
[----:B------:R-:W-:Y:S01]  /*16f6f0*/  ULDC UR6, c[0x0][0x228] ;  /* 0x00008a0000067ab9 */ /* 0x000fe20000000800 */
[----:B------:R-:W-:Y:S02]  /*16f700*/  ISETP.LT.AND P6, PT, R59, UR8, !P1 ;  /* 0x000000083b007c0c */ /* 0x000fe4000cfc1270 */
[----:B------:R-:W-:Y:S02]  /*16f710*/  ISETP.LT.AND P2, PT, R36, UR10, !P1 ;  /* 0x0000000a24007c0c */ /* 0x000fe4000cf41270 */
[----:B------:R-:W-:Y:S01]  /*16f720*/  PRMT R0, R47, 0x7773, RZ ;  /* 0x000077732f007816 */ /* 0x000fe200000000ff */
[----:B------:R-:W3:Y:S01]  /*16f730*/  LDL.LU.64 R32, [R1+0x1328] ;  /* 0x0013280001207983 */ /* 0x000ee20000300a00 */
[----:B----4-:R-:W-:Y:S01]  /*16f740*/  PRMT R3, R54, 0x7771, RZ ;  /* 0x0000777136037816 */ /* 0x010fe200000000ff */
[----:B------:R-:W-:Y:S01]  /*16f750*/  ULDC UR8, c[0x0][0x228] ;  /* 0x00008a0000087ab9 */ /* 0x000fe20000000800 */
[----:B------:R-:W-:Y:S01]  /*16f760*/  ULDC UR10, c[0x0][0x228] ;  /* 0x00008a00000a7ab9 */ /* 0x000fe20000000800 */
[----:B------:R0:W-:Y:S01]  /*16f770*/  @P4 STG.E.U8 desc[UR4][R38.64], R2 ;  /* 0x0000000226004986 */ /* 0x0001e2000c101104 */
[----:B------:R-:W-:-:S03]  /*16f780*/  ISETP.LT.AND P4, PT, R35, UR6, !P1 ;  /* 0x0000000623007c0c */ /* 0x000fc6000cf81270 */
[----:B------:R1:W-:Y:S01]  /*16f790*/  @P3 STG.E.U8 desc[UR4][R24.64], R0 ;  /* 0x0000000018003986 */ /* 0x0003e2000c101104 */
[----:B------:R-:W-:Y:S01]  /*16f7a0*/  ULDC UR6, c[0x0][0x228] ;  /* 0x00008a0000067ab9 */ /* 0x000fe20000000800 */
[----:B------:R-:W-:Y:S02]  /*16f7b0*/  ISETP.LT.AND P3, PT, R55, UR8, !P1 ;  /* 0x0000000837007c0c */ /* 0x000fe4000cf61270 */
[----:B------:R-:W-:Y:S01]  /*16f7c0*/  ISETP.LT.AND P5, PT, R42, UR6, !P1 ;  /* 0x000000062a007c0c */ /* 0x000fe2000cfa1270 */
[----:B------:R-:W-:Y:S01]  /*16f7d0*/  ULDC UR6, c[0x0][0x22c] ;  /* 0x00008b0000067ab9 */ /* 0x000fe20000000800 */
[----:B------:R-:W-:Y:S01]  /*16f7e0*/  ULDC UR8, c[0x0][0x228] ;  /* 0x00008a0000087ab9 */ /* 0x000fe20000000800 */
[----:B0-----:R-:W4:Y:S01]  /*16f7f0*/  LDL.LU.64 R38, [R1+0x1318] ;  /* 0x0013180001267983 */ /* 0x001f220000300a00 */
[C---:B------:R-:W-:Y:S02]  /*16f800*/  PRMT R2, R54.reuse, 0x7770, RZ ;  /* 0x0000777036027816 */ /* 0x040fe400000000ff */
[----:B-1----:R-:W-:-:S03]  /*16f810*/  PRMT R0, R54, 0x7772, RZ ;  /* 0x0000777236007816 */ /* 0x002fc600000000ff */
[----:B------:R0:W-:Y:S04]  /*16f820*/  @P6 STG.E.U8 desc[UR4][R26.64], R2 ;  /* 0x000000021a006986 */ /* 0x0001e8000c101104 */
[----:B------:R-:W-:Y:S04]  /*16f830*/  @P2 STG.E.U8 desc[UR4][R28.64], R3 ;  /* 0x000000031c002986 */ /* 0x000fe8000c101104 */
[----:B------:R1:W-:Y:S01]  /*16f840*/  @P4 STG.E.U8 desc[UR4][R56.64], R0 ;  /* 0x0000000038004986 */ /* 0x0003e2000c101104 */
[----:B0-----:R-:W-:Y:S01]  /*16f850*/  PRMT R2, R54, 0x7773, RZ ;  /* 0x0000777336027816 */ /* 0x001fe200000000ff */
[----:B-1----:R-:W-:-:S02]  /*16f860*/  VIADD R0, R61, 0xe4 ;  /* 0x000000e43d007836 */ /* 0x002fc40000000000 */
[----:B------:R-:W4:Y:S04]  /*16f870*/  LDL.LU.64 R56, [R1+0x1320] ;  /* 0x0013200001387983 */ /* 0x000f280000300a00 */
[----:B------:R-:W4:Y:S04]  /*16f880*/  LDL.LU R54, [R1+0x6c8] ;  /* 0x0006c80001367983 */ /* 0x000f280000300800 */
[----:B------:R-:W-:Y:S04]  /*16f890*/  @P5 STG.E.U8 desc[UR4][R30.64], R2 ;  /* 0x000000021e005986 */ /* 0x000fe8000c101104 */
[----:B------:R-:W4:Y:S01]  /*16f8a0*/  LDL.LU.64 R24, [R1+0x1310] ;  /* 0x0013100001187983 */ /* 0x000f220000300a00 */
[----:B------:R-:W-:-:S02]  /*16f8b0*/  ISETP.GE.AND P2, PT, R0, UR6, PT ;  /* 0x0000000600007c0c */ /* 0x000fc4000bf46270 */
[----:B------:R-:W-:Y:S02]  /*16f8c0*/  PRMT R0, R44, 0x7770, RZ ;  /* 0x000077702c007816 */ /* 0x000fe400000000ff */
[----:B------:R-:W-:Y:S01]  /*16f8d0*/  ISETP.LT.AND P6, PT, R58, UR8, !P1 ;  /* 0x000000083a007c0c */ /* 0x000fe2000cfc1270 */
[----:B------:R-:W-:Y:S01]  /*16f8e0*/  ULDC UR8, c[0x0][0x228] ;  /* 0x00008a0000087ab9 */ /* 0x000fe20000000800 */
[----:B------:R-:W-:Y:S01]  /*16f8f0*/  ULDC UR6, c[0x0][0x228] ;  /* 0x00008a0000067ab9 */ /* 0x000fe20000000800 */
[----:B--2---:R0:W-:Y:S04]  /*16f900*/  @P3 STG.E.U8 desc[UR4][R52.64], R0 ;  /* 0x0000000034003986 */ /* 0x0041e8000c101104 */
[----:B0-----:R-:W2:Y:S01]  /*16f910*/  LDL.LU.64 R52, [R1+0x12f8] ;  /* 0x0012f80001347983 */ /* 0x001ea20000300a00 */
[----:B------:R-:W-:-:S02]  /*16f920*/  ISETP.LT.AND P4, PT, R43, UR8, !P1 ;  /* 0x000000082b007c0c */ /* 0x000fc4000cf81270 */
[C---:B------:R-:W-:Y:S02]  /*16f930*/  PRMT R2, R44.reuse, 0x7771, RZ ;  /* 0x000077712c027816 */ /* 0x040fe400000000ff */
[----:B------:R-:W-:Y:S01]  /*16f940*/  PRMT R0, R44, 0x7772, RZ ;  /* 0x000077722c007816 */ /* 0x000fe200000000ff */
[----:B------:R-:W2:Y:S04]  /*16f950*/  LDL.LU.64 R26, [R1+0x12f0] ;  /* 0x0012f000011a7983 */ /* 0x000ea80000300a00 */
[----:B---3--:R0:W-:Y:S01]  /*16f960*/  @P6 STG.E.U8 desc[UR4][R32.64], R2 ;  /* 0x0000000220006986 */ /* 0x0081e2000c101104 */
[----:B------:R-:W-:Y:S01]  /*16f970*/  ISETP.LT.AND P3, PT, R37, UR6, !P1 ;  /* 0x0000000625007c0c */ /* 0x000fe2000cf61270 */
[----:B------:R-:W-:Y:S01]  /*16f980*/  ULDC UR6, c[0x0][0x228] ;  /* 0x00008a0000067ab9 */ /* 0x000fe20000000800 */
[----:B------:R-:W-:Y:S01]  /*16f990*/  ULDC UR8, c[0x0][0x228] ;  /* 0x00008a0000087ab9 */ /* 0x000fe20000000800 */
[----:B----4-:R1:W-:Y:S01]  /*16f9a0*/  @P4 STG.E.U8 desc[UR4][R38.64], R0 ;  /* 0x0000000026004986 */ /* 0x0103e2000c101104 */
[----:B------:R-:W-:-:S02]  /*16f9b0*/  ISETP.LT.AND P6, PT, R59, UR6, !P2 ;  /* 0x000000063b007c0c */ /* 0x000fc4000d7c1270 */
[----:B------:R-:W-:Y:S02]  /*16f9c0*/  ISETP.LT.AND P5, PT, R36, UR8, !P2 ;  /* 0x0000000824007c0c */ /* 0x000fe4000d7a1270 */
[----:B0-----:R-:W-:Y:S01]  /*16f9d0*/  PRMT R2, R44, 0x7773, RZ ;  /* 0x000077732c027816 */ /* 0x001fe200000000ff */
[----:B------:R-:W-:Y:S01]  /*16f9e0*/  ULDC UR6, c[0x0][0x22c] ;  /* 0x00008b0000067ab9 */ /* 0x000fe20000000800 */
[----:B-1----:R-:W3:Y:S04]  /*16f9f0*/  LDL.LU.64 R38, [R1+0x12d8] ;  /* 0x0012d80001267983 */ /* 0x002ee80000300a00 */
[----:B------:R-:W4:Y:S01]  /*16fa00*/  LDL.LU R47, [R1+0x798] ;  /* 0x00079800012f7983 */ /* 0x000f220000300800 */
[----:B------:R-:W-:-:S03]  /*16fa10*/  VIADD R0, R61, 0xe5 ;  /* 0x000000e53d007836 */ /* 0x000fc60000000000 */
[----:B------:R-:W4:Y:S04]  /*16fa20*/  LDL.LU.64 R28, [R1+0x12d0] ;  /* 0x0012d000011c7983 */ /* 0x000f280000300a00 */
[----:B------:R-:W4:Y:S04]  /*16fa30*/  LDL.LU.64 R30, [R1+0x12c8] ;  /* 0x0012c800011e7983 */ /* 0x000f280000300a00 */
[----:B------:R-:W4:Y:S01]  /*16fa40*/  LDL.LU.64 R32, [R1+0x12c0] ;  /* 0x0012c00001207983 */ /* 0x000f220000300a00 */
[----:B------:R-:W-:Y:S02]  /*16fa50*/  ISETP.LT.AND P4, PT, R35, UR10, !P2 ;  /* 0x0000000a23007c0c */ /* 0x000fe4000d781270 */
[----:B------:R-:W-:Y:S01]  /*16fa60*/  ISETP.GE.AND P1, PT, R0, UR6, PT ;  /* 0x0000000600007c0c */ /* 0x000fe2000bf26270 */
[----:B------:R-:W-:Y:S01]  /*16fa70*/  ULDC UR6, c[0x0][0x228] ;  /* 0x00008a0000067ab9 */ /* 0x000fe20000000800 */
[----:B------:R-:W-:Y:S01]  /*16fa80*/  ULDC UR8, c[0x0][0x228] ;  /* 0x00008a0000087ab9 */ /* 0x000fe20000000800 */
[----:B------:R-:W-:Y:S01]  /*16fa90*/  ULDC UR10, c[0x0][0x228] ;  /* 0x00008a00000a7ab9 */ /* 0x000fe20000000800 */
[----:B------:R0:W-:Y:S01]  /*16faa0*/  @P3 STG.E.U8 desc[UR4][R56.64], R2 ;  /* 0x0000000238003986 */ /* 0x0001e2000c101104 */
[----:B------:R-:W-:-:S05]  /*16fab0*/  PRMT R0, R54, 0x7770, RZ ;  /* 0x0000777036007816 */ /* 0x000fca00000000ff */
[----:B------:R-:W-:Y:S04]  /*16fac0*/  @P6 STG.E.U8 desc[UR4][R24.64], R0 ;  /* 0x0000000018006986 */ /* 0x000fe8000c101104 */
[----:B0-----:R-:W4:Y:S01]  /*16fad0*/  LDL.LU.64 R56, [R1+0x12a8] ;  /* 0x0012a80001387983 */ /* 0x001f220000300a00 */
[----:B------:R-:W-:-:S03]  /*16fae0*/  PRMT R2, R54, 0x7771, RZ ;  /* 0x0000777136027816 */ /* 0x000fc600000000ff */
[----:B------:R-:W4:Y:S04]  /*16faf0*/  LDL.LU R44, [R1+0x788] ;  /* 0x00078800012c7983 */ /* 0x000f280000300800 */
[----:B--2---:R0:W-:Y:S04]  /*16fb00*/  @P5 STG.E.U8 desc[UR4][R52.64], R2 ;  /* 0x0000000234005986 */ /* 0x0041e8000c101104 */
[----:B0-----:R-:W2:Y:S01]  /*16fb10*/  LDL.LU.64 R52, [R1+0x1298] ;  /* 0x0012980001347983 */ /* 0x001ea20000300a00 */
[----:B------:R-:W-:Y:S02]  /*16fb20*/  ISETP.LT.AND P3, PT, R42, UR6, !P2 ;  /* 0x000000062a007c0c */ /* 0x000fe4000d761270 */
[C---:B------:R-:W-:Y:S01]  /*16fb30*/  PRMT R3, R54.reuse, 0x7772, RZ ;  /* 0x0000777236037816 */ /* 0x040fe200000000ff */
[----:B------:R-:W-:Y:S01]  /*16fb40*/  ULDC UR6, c[0x0][0x228] ;  /* 0x00008a0000067ab9 */ /* 0x000fe20000000800 */
[----:B------:R-:W-:-:S02]  /*16fb50*/  PRMT R0, R54, 0x7773, RZ ;  /* 0x0000777336007816 */ /* 0x000fc400000000ff */
[----:B------:R-:W-:Y:S02]  /*16fb60*/  ISETP.LT.AND P6, PT, R55, UR6, !P2 ;  /* 0x0000000637007c0c */ /* 0x000fe4000d7c1270 */
[----:B------:R-:W-:Y:S01]  /*16fb70*/  ISETP.LT.AND P5, PT, R58, UR8, !P2 ;  /* 0x000000083a007c0c */ /* 0x000fe2000d7a1270 */
[----:B------:R-:W-:Y:S01]  /*16fb80*/  ULDC UR6, c[0x0][0x228] ;  /* 0x00008a0000067ab9 */ /* 0x000fe20000000800 */
[----:B------:R-:W-:Y:S01]  /*16fb90*/  @P4 STG.E.U8 desc[UR4][R26.64], R3 ;  /* 0x000000031a004986 */ /* 0x000fe2000c101104 */
[----:B------:R-:W-:Y:S01]  /*16fba0*/  ISETP.LT.AND P4, PT, R43, UR6, !P2 ;  /* 0x000000062b007c0c */ /* 0x000fe2000d781270 */
[----:B------:R-:W-:Y:S01]  /*16fbb0*/  ULDC UR6, c[0x0][0x228] ;  /* 0x00008a0000067ab9 */ /* 0x000fe20000000800 */
[----:B------:R-:W-:Y:S01]  /*16fbc0*/  ULDC UR8, c[0x0][0x228] ;  /* 0x00008a0000087ab9 */ /* 0x000fe20000000800 */
[----:B------:R-:W-:Y:S01]  /*16fbd0*/  ISETP.LT.AND P2, PT, R37, UR6, !P2 ;  /* 0x0000000625007c0c */ /* 0x000fe2000d741270 */
[----:B------:R-:W-:Y:S01]  /*16fbe0*/  ULDC UR6, c[0x0][0x228] ;  /* 0x00008a0000067ab9 */ /* 0x000fe20000000800 */
[----:B---3--:R0:W-:Y:S01]  /*16fbf0*/  @P3 STG.E.U8 desc[UR4][R38.64], R0 ;  /* 0x0000000026003986 */ /* 0x0081e2000c101104 */
[----:B----4-:R-:W-:-:S02]  /*16fc00*/  PRMT R2, R47, 0x7770, RZ ;  /* 0x000077702f027816 */ /* 0x010fc400000000ff */
[----:B------:R-:W-:Y:S01]  /*16fc10*/  ISETP.LT.AND P3, PT, R59, UR8, !P1 ;  /* 0x000000083b007c0c */ /* 0x000fe2000cf61270 */
[----:B------:R-:W-:Y:S01]  /*16fc20*/  ULDC UR8, c[0x0][0x228] ;  /* 0x00008a0000087ab9 */ /* 0x000fe20000000800 */
[----:B0-----:R-:W3:Y:S01]  /*16fc30*/  LDL.LU.64 R38, [R1+0x1290] ;  /* 0x0012900001267983 */ /* 0x001ee20000300a00 */
[----:B------:R-:W-:-:S03]  /*16fc40*/  PRMT R0, R47, 0x7771, RZ ;  /* 0x000077712f007816 */ /* 0x000fc600000000ff */
[----:B------:R-:W4:Y:S04]  /*16fc50*/  LDL.LU R54, [R1+0x778] ;  /* 0x0007780001367983 */ /* 0x000f280000300800 */
[----:B------:R0:W-:Y:S04]  /*16fc60*/  @P6 STG.E.U8 desc[UR4][R28.64], R2 ;  /* 0x000000021c006986 */ /* 0x0001e8000c101104 */
[----:B------:R-:W4:Y:S04]  /*16fc70*/  LDL.LU.64 R24, [R1+0x12a0] ;  /* 0x0012a00001187983 */ /* 0x000f280000300a00 */
[----:B------:R1:W-:Y:S04]  /*16fc80*/  @P5 STG.E.U8 desc[UR4][R30.64], R0 ;  /* 0x000000001e005986 */ /* 0x0003e8000c101104 */
[----:B------:R-:W4:Y:S01]  /*16fc90*/  LDL.LU.64 R26, [R1+0x1288] ;  /* 0x00128800011a7983 */ /* 0x000f220000300a00 */
[----:B0-----:R-:W-:-:S03]  /*16fca0*/  PRMT R2, R47, 0x7772, RZ ;  /* 0x000077722f027816 */ /* 0x001fc600000000ff */
[----:B------:R-:W4:Y:S01]  /*16fcb0*/  LDL.LU.64 R28, [R1+0x1280] ;  /* 0x00128000011c7983 */ /* 0x000f220000300a00 */
[----:B-1----:R-:W-:-:S03]  /*16fcc0*/  PRMT R0, R47, 0x7773, RZ ;  /* 0x000077732f007816 */ /* 0x002fc600000000ff */
[----:B------:R0:W-:Y:S04]  /*16fcd0*/  @P4 STG.E.U8 desc[UR4][R32.64], R2 ;  /* 0x0000000220004986 */ /* 0x0001e8000c101104 */
[----:B------:R1:W-:Y:S01]  /*16fce0*/  @P2 STG.E.U8 desc[UR4][R56.64], R0 ;  /* 0x0000000038002986 */ /* 0x0003e2000c101104 */
[----:B0-----:R-:W-:-:S03]  /*16fcf0*/  PRMT R2, R44, 0x7770, RZ ;  /* 0x000077702c027816 */ /* 0x001fc600000000ff */
[----:B-1----:R-:W4:Y:S04]  /*16fd00*/  LDL.LU.64 R56, [R1+0x1268] ;  /* 0x0012680001387983 */ /* 0x002f280000300a00 */
[----:B--2---:R0:W-:Y:S04]  /*16fd10*/  @P3 STG.E.U8 desc[UR4][R52.64], R2 ;  /* 0x0000000234003986 */ /* 0x0041e8000c101104 */
[----:B0-----:R-:W2:Y:S01]  /*16fd20*/  LDL.LU.64 R52, [R1+0x1278] ;  /* 0x0012780001347983 */ /* 0x001ea20000300a00 */
[----:B------:R-:W-:Y:S01]  /*16fd30*/  ISETP.LT.AND P2, PT, R36, UR6, !P1 ;  /* 0x0000000624007c0c */ /* 0x000fe2000cf41270 */
[----:B------:R-:W-:-:S02]  /*16fd40*/  ULDC UR6, c[0x0][0x228] ;  /* 0x00008a0000067ab9 */ /* 0x000fc40000000800 */
[----:B------:R-:W2:Y:S01]  /*16fd50*/  LDL.LU R47, [R1+0x6cc] ;  /* 0x0006cc00012f7983 */ /* 0x000ea20000300800 */
[----:B------:R-:W-:Y:S01]  /*16fd60*/  VIADD R0, R61, 0xe6 ;  /* 0x000000e63d007836 */ /* 0x000fe20000000000 */
[----:B------:R-:W-:Y:S02]  /*16fd70*/  ISETP.LT.AND P4, PT, R35, UR6, !P1 ;  /* 0x0000000623007c0c */ /* 0x000fe4000cf81270 */
[----:B------:R-:W-:Y:S01]  /*16fd80*/  PRMT R2, R44, 0x7771, RZ ;  /* 0x000077712c027816 */ /* 0x000fe200000000ff */
[----:B------:R-:W2:Y:S01]  /*16fd90*/  LDL.LU.64 R30, [R1+0x1270] ;  /* 0x00127000011e7983 */ /* 0x000ea20000300a00 */
[----:B------:R-:W-:Y:S01]  /*16fda0*/  ULDC UR6, c[0x0][0x22c] ;  /* 0x00008b0000067ab9 */ /* 0x000fe20000000800 */
[----:B------:R-:W-:Y:S02]  /*16fdb0*/  ISETP.LT.AND P5, PT, R42, UR8, !P1 ;  /* 0x000000082a007c0c */ /* 0x000fe4000cfa1270 */
[----:B------:R-:W-:Y:S01]  /*16fdc0*/  ISETP.GE.AND P3, PT, R0, UR6, PT ;  /* 0x0000000600007c0c */ /* 0x000fe2000bf66270 */
[----:B------:R-:W2:Y:S04]  /*16fdd0*/  LDL.LU.64 R32, [R1+0x1258] ;  /* 0x0012580001207983 */ /* 0x000ea80000300a00 */
[----:B---3--:R0:W-:Y:S01]  /*16fde0*/  @P2 STG.E.U8 desc[UR4][R38.64], R2 ;  /* 0x0000000226002986 */ /* 0x0081e2000c101104 */
[----:B------:R-:W-:Y:S01]  /*16fdf0*/  ULDC UR6, c[0x0][0x228] ;  /* 0x00008a0000067ab9 */ /* 0x000fe20000000800 */
[----:B------:R-:W-:-:S02]  /*16fe00*/  ISETP.LT.AND P6, PT, R55, UR10, !P1 ;  /* 0x0000000a37007c0c */ /* 0x000fc4000cfc1270 */
[----:B------:R-:W-:Y:S02]  /*16fe10*/  PRMT R0, R44, 0x7772, RZ ;  /* 0x000077722c007816 */ /* 0x000fe400000000ff */
[----:B------:R-:W-:Y:S01]  /*16fe20*/  ISETP.LT.AND P2, PT, R58, UR6, !P1 ;  /* 0x000000063a007c0c */ /* 0x000fe2000cf41270 */
[----:B------:R-:W-:Y:S01]  /*16fe30*/  ULDC UR6, c[0x0][0x228] ;  /* 0x00008a0000067ab9 */ /* 0x000fe20000000800 */
[----:B----4-:R-:W-:Y:S01]  /*16fe40*/  PRMT R3, R54, 0x7770, RZ ;  /* 0x0000777036037816 */ /* 0x010fe200000000ff */
[----:B------:R-:W-:Y:S01]  /*16fe50*/  ULDC UR8, c[0x0][0x228] ;  /* 0x00008a0000087ab9 */ /* 0x000fe20000000800 */
[----:B0-----:R-:W3:Y:S04]  /*16fe60*/  LDL.LU.64 R38, [R1+0x1238] ;  /* 0x0012380001267983 */ /* 0x001ee80000300a00 */
[----:B------:R0:W-:Y:S01]  /*16fe70*/  @P4 STG.E.U8 desc[UR4][R24.64], R0 ;  /* 0x0000000018004986 */ /* 0x0001e2000c101104 */
[----:B------:R-:W-:-:S02]  /*16fe80*/  PRMT R2, R44, 0x7773, RZ ;  /* 0x000077732c027816 */ /* 0x000fc400000000ff */
[----:B------:R-:W-:Y:S01]  /*16fe90*/  ISETP.LT.AND P4, PT, R43, UR6, !P1 ;  /* 0x000000062b007c0c */ /* 0x000fe2000cf81270 */
[----:B------:R-:W-:Y:S02]  /*16fea0*/  ULDC UR10, c[0x0][0x228] ;  /* 0x00008a00000a7ab9 */ /* 0x000fe40000000800 */
[----:B------:R-:W-:Y:S04]  /*16feb0*/  @P5 STG.E.U8 desc[UR4][R26.64], R2 ;  /* 0x000000021a005986 */ /* 0x000fe8000c101104 */
[----:B------:R-:W-:Y:S01]  /*16fec0*/  @P6 STG.E.U8 desc[UR4][R28.64], R3 ;  /* 0x000000031c006986 */ /* 0x000fe2000c101104 */
[----:B0-----:R-:W-:Y:S01]  /*16fed0*/  PRMT R0, R54, 0x7771, RZ ;  /* 0x0000777136007816 */ /* 0x001fe200000000ff */
[----:B------:R-:W-:-:S04]  /*16fee0*/  ULDC UR6, c[0x0][0x22c] ;  /* 0x00008b0000067ab9 */ /* 0x000fc80000000800 */
[----:B------:R0:W-:Y:S04]  /*16fef0*/  @P2 STG.E.U8 desc[UR4][R56.64], R0 ;  /* 0x0000000038002986 */ /* 0x0001e8000c101104 */
[----:B0-----:R-:W4:Y:S01]  /*16ff00*/  LDL.LU.64 R56, [R1+0x1250] ;  /* 0x0012500001387983 */ /* 0x001f220000300a00 */
[----:B------:R-:W-:-:S03]  /*16ff10*/  PRMT R0, R54, 0x7772, RZ ;  /* 0x0000777236007816 */ /* 0x000fc600000000ff */
[----:B------:R-:W4:Y:S04]  /*16ff20*/  LDL.LU R44, [R1+0x79c] ;  /* 0x00079c00012c7983 */ /* 0x000f280000300800 */
[----:B------:R-:W4:Y:S04]  /*16ff30*/  LDL.LU.64 R26, [R1+0x1260] ;  /* 0x00126000011a7983 */ /* 0x000f280000300a00 */
[----:B--2---:R0:W-:Y:S04]  /*16ff40*/  @P4 STG.E.U8 desc[UR4][R52.64], R0 ;  /* 0x0000000034004986 */ /* 0x0041e8000c101104 */
[----:B0-----:R-:W2:Y:S01]  /*16ff50*/  LDL.LU.64 R52, [R1+0x1248] ;  /* 0x0012480001347983 */ /* 0x001ea20000300a00 */
[----:B------:R-:W-:Y:S01]  /*16ff60*/  ISETP.LT.AND P1, PT, R37, UR8, !P1 ;  /* 0x0000000825007c0c */ /* 0x000fe2000cf21270 */
[----:B------:R-:W-:Y:S01]  /*16ff70*/  ULDC UR8, c[0x0][0x228] ;  /* 0x00008a0000087ab9 */ /* 0x000fe20000000800 */
[----:B------:R-:W-:Y:S01]  /*16ff80*/  VIADD R2, R61, 0xe7 ;  /* 0x000000e73d027836 */ /* 0x000fe20000000000 */
[----:B------:R-:W-:Y:S01]  /*16ff90*/  ISETP.LT.AND P5, PT, R59, UR8, !P3 ;  /* 0x000000083b007c0c */ /* 0x000fe2000dfa1270 */
[----:B------:R-:W-:-:S02]  /*16ffa0*/  ULDC UR8, c[0x0][0x228] ;  /* 0x00008a0000087ab9 */ /* 0x000fc40000000800 */
[----:B------:R-:W-:Y:S02]  /*16ffb0*/  ISETP.LT.AND P6, PT, R36, UR8, !P3 ;  /* 0x0000000824007c0c */ /* 0x000fe4000dfc1270 */
[----:B------:R-:W-:Y:S02]  /*16ffc0*/  ISETP.GE.AND P2, PT, R2, UR6, PT ;  /* 0x0000000602007c0c */ /* 0x000fe4000bf46270 */
[----:B------:R-:W-:Y:S02]  /*16ffd0*/  PRMT R2, R54, 0x7773, RZ ;  /* 0x0000777336027816 */ /* 0x000fe400000000ff */
[----:B------:R-:W-:Y:S01]  /*16ffe0*/  PRMT R0, R47, 0x7770, RZ ;  /* 0x000077702f007816 */ /* 0x000fe200000000ff */
[----:B------:R-:W-:Y:S01]  /*16fff0*/  ULDC UR6, c[0x0][0x228] ;  /* 0x00008a0000067ab9 */ /* 0x000fe20000000800 */
[----:B------:R-:W-:Y:S01]  /*170000*/  ULDC UR8, c[0x0][0x228] ;  /* 0x00008a0000087ab9 */ /* 0x000fe20000000800 */
[----:B------:R0:W-:Y:S04]  /*170010*/  @P1 STG.E.U8 desc[UR4][R30.64], R2 ;  /* 0x000000021e001986 */ /* 0x0001e8000c101104 */
[----:B------:R1:W-:Y:S01]  /*170020*/  @P5 STG.E.U8 desc[UR4][R32.64], R0 ;  /* 0x0000000020005986 */ /* 0x0003e2000c101104 */
[----:B------:R-:W-:-:S02]  /*170030*/  ISETP.LT.AND P5, PT, R35, UR6, !P3 ;  /* 0x0000000623007c0c */ /* 0x000fc4000dfa1270 */
[----:B------:R-:W-:Y:S02]  /*170040*/  ISETP.LT.AND P4, PT, R42, UR8, !P3 ;  /* 0x000000082a007c0c */ /* 0x000fe4000df81270 */
[C---:B------:R-:W-:Y:S01]  /*170050*/  PRMT R4, R47.reuse, 0x7773, RZ ;  /* 0x000077732f047816 */ /* 0x040fe200000000ff */
[----:B------:R-:W-:Y:S01]  /*170060*/  ULDC UR6, c[0x0][0x22c] ;  /* 0x00008b0000067ab9 */ /* 0x000fe20000000800 */
[----:B------:R-:W-:Y:S01]  /*170070*/  ULDC UR8, c[0x0][0x228] ;  /* 0x00008a0000087ab9 */ /* 0x000fe20000000800 */
[----:B0-----:R-:W-:-:S05]  /*170080*/  PRMT R2, R47, 0x7771, RZ ;  /* 0x000077712f027816 */ /* 0x001fca00000000ff */
[----:B---3--:R0:W-:Y:S01]  /*170090*/  @P6 STG.E.U8 desc[UR4][R38.64], R2 ;  /* 0x0000000226006986 */ /* 0x0081e2000c101104 */
[----:B------:R-:W-:Y:S02]  /*1700a0*/  ISETP.LT.AND P6, PT, R55, UR10, !P3 ;  /* 0x0000000a37007c0c */ /* 0x000fe4000dfc1270 */
[----:B-1----:R-:W-:Y:S01]  /*1700b0*/  PRMT R0, R47, 0x7772, RZ ;  /* 0x000077722f007816 */ /* 0x002fe200000000ff */
[----:B------:R-:W-:Y:S01]  /*1700c0*/  ULDC UR10, c[0x0][0x228] ;  /* 0x00008a00000a7ab9 */ /* 0x000fe20000000800 */
[----:B0-----:R-:W3:Y:S04]  /*1700d0*/  LDL.LU.64 R38, [R1+0x1228] ;  /* 0x0012280001267983 */ /* 0x001ee80000300a00 */
[----:B------:R-:W3:Y:S04]  /*1700e0*/  LDL.LU R54, [R1+0x78c] ;  /* 0x00078c0001367983 */ /* 0x000ee80000300800 */
[----:B------:R-:W3:Y:S04]  /*1700f0*/  LDL.LU.64 R28, [R1+0x1240] ;  /* 0x00124000011c7983 */ /* 0x000ee80000300a00 */
[----:B------:R-:W3:Y:S04]  /*170100*/  LDL.LU.64 R30, [R1+0x1230] ;  /* 0x00123000011e7983 */ /* 0x000ee80000300a00 */
[----:B----4-:R0:W-:Y:S04]  /*170110*/  @P5 STG.E.U8 desc[UR4][R56.64], R0 ;  /* 0x0000000038005986 */ /* 0x0101e8000c101104 */
[----:B------:R-:W4:Y:S01]  /*170120*/  LDL.LU.64 R32, [R1+0x1220] ;  /* 0x0012200001207983 */ /* 0x000f220000300a00 */
[----:B------:R-:W-:-:S03]  /*170130*/  PRMT R3, R44, 0x7770, RZ ;  /* 0x000077702c037816 */ /* 0x000fc600000000ff */
[----:B------:R-:W-:Y:S04]  /*170140*/  @P4 STG.E.U8 desc[UR4][R26.64], R4 ;  /* 0x000000041a004986 */ /* 0x000fe8000c101104 */
[----:B0-----:R-:W4:Y:S04]  /*170150*/  LDL.LU.64 R56, [R1+0x1218] ;  /* 0x0012180001387983 */ /* 0x001f280000300a00 */
[----:B--2---:R0:W-:Y:S04]  /*170160*/  @P6 STG.E.U8 desc[UR4][R52.64], R3 ;  /* 0x0000000334006986 */ /* 0x0041e8000c101104 */
[----:B0-----:R-:W2:Y:S01]  /*170170*/  LDL.LU.64 R52, [R1+0x11b8] ;  /* 0x0011b80001347983 */ /* 0x001ea20000300a00 */
[----:B------:R-:W-:-:S05]  /*170180*/  VIADD R2, R61, 0xe8 ;  /* 0x000000e83d027836 */ /* 0x000fca0000000000 */
[----:B------:R-:W-:Y:S01]  /*170190*/  ISETP.GE.AND P1, PT, R2, UR6, PT ;  /* 0x0000000602007c0c */ /* 0x000fe2000bf26270 */
[----:B------:R-:W-:Y:S02]  /*1701a0*/  ULDC UR6, c[0x0][0x228] ;  /* 0x00008a0000067ab9 */ /* 0x000fe40000000800 */
[----:B------:R-:W-:Y:S01]  /*1701b0*/  ISETP.LT.AND P5, PT, R58, UR6, !P3 ;  /* 0x000000063a007c0c */ /* 0x000fe2000dfa1270 */
[----:B------:R-:W-:Y:S01]  /*1701c0*/  ULDC UR6, c[0x0][0x228] ;  /* 0x00008a0000067ab9 */ /* 0x000fe20000000800 */
[C---:B------:R-:W-:Y:S02]  /*1701d0*/  PRMT R2, R44.reuse, 0x7771, RZ ;  /* 0x000077712c027816 */ /* 0x040fe400000000ff */
[----:B------:R-:W-:Y:S02]  /*1701e0*/  ISETP.LT.AND P6, PT, R43, UR6, !P3 ;  /* 0x000000062b007c0c */ /* 0x000fe4000dfc1270 */
[C---:B------:R-:W-:Y:S02]  /*1701f0*/  PRMT R0, R44.reuse, 0x7772, RZ ;  /* 0x000077722c007816 */ /* 0x040fe400000000ff */
[----:B------:R-:W-:Y:S01]  /*170200*/  PRMT R5, R44, 0x7773, RZ ;  /* 0x000077732c057816 */ /* 0x000fe200000000ff */
[----:B------:R-:W-:Y:S01]  /*170210*/  ULDC UR6, c[0x0][0x228] ;  /* 0x00008a0000067ab9 */ /* 0x000fe20000000800 */
[----:B------:R-:W2:Y:S01]  /*170220*/  LDL.LU R44, [R1+0x77c] ;  /* 0x00077c00012c7983 */ /* 0x000ea20000300800 */
[----:B------:R-:W-:-:S03]  /*170230*/  ISETP.LT.AND P3, PT, R37, UR8, !P3 ;  /* 0x0000000825007c0c */ /* 0x000fc6000df61270 */
[----:B------:R-:W2:Y:S01]  /*170240*/  LDL.LU.64 R22, [R1+0x1210] ;  /* 0x0012100001167983 */ /* 0x000ea20000300a00 */
[----:B------:R-:W-:Y:S01]  /*170250*/  ISETP.LT.AND P4, PT, R59, UR6, !P2 ;  /* 0x000000063b007c0c */ /* 0x000fe2000d781270 */
[----:B------:R-:W-:Y:S01]  /*170260*/  ULDC UR6, c[0x0][0x228] ;  /* 0x00008a0000067ab9 */ /* 0x000fe20000000800 */
[----:B------:R-:W-:Y:S01]  /*170270*/  ULDC UR8, c[0x0][0x228] ;  /* 0x00008a0000087ab9 */ /* 0x000fe20000000800 */
[----:B---3--:R0:W-:Y:S01]  /*170280*/  @P5 STG.E.U8 desc[UR4][R38.64], R2 ;  /* 0x0000000226005986 */ /* 0x0081e2000c101104 */
[----:B------:R-:W-:-:S03]  /*170290*/  ISETP.LT.AND P5, PT, R36, UR10, !P2 ;  /* 0x0000000a24007c0c */ /* 0x000fc6000d7a1270 */
[----:B------:R1:W-:Y:S01]  /*1702a0*/  @P6 STG.E.U8 desc[UR4][R28.64], R0 ;  /* 0x000000001c006986 */ /* 0x0003e2000c101104 */
[----:B------:R-:W-:Y:S02]  /*1702b0*/  ISETP.LT.AND P6, PT, R35, UR6, !P2 ;  /* 0x0000000623007c0c */ /* 0x000fe4000d7c1270 */
[C---:B------:R-:W-:Y:S01]  /*1702c0*/  PRMT R4, R54.reuse, 0x7770, RZ ;  /* 0x0000777036047816 */ /* 0x040fe200000000ff */
[----:B0-----:R-:W3:Y:S01]  /*1702d0*/  LDL.LU.64 R38, [R1+0x11b0] ;  /* 0x0011b00001267983 */ /* 0x001ee20000300a00 */
[----:B------:R-:W-:-:S03]  /*1702e0*/  PRMT R3, R54, 0x7771, RZ ;  /* 0x0000777136037816 */ /* 0x000fc600000000ff */
[----:B------:R-:W3:Y:S04]  /*1702f0*/  LDL.LU.64 R24, [R1+0x11a8] ;  /* 0x0011a80001187983 */ /* 0x000ee80000300a00 */
[----:B------:R-:W-:Y:S04]  /*170300*/  @P3 STG.E.U8 desc[UR4][R30.64], R5 ;  /* 0x000000051e003986 */ /* 0x000fe8000c101104 */
[----:B------:R-:W3:Y:S04]  /*170310*/  LDL.LU.64 R26, [R1+0x11a0] ;  /* 0x0011a000011a7983 */ /* 0x000ee80000300a00 */
[----:B----4-:R-:W-:Y:S04]  /*170320*/  @P4 STG.E.U8 desc[UR4][R32.64], R4 ;  /* 0x0000000420004986 */ /* 0x010fe8000c101104 */
[----:B-1----:R-:W4:Y:S04]  /*170330*/  LDL.LU.64 R28, [R1+0x1158] ;  /* 0x00115800011c7983 */ /* 0x002f280000300a00 */
[----:B------:R0:W-:Y:S01]  /*170340*/  @P5 STG.E.U8 desc[UR4][R56.64], R3 ;  /* 0x0000000338005986 */ /* 0x0001e2000c101104 */
[C---:B------:R-:W-:Y:S01]  /*170350*/  PRMT R2, R54.reuse, 0x7772, RZ ;  /* 0x0000777236027816 */ /* 0x040fe200000000ff */
[----:B------:R-:W-:Y:S01]  /*170360*/  ULDC UR6, c[0x0][0x228] ;  /* 0x00008a0000067ab9 */ /* 0x000fe20000000800 */
[----:B------:R-:W-:Y:S01]  /*170370*/  PRMT R6, R54, 0x7773, RZ ;  /* 0x0000777336067816 */ /* 0x000fe200000000ff */
[----:B------:R-:W-:Y:S01]  /*170380*/  ULDC UR10, c[0x0][0x228] ;  /* 0x00008a00000a7ab9 */ /* 0x000fe20000000800 */
[----:B0-----:R-:W4:Y:S04]  /*170390*/  LDL.LU R56, [R1+0x6b0] ;  /* 0x0006b00001387983 */ /* 0x001f280000300800 */
[----:B------:R-:W4:Y:S04]  /*1703a0*/  LDL.LU.64 R30, [R1+0x1150] ;  /* 0x00115000011e7983 */ /* 0x000f280000300a00 */
[----:B--2---:R0:W-:Y:S04]  /*1703b0*/  @P6 STG.E.U8 desc[UR4][R52.64], R2 ;  /* 0x0000000234006986 */ /* 0x0041e8000c101104 */
[----:B0-----:R-:W2:Y:S01]  /*1703c0*/  LDL.LU.64 R52, [R1+0x1148] ;  /* 0x0011480001347983 */ /* 0x001ea20000300a00 */
[----:B------:R-:W-:-:S02]  /*1703d0*/  ISETP.LT.AND P3, PT, R42, UR6, !P2 ;  /* 0x000000062a007c0c */ /* 0x000fc4000d761270 */
[----:B------:R-:W-:Y:S01]  /*1703e0*/  ISETP.LT.AND P4, PT, R55, UR8, !P2 ;  /* 0x0000000837007c0c */ /* 0x000fe2000d781270 */
[----:B------:R-:W-:Y:S01]  /*1703f0*/  ULDC UR6, c[0x0][0x228] ;  /* 0x00008a0000067ab9 */ /* 0x000fe20000000800 */
[----:B------:R-:W-:Y:S01]  /*170400*/  PRMT R3, R44, 0x7770, RZ ;  /* 0x000077702c037816 */ /* 0x000fe200000000ff */
[----:B------:R-:W2:Y:S01]  /*170410*/  LDL.LU.64 R32, [R1+0x1140] ;  /* 0x0011400001207983 */ /* 0x000ea20000300a00 */
[----:B------:R-:W-:Y:S02]  /*170420*/  ISETP.LT.AND P5, PT, R58, UR10, !P2 ;  /* 0x0000000a3a007c0c */ /* 0x000fe4000d7a1270 */
[----:B------:R-:W-:Y:S01]  /*170430*/  ISETP.LT.AND P6, PT, R43, UR6, !P2 ;  /* 0x000000062b007c0c */ /* 0x000fe2000d7c1270 */
[----:B------:R-:W-:Y:S01]  /*170440*/  ULDC UR6, c[0x0][0x228] ;  /* 0x00008a0000067ab9 */ /* 0x000fe20000000800 */
[----:B------:R-:W-:-:S03]  /*170450*/  ULDC UR8, c[0x0][0x228] ;  /* 0x00008a0000087ab9 */ /* 0x000fc60000000800 */
[----:B------:R-:W-:Y:S01]  /*170460*/  @P3 STG.E.U8 desc[UR4][R22.64], R6 ;  /* 0x0000000616003986 */ /* 0x000fe2000c101104 */
[----:B------:R-:W-:Y:S01]  /*170470*/  ISETP.LT.AND P2, PT, R37, UR6, !P2 ;  /* 0x0000000625007c0c */ /* 0x000fe2000d741270 */
[----:B------:R-:W-:Y:S01]  /*170480*/  ULDC UR6, c[0x0][0x228] ;  /* 0x00008a0000067ab9 */ /* 0x000fe20000000800 */
[C---:B------:R-:W-:Y:S02]  /*170490*/  PRMT R2, R44.reuse, 0x7771, RZ ;  /* 0x000077712c027816 */ /* 0x040fe400000000ff */
[----:B------:R-:W-:Y:S02]  /*1704a0*/  ISETP.LT.AND P3, PT, R59, UR6, !P1 ;  /* 0x000000063b007c0c */ /* 0x000fe4000cf61270 */
[C---:B------:R-:W-:Y:S02]  /*1704b0*/  PRMT R0, R44.reuse, 0x7772, RZ ;  /* 0x000077722c007816 */ /* 0x040fe400000000ff */
[----:B------:R-:W-:Y:S01]  /*1704c0*/  PRMT R4, R44, 0x7773, RZ ;  /* 0x000077732c047816 */ /* 0x000fe200000000ff */
[----:B------:R-:W-:Y:S01]  /*1704d0*/  ULDC UR10, c[0x0][0x228] ;  /* 0x00008a00000a7ab9 */ /* 0x000fe20000000800 */
[----:B------:R-:W-:Y:S01]  /*1704e0*/  ULDC UR6, c[0x0][0x22c] ;  /* 0x00008b0000067ab9 */ /* 0x000fe20000000800 */
[----:B---3--:R0:W-:Y:S01]  /*1704f0*/  @P4 STG.E.U8 desc[UR4][R38.64], R3 ;  /* 0x0000000326004986 */ /* 0x0081e2000c101104 */
[----:B------:R-:W-:-:S03]  /*170500*/  ISETP.LT.AND P4, PT, R36, UR8, !P1 ;  /* 0x0000000824007c0c */ /* 0x000fc6000cf81270 */
[----:B0-----:R-:W3:Y:S04]  /*170510*/  LDL.LU.64 R38, [R1+0x1138] ;  /* 0x0011380001267983 */ /* 0x001ee80000300a00 */
[----:B------:R-:W3:Y:S04]  /*170520*/  LDL.LU R44, [R1+0x760] ;  /* 0x00076000012c7983 */ /* 0x000ee80000300800 */
[----:B------:R0:W-:Y:S04]  /*170530*/  @P5 STG.E.U8 desc[UR4][R24.64], R2 ;  /* 0x0000000218005986 */ /* 0x0001e8000c101104 */
[----:B------:R-:W-:Y:S04]  /*170540*/  @P6 STG.E.U8 desc[UR4][R26.64], R0 ;  /* 0x000000001a006986 */ /* 0x000fe8000c101104 */
[----:B----4-:R1:W-:Y:S01]  /*170550*/  @P2 STG.E.U8 desc[UR4][R28.64], R4 ;  /* 0x000000041c002986 */ /* 0x0103e2000c101104 */
[----:B------:R-:W-:Y:S01]  /*170560*/  ULDC UR8, c[0x0][0x228] ;  /* 0x00008a0000087ab9 */ /* 0x000fe20000000800 */
[----:B------:R-:W-:-:S02]  /*170570*/  PRMT R3, R56, 0x7771, RZ ;  /* 0x0000777138037816 */ /* 0x000fc400000000ff */
[----:B0-----:R-:W-:Y:S01]  /*170580*/  PRMT R2, R56, 0x7770, RZ ;  /* 0x0000777038027816 */ /* 0x001fe200000000ff */
[----:B------:R-:W4:Y:S04]  /*170590*/  LDL.LU.64 R24, [R1+0x1130] ;  /* 0x0011300001187983 */ /* 0x000f280000300a00 */
[----:B-1----:R-:W4:Y:S04]  /*1705a0*/  LDL.LU.64 R28, [R1+0x1128] ;  /* 0x00112800011c7983 */ /* 0x002f280000300a00 */
[----:B------:R-:W-:Y:S04]  /*1705b0*/  @P3 STG.E.U8 desc[UR4][R30.64], R2 ;  /* 0x000000021e003986 */ /* 0x000fe8000c101104 */
[----:B--2---:R0:W-:Y:S04]  /*1705c0*/  @P4 STG.E.U8 desc[UR4][R52.64], R3 ;  /* 0x0000000334004986 */ /* 0x0041e8000c101104 */
[----:B0-----:R-:W2:Y:S01]  /*1705d0*/  LDL.LU.64 R52, [R1+0x1118] ;  /* 0x0011180001347983 */ /* 0x001ea20000300a00 */
[----:B------:R-:W-:-:S02]  /*1705e0*/  ISETP.LT.AND P6, PT, R35, UR8, !P1 ;  /* 0x0000000823007c0c */ /* 0x000fc4000cfc1270 */
[----:B------:R-:W-:Y:S01]  /*1705f0*/  ISETP.LT.AND P5, PT, R42, UR10, !P1 ;  /* 0x0000000a2a007c0c */ /* 0x000fe2000cfa1270 */
[----:B------:R-:W-:Y:S01]  /*170600*/  VIADD R0, R61, 0xe9 ;  /* 0x000000e93d007836 */ /* 0x000fe20000000000 */
[----:B------:R-:W2:Y:S04]  /*170610*/  LDL.LU R57, [R1+0x750] ;  /* 0x0007500001397983 */ /* 0x000ea80000300800 */
[----:B------:R-:W2:Y:S01]  /*170620*/  LDL.LU.64 R26, [R1+0x1120] ;  /* 0x00112000011a7983 */ /* 0x000ea20000300a00 */
[----:B------:R-:W-:-:S03]  /*170630*/  PRMT R2, R56, 0x7773, RZ ;  /* 0x0000777338027816 */ /* 0x000fc600000000ff */
[----:B------:R-:W2:Y:S01]  /*170640*/  LDL.LU.64 R30, [R1+0x10f0] ;  /* 0x0010f000011e7983 */ /* 0x000ea20000300a00 */
[----:B------:R-:W-:Y:S02]  /*170650*/  ISETP.GE.AND P2, PT, R0, UR6, PT ;  /* 0x0000000600007c0c */ /* 0x000fe4000bf46270 */
[----:B------:R-:W-:Y:S01]  /*170660*/  PRMT R0, R56, 0x7772, RZ ;  /* 0x0000777238007816 */ /* 0x000fe200000000ff */
[----:B------:R-:W-:Y:S01]  /*170670*/  ULDC UR6, c[0x0][0x228] ;  /* 0x00008a0000067ab9 */ /* 0x000fe20000000800 */
[----:B------:R-:W-:Y:S01]  /*170680*/  ULDC UR8, c[0x0][0x228] ;  /* 0x00008a0000087ab9 */ /* 0x000fe20000000800 */
[----:B------:R-:W-:Y:S02]  /*170690*/  ULDC UR10, c[0x0][0x228] ;  /* 0x00008a00000a7ab9 */ /* 0x000fe40000000800 */
[----:B------:R0:W-:Y:S01]  /*1706a0*/  @P6 STG.E.U8 desc[UR4][R32.64], R0 ;  /* 0x0000000020006986 */ /* 0x0001e2000c101104 */
[----:B------:R-:W-:Y:S01]  /*1706b0*/  ISETP.LT.AND P4, PT, R55, UR6, !P1 ;  /* 0x0000000637007c0c */ /* 0x000fe2000cf81270 */
[----:B------:R-:W-:Y:S01]  /*1706c0*/  ULDC UR6, c[0x0][0x228] ;  /* 0x00008a0000067ab9 */ /* 0x000fe20000000800 */
[----:B------:R-:W-:Y:S01]  /*1706d0*/  ISETP.LT.AND P6, PT, R43, UR8, !P1 ;  /* 0x000000082b007c0c */ /* 0x000fe2000cfc1270 */
[----:B------:R-:W-:Y:S01]  /*1706e0*/  ULDC UR8, c[0x0][0x228] ;  /* 0x00008a0000087ab9 */ /* 0x000fe20000000800 */
[----:B0-----:R-:W2:Y:S04]  /*1706f0*/  LDL.LU.64 R32, [R1+0x1110] ;  /* 0x0011100001207983 */ /* 0x001ea80000300a00 */
[----:B---3--:R0:W-:Y:S01]  /*170700*/  @P5 STG.E.U8 desc[UR4][R38.64], R2 ;  /* 0x0000000226005986 */ /* 0x0081e2000c101104 */
[----:B------:R-:W-:Y:S01]  /*170710*/  ISETP.LT.AND P5, PT, R58, UR6, !P1 ;  /* 0x000000063a007c0c */ /* 0x000fe2000cfa1270 */
[----:B------:R-:W-:Y:S01]  /*170720*/  VIADD R0, R61, 0xea ;  /* 0x000000ea3d007836 */ /* 0x000fe20000000000 */
[----:B------:R-:W-:Y:S01]  /*170730*/  ULDC UR6, c[0x0][0x22c] ;  /* 0x00008b0000067ab9 */ /* 0x000fe20000000800 */
[----:B0-----:R-:W3:Y:S01]  /*170740*/  LDL.LU.64 R38, [R1+0x10e8] ;  /* 0x0010e80001267983 */ /* 0x001ee20000300a00 */
[----:B------:R-:W-:-:S02]  /*170750*/  PRMT R2, R44, 0x7770, RZ ;  /* 0x000077702c027816 */ /* 0x000fc400000000ff */
[----:B------:R-:W-:Y:S02]  /*170760*/  ISETP.GE.AND P3, PT, R0, UR6, PT ;  /* 0x0000000600007c0c */ /* 0x000fe4000bf66270 */
[C---:B------:R-:W-:Y:S01]  /*170770*/  PRMT R0, R44.reuse, 0x7771, RZ ;  /* 0x000077712c007816 */ /* 0x040fe200000000ff */
[----:B------:R-:W3:Y:S04]  /*170780*/  LDL.LU R56, [R1+0x740] ;  /* 0x0007400001387983 */ /* 0x000ee80000300800 */
[----:B----4-:R0:W-:Y:S04]  /*170790*/  @P4 STG.E.U8 desc[UR4][R24.64], R2 ;  /* 0x0000000218004986 */ /* 0x0101e8000c101104 */
[----:B------:R1:W-:Y:S01]  /*1707a0*/  @P5 STG.E.U8 desc[UR4][R28.64], R0 ;  /* 0x000000001c005986 */ /* 0x0003e2000c101104 */
[----:B------:R-:W-:Y:S01]  /*1707b0*/  ULDC UR6, c[0x0][0x228] ;  /* 0x00008a0000067ab9 */ /* 0x000fe20000000800 */
[----:B0-----:R-:W-:-:S02]  /*1707c0*/  PRMT R2, R44, 0x7772, RZ ;  /* 0x000077722c027816 */ /* 0x001fc400000000ff */
[----:B-1----:R-:W4:Y:S04]  /*1707d0*/  LDL.LU.64 R28, [R1+0x10f8] ;  /* 0x0010f800011c7983 */ /* 0x002f280000300a00 */
[----:B--2---:R0:W-:Y:S04]  /*1707e0*/  @P6 STG.E.U8 desc[UR4][R52.64], R2 ;  /* 0x0000000234006986 */ /* 0x0041e8000c101104 */
[----:B0-----:R-:W2:Y:S01]  /*1707f0*/  LDL.LU.64 R52, [R1+0x10e0] ;  /* 0x0010e00001347983 */ /* 0x001ea20000300a00 */
[----:B------:R-:W-:Y:S02]  /*170800*/  ISETP.LT.AND P1, PT, R37, UR6, !P1 ;  /* 0x0000000625007c0c */ /* 0x000fe4000cf21270 */
[----:B------:R-:W-:Y:S01]  /*170810*/  ISETP.LT.AND P4, PT, R59, UR8, !P2 ;  /* 0x000000083b007c0c */ /* 0x000fe2000d781270 */
[----:B------:R-:W-:Y:S01]  /*170820*/  ULDC UR6, c[0x0][0x228] ;  /* 0x00008a0000067ab9 */ /* 0x000fe20000000800 */
[----:B------:R-:W-:-:S02]  /*170830*/  PRMT R0, R44, 0x7773, RZ ;  /* 0x000077732c007816 */ /* 0x000fc400000000ff */
[----:B------:R-:W-:Y:S01]  /*170840*/  ISETP.LT.AND P6, PT, R36, UR6, !P2 ;  /* 0x0000000624007c0c */ /* 0x000fe2000d7c1270 */
[----:B------:R-:W-:Y:S01]  /*170850*/  ULDC UR6, c[0x0][0x228] ;  /* 0x00008a0000067ab9 */ /* 0x000fe20000000800 */
[----:B------:R-:W-:Y:S02]  /*170860*/  PRMT R2, R57, 0x7770, RZ ;  /* 0x0000777039027816 */ /* 0x000fe400000000ff */
[----:B------:R-:W-:Y:S01]  /*170870*/  ISETP.LT.AND P5, PT, R35, UR6, !P2 ;  /* 0x0000000623007c0c */ /* 0x000fe2000d7a1270 */
[----:B------:R-:W2:Y:S01]  /*170880*/  LDL.LU.64 R24, [R1+0x1068] ;  /* 0x0010680001187983 */ /* 0x000ea20000300a00 */
[----:B------:R-:W-:Y:S01]  /*170890*/  ULDC UR6, c[0x0][0x228] ;  /* 0x00008a0000067ab9 */ /* 0x000fe20000000800 */
[----:B------:R-:W-:Y:S02]  /*1708a0*/  ULDC UR8, c[0x0][0x228] ;  /* 0x00008a0000087ab9 */ /* 0x000fe40000000800 */
[----:B------:R0:W-:Y:S04]  /*1708b0*/  @P1 STG.E.U8 desc[UR4][R26.64], R0 ;  /* 0x000000001a001986 */ /* 0x0001e8000c101104 */
[----:B------:R1:W-:Y:S01]  /*1708c0*/  @P4 STG.E.U8 desc[UR4][R30.64], R2 ;  /* 0x000000021e004986 */ /* 0x0003e2000c101104 */
[----:B0-----:R-:W-:-:S03]  /*1708d0*/  PRMT R0, R57, 0x7771, RZ ;  /* 0x0000777139007816 */ /* 0x001fc600000000ff */
[----:B-1----:R-:W2:Y:S01]  /*1708e0*/  LDL.LU.64 R30, [R1+0x1060] ;  /* 0x00106000011e7983 */ /* 0x002ea20000300a00 */
[----:B------:R-:W-:-:S03]  /*1708f0*/  PRMT R2, R57, 0x7772, RZ ;  /* 0x0000777239027816 */ /* 0x000fc600000000ff */
[----:B------:R-:W2:Y:S04]  /*170900*/  LDL.LU R44, [R1+0x6b4] ;  /* 0x0006b400012c7983 */ /* 0x000ea80000300800 */
[----:B------:R0:W-:Y:S04]  /*170910*/  @P6 STG.E.U8 desc[UR4][R32.64], R0 ;  /* 0x0000000020006986 */ /* 0x0001e8000c101104 */
[----:B---3--:R1:W-:Y:S01]  /*170920*/  @P5 STG.E.U8 desc[UR4][R38.64], R2 ;  /* 0x0000000226005986 */ /* 0x0083e2000c101104 */
[----:B------:R-:W-:Y:S02]  /*170930*/  ISETP.LT.AND P1, PT, R42, UR6, !P2 ;  /* 0x000000062a007c0c */ /* 0x000fe4000d721270 */
[----:B------:R-:W-:-:S02]  /*170940*/  ISETP.LT.AND P4, PT, R55, UR8, !P2 ;  /* 0x0000000837007c0c */ /* 0x000fc4000d781270 */
[----:B------:R-:W-:Y:S01]  /*170950*/  PRMT R3, R56, 0x7770, RZ ;  /* 0x0000777038037816 */ /* 0x000fe200000000ff */
[----:B------:R-:W-:Y:S01]  /*170960*/  ULDC UR8, c[0x0][0x228] ;  /* 0x00008a0000087ab9 */ /* 0x000fe20000000800 */
[----:B------:R-:W-:Y:S01]  /*170970*/  ULDC UR6, c[0x0][0x22c] ;  /* 0x00008b0000067ab9 */ /* 0x000fe20000000800 */
[----:B0-----:R-:W3:Y:S04]  /*170980*/  LDL.LU.64 R32, [R1+0x1058] ;  /* 0x0010580001207983 */ /* 0x001ee80000300a00 */
[----:B-1----:R-:W3:Y:S01]  /*170990*/  LDL.LU.64 R38, [R1+0xfc8] ;  /* 0x000fc80001267983 */ /* 0x002ee20000300a00 */
[----:B------:R-:W-:-:S03]  /*1709a0*/  PRMT R2, R57, 0x7773, RZ ;  /* 0x0000777339027816 */ /* 0x000fc600000000ff */
[----:B------:R-:W3:Y:S04]  /*1709b0*/  LDL.LU.64 R26, [R1+0x1050] ;  /* 0x00105000011a7983 */ /* 0x000ee80000300a00 */
[----:B----4-:R0:W-:Y:S04]  /*1709c0*/  @P1 STG.E.U8 desc[UR4][R28.64], R2 ;  /* 0x000000021c001986 */ /* 0x0101e8000c101104 */
[----:B0-----:R-:W4:Y:S04]  /*1709d0*/  LDL.LU.64 R28, [R1+0xfc0] ;  /* 0x000fc000011c7983 */ /* 0x001f280000300a00 */
[----:B--2---:R0:W-:Y:S04]  /*1709e0*/  @P4 STG.E.U8 desc[UR4][R52.64], R3 ;  /* 0x0000000334004986 */ /* 0x0041e8000c101104 */
[----:B0-----:R-:W2:Y:S01]  /*1709f0*/  LDL.LU.64 R52, [R1+0xfa8] ;  /* 0x000fa80001347983 */ /* 0x001ea20000300a00 */
[----:B------:R-:W-:Y:S01]  /*170a00*/  VIADD R0, R61, 0xeb ;  /* 0x000000eb3d007836 */ /* 0x000fe20000000000 */
[----:B------:R-:W-:-:S02]  /*170a10*/  ISETP.LT.AND P5, PT, R58, UR8, !P2 ;  /* 0x000000083a007c0c */ /* 0x000fc4000d7a1270 */
[----:B------:R-:W-:Y:S01]  /*170a20*/  ISETP.LT.AND P6, PT, R43, UR10, !P2 ;  /* 0x0000000a2b007c0c */ /* 0x000fe2000d7c1270 */
[----:B------:R-:W-:Y:S01]  /*170a30*/  ULDC UR8, c[0x0][0x228] ;  /* 0x00008a0000087ab9 */ /* 0x000fe20000000800 */
[----:B------:R-:W-:Y:S02]  /*170a40*/  PRMT R2, R56, 0x7772, RZ ;  /* 0x0000777238027816 */ /* 0x000fe400000000ff */
[----:B------:R-:W-:Y:S01]  /*170a50*/  ISETP.GE.AND P1, PT, R0, UR6, PT ;  /* 0x0000000600007c0c */ /* 0x000fe2000bf26270 */
[----:B------:R-:W-:Y:S01]  /*170a60*/  ULDC UR6, c[0x0][0x228] ;  /* 0x00008a0000067ab9 */ /* 0x000fe20000000800 */
[----:B------:R-:W-:Y:S02]  /*170a70*/  ISETP.LT.AND P4, PT, R59, UR8, !P3 ;  /* 0x000000083b007c0c */ /* 0x000fe4000df81270 */
[----:B------:R-:W-:Y:S02]  /*170a80*/  ISETP.LT.AND P2, PT, R37, UR6, !P2 ;  /* 0x0000000625007c0c */ /* 0x000fe4000d741270 */
[----:B------:R-:W-:Y:S01]  /*170a90*/  PRMT R0, R56, 0x7771, RZ ;  /* 0x0000777138007816 */ /* 0x000fe200000000ff */
[----:B------:R-:W2:Y:S01]  /*170aa0*/  LDL.LU R57, [R1+0x764] ;  /* 0x0007640001397983 */ /* 0x000ea20000300800 */
[----:B------:R-:W-:Y:S01]  /*170ab0*/  ULDC UR6, c[0x0][0x228] ;  /* 0x00008a0000067ab9 */ /* 0x000fe20000000800 */
[----:B------:R-:W-:Y:S01]  /*170ac0*/  ULDC UR8, c[0x0][0x228] ;  /* 0x00008a0000087ab9 */ /* 0x000fe20000000800 */
[----:B------:R-:W-:Y:S01]  /*170ad0*/  ULDC UR10, c[0x0][0x228] ;  /* 0x00008a00000a7ab9 */ /* 0x000fe20000000800 */
[----:B------:R0:W-:Y:S04]  /*170ae0*/  @P5 STG.E.U8 desc[UR4][R24.64], R0 ;  /* 0x0000000018005986 */ /* 0x0001e8000c101104 */
[----:B------:R1:W-:Y:S01]  /*170af0*/  @P6 STG.E.U8 desc[UR4][R30.64], R2 ;  /* 0x000000021e006986 */ /* 0x0003e2000c101104 */
[----:B------:R-:W-:Y:S01]  /*170b00*/  ISETP.LT.AND P6, PT, R36, UR6, !P3 ;  /* 0x0000000624007c0c */ /* 0x000fe2000dfc1270 */
[----:B------:R-:W-:Y:S01]  /*170b10*/  ULDC UR6, c[0x0][0x228] ;  /* 0x00008a0000067ab9 */ /* 0x000fe20000000800 */
[----:B0-----:R-:W-:-:S02]  /*170b20*/  PRMT R0, R56, 0x7773, RZ ;  /* 0x0000777338007816 */ /* 0x001fc400000000ff */
[----:B-1----:R-:W-:Y:S01]  /*170b30*/  PRMT R2, R44, 0x7770, RZ ;  /* 0x000077702c027816 */ /* 0x002fe200000000ff */
[----:B------:R-:W2:Y:S04]  /*170b40*/  LDL.LU.64 R30, [R1+0xfa0] ;  /* 0x000fa000011e7983 */ /* 0x000ea80000300a00 */
[----:B---3--:R-:W-:Y:S04]  /*170b50*/  @P2 STG.E.U8 desc[UR4][R32.64], R0 ;  /* 0x0000000020002986 */ /* 0x008fe8000c101104 */
[----:B------:R0:W-:Y:S01]  /*170b60*/  @P4 STG.E.U8 desc[UR4][R38.64], R2 ;  /* 0x0000000226004986 */ /* 0x0001e2000c101104 */
[----:B------:R-:W-:-:S02]  /*170b70*/  ISETP.LT.AND P5, PT, R35, UR8, !P3 ;  /* 0x0000000823007c0c */ /* 0x000fc4000dfa1270 */
[----:B------:R-:W-:Y:S01]  /*170b80*/  ISETP.LT.AND P4, PT, R42, UR6, !P3 ;  /* 0x000000062a007c0c */ /* 0x000fe2000df81270 */
[----:B------:R-:W-:Y:S01]  /*170b90*/  ULDC UR6, c[0x0][0x228] ;  /* 0x00008a0000067ab9 */ /* 0x000fe20000000800 */
[----:B------:R-:W-:Y:S01]  /*170ba0*/  ULDC UR8, c[0x0][0x228] ;  /* 0x00008a0000087ab9 */ /* 0x000fe20000000800 */
[----:B0-----:R-:W3:Y:S04]  /*170bb0*/  LDL.LU.64 R38, [R1+0xf98] ;  /* 0x000f980001267983 */ /* 0x001ee80000300a00 */
[----:B------:R-:W3:Y:S01]  /*170bc0*/  LDL.LU.64 R32, [R1+0xf88] ;  /* 0x000f880001207983 */ /* 0x000ee20000300a00 */
[----:B------:R-:W-:-:S03]  /*170bd0*/  PRMT R0, R44, 0x7771, RZ ;  /* 0x000077712c007816 */ /* 0x000fc600000000ff */
[----:B------:R-:W3:Y:S01]  /*170be0*/  LDL.LU R56, [R1+0x754] ;  /* 0x0007540001387983 */ /* 0x000ee20000300800 */
[----:B------:R-:W-:-:S03]  /*170bf0*/  PRMT R2, R44, 0x7772, RZ ;  /* 0x000077722c027816 */ /* 0x000fc600000000ff */
[----:B------:R-:W3:Y:S04]  /*170c00*/  LDL.LU.64 R22, [R1+0xf90] ;  /* 0x000f900001167983 */ /* 0x000ee80000300a00 */
[----:B------:R0:W-:Y:S04]  /*170c10*/  @P6 STG.E.U8 desc[UR4][R26.64], R0 ;  /* 0x000000001a006986 */ /* 0x0001e8000c101104 */
[----:B----4-:R-:W-:Y:S04]  /*170c20*/  @P5 STG.E.U8 desc[UR4][R28.64], R2 ;  /* 0x000000021c005986 */ /* 0x010fe8000c101104 */
[----:B------:R-:W4:Y:S01]  /*170c30*/  LDL.LU.64 R24, [R1+0xf80] ;  /* 0x000f800001187983 */ /* 0x000f220000300a00 */
[----:B0-----:R-:W-:-:S03]  /*170c40*/  PRMT R0, R44, 0x7773, RZ ;  /* 0x000077732c007816 */ /* 0x001fc600000000ff */
[----:B------:R-:W4:Y:S04]  /*170c50*/  LDL.LU.64 R26, [R1+0xeb8] ;  /* 0x000eb800011a7983 */ /* 0x000f280000300a00 */
[----:B--2---:R0:W-:Y:S04]  /*170c60*/  @P4 STG.E.U8 desc[UR4][R52.64], R0 ;  /* 0x0000000034004986 */ /* 0x0041e8000c101104 */
[----:B0-----:R-:W2:Y:S01]  /*170c70*/  LDL.LU.64 R52, [R1+0xea8] ;  /* 0x000ea80001347983 */ /* 0x001ea20000300a00 */
[----:B------:R-:W-:Y:S01]  /*170c80*/  ISETP.LT.AND P2, PT, R55, UR6, !P3 ;  /* 0x0000000637007c0c */ /* 0x000fe2000df41270 */
[----:B------:R-:W-:Y:S01]  /*170c90*/  ULDC UR6, c[0x0][0x228] ;  /* 0x00008a0000067ab9 */ /* 0x000fe20000000800 */
[----:B------:R-:W-:-:S02]  /*170ca0*/  PRMT R2, R57, 0x7770, RZ ;  /* 0x0000777039027816 */ /* 0x000fc400000000ff */
[----:B------:R-:W-:Y:S02]  /*170cb0*/  ISETP.LT.AND P5, PT, R58, UR6, !P3 ;  /* 0x000000063a007c0c */ /* 0x000fe4000dfa1270 */
[----:B------:R-:W-:Y:S01]  /*170cc0*/  ISETP.LT.AND P4, PT, R43, UR8, !P3 ;  /* 0x000000082b007c0c */ /* 0x000fe2000df81270 */
[----:B------:R-:W2:Y:S01]  /*170cd0*/  LDL.LU.64 R28, [R1+0xeb0] ;  /* 0x000eb000011c7983 */ /* 0x000ea20000300a00 */
[----:B------:R-:W-:-:S03]  /*170ce0*/  PRMT R0, R57, 0x7771, RZ ;  /* 0x0000777139007816 */ /* 0x000fc600000000ff */
[----:B------:R-:W2:Y:S01]  /*170cf0*/  LDL.LU R44, [R1+0x744] ;  /* 0x00074400012c7983 */ /* 0x000ea20000300800 */
[----:B------:R-:W-:Y:S01]  /*170d00*/  ULDC UR6, c[0x0][0x228] ;  /* 0x00008a0000067ab9 */ /* 0x000fe20000000800 */
[----:B------:R-:W-:Y:S01]  /*170d10*/  ULDC UR8, c[0x0][0x228] ;  /* 0x00008a0000087ab9 */ /* 0x000fe20000000800 */
[----:B------:R-:W-:Y:S01]  /*170d20*/  ISETP.LT.AND P3, PT, R37, UR6, !P3 ;  /* 0x0000000625007c0c */ /* 0x000fe2000df61270 */
[----:B------:R0:W-:Y:S01]  /*170d30*/  @P2 STG.E.U8 desc[UR4][R30.64], R2 ;  /* 0x000000021e002986 */ /* 0x0001e2000c101104 */
[----:B------:R-:W-:Y:S01]  /*170d40*/  ISETP.LT.AND P6, PT, R59, UR8, !P1 ;  /* 0x000000083b007c0c */ /* 0x000fe2000cfc1270 */
[----:B------:R-:W-:Y:S01]  /*170d50*/  ULDC UR6, c[0x0][0x228] ;  /* 0x00008a0000067ab9 */ /* 0x000fe20000000800 */
[----:B------:R-:W-:Y:S01]  /*170d60*/  ISETP.LT.AND P2, PT, R36, UR10, !P1 ;  /* 0x0000000a24007c0c */ /* 0x000fe2000cf41270 */
[----:B------:R-:W-:Y:S01]  /*170d70*/  ULDC UR8, c[0x0][0x228] ;  /* 0x00008a0000087ab9 */ /* 0x000fe20000000800 */
[----:B------:R-:W-:Y:S01]  /*170d80*/  ULDC UR10, c[0x0][0x228] ;  /* 0x00008a00000a7ab9 */ /* 0x000fe20000000800 */
[----:B0-----:R-:W-:Y:S01]  /*170d90*/  PRMT R2, R57, 0x7772, RZ ;  /* 0x0000777239027816 */ /* 0x001fe200000000ff */
[----:B---3--:R0:W-:Y:S04]  /*170da0*/  @P5 STG.E.U8 desc[UR4][R38.64], R0 ;  /* 0x0000000026005986 */ /* 0x0081e8000c101104 */
[----:B------:R1:W-:Y:S01]  /*170db0*/  @P4 STG.E.U8 desc[UR4][R32.64], R2 ;  /* 0x0000000220004986 */ /* 0x0003e2000c101104 */
[----:B------:R-:W-:-:S02]  /*170dc0*/  ISETP.LT.AND P4, PT, R35, UR6, !P1 ;  /* 0x0000000623007c0c */ /* 0x000fc4000cf81270 */
[----:B------:R-:W-:Y:S01]  /*170dd0*/  PRMT R3, R56, 0x7771, RZ ;  /* 0x0000777138037816 */ /* 0x000fe200000000ff */
[----:B------:R-:W-:Y:S01]  /*170de0*/  ULDC UR6, c[0x0][0x228] ;  /* 0x00008a0000067ab9 */ /* 0x000fe20000000800 */
[----:B0-----:R-:W3:Y:S04]  /*170df0*/  LDL.LU.64 R38, [R1+0xea0] ;  /* 0x000ea00001267983 */ /* 0x001ee80000300a00 */
[----:B------:R-:W3:Y:S04]  /*170e00*/  LDL.LU.64 R30, [R1+0xe98] ;  /* 0x000e9800011e7983 */ /* 0x000ee80000300a00 */
[----:B-1----:R-:W3:Y:S01]  /*170e10*/  LDL.LU.64 R32, [R1+0xe88] ;  /* 0x000e880001207983 */ /* 0x002ee20000300a00 */
[----:B------:R-:W-:-:S02]  /*170e20*/  PRMT R0, R57, 0x7773, RZ ;  /* 0x0000777339007816 */ /* 0x000fc400000000ff */
[----:B------:R-:W-:-:S03]  /*170e30*/  PRMT R2, R56, 0x7770, RZ ;  /* 0x0000777038027816 */ /* 0x000fc600000000ff */
[----:B------:R0:W-:Y:S04]  /*170e40*/  @P3 STG.E.U8 desc[UR4][R22.64], R0 ;  /* 0x0000000016003986 */ /* 0x0001e8000c101104 */
[----:B----4-:R-:W-:Y:S04]  /*170e50*/  @P6 STG.E.U8 desc[UR4][R24.64], R2 ;  /* 0x0000000218006986 */ /* 0x010fe8000c101104 */
[----:B------:R-:W-:Y:S01]  /*170e60*/  @P2 STG.E.U8 desc[UR4][R26.64], R3 ;  /* 0x000000031a002986 */ /* 0x000fe2000c101104 */
[----:B0-----:R-:W-:-:S05]  /*170e70*/  PRMT R0, R56, 0x7772, RZ ;  /* 0x0000777238007816 */ /* 0x001fca00000000ff */
[----:B--2---:R0:W-:Y:S04]  /*170e80*/  @P4 STG.E.U8 desc[UR4][R52.64], R0 ;  /* 0x0000000034004986 */ /* 0x0041e8000c101104 */
[----:B0-----:R-:W2:Y:S01]  /*170e90*/  LDL.LU.64 R52, [R1+0xe90] ;  /* 0x000e900001347983 */ /* 0x001ea20000300a00 */
[----:B------:R-:W-:Y:S02]  /*170ea0*/  ISETP.LT.AND P3, PT, R42, UR6, !P1 ;  /* 0x000000062a007c0c */ /* 0x000fe4000cf61270 */
[----:B------:R-:W-:Y:S01]  /*170eb0*/  ISETP.LT.AND P5, PT, R55, UR8, !P1 ;  /* 0x0000000837007c0c */ /* 0x000fe2000cfa1270 */
[----:B------:R-:W-:Y:S01]  /*170ec0*/  VIADD R0, R61, 0xec ;  /* 0x000000ec3d007836 */ /* 0x000fe20000000000 */
[----:B------:R-:W-:Y:S01]  /*170ed0*/  ULDC UR8, c[0x0][0x228] ;  /* 0x00008a0000087ab9 */ /* 0x000fe20000000800 */
[----:B------:R-:W-:Y:S01]  /*170ee0*/  ULDC UR6, c[0x0][0x22c] ;  /* 0x00008b0000067ab9 */ /* 0x000fe20000000800 */
[----:B------:R-:W-:Y:S01]  /*170ef0*/  ISETP.LT.AND P6, PT, R58, UR8, !P1 ;  /* 0x000000083a007c0c */ /* 0x000fe2000cfc1270 */
[----:B------:R-:W-:Y:S01]  /*170f00*/  ULDC UR8, c[0x0][0x228] ;  /* 0x00008a0000087ab9 */ /* 0x000fe20000000800 */
[----:B------:R-:W-:-:S02]  /*170f10*/  PRMT R2, R56, 0x7773, RZ ;  /* 0x0000777338027816 */ /* 0x000fc400000000ff */
[----:B------:R-:W-:Y:S02]  /*170f20*/  ISETP.LT.AND P4, PT, R43, UR8, !P1 ;  /* 0x000000082b007c0c */ /* 0x000fe4000cf81270 */
[----:B------:R-:W-:Y:S01]  /*170f30*/  ISETP.GE.AND P2, PT, R0, UR6, PT ;  /* 0x0000000600007c0c */ /* 0x000fe2000bf46270 */
[----:B------:R-:W4:Y:S01]  /*170f40*/  LDL.LU R56, [R1+0x6b8] ;  /* 0x0006b80001387983 */ /* 0x000f220000300800 */
[----:B------:R-:W-:-:S03]  /*170f50*/  PRMT R0, R44, 0x7770, RZ ;  /* 0x000077702c007816 */ /* 0x000fc600000000ff */
[----:B------:R0:W-:Y:S04]  /*170f60*/  @P3 STG.E.U8 desc[UR4][R28.64], R2 ;  /* 0x000000021c003986 */ /* 0x0001e8000c101104 */
[----:B------:R-:W4:Y:S01]  /*170f70*/  LDL.LU.64 R22, [R1+0xe80] ;  /* 0x000e800001167983 */ /* 0x000f220000300a00 */
[----:B------:R-:W-:Y:S01]  /*170f80*/  ULDC UR6, c[0x0][0x228] ;  /* 0x00008a0000067ab9 */ /* 0x000fe20000000800 */
[----:B------:R-:W-:Y:S01]  /*170f90*/  ULDC UR8, c[0x0][0x228] ;  /* 0x00008a0000087ab9 */ /* 0x000fe20000000800 */
[----:B------:R-:W-:Y:S01]  /*170fa0*/  ISETP.LT.AND P3, PT, R37, UR6, !P1 ;  /* 0x0000000625007c0c */ /* 0x000fe2000cf61270 */
[----:B------:R-:W-:Y:S01]  /*170fb0*/  ULDC UR6, c[0x0][0x228] ;  /* 0x00008a0000067ab9 */ /* 0x000fe20000000800 */
[C---:B0-----:R-:W-:Y:S01]  /*170fc0*/  PRMT R2, R44.reuse, 0x7771, RZ ;  /* 0x000077712c027816 */ /* 0x041fe200000000ff */
[----:B---3--:R0:W-:Y:S04]  /*170fd0*/  @P5 STG.E.U8 desc[UR4][R38.64], R0 ;  /* 0x0000000026005986 */ /* 0x0081e8000c101104 */
[----:B------:R1:W-:Y:S04]  /*170fe0*/  @P6 STG.E.U8 desc[UR4][R30.64], R2 ;  /* 0x000000021e006986 */ /* 0x0003e8000c101104 */
[----:B0-----:R-:W3:Y:S01]  /*170ff0*/  LDL.LU.64 R38, [R1+0xe28] ;  /* 0x000e280001267983 */ /* 0x001ee20000300a00 */
[----:B------:R-:W-:-:S03]  /*171000*/  PRMT R0, R44, 0x7772, RZ ;  /* 0x000077722c007816 */ /* 0x000fc600000000ff */
[----:B------:R-:W3:Y:S04]  /*171010*/  LDL.LU.64 R24, [R1+0xe20] ;  /* 0x000e200001187983 */ /* 0x000ee80000300a00 */
[----:B------:R0:W-:Y:S01]  /*171020*/  @P4 STG.E.U8 desc[UR4][R32.64], R0 ;  /* 0x0000000020004986 */ /* 0x0001e2000c101104 */
[----:B-1----:R-:W-:-:S03]  /*171030*/  PRMT R2, R44, 0x7773, RZ ;  /* 0x000077732c027816 */ /* 0x002fc600000000ff */
[----:B0-----:R-:W3:Y:S04]  /*171040*/  LDL.LU.64 R32, [R1+0xe10] ;  /* 0x000e100001207983 */ /* 0x001ee80000300a00 */
[----:B------:R-:W3:Y:S04]  /*171050*/  LDL.LU R57, [R1+0x768] ;  /* 0x0007680001397983 */ /* 0x000ee80000300800 */
[----:B------:R-:W3:Y:S04]  /*171060*/  LDL.LU.64 R26, [R1+0xe18] ;  /* 0x000e1800011a7983 */ /* 0x000ee80000300a00 */
[----:B------:R-:W3:Y:S04]  /*171070*/  LDL.LU.64 R28, [R1+0xd98] ;  /* 0x000d9800011c7983 */ /* 0x000ee80000300a00 */
[----:B------:R-:W3:Y:S04]  /*171080*/  LDL.LU.64 R30, [R1+0xd90] ;  /* 0x000d9000011e7983 */ /* 0x000ee80000300a00 */
[----:B--2---:R0:W-:Y:S04]  /*171090*/  @P3 STG.E.U8 desc[UR4][R52.64], R2 ;  /* 0x0000000234003986 */ /* 0x0041e8000c101104 */
[----:B0-----:R-:W2:Y:S01]  /*1710a0*/  LDL.LU.64 R52, [R1+0xd88] ;  /* 0x000d880001347983 */ /* 0x001ea20000300a00 */
[----:B------:R-:W-:Y:S01]  /*1710b0*/  VIADD R0, R61, 0xed ;  /* 0x000000ed3d007836 */ /* 0x000fe20000000000 */
[----:B------:R-:W-:-:S02]  /*1710c0*/  ISETP.LT.AND P6, PT, R59, UR6, !P2 ;  /* 0x000000063b007c0c */ /* 0x000fc4000d7c1270 */
[----:B------:R-:W-:Y:S01]  /*1710d0*/  ISETP.LT.AND P5, PT, R36, UR8, !P2 ;  /* 0x0000000824007c0c */ /* 0x000fe2000d7a1270 */
[----:B------:R-:W-:Y:S01]  /*1710e0*/  ULDC UR6, c[0x0][0x22c] ;  /* 0x00008b0000067ab9 */ /* 0x000fe20000000800 */
[----:B------:R-:W-:Y:S02]  /*1710f0*/  ISETP.LT.AND P4, PT, R35, UR10, !P2 ;  /* 0x0000000a23007c0c */ /* 0x000fe4000d781270 */
[----:B------:R-:W-:Y:S01]  /*171100*/  ISETP.GE.AND P1, PT, R0, UR6, PT ;  /* 0x0000000600007c0c */ /* 0x000fe2000bf26270 */
[----:B------:R-:W-:Y:S01]  /*171110*/  ULDC UR6, c[0x0][0x228] ;  /* 0x00008a0000067ab9 */ /* 0x000fe20000000800 */
[----:B----4-:R-:W-:Y:S02]  /*171120*/  PRMT R0, R56, 0x7770, RZ ;  /* 0x0000777038007816 */ /* 0x010fe400000000ff */
[----:B------:R-:W-:Y:S02]  /*171130*/  ISETP.LT.AND P3, PT, R42, UR6, !P2 ;  /* 0x000000062a007c0c */ /* 0x000fe4000d761270 */
[C---:B------:R-:W-:Y:S01]  /*171140*/  PRMT R2, R56.reuse, 0x7771, RZ ;  /* 0x0000777138027816 */ /* 0x040fe200000000ff */
[----:B------:R-:W4:Y:S01]  /*171150*/  LDL.LU R44, [R1+0x758] ;  /* 0x00075800012c7983 */ /* 0x000f220000300800 */
[C---:B------:R-:W-:Y:S01]  /*171160*/  PRMT R3, R56.reuse, 0x7772, RZ ;  /* 0x0000777238037816 */ /* 0x040fe200000000ff */
[----:B------:R-:W-:Y:S01]  /*171170*/  ULDC UR6, c[0x0][0x228] ;  /* 0x00008a0000067ab9 */ /* 0x000fe20000000800 */
[----:B------:R-:W-:Y:S01]  /*171180*/  ULDC UR8, c[0x0][0x228] ;  /* 0x00008a0000087ab9 */ /* 0x000fe20000000800 */
[----:B------:R0:W-:Y:S01]  /*171190*/  @P6 STG.E.U8 desc[UR4][R22.64], R0 ;  /* 0x0000000016006986 */ /* 0x0001e2000c101104 */
[----:B------:R-:W-:Y:S01]  /*1711a0*/  ISETP.LT.AND P6, PT, R55, UR6, !P2 ;  /* 0x0000000637007c0c */ /* 0x000fe2000d7c1270 */
[----:B------:R-:W-:Y:S01]  /*1711b0*/  ULDC UR6, c[0x0][0x228] ;  /* 0x00008a0000067ab9 */ /* 0x000fe20000000800 */
[----:B------:R-:W-:Y:S01]  /*1711c0*/  ULDC UR10, c[0x0][0x228] ;  /* 0x00008a00000a7ab9 */ /* 0x000fe20000000800 */
[----:B0-----:R-:W-:Y:S01]  /*1711d0*/  PRMT R0, R56, 0x7773, RZ ;  /* 0x0000777338007816 */ /* 0x001fe200000000ff */
[----:B---3--:R0:W-:Y:S01]  /*1711e0*/  @P5 STG.E.U8 desc[UR4][R38.64], R2 ;  /* 0x0000000226005986 */ /* 0x0081e2000c101104 */
[----:B------:R-:W-:-:S03]  /*1711f0*/  ISETP.LT.AND P5, PT, R58, UR8, !P2 ;  /* 0x000000083a007c0c */ /* 0x000fc6000d7a1270 */
[----:B------:R-:W-:Y:S01]  /*171200*/  @P4 STG.E.U8 desc[UR4][R24.64], R3 ;  /* 0x0000000318004986 */ /* 0x000fe2000c101104 */
[----:B------:R-:W-:Y:S01]  /*171210*/  ISETP.LT.AND P4, PT, R43, UR6, !P2 ;  /* 0x000000062b007c0c */ /* 0x000fe2000d781270 */
[----:B------:R-:W-:Y:S01]  /*171220*/  ULDC UR6, c[0x0][0x228] ;  /* 0x00008a0000067ab9 */ /* 0x000fe20000000800 */
[----:B------:R-:W-:Y:S01]  /*171230*/  ULDC UR8, c[0x0][0x228] ;  /* 0x00008a0000087ab9 */ /* 0x000fe20000000800 */
[----:B0-----:R-:W3:Y:S04]  /*171240*/  LDL.LU.64 R38, [R1+0xd68] ;  /* 0x000d680001267983 */ /* 0x001ee80000300a00 */
[----:B------:R0:W-:Y:S01]  /*171250*/  @P3 STG.E.U8 desc[UR4][R32.64], R0 ;  /* 0x0000000020003986 */ /* 0x0001e2000c101104 */
[----:B------:R-:W-:Y:S02]  /*171260*/  ISETP.LT.AND P3, PT, R37, UR6, !P2 ;  /* 0x0000000625007c0c */ /* 0x000fe4000d761270 */
[C---:B------:R-:W-:Y:S01]  /*171270*/  PRMT R2, R57.reuse, 0x7770, RZ ;  /* 0x0000777039027816 */ /* 0x040fe200000000ff */
[----:B------:R-:W-:Y:S01]  /*171280*/  ULDC UR6, c[0x0][0x228] ;  /* 0x00008a0000067ab9 */ /* 0x000fe20000000800 */
[----:B0-----:R-:W3:Y:S01]  /*171290*/  LDL.LU.64 R32, [R1+0xd80] ;  /* 0x000d800001207983 */ /* 0x001ee20000300a00 */
[----:B------:R-:W-:-:S03]  /*1712a0*/  PRMT R0, R57, 0x7771, RZ ;  /* 0x0000777139007816 */ /* 0x000fc600000000ff */
[----:B------:R0:W-:Y:S04]  /*1712b0*/  @P6 STG.E.U8 desc[UR4][R26.64], R2 ;  /* 0x000000021a006986 */ /* 0x0001e8000c101104 */
[----:B------:R-:W3:Y:S04]  /*1712c0*/  LDL.LU R56, [R1+0x748] ;  /* 0x0007480001387983 */ /* 0x000ee80000300800 */
[----:B------:R-:W3:Y:S04]  /*1712d0*/  LDL.LU.64 R22, [R1+0xd78] ;  /* 0x000d780001167983 */ /* 0x000ee80000300a00 */
[----:B------:R-:W3:Y:S04]  /*1712e0*/  LDL.LU.64 R24, [R1+0xd70] ;  /* 0x000d700001187983 */ /* 0x000ee80000300a00 */
[----:B------:R1:W-:Y:S01]  /*1712f0*/  @P5 STG.E.U8 desc[UR4][R28.64], R0 ;  /* 0x000000001c005986 */ /* 0x0003e2000c101104 */
[----:B0-----:R-:W-:-:S03]  /*171300*/  PRMT R2, R57, 0x7772, RZ ;  /* 0x0000777239027816 */ /* 0x001fc600000000ff */
[----:B------:R-:W3:Y:S01]  /*171310*/  LDL.LU.64 R26, [R1+0xd58] ;  /* 0x000d5800011a7983 */ /* 0x000ee20000300a00 */
[----:B-1----:R-:W-:-:S03]  /*171320*/  PRMT R0, R57, 0x7773, RZ ;  /* 0x0000777339007816 */ /* 0x002fc600000000ff */
[----:B------:R-:W-:Y:S04]  /*171330*/  @P4 STG.E.U8 desc[UR4][R30.64], R2 ;  /* 0x000000021e004986 */ /* 0x000fe8000c101104 */
[----:B--2---:R0:W-:Y:S04]  /*171340*/  @P3 STG.E.U8 desc[UR4][R52.64], R0 ;  /* 0x0000000034003986 */ /* 0x0041e8000c101104 */
[----:B0-----:R-:W2:Y:S01]  /*171350*/  LDL.LU.64 R52, [R1+0xd48] ;  /* 0x000d480001347983 */ /* 0x001ea20000300a00 */
[----:B------:R-:W-:Y:S02]  /*171360*/  ISETP.LT.AND P2, PT, R59, UR8, !P1 ;  /* 0x000000083b007c0c */ /* 0x000fe4000cf41270 */
[----:B------:R-:W-:-:S02]  /*171370*/  ISETP.LT.AND P3, PT, R36, UR6, !P1 ;  /* 0x0000000624007c0c */ /* 0x000fc4000cf61270 */
[----:B----4-:R-:W-:Y:S01]  /*171380*/  PRMT R2, R44, 0x7770, RZ ;  /* 0x000077702c027816 */ /* 0x010fe200000000ff */
[----:B------:R-:W-:Y:S01]  /*171390*/  VIADD R0, R61, 0xee ;  /* 0x000000ee3d007836 */ /* 0x000fe20000000000 */
[----:B------:R-:W-:Y:S01]  /*1713a0*/  ULDC UR6, c[0x0][0x228] ;  /* 0x00008a0000067ab9 */ /* 0x000fe20000000800 */
[----:B------:R-:W-:Y:S01]  /*1713b0*/  ULDC UR8, c[0x0][0x228] ;  /* 0x00008a0000087ab9 */ /* 0x000fe20000000800 */
[----:B------:R-:W-:Y:S01]  /*1713c0*/  ISETP.LT.AND P4, PT, R35, UR6, !P1 ;  /* 0x0000000623007c0c */ /* 0x000fe2000cf81270 */
[----:B------:R-:W-:Y:S01]  /*1713d0*/  ULDC UR6, c[0x0][0x22c] ;  /* 0x00008b0000067ab9 */ /* 0x000fe20000000800 */
[----:B------:R-:W-:Y:S02]  /*1713e0*/  ISETP.LT.AND P5, PT, R42, UR8, !P1 ;  /* 0x000000082a007c0c */ /* 0x000fe4000cfa1270 */
[----:B------:R-:W-:Y:S01]  /*1713f0*/  ISETP.LT.AND P6, PT, R55, UR10, !P1 ;  /* 0x0000000a37007c0c */ /* 0x000fe2000cfc1270 */
[----:B------:R-:W-:Y:S01]  /*171400*/  ULDC UR8, c[0x0][0x228] ;  /* 0x00008a0000087ab9 */ /* 0x000fe20000000800 */
[----:B------:R-:W-:Y:S01]  /*171410*/  ULDC UR10, c[0x0][0x228] ;  /* 0x00008a00000a7ab9 */ /* 0x000fe20000000800 */
[----:B---3--:R0:W-:Y:S01]  /*171420*/  @P2 STG.E.U8 desc[UR4][R38.64], R2 ;  /* 0x0000000226002986 */ /* 0x0081e2000c101104 */
[----:B------:R-:W-:Y:S01]  /*171430*/  ISETP.GE.AND P2, PT, R0, UR6, PT ;  /* 0x0000000600007c0c */ /* 0x000fe2000bf46270 */
[----:B------:R-:W-:Y:S01]  /*171440*/  ULDC UR6, c[0x0][0x228] ;  /* 0x00008a0000067ab9 */ /* 0x000fe20000000800 */
[C---:B------:R-:W-:Y:S01]  /*171450*/  PRMT R0, R44.reuse, 0x7772, RZ ;  /* 0x000077722c007816 */ /* 0x040fe200000000ff */
[----:B0-----:R-:W3:Y:S01]  /*171460*/  LDL.LU.64 R38, [R1+0xd50] ;  /* 0x000d500001267983 */ /* 0x001ee20000300a00 */
[----:B------:R-:W-:-:S03]  /*171470*/  PRMT R2, R44, 0x7771, RZ ;  /* 0x000077712c027816 */ /* 0x000fc600000000ff */
[----:B------:R-:W4:Y:S04]  /*171480*/  LDL.LU R57, [R1+0x6bc] ;  /* 0x0006bc0001397983 */ /* 0x000f280000300800 */
[----:B------:R-:W4:Y:S04]  /*171490*/  LDL.LU.64 R28, [R1+0xd60] ;  /* 0x000d6000011c7983 */ /* 0x000f280000300a00 */
[----:B------:R-:W4:Y:S04]  /*1714a0*/  LDL.LU.64 R30, [R1+0xd38] ;  /* 0x000d3800011e7983 */ /* 0x000f280000300a00 */
[----:B------:R0:W-:Y:S01]  /*1714b0*/  @P3 STG.E.U8 desc[UR4][R32.64], R2 ;  /* 0x0000000220003986 */ /* 0x0001e2000c101104 */
[----:B------:R-:W-:Y:S01]  /*1714c0*/  ISETP.LT.AND P3, PT, R58, UR6, !P1 ;  /* 0x000000063a007c0c */ /* 0x000fe2000cf61270 */
[----:B------:R-:W-:Y:S01]  /*1714d0*/  ULDC UR6, c[0x0][0x228] ;  /* 0x00008a0000067ab9 */ /* 0x000fe20000000800 */
[----:B------:R-:W-:Y:S01]  /*1714e0*/  PRMT R3, R56, 0x7770, RZ ;  /* 0x0000777038037816 */ /* 0x000fe200000000ff */
[----:B------:R1:W-:Y:S01]  /*1714f0*/  @P4 STG.E.U8 desc[UR4][R22.64], R0 ;  /* 0x0000000016004986 */ /* 0x0003e2000c101104 */
[----:B0-----:R-:W-:-:S03]  /*171500*/  PRMT R2, R44, 0x7773, RZ ;  /* 0x000077732c027816 */ /* 0x001fc600000000ff */
[----:B------:R-:W4:Y:S01]  /*171510*/  LDL.LU.64 R32, [R1+0xd18] ;  /* 0x000d180001207983 */ /* 0x000f220000300a00 */
[----:B-1----:R-:W-:-:S03]  /*171520*/  PRMT R0, R56, 0x7771, RZ ;  /* 0x0000777138007816 */ /* 0x002fc600000000ff */
[----:B------:R-:W-:Y:S04]  /*171530*/  @P5 STG.E.U8 desc[UR4][R24.64], R2 ;  /* 0x0000000218005986 */ /* 0x000fe8000c101104 */
[----:B------:R-:W-:Y:S04]  /*171540*/  @P6 STG.E.U8 desc[UR4][R26.64], R3 ;  /* 0x000000031a006986 */ /* 0x000fe8000c101104 */
[----:B--2---:R0:W-:Y:S04]  /*171550*/  @P3 STG.E.U8 desc[UR4][R52.64], R0 ;  /* 0x0000000034003986 */ /* 0x0041e8000c101104 */
[----:B0-----:R-:W2:Y:S01]  /*171560*/  LDL.LU.64 R52, [R1+0xd30] ;  /* 0x000d300001347983 */ /* 0x001ea20000300a00 */
[----:B------:R-:W-:-:S02]  /*171570*/  ISETP.LT.AND P4, PT, R43, UR6, !P1 ;  /* 0x000000062b007c0c */ /* 0x000fc4000cf81270 */
[----:B------:R-:W-:Y:S01]  /*171580*/  ISETP.LT.AND P1, PT, R37, UR8, !P1 ;  /* 0x0000000825007c0c */ /* 0x000fe2000cf21270 */
[----:B------:R-:W-:Y:S01]  /*171590*/  ULDC UR8, c[0x0][0x228] ;  /* 0x00008a0000087ab9 */ /* 0x000fe20000000800 */
[----:B------:R-:W-:Y:S01]  /*1715a0*/  VIADD R2, R61, 0xef ;  /* 0x000000ef3d027836 */ /* 0x000fe20000000000 */
[----:B------:R-:W-:Y:S02]  /*1715b0*/  ISETP.LT.AND P5, PT, R59, UR8, !P2 ;  /* 0x000000083b007c0c */ /* 0x000fe4000d7a1270 */
[----:B------:R-:W-:Y:S01]  /*1715c0*/  PRMT R0, R56, 0x7772, RZ ;  /* 0x0000777238007816 */ /* 0x000fe200000000ff */
[----:B------:R-:W2:Y:S01]  /*1715d0*/  LDL.LU R44, [R1+0x76c] ;  /* 0x00076c00012c7983 */ /* 0x000ea20000300800 */
[----:B------:R-:W-:-:S03]  /*1715e0*/  ULDC UR6, c[0x0][0x22c] ;  /* 0x00008b0000067ab9 */ /* 0x000fc60000000800 */
[----:B------:R-:W2:Y:S01]  /*1715f0*/  LDL.LU.64 R26, [R1+0xd40] ;  /* 0x000d4000011a7983 */ /* 0x000ea20000300a00 */
[----:B------:R-:W-:Y:S02]  /*171600*/  ISETP.GE.AND P3, PT, R2, UR6, PT ;  /* 0x0000000602007c0c */ /* 0x000fe4000bf66270 */
[----:B------:R-:W-:Y:S01]  /*171610*/  PRMT R2, R56, 0x7773, RZ ;  /* 0x0000777338027816 */ /* 0x000fe200000000ff */
[----:B------:R-:W-:Y:S01]  /*171620*/  ULDC UR8, c[0x0][0x228] ;  /* 0x00008a0000087ab9 */ /* 0x000fe20000000800 */
[----:B------:R-:W-:Y:S01]  /*171630*/  ULDC UR6, c[0x0][0x228] ;  /* 0x00008a0000067ab9 */ /* 0x000fe20000000800 */
[----:B------:R-:W-:Y:S01]  /*171640*/  ISETP.LT.AND P6, PT, R36, UR8, !P2 ;  /* 0x0000000824007c0c */ /* 0x000fe2000d7c1270 */
[----:B------:R-:W-:Y:S01]  /*171650*/  ULDC UR8, c[0x0][0x228] ;  /* 0x00008a0000087ab9 */ /* 0x000fe20000000800 */
[----:B---3--:R0:W-:Y:S04]  /*171660*/  @P4 STG.E.U8 desc[UR4][R38.64], R0 ;  /* 0x0000000026004986 */ /* 0x0081e8000c101104 */
[----:B----4-:R1:W-:Y:S04]  /*171670*/  @P1 STG.E.U8 desc[UR4][R28.64], R2 ;  /* 0x000000021c001986 */ /* 0x0103e8000c101104 */
[----:B0-----:R-:W3:Y:S01]  /*171680*/  LDL.LU.64 R38, [R1+0xd28] ;  /* 0x000d280001267983 */ /* 0x001ee20000300a00 */
[----:B------:R-:W-:-:S05]  /*171690*/  PRMT R0, R57, 0x7770, RZ ;  /* 0x0000777039007816 */ /* 0x000fca00000000ff */
[----:B------:R0:W-:Y:S01]  /*1716a0*/  @P5 STG.E.U8 desc[UR4][R30.64], R0 ;  /* 0x000000001e005986 */ /* 0x0001e2000c101104 */
[----:B------:R-:W-:Y:S02]  /*1716b0*/  ISETP.LT.AND P5, PT, R35, UR6, !P2 ;  /* 0x0000000623007c0c */ /* 0x000fe4000d7a1270 */
[C---:B-1----:R-:W-:Y:S02]  /*1716c0*/  PRMT R2, R57.reuse, 0x7771, RZ ;  /* 0x0000777139027816 */ /* 0x042fe400000000ff */
[----:B------:R-:W-:Y:S01]  /*1716d0*/  ISETP.LT.AND P4, PT, R42, UR8, !P2 ;  /* 0x000000082a007c0c */ /* 0x000fe2000d781270 */
[----:B------:R-:W-:Y:S01]  /*1716e0*/  ULDC UR6, c[0x0][0x22c] ;  /* 0x00008b0000067ab9 */ /* 0x000fe20000000800 */
[C---:B------:R-:W-:Y:S01]  /*1716f0*/  PRMT R4, R57.reuse, 0x7773, RZ ;  /* 0x0000777339047816 */ /* 0x040fe200000000ff */
[----:B------:R-:W-:Y:S01]  /*171700*/  ULDC UR8, c[0x0][0x228] ;  /* 0x00008a0000087ab9 */ /* 0x000fe20000000800 */
[----:B0-----:R-:W4:Y:S04]  /*171710*/  LDL.LU.64 R30, [R1+0xd08] ;  /* 0x000d0800011e7983 */ /* 0x001f280000300a00 */
[----:B------:R-:W4:Y:S01]  /*171720*/  LDL.LU R56, [R1+0x75c] ;  /* 0x00075c0001387983 */ /* 0x000f220000300800 */
[----:B------:R-:W-:-:S03]  /*171730*/  PRMT R0, R57, 0x7772, RZ ;  /* 0x0000777239007816 */ /* 0x000fc600000000ff */
[----:B------:R-:W-:Y:S04]  /*171740*/  @P6 STG.E.U8 desc[UR4][R32.64], R2 ;  /* 0x0000000220006986 */ /* 0x000fe8000c101104 */
[----:B------:R-:W4:Y:S04]  /*171750*/  LDL.LU.64 R22, [R1+0xd20] ;  /* 0x000d200001167983 */ /* 0x000f280000300a00 */
[----:B------:R-:W4:Y:S04]  /*171760*/  LDL.LU.64 R28, [R1+0xd10] ;  /* 0x000d1000011c7983 */ /* 0x000f280000300a00 */
[----:B--2---:R0:W-:Y:S04]  /*171770*/  @P5 STG.E.U8 desc[UR4][R52.64], R0 ;  /* 0x0000000034005986 */ /* 0x0041e8000c101104 */
[----:B0-----:R-:W2:Y:S04]  /*171780*/  LDL.LU.64 R52, [R1+0xd00] ;  /* 0x000d000001347983 */ /* 0x001ea80000300a00 */
[----:B------:R-:W2:Y:S01]  /*171790*/  LDL.LU.64 R32, [R1+0xcf0] ;  /* 0x000cf00001207983 */ /* 0x000ea20000300a00 */
[----:B------:R-:W-:Y:S01]  /*1717a0*/  VIADD R2, R61, 0xf0 ;  /* 0x000000f03d027836 */ /* 0x000fe20000000000 */
[----:B------:R-:W-:-:S02]  /*1717b0*/  ISETP.LT.AND P6, PT, R55, UR10, !P2 ;  /* 0x0000000a37007c0c */ /* 0x000fc4000d7c1270 */
[----:B------:R-:W-:Y:S01]  /*1717c0*/  PRMT R3, R44, 0x7770, RZ ;  /* 0x000077702c037816 */ /* 0x000fe200000000ff */
[----:B------:R-:W-:Y:S01]  /*1717d0*/  @P4 STG.E.U8 desc[UR4][R26.64], R4 ;  /* 0x000000041a004986 */ /* 0x000fe2000c101104 */
[----:B------:R-:W-:Y:S01]  /*1717e0*/  ULDC UR10, c[0x0][0x228] ;  /* 0x00008a00000a7ab9 */ /* 0x000fe20000000800 */
[----:B------:R-:W-:Y:S01]  /*1717f0*/  ISETP.GE.AND P1, PT, R2, UR6, PT ;  /* 0x0000000602007c0c */ /* 0x000fe2000bf26270 */
[----:B------:R-:W-:Y:S02]  /*171800*/  ULDC UR6, c[0x0][0x228] ;  /* 0x00008a0000067ab9 */ /* 0x000fe40000000800 */
[----:B------:R-:W-:Y:S02]  /*171810*/  ISETP.LT.AND P5, PT, R58, UR6, !P2 ;  /* 0x000000063a007c0c */ /* 0x000fe4000d7a1270 */
[C---:B------:R-:W-:Y:S01]  /*171820*/  PRMT R2, R44.reuse, 0x7771, RZ ;  /* 0x000077712c027816 */ /* 0x040fe200000000ff */
[----:B------:R-:W-:Y:S01]  /*171830*/  ULDC UR6, c[0x0][0x228] ;  /* 0x00008a0000067ab9 */ /* 0x000fe20000000800 */
[----:B------:R-:W-:-:S02]  /*171840*/  PRMT R0, R44, 0x7772, RZ ;  /* 0x000077722c007816 */ /* 0x000fc400000000ff */
[----:B------:R-:W-:Y:S01]  /*171850*/  PRMT R5, R44, 0x7773, RZ ;  /* 0x000077732c057816 */ /* 0x000fe200000000ff */
[----:B---3--:R0:W-:Y:S01]  /*171860*/  @P6 STG.E.U8 desc[UR4][R38.64], R3 ;  /* 0x0000000326006986 */ /* 0x0081e2000c101104 */
[----:B------:R-:W-:Y:S01]  /*171870*/  ISETP.LT.AND P6, PT, R43, UR6, !P2 ;  /* 0x000000062b007c0c */ /* 0x000fe2000d7c1270 */
[----:B------:R-:W-:Y:S01]  /*171880*/  ULDC UR6, c[0x0][0x228] ;  /* 0x00008a0000067ab9 */ /* 0x000fe20000000800 */
[----:B------:R-:W-:Y:S02]  /*171890*/  ISETP.LT.AND P2, PT, R37, UR8, !P2 ;  /* 0x0000000825007c0c */ /* 0x000fe4000d741270 */
[----:B------:R-:W-:Y:S01]  /*1718a0*/  ISETP.LT.AND P4, PT, R59, UR6, !P3 ;  /* 0x000000063b007c0c */ /* 0x000fe2000df81270 */
[----:B------:R-:W-:Y:S01]  /*1718b0*/  ULDC UR6, c[0x0][0x228] ;  /* 0x00008a0000067ab9 */ /* 0x000fe20000000800 */
[----:B------:R-:W-:Y:S01]  /*1718c0*/  ULDC UR8, c[0x0][0x228] ;  /* 0x00008a0000087ab9 */ /* 0x000fe20000000800 */
[----:B0-----:R-:W3:Y:S04]  /*1718d0*/  LDL.LU.64 R38, [R1+0xce8] ;  /* 0x000ce80001267983 */ /* 0x001ee80000300a00 */
[----:B------:R-:W3:Y:S04]  /*1718e0*/  LDL.LU R54, [R1+0x74c] ;  /* 0x00074c0001367983 */ /* 0x000ee80000300800 */
[----:B------:R-:W3:Y:S04]  /*1718f0*/  LDL.LU.64 R24, [R1+0xcf8] ;  /* 0x000cf80001187983 */ /* 0x000ee80000300a00 */
[----:B----4-:R0:W-:Y:S01]  /*171900*/  @P5 STG.E.U8 desc[UR4][R30.64], R2 ;  /* 0x000000021e005986 */ /* 0x0101e2000c101104 */
[----:B------:R-:W-:-:S02]  /*171910*/  PRMT R4, R56, 0x7770, RZ ;  /* 0x0000777038047816 */ /* 0x000fc400000000ff */
[C---:B------:R-:W-:Y:S02]  /*171920*/  PRMT R3, R56.reuse, 0x7771, RZ ;  /* 0x0000777138037816 */ /* 0x040fe400000000ff */
[----:B------:R-:W-:Y:S02]  /*171930*/  PRMT R6, R56, 0x7773, RZ ;  /* 0x0000777338067816 */ /* 0x000fe400000000ff */
[----:B------:R-:W-:Y:S01]  /*171940*/  ISETP.LT.AND P5, PT, R36, UR10, !P3 ;  /* 0x0000000a24007c0c */ /* 0x000fe2000dfa1270 */
[----:B0-----:R-:W4:Y:S01]  /*171950*/  LDL.LU.64 R30, [R1+0xce0] ;  /* 0x000ce000011e7983 */ /* 0x001f220000300a00 */
[----:B------:R-:W-:-:S03]  /*171960*/  PRMT R2, R56, 0x7772, RZ ;  /* 0x0000777238027816 */ /* 0x000fc600000000ff */
[----:B------:R-:W4:Y:S04]  /*171970*/  LDL.LU.64 R26, [R1+0xcd8] ;  /* 0x000cd800011a7983 */ /* 0x000f280000300a00 */
[----:B------:R-:W4:Y:S04]  /*171980*/  LDL.LU.64 R56, [R1+0xcd0] ;  /* 0x000cd00001387983 */ /* 0x000f280000300a00 */
[----:B------:R-:W-:Y:S04]  /*171990*/  @P6 STG.E.U8 desc[UR4][R22.64], R0 ;  /* 0x0000000016006986 */ /* 0x000fe8000c101104 */
[----:B------:R-:W-:Y:S01]  /*1719a0*/  @P2 STG.E.U8 desc[UR4][R28.64], R5 ;  /* 0x000000051c002986 */ /* 0x000fe2000c101104 */
[----:B------:R-:W-:-:S03]  /*1719b0*/  ULDC UR10, c[0x0][0x228] ;  /* 0x00008a00000a7ab9 */ /* 0x000fc60000000800 */
[----:B--2---:R0:W-:Y:S04]  /*1719c0*/  @P4 STG.E.U8 desc[UR4][R52.64], R4 ;  /* 0x0000000434004986 */ /* 0x0041e8000c101104 */
[----:B------:R1:W-:Y:S04]  /*1719d0*/  @P5 STG.E.U8 desc[UR4][R32.64], R3 ;  /* 0x0000000320005986 */ /* 0x0003e8000c101104 */
[----:B0-----:R-:W2:Y:S04]  /*1719e0*/  LDL.LU.64 R52, [R1+0xcc8] ;  /* 0x000cc80001347983 */ /* 0x001ea80000300a00 */
[----:B------:R-:W2:Y:S04]  /*1719f0*/  LDL.LU R44, [R1+0x730] ;  /* 0x00073000012c7983 */ /* 0x000ea80000300800 */
[----:B------:R-:W2:Y:S04]  /*171a00*/  LDL.LU.64 R28, [R1+0xcc0] ;  /* 0x000cc000011c7983 */ /* 0x000ea80000300a00 */
[----:B-1----:R-:W2:Y:S01]  /*171a10*/  LDL.LU.64 R32, [R1+0xcb8] ;  /* 0x000cb80001207983 */ /* 0x002ea20000300a00 */
[----:B------:R-:W-:Y:S01]  /*171a20*/  ISETP.LT.AND P6, PT, R35, UR6, !P3 ;  /* 0x0000000623007c0c */ /* 0x000fe2000dfc1270 */
[----:B------:R-:W-:Y:S01]  /*171a30*/  ULDC UR6, c[0x0][0x228] ;  /* 0x00008a0000067ab9 */ /* 0x000fe20000000800 */
[----:B------:R-:W-:-:S02]  /*171a40*/  ISETP.LT.AND P4, PT, R55, UR8, !P3 ;  /* 0x0000000837007c0c */ /* 0x000fc4000df81270 */
[----:B------:R-:W-:Y:S01]  /*171a50*/  ISETP.LT.AND P2, PT, R42, UR6, !P3 ;  /* 0x000000062a007c0c */ /* 0x000fe2000df41270 */
[----:B------:R-:W-:Y:S01]  /*171a60*/  ULDC UR6, c[0x0][0x228] ;  /* 0x00008a0000067ab9 */ /* 0x000fe20000000800 */
[----:B------:R-:W-:Y:S01]  /*171a70*/  ISETP.LT.AND P5, PT, R58, UR10, !P3 ;  /* 0x0000000a3a007c0c */ /* 0x000fe2000dfa1270 */
[----:B------:R-:W-:Y:S01]  /*171a80*/  ULDC UR8, c[0x0][0x228] ;  /* 0x00008a0000087ab9 */ /* 0x000fe20000000800 */
[----:B------:R-:W-:-:S05]  /*171a90*/  ULDC UR10, c[0x0][0x228] ;  /* 0x00008a00000a7ab9 */ /* 0x000fca0000000800 */
[----:B---3--:R0:W-:Y:S01]  /*171aa0*/  @P6 STG.E.U8 desc[UR4][R38.64], R2 ;  /* 0x0000000226006986 */ /* 0x0081e2000c101104 */
[----:B------:R-:W-:Y:S02]  /*171ab0*/  ISETP.LT.AND P6, PT, R43, UR6, !P3 ;  /* 0x000000062b007c0c */ /* 0x000fe4000dfc1270 */
[C---:B------:R-:W-:Y:S01]  /*171ac0*/  PRMT R3, R54.reuse, 0x7770, RZ ;  /* 0x0000777036037816 */ /* 0x040fe200000000ff */
[----:B------:R-:W-:Y:S01]  /*171ad0*/  ULDC UR6, c[0x0][0x228] ;  /* 0x00008a0000067ab9 */ /* 0x000fe20000000800 */
[----:B------:R-:W-:Y:S01]  /*171ae0*/  @P2 STG.E.U8 desc[UR4][R24.64], R6 ;  /* 0x0000000618002986 */ /* 0x000fe2000c101104 */
[----:B------:R-:W-:Y:S02]  /*171af0*/  ISETP.LT.AND P3, PT, R37, UR6, !P3 ;  /* 0x0000000625007c0c */ /* 0x000fe4000df61270 */
[C---:B------:R-:W-:Y:S01]  /*171b00*/  PRMT R0, R54.reuse, 0x7772, RZ ;  /* 0x0000777236007816 */ /* 0x040fe200000000ff */
[----:B------:R-:W-:Y:S01]  /*171b10*/  ULDC UR6, c[0x0][0x228] ;  /* 0x00008a0000067ab9 */ /* 0x000fe20000000800 */
[----:B0-----:R-:W3:Y:S01]  /*171b20*/  LDL.LU.64 R38, [R1+0xcb0] ;  /* 0x000cb00001267983 */ /* 0x001ee20000300a00 */
[----:B------:R-:W-:-:S03]  /*171b30*/  PRMT R2, R54, 0x7771, RZ ;  /* 0x0000777136027816 */ /* 0x000fc600000000ff */
[----:B----4-:R0:W-:Y:S04]  /*171b40*/  @P4 STG.E.U8 desc[UR4][R30.64], R3 ;  /* 0x000000031e004986 */ /* 0x0101e8000c101104 */
[----:B------:R-:W-:Y:S04]  /*171b50*/  @P5 STG.E.U8 desc[UR4][R26.64], R2 ;  /* 0x000000021a005986 */ /* 0x000fe8000c101104 */
[----:B------:R1:W-:Y:S01]  /*171b60*/  @P6 STG.E.U8 desc[UR4][R56.64], R0 ;  /* 0x0000000038006986 */ /* 0x0003e2000c101104 */
[----:B------:R-:W-:Y:S02]  /*171b70*/  ISETP.LT.AND P2, PT, R59, UR6, !P1 ;  /* 0x000000063b007c0c */ /* 0x000fe4000cf41270 */
[----:B------:R-:W-:-:S02]  /*171b80*/  ISETP.LT.AND P6, PT, R36, UR8, !P1 ;  /* 0x0000000824007c0c */ /* 0x000fc4000cfc1270 */
[----:B------:R-:W-:Y:S01]  /*171b90*/  PRMT R4, R54, 0x7773, RZ ;  /* 0x0000777336047816 */ /* 0x000fe200000000ff */
[----:B------:R-:W-:Y:S01]  /*171ba0*/  ULDC UR8, c[0x0][0x228] ;  /* 0x00008a0000087ab9 */ /* 0x000fe20000000800 */
[----:B0-----:R-:W4:Y:S04]  /*171bb0*/  LDL.LU.64 R30, [R1+0xca8] ;  /* 0x000ca800011e7983 */ /* 0x001f280000300a00 */
[----:B-1----:R-:W4:Y:S04]  /*171bc0*/  LDL.LU R56, [R1+0x720] ;  /* 0x0007200001387983 */ /* 0x002f280000300800 */
[----:B------:R-:W4:Y:S01]  /*171bd0*/  LDL.LU.64 R24, [R1+0xca0] ;  /* 0x000ca00001187983 */ /* 0x000f220000300a00 */
[----:B--2---:R-:W-:-:S03]  /*171be0*/  PRMT R2, R44, 0x7770, RZ ;  /* 0x000077702c027816 */ /* 0x004fc600000000ff */
[----:B------:R0:W-:Y:S01]  /*171bf0*/  @P3 STG.E.U8 desc[UR4][R52.64], R4 ;  /* 0x0000000434003986 */ /* 0x0001e2000c101104 */
[----:B------:R-:W-:Y:S02]  /*171c00*/  PRMT R3, R44, 0x7771, RZ ;  /* 0x000077712c037816 */ /* 0x000fe400000000ff */
[----:B------:R-:W-:Y:S01]  /*171c10*/  ISETP.LT.AND P4, PT, R42, UR10, !P1 ;  /* 0x0000000a2a007c0c */ /* 0x000fe2000cf81270 */
[----:B------:R-:W-:Y:S01]  /*171c20*/  VIADD R0, R61, 0xf1 ;  /* 0x000000f13d007836 */ /* 0x000fe20000000000 */
[----:B------:R-:W-:Y:S04]  /*171c30*/  @P2 STG.E.U8 desc[UR4][R28.64], R2 ;  /* 0x000000021c002986 */ /* 0x000fe8000c101104 */
[----:B------:R1:W-:Y:S01]  /*171c40*/  @P6 STG.E.U8 desc[UR4][R32.64], R3 ;  /* 0x0000000320006986 */ /* 0x0003e2000c101104 */
[----:B------:R-:W-:-:S03]  /*171c50*/  ULDC UR6, c[0x0][0x22c] ;  /* 0x00008b0000067ab9 */ /* 0x000fc60000000800 */
[----:B0-----:R-:W2:Y:S01]  /*171c60*/  LDL.LU.64 R52, [R1+0xc90] ;  /* 0x000c900001347983 */ /* 0x001ea20000300a00 */
[----:B------:R-:W-:Y:S02]  /*171c70*/  ISETP.LT.AND P3, PT, R35, UR8, !P1 ;  /* 0x0000000823007c0c */ /* 0x000fe4000cf61270 */
[----:B------:R-:W-:Y:S01]  /*171c80*/  ISETP.GE.AND P5, PT, R0, UR6, PT ;  /* 0x0000000600007c0c */ /* 0x000fe2000bfa6270 */
[----:B------:R-:W-:Y:S01]  /*171c90*/  ULDC UR10, c[0x0][0x228] ;  /* 0x00008a00000a7ab9 */ /* 0x000fe20000000800 */
[----:B-1----:R-:W2:Y:S01]  /*171ca0*/  LDL.LU.64 R32, [R1+0xc88] ;  /* 0x000c880001207983 */ /* 0x002ea20000300a00 */
[C---:B------:R-:W-:Y:S02]  /*171cb0*/  PRMT R0, R44.reuse, 0x7772, RZ ;  /* 0x000077722c007816 */ /* 0x040fe400000000ff */
[----:B------:R-:W-:Y:S01]  /*171cc0*/  PRMT R2, R44, 0x7773, RZ ;  /* 0x000077732c027816 */ /* 0x000fe200000000ff */
[----:B------:R-:W2:Y:S01]  /*171cd0*/  LDL.LU R57, [R1+0x710] ;  /* 0x0007100001397983 */ /* 0x000ea20000300800 */
[----:B------:R-:W-:-:S03]  /*171ce0*/  ULDC UR6, c[0x0][0x228] ;  /* 0x00008a0000067ab9 */ /* 0x000fc60000000800 */
[----:B------:R-:W2:Y:S01]  /*171cf0*/  LDL.LU.64 R28, [R1+0xc98] ;  /* 0x000c9800011c7983 */ /* 0x000ea20000300a00 */
[----:B------:R-:W-:Y:S01]  /*171d00*/  ISETP.LT.AND P2, PT, R55, UR6, !P1 ;  /* 0x0000000637007c0c */ /* 0x000fe2000cf41270 */
[----:B------:R-:W-:Y:S01]  /*171d10*/  ULDC UR6, c[0x0][0x228] ;  /* 0x00008a0000067ab9 */ /* 0x000fe20000000800 */
[----:B------:R-:W-:Y:S02]  /*171d20*/  ULDC UR8, c[0x0][0x228] ;  /* 0x00008a0000087ab9 */ /* 0x000fe40000000800 */
[----:B------:R-:W-:Y:S01]  /*171d30*/  ISETP.LT.AND P6, PT, R43, UR8, !P1 ;  /* 0x000000082b007c0c */ /* 0x000fe2000cfc1270 */
[----:B------:R-:W-:Y:S01]  /*171d40*/  ULDC UR8, c[0x0][0x228] ;  /* 0x00008a0000087ab9 */ /* 0x000fe20000000800 */
[----:B---3--:R0:W-:Y:S04]  /*171d50*/  @P3 STG.E.U8 desc[UR4][R38.64], R0 ;  /* 0x0000000026003986 */ /* 0x0081e8000c101104 */
[----:B0-----:R-:W3:Y:S01]  /*171d60*/  LDL.LU.64 R38, [R1+0xc78] ;  /* 0x000c780001267983 */ /* 0x001ee20000300a00 */
[----:B------:R-:W-:-:S03]  /*171d70*/  VIADD R0, R61, 0xf2 ;  /* 0x000000f23d007836 */ /* 0x000fc60000000000 */
[----:B------:R-:W3:Y:S04]  /*171d80*/  LDL.LU.64 R26, [R1+0xc80] ;  /* 0x000c8000011a7983 */ /* 0x000ee80000300a00 */
[----:B----4-:R0:W-:Y:S01]  /*171d90*/  @P4 STG.E.U8 desc[UR4][R30.64], R2 ;  /* 0x000000021e004986 */ /* 0x0101e2000c101104 */
[----:B------:R-:W-:Y:S01]  /*171da0*/  ISETP.LT.AND P4, PT, R58, UR6, !P1 ;  /* 0x000000063a007c0c */ /* 0x000fe2000cf81270 */
[----:B------:R-:W-:Y:S02]  /*171db0*/  ULDC UR6, c[0x0][0x22c] ;  /* 0x00008b0000067ab9 */ /* 0x000fe40000000800 */
[----:B------:R-:W-:Y:S02]  /*171dc0*/  ISETP.GE.AND P3, PT, R0, UR6, PT ;  /* 0x0000000600007c0c */ /* 0x000fe4000bf66270 */
[C---:B------:R-:W-:Y:S01]  /*171dd0*/  PRMT R0, R56.reuse, 0x7771, RZ ;  /* 0x0000777138007816 */ /* 0x040fe200000000ff */
[----:B------:R-:W-:Y:S01]  /*171de0*/  ULDC UR6, c[0x0][0x228] ;  /* 0x00008a0000067ab9 */ /* 0x000fe20000000800 */
[C---:B0-----:R-:W-:Y:S01]  /*171df0*/  PRMT R2, R56.reuse, 0x7770, RZ ;  /* 0x0000777038027816 */ /* 0x041fe200000000ff */
[----:B------:R-:W4:Y:S04]  /*171e00*/  LDL.LU.64 R30, [R1+0xc68] ;  /* 0x000c6800011e7983 */ /* 0x000f280000300a00 */
[----:B------:R-:W4:Y:S04]  /*171e10*/  LDL.LU R44, [R1+0x7e0] ;  /* 0x0007e000012c7983 */ /* 0x000f280000300800 */
[----:B------:R0:W-:Y:S02]  /*171e20*/  @P2 STG.E.U8 desc[UR4][R24.64], R2 ;  /* 0x0000000218002986 */ /* 0x0001e4000c101104 */
[----:B0-----:R-:W-:-:S02]  /*171e30*/  PRMT R2, R56, 0x7772, RZ ;  /* 0x0000777238027816 */ /* 0x001fc400000000ff */
[----:B--2---:R0:W-:Y:S04]  /*171e40*/  @P4 STG.E.U8 desc[UR4][R52.64], R0 ;  /* 0x0000000034004986 */ /* 0x0041e8000c101104 */
[----:B------:R1:W-:Y:S04]  /*171e50*/  @P6 STG.E.U8 desc[UR4][R32.64], R2 ;  /* 0x0000000220006986 */ /* 0x0003e8000c101104 */
[----:B0-----:R-:W2:Y:S04]  /*171e60*/  LDL.LU.64 R52, [R1+0xc70] ;  /* 0x000c700001347983 */ /* 0x001ea80000300a00 */
[----:B-1----:R-:W2:Y:S01]  /*171e70*/  LDL.LU.64 R32, [R1+0xc60] ;  /* 0x000c600001207983 */ /* 0x002ea20000300a00 */
[----:B------:R-:W-:-:S02]  /*171e80*/  ISETP.LT.AND P1, PT, R37, UR6, !P1 ;  /* 0x0000000625007c0c */ /* 0x000fc4000cf21270 */
[----:B------:R-:W-:Y:S01]  /*171e90*/  ISETP.LT.AND P2, PT, R59, UR8, !P5 ;  /* 0x000000083b007c0c */ /* 0x000fe2000ef41270 */
[----:B------:R-:W-:Y:S01]  /*171ea0*/  ULDC UR6, c[0x0][0x228] ;  /* 0x00008a0000067ab9 */ /* 0x000fe20000000800 */
[----:B------:R-:W-:Y:S02]  /*171eb0*/  PRMT R0, R56, 0x7773, RZ ;  /* 0x0000777338007816 */ /* 0x000fe400000000ff */
[----:B------:R-:W-:Y:S01]  /*171ec0*/  ISETP.LT.AND P6, PT, R36, UR6, !P5 ;  /* 0x0000000624007c0c */ /* 0x000fe2000efc1270 */
[----:B------:R-:W-:Y:S01]  /*171ed0*/  ULDC UR6, c[0x0][0x228] ;  /* 0x00008a0000067ab9 */ /* 0x000fe20000000800 */
[----:B------:R-:W-:Y:S02]  /*171ee0*/  PRMT R2, R57, 0x7770, RZ ;  /* 0x0000777039027816 */ /* 0x000fe400000000ff */
[----:B------:R-:W-:Y:S01]  /*171ef0*/  ISETP.LT.AND P4, PT, R35, UR6, !P5 ;  /* 0x0000000623007c0c */ /* 0x000fe2000ef81270 */
[----:B------:R-:W-:Y:S01]  /*171f00*/  ULDC UR6, c[0x0][0x228] ;  /* 0x00008a0000067ab9 */ /* 0x000fe20000000800 */
[----:B------:R-:W-:Y:S01]  /*171f10*/  ULDC UR8, c[0x0][0x228] ;  /* 0x00008a0000087ab9 */ /* 0x000fe20000000800 */
[----:B------:R0:W-:Y:S04]  /*171f20*/  @P1 STG.E.U8 desc[UR4][R28.64], R0 ;  /* 0x000000001c001986 */ /* 0x0001e8000c101104 */
[----:B---3--:R1:W-:Y:S04]  /*171f30*/  @P2 STG.E.U8 desc[UR4][R38.64], R2 ;  /* 0x0000000226002986 */ /* 0x0083e8000c101104 */
[----:B0-----:R-:W3:Y:S01]  /*171f40*/  LDL.LU.64 R28, [R1+0xc20] ;  /* 0x000c2000011c7983 */ /* 0x001ee20000300a00 */
[----:B------:R-:W-:-:S02]  /*171f50*/  ISETP.LT.AND P2, PT, R42, UR6, !P5 ;  /* 0x000000062a007c0c */ /* 0x000fc4000ef41270 */
[----:B------:R-:W-:Y:S01]  /*171f60*/  PRMT R0, R57, 0x7771, RZ ;  /* 0x0000777139007816 */ /* 0x000fe200000000ff */
[----:B------:R-:W-:-:S04]  /*171f70*/  ULDC UR6, c[0x0][0x22c] ;  /* 0x00008b0000067ab9 */ /* 0x000fc80000000800 */
[----:B------:R-:W-:Y:S01]  /*171f80*/  @P6 STG.E.U8 desc[UR4][R26.64], R0 ;  /* 0x000000001a006986 */ /* 0x000fe2000c101104 */
[----:B-1----:R-:W-:-:S03]  /*171f90*/  PRMT R2, R57, 0x7772, RZ ;  /* 0x0000777239027816 */ /* 0x002fc600000000ff */
[----:B------:R-:W3:Y:S04]  /*171fa0*/  LDL.LU.64 R38, [R1+0xc18] ;  /* 0x000c180001267983 */ /* 0x000ee80000300a00 */
[----:B------:R-:W3:Y:S01]  /*171fb0*/  LDL.LU R56, [R1+0x734] ;  /* 0x0007340001387983 */ /* 0x000ee20000300800 */
[----:B------:R-:W-:-:S03]  /*171fc0*/  ISETP.LT.AND P6, PT, R55, UR8, !P5 ;  /* 0x0000000837007c0c */ /* 0x000fc6000efc1270 */
[----:B------:R-:W3:Y:S01]  /*171fd0*/  LDL.LU.64 R22, [R1+0xc28] ;  /* 0x000c280001167983 */ /* 0x000ee20000300a00 */
[----:B------:R-:W-:-:S03]  /*171fe0*/  ULDC UR8, c[0x0][0x228] ;  /* 0x00008a0000087ab9 */ /* 0x000fc60000000800 */
[----:B----4-:R0:W-:Y:S01]  /*171ff0*/  @P4 STG.E.U8 desc[UR4][R30.64], R2 ;  /* 0x000000021e004986 */ /* 0x0101e2000c101104 */
[----:B------:R-:W-:Y:S02]  /*172000*/  PRMT R3, R44, 0x7770, RZ ;  /* 0x000077702c037816 */ /* 0x000fe400000000ff */
[----:B0-----:R-:W-:Y:S01]  /*172010*/  PRMT R2, R57, 0x7773, RZ ;  /* 0x0000777339027816 */ /* 0x001fe200000000ff */
[----:B------:R-:W4:Y:S04]  /*172020*/  LDL.LU.64 R30, [R1+0xc10] ;  /* 0x000c1000011e7983 */ /* 0x000f280000300a00 */
[----:B--2---:R0:W-:Y:S04]  /*172030*/  @P2 STG.E.U8 desc[UR4][R52.64], R2 ;  /* 0x0000000234002986 */ /* 0x0041e8000c101104 */
[----:B------:R1:W-:Y:S04]  /*172040*/  @P6 STG.E.U8 desc[UR4][R32.64], R3 ;  /* 0x0000000320006986 */ /* 0x0003e8000c101104 */
[----:B0-----:R-:W2:Y:S04]  /*172050*/  LDL.LU.64 R52, [R1+0xc08] ;  /* 0x000c080001347983 */ /* 0x001ea80000300a00 */
[----:B-1----:R-:W2:Y:S01]  /*172060*/  LDL.LU.64 R32, [R1+0xc00] ;  /* 0x000c000001207983 */ /* 0x002ea20000300a00 */
[----:B------:R-:W-:Y:S01]  /*172070*/  VIADD R0, R61, 0xf3 ;  /* 0x000000f33d007836 */ /* 0x000fe20000000000 */
[----:B------:R-:W-:-:S02]  /*172080*/  ISETP.LT.AND P1, PT, R58, UR8, !P5 ;  /* 0x000000083a007c0c */ /* 0x000fc4000ef21270 */
[----:B------:R-:W-:Y:S01]  /*172090*/  ISETP.LT.AND P4, PT, R43, UR10, !P5 ;  /* 0x0000000a2b007c0c */ /* 0x000fe2000ef81270 */
[----:B------:R-:W2:Y:S01]  /*1720a0*/  LDL.LU R54, [R1+0x724] ;  /* 0x0007240001367983 */ /* 0x000ea20000300800 */
[----:B------:R-:W-:Y:S01]  /*1720b0*/  ULDC UR8, c[0x0][0x228] ;  /* 0x00008a0000087ab9 */ /* 0x000fe20000000800 */
[----:B------:R-:W-:Y:S01]  /*1720c0*/  ISETP.GE.AND P2, PT, R0, UR6, PT ;  /* 0x0000000600007c0c */ /* 0x000fe2000bf46270 */
[----:B------:R-:W-:Y:S01]  /*1720d0*/  ULDC UR6, c[0x0][0x228] ;  /* 0x00008a0000067ab9 */ /* 0x000fe20000000800 */
[C---:B------:R-:W-:Y:S02]  /*1720e0*/  PRMT R0, R44.reuse, 0x7771, RZ ;  /* 0x000077712c007816 */ /* 0x040fe400000000ff */
[----:B------:R-:W-:Y:S01]  /*1720f0*/  ISETP.LT.AND P5, PT, R37, UR6, !P5 ;  /* 0x0000000625007c0c */ /* 0x000fe2000efa1270 */
[----:B------:R-:W-:Y:S01]  /*172100*/  ULDC UR6, c[0x0][0x228] ;  /* 0x00008a0000067ab9 */ /* 0x000fe20000000800 */
[----:B------:R-:W-:Y:S02]  /*172110*/  ISETP.LT.AND P6, PT, R59, UR8, !P3 ;  /* 0x000000083b007c0c */ /* 0x000fe4000dfc1270 */
[----:B------:R-:W-:Y:S01]  /*172120*/  PRMT R2, R44, 0x7772, RZ ;  /* 0x000077722c027816 */ /* 0x000fe200000000ff */
[----:B------:R-:W2:Y:S04]  /*172130*/  LDL.LU.64 R24, [R1+0xbf8] ;  /* 0x000bf80001187983 */ /* 0x000ea80000300a00 */
[----:B---3--:R0:W-:Y:S01]  /*172140*/  @P1 STG.E.U8 desc[UR4][R28.64], R0 ;  /* 0x000000001c001986 */ /* 0x0081e2000c101104 */
[----:B------:R-:W-:-:S03]  /*172150*/  ISETP.LT.AND P1, PT, R36, UR6, !P3 ;  /* 0x0000000624007c0c */ /* 0x000fc6000df21270 */
[----:B------:R-:W3:Y:S01]  /*172160*/  LDL.LU.64 R26, [R1+0xbf0] ;  /* 0x000bf000011a7983 */ /* 0x000ee20000300a00 */
[----:B------:R-:W-:Y:S01]  /*172170*/  ULDC UR8, c[0x0][0x228] ;  /* 0x00008a0000087ab9 */ /* 0x000fe20000000800 */
[----:B------:R-:W-:Y:S01]  /*172180*/  ULDC UR6, c[0x0][0x228] ;  /* 0x00008a0000067ab9 */ /* 0x000fe20000000800 */
[----:B0-----:R-:W-:Y:S01]  /*172190*/  PRMT R0, R44, 0x7773, RZ ;  /* 0x000077732c007816 */ /* 0x001fe200000000ff */
[----:B------:R0:W-:Y:S04]  /*1721a0*/  @P4 STG.E.U8 desc[UR4][R38.64], R2 ;  /* 0x0000000226004986 */ /* 0x0001e8000c101104 */
[----:B------:R-:W3:Y:S01]  /*1721b0*/  LDL.LU.64 R28, [R1+0xbe8] ;  /* 0x000be800011c7983 */ /* 0x000ee20000300a00 */
[----:B------:R-:W-:-:S03]  /*1721c0*/  ISETP.LT.AND P4, PT, R35, UR8, !P3 ;  /* 0x0000000823007c0c */ /* 0x000fc6000df81270 */
[----:B------:R1:W-:Y:S01]  /*1721d0*/  @P5 STG.E.U8 desc[UR4][R22.64], R0 ;  /* 0x0000000016005986 */ /* 0x0003e2000c101104 */
[----:B------:R-:W-:Y:S01]  /*1721e0*/  ULDC UR8, c[0x0][0x228] ;  /* 0x00008a0000087ab9 */ /* 0x000fe20000000800 */
[C---:B0-----:R-:W-:Y:S02]  /*1721f0*/  PRMT R2, R56.reuse, 0x7770, RZ ;  /* 0x0000777038027816 */ /* 0x041fe400000000ff */
[----:B------:R-:W3:Y:S04]  /*172200*/  LDL.LU.64 R38, [R1+0xbd8] ;  /* 0x000bd80001267983 */ /* 0x000ee80000300a00 */
[----:B------:R-:W3:Y:S01]  /*172210*/  LDL.LU R44, [R1+0x714] ;  /* 0x00071400012c7983 */ /* 0x000ee20000300800 */
[----:B-1----:R-:W-:-:S03]  /*172220*/  PRMT R0, R56, 0x7771, RZ ;  /* 0x0000777138007816 */ /* 0x002fc600000000ff */
[----:B----4-:R0:W-:Y:S02]  /*172230*/  @P6 STG.E.U8 desc[UR4][R30.64], R2 ;  /* 0x000000021e006986 */ /* 0x0101e4000c101104 */
[C---:B0-----:R-:W-:Y:S02]  /*172240*/  PRMT R2, R56.reuse, 0x7772, RZ ;  /* 0x0000777238027816 */ /* 0x041fe400000000ff */
[----:B--2---:R0:W-:Y:S04]  /*172250*/  @P1 STG.E.U8 desc[UR4][R52.64], R0 ;  /* 0x0000000034001986 */ /* 0x0041e8000c101104 */
[----:B------:R1:W-:Y:S04]  /*172260*/  @P4 STG.E.U8 desc[UR4][R32.64], R2 ;  /* 0x0000000220004986 */ /* 0x0003e8000c101104 */
[----:B0-----:R-:W2:Y:S04]  /*172270*/  LDL.LU.64 R52, [R1+0xbe0] ;  /* 0x000be00001347983 */ /* 0x001ea80000300a00 */
[----:B------:R-:W4:Y:S01]  /*172280*/  LDL.LU.64 R30, [R1+0xbd0] ;  /* 0x000bd000011e7983 */ /* 0x000f220000300a00 */
[----:B------:R-:W-:-:S03]  /*172290*/  PRMT R0, R56, 0x7773, RZ ;  /* 0x0000777338007816 */ /* 0x000fc600000000ff */
[----:B-1----:R-:W4:Y:S04]  /*1722a0*/  LDL.LU.64 R32, [R1+0xbc8] ;  /* 0x000bc80001207983 */ /* 0x002f280000300a00 */
[----:B------:R-:W4:Y:S01]  /*1722b0*/  LDL.LU.64 R56, [R1+0xbb8] ;  /* 0x000bb80001387983 */ /* 0x000f220000300a00 */
[----:B------:R-:W-:Y:S02]  /*1722c0*/  ISETP.LT.AND P5, PT, R42, UR6, !P3 ;  /* 0x000000062a007c0c */ /* 0x000fe4000dfa1270 */
[----:B------:R-:W-:Y:S01]  /*1722d0*/  ISETP.LT.AND P6, PT, R55, UR8, !P3 ;  /* 0x0000000837007c0c */ /* 0x000fe2000dfc1270 */
[----:B------:R-:W-:Y:S01]  /*1722e0*/  ULDC UR6, c[0x0][0x228] ;  /* 0x00008a0000067ab9 */ /* 0x000fe20000000800 */
[----:B------:R-:W-:Y:S02]  /*1722f0*/  PRMT R2, R54, 0x7770, RZ ;  /* 0x0000777036027816 */ /* 0x000fe400000000ff */
[----:B------:R-:W-:Y:S01]  /*172300*/  ISETP.LT.AND P4, PT, R58, UR6, !P3 ;  /* 0x000000063a007c0c */ /* 0x000fe2000df81270 */
[----:B------:R-:W-:Y:S01]  /*172310*/  ULDC UR6, c[0x0][0x228] ;  /* 0x00008a0000067ab9 */ /* 0x000fe20000000800 */
[----:B------:R-:W-:Y:S01]  /*172320*/  ULDC UR8, c[0x0][0x228] ;  /* 0x00008a0000087ab9 */ /* 0x000fe20000000800 */
[----:B------:R-:W-:Y:S01]  /*172330*/  ISETP.LT.AND P1, PT, R43, UR6, !P3 ;  /* 0x000000062b007c0c */ /* 0x000fe2000df21270 */
[----:B------:R-:W-:-:S02]  /*172340*/  ULDC UR6, c[0x0][0x228] ;  /* 0x00008a0000067ab9 */ /* 0x000fc40000000800 */
[----:B------:R-:W-:Y:S01]  /*172350*/  ISETP.LT.AND P3, PT, R37, UR6, !P3 ;  /* 0x0000000625007c0c */ /* 0x000fe2000df61270 */
[----:B------:R-:W-:Y:S01]  /*172360*/  ULDC UR6, c[0x0][0x228] ;  /* 0x00008a0000067ab9 */ /* 0x000fe20000000800 */
[----:B------:R0:W-:Y:S04]  /*172370*/  @P5 STG.E.U8 desc[UR4][R24.64], R0 ;  /* 0x0000000018005986 */ /* 0x0001e8000c101104 */
[----:B---3--:R1:W-:Y:S01]  /*172380*/  @P6 STG.E.U8 desc[UR4][R26.64], R2 ;  /* 0x000000021a006986 */ /* 0x0083e2000c101104 */
[----:B------:R-:W-:Y:S01]  /*172390*/  ISETP.LT.AND P6, PT, R59, UR8, !P2 ;  /* 0x000000083b007c0c */ /* 0x000fe2000d7c1270 */
[----:B------:R-:W-:Y:S02]  /*1723a0*/  ULDC UR8, c[0x0][0x228] ;  /* 0x00008a0000087ab9 */ /* 0x000fe40000000800 */
[----:B------:R-:W-:Y:S01]  /*1723b0*/  ISETP.LT.AND P5, PT, R35, UR8, !P2 ;  /* 0x0000000823007c0c */ /* 0x000fe2000d7a1270 */
[----:B------:R-:W-:Y:S01]  /*1723c0*/  ULDC UR8, c[0x0][0x228] ;  /* 0x00008a0000087ab9 */ /* 0x000fe20000000800 */
[----:B0-----:R-:W-:-:S02]  /*1723d0*/  PRMT R0, R54, 0x7771, RZ ;  /* 0x0000777136007816 */ /* 0x001fc400000000ff */
[----:B-1----:R-:W-:Y:S01]  /*1723e0*/  PRMT R2, R54, 0x7772, RZ ;  /* 0x0000777236027816 */ /* 0x002fe200000000ff */
[----:B------:R-:W3:Y:S04]  /*1723f0*/  LDL.LU.64 R26, [R1+0xbc0] ;  /* 0x000bc000011a7983 */ /* 0x000ee80000300a00 */
[----:B------:R0:W-:Y:S04]  /*172400*/  @P4 STG.E.U8 desc[UR4][R28.64], R0 ;  /* 0x000000001c004986 */ /* 0x0001e8000c101104 */
[----:B------:R1:W-:Y:S01]  /*172410*/  @P1 STG.E.U8 desc[UR4][R38.64], R2 ;  /* 0x0000000226001986 */ /* 0x0003e2000c101104 */
[----:B------:R-:W-:-:S03]  /*172420*/  ISETP.LT.AND P4, PT, R36, UR6, !P2 ;  /* 0x0000000624007c0c */ /* 0x000fc6000d781270 */
[----:B------:R-:W3:Y:S01]  /*172430*/  LDL.LU R47, [R1+0x7e4] ;  /* 0x0007e400012f7983 */ /* 0x000ee20000300800 */
[----:B------:R-:W-:Y:S01]  /*172440*/  PRMT R3, R44, 0x7770, RZ ;  /* 0x000077702c037816 */ /* 0x000fe200000000ff */
[----:B------:R-:W-:Y:S01]  /*172450*/  ULDC UR6, c[0x0][0x228] ;  /* 0x00008a0000067ab9 */ /* 0x000fe20000000800 */
[----:B0-----:R-:W-:Y:S01]  /*172460*/  VIADD R0, R61, 0xf6 ;  /* 0x000000f63d007836 */ /* 0x001fe20000000000 */
[----:B-1----:R-:W-:Y:S01]  /*172470*/  PRMT R2, R54, 0x7773, RZ ;  /* 0x0000777336027816 */ /* 0x002fe200000000ff */
[----:B------:R-:W3:Y:S03]  /*172480*/  LDL.LU.64 R38, [R1+0xbb0] ;  /* 0x000bb00001267983 */ /* 0x000ee60000300a00 */
[----:B------:R-:W-:Y:S02]  /*172490*/  ISETP.GE.AND P1, PT, R0, UR9, PT ;  /* 0x0000000900007c0c */ /* 0x000fe4000bf26270 */
[C---:B------:R-:W-:Y:S01]  /*1724a0*/  PRMT R0, R44.reuse, 0x7771, RZ ;  /* 0x000077712c007816 */ /* 0x040fe200000000ff */
[----:B--2---:R0:W-:Y:S04]  /*1724b0*/  @P3 STG.E.U8 desc[UR4][R52.64], R2 ;  /* 0x0000000234003986 */ /* 0x0041e8000c101104 */
[----:B----4-:R-:W-:Y:S04]  /*1724c0*/  @P6 STG.E.U8 desc[UR4][R30.64], R3 ;  /* 0x000000031e006986 */ /* 0x010fe8000c101104 */
[----:B------:R-:W-:Y:S04]  /*1724d0*/  @P4 STG.E.U8 desc[UR4][R32.64], R0 ;  /* 0x0000000020004986 */ /* 0x000fe8000c101104 */
[----:B0-----:R-:W2:Y:S01]  /*1724e0*/  LDL.LU.64 R52, [R1+0xba0] ;  /* 0x000ba00001347983 */ /* 0x001ea20000300a00 */
[----:B------:R-:W-:-:S03]  /*1724f0*/  PRMT R2, R44, 0x7772, RZ ;  /* 0x000077722c027816 */ /* 0x000fc600000000ff */
[----:B------:R-:W4:Y:S04]  /*172500*/  LDL.LU.64 R28, [R1+0xba8] ;  /* 0x000ba800011c7983 */ /* 0x000f280000300a00 */
[----:B------:R0:W-:Y:S04]  /*172510*/  @P5 STG.E.U8 desc[UR4][R56.64], R2 ;  /* 0x0000000238005986 */ /* 0x0001e8000c101104 */
[----:B0-----:R-:W4:Y:S01]  /*172520*/  LDL.LU.64 R56, [R1+0xb98] ;  /* 0x000b980001387983 */ /* 0x001f220000300a00 */
[----:B------:R-:W-:-:S03]  /*172530*/  ISETP.LT.AND P6, PT, R42, UR6, !P2 ;  /* 0x000000062a007c0c */ /* 0x000fc6000d7c1270 */
[----:B------:R-:W4:Y:S01]  /*172540*/  LDL.LU R54, [R1+0x738] ;  /* 0x0007380001367983 */ /* 0x000f220000300800 */
[----:B------:R-:W-:Y:S01]  /*172550*/  ULDC UR6, c[0x0][0x228] ;  /* 0x00008a0000067ab9 */ /* 0x000fe20000000800 */
[----:B------:R-:W-:Y:S01]  /*172560*/  VIADD R0, R61, 0xf4 ;  /* 0x000000f43d007836 */ /* 0x000fe20000000000 */
[----:B------:R-:W-:Y:S01]  /*172570*/  ISETP.LT.AND P4, PT, R55, UR6, !P2 ;  /* 0x0000000637007c0c */ /* 0x000fe2000d781270 */
[----:B------:R-:W4:Y:S01]  /*172580*/  LDL.LU.64 R30, [R1+0xb90] ;  /* 0x000b9000011e7983 */ /* 0x000f220000300a00 */
[----:B------:R-:W-:Y:S02]  /*172590*/  ISETP.LT.AND P5, PT, R58, UR8, !P2 ;  /* 0x000000083a007c0c */ /* 0x000fe4000d7a1270 */
[----:B------:R-:W-:Y:S01]  /*1725a0*/  PRMT R2, R44, 0x7773, RZ ;  /* 0x000077732c027816 */ /* 0x000fe200000000ff */
[----:B------:R-:W-:Y:S01]  /*1725b0*/  ULDC UR6, c[0x0][0x22c] ;  /* 0x00008b0000067ab9 */ /* 0x000fe20000000800 */
[----:B------:R-:W-:Y:S01]  /*1725c0*/  ULDC UR8, c[0x0][0x228] ;  /* 0x00008a0000087ab9 */ /* 0x000fe20000000800 */
[----:B------:R-:W-:Y:S01]  /*1725d0*/  ISETP.GE.AND P3, PT, R0, UR6, PT ;  /* 0x0000000600007c0c */ /* 0x000fe2000bf66270 */
[----:B------:R-:W-:Y:S01]  /*1725e0*/  ULDC UR6, c[0x0][0x228] ;  /* 0x00008a0000067ab9 */ /* 0x000fe20000000800 */
[----:B------:R-:W4:Y:S04]  /*1725f0*/  LDL.LU.64 R32, [R1+0xb88] ;  /* 0x000b880001207983 */ /* 0x000f280000300a00 */
[----:B---3--:R0:W-:Y:S01]  /*172600*/  @P6 STG.E.U8 desc[UR4][R26.64], R2 ;  /* 0x000000021a006986 */ /* 0x0081e2000c101104 */
[----:B------:R-:W-:-:S02]  /*172610*/  PRMT R0, R47, 0x7770, RZ ;  /* 0x000077702f007816 */ /* 0x000fc400000000ff */
[----:B------:R-:W-:Y:S02]  /*172620*/  ISETP.LT.AND P6, PT, R43, UR6, !P2 ;  /* 0x000000062b007c0c */ /* 0x000fe4000d7c1270 */
[----:B------:R-:W-:Y:S01]  /*172630*/  ISETP.LT.AND P2, PT, R37, UR8, !P2 ;  /* 0x0000000825007c0c */ /* 0x000fe2000d741270 */
[----:B------:R-:W-:Y:S01]  /*172640*/  ULDC UR6, c[0x0][0x228] ;  /* 0x00008a0000067ab9 */ /* 0x000fe20000000800 */
[----:B------:R-:W-:Y:S01]  /*172650*/  ULDC UR8, c[0x0][0x228] ;  /* 0x00008a0000087ab9 */ /* 0x000fe20000000800 */
[----:B------:R1:W-:Y:S01]  /*172660*/  @P4 STG.E.U8 desc[UR4][R38.64], R0 ;  /* 0x0000000026004986 */ /* 0x0003e2000c101104 */
[----:B0-----:R-:W-:-:S03]  /*172670*/  PRMT R2, R47, 0x7771, RZ ;  /* 0x000077712f027816 */ /* 0x001fc600000000ff */
[----:B-1----:R-:W3:Y:S01]  /*172680*/  LDL.LU.64 R38, [R1+0xb80] ;  /* 0x000b800001267983 */ /* 0x002ee20000300a00 */
[----:B------:R-:W-:-:S03]  /*172690*/  PRMT R0, R47, 0x7772, RZ ;  /* 0x000077722f007816 */ /* 0x000fc600000000ff */
[----:B--2---:R0:W-:Y:S04]  /*1726a0*/  @P5 STG.E.U8 desc[UR4][R52.64], R2 ;  /* 0x0000000234005986 */ /* 0x0041e8000c101104 */
[----:B----4-:R-:W-:Y:S04]  /*1726b0*/  @P6 STG.E.U8 desc[UR4][R28.64], R0 ;  /* 0x000000001c006986 */ /* 0x010fe8000c101104 */
[----:B0-----:R-:W2:Y:S04]  /*1726c0*/  LDL.LU.64 R52, [R1+0xad8] ;  /* 0x000ad80001347983 */ /* 0x001ea80000300a00 */
[----:B------:R-:W4:Y:S01]  /*1726d0*/  LDL.LU R44, [R1+0x728] ;  /* 0x00072800012c7983 */ /* 0x000f220000300800 */
[----:B------:R-:W-:-:S03]  /*1726e0*/  PRMT R2, R47, 0x7773, RZ ;  /* 0x000077732f027816 */ /* 0x000fc600000000ff */
[----:B------:R-:W4:Y:S04]  /*1726f0*/  LDL.LU.64 R26, [R1+0xad0] ;  /* 0x000ad000011a7983 */ /* 0x000f280000300a00 */
[----:B------:R0:W-:Y:S04]  /*172700*/  @P2 STG.E.U8 desc[UR4][R56.64], R2 ;  /* 0x0000000238002986 */ /* 0x0001e8000c101104 */
[----:B0-----:R-:W4:Y:S01]  /*172710*/  LDL.LU.64 R56, [R1+0xac8] ;  /* 0x000ac80001387983 */ /* 0x001f220000300a00 */
[----:B------:R-:W-:Y:S01]  /*172720*/  ISETP.LT.AND P4, PT, R59, UR6, !P3 ;  /* 0x000000063b007c0c */ /* 0x000fe2000df81270 */
[----:B------:R-:W-:Y:S01]  /*172730*/  ULDC UR6, c[0x0][0x228] ;  /* 0x00008a0000067ab9 */ /* 0x000fe20000000800 */
[----:B------:R-:W-:-:S02]  /*172740*/  PRMT R0, R54, 0x7770, RZ ;  /* 0x0000777036007816 */ /* 0x000fc400000000ff */
[----:B------:R-:W-:Y:S01]  /*172750*/  ISETP.LT.AND P5, PT, R36, UR6, !P3 ;  /* 0x0000000624007c0c */ /* 0x000fe2000dfa1270 */
[----:B------:R-:W-:Y:S01]  /*172760*/  ULDC UR6, c[0x0][0x228] ;  /* 0x00008a0000067ab9 */ /* 0x000fe20000000800 */
[----:B------:R-:W4:Y:S01]  /*172770*/  LDL.LU.64 R28, [R1+0xac0] ;  /* 0x000ac000011c7983 */ /* 0x000f220000300a00 */
[----:B------:R-:W-:Y:S02]  /*172780*/  ISETP.LT.AND P2, PT, R35, UR6, !P3 ;  /* 0x0000000623007c0c */ /* 0x000fe4000df41270 */
[----:B------:R-:W-:Y:S01]  /*172790*/  PRMT R2, R54, 0x7771, RZ ;  /* 0x0000777136027816 */ /* 0x000fe200000000ff */
[----:B------:R-:W-:-:S03]  /*1727a0*/  ULDC UR6, c[0x0][0x228] ;  /* 0x00008a0000067ab9 */ /* 0x000fc60000000800 */
[----:B------:R0:W-:Y:S01]  /*1727b0*/  @P4 STG.E.U8 desc[UR4][R30.64], R0 ;  /* 0x000000001e004986 */ /* 0x0001e2000c101104 */
[----:B------:R-:W-:-:S03]  /*1727c0*/  ISETP.LT.AND P4, PT, R42, UR8, !P3 ;  /* 0x000000082a007c0c */ /* 0x000fc6000df81270 */
[----:B------:R1:W-:Y:S01]  /*1727d0*/  @P5 STG.E.U8 desc[UR4][R32.64], R2 ;  /* 0x0000000220005986 */ /* 0x0003e2000c101104 */
[----:B------:R-:W-:Y:S01]  /*1727e0*/  ULDC UR8, c[0x0][0x228] ;  /* 0x00008a0000087ab9 */ /* 0x000fe20000000800 */
[----:B------:R-:W-:Y:S02]  /*1727f0*/  ISETP.LT.AND P6, PT, R55, UR6, !P3 ;  /* 0x0000000637007c0c */ /* 0x000fe4000dfc1270 */
[----:B------:R-:W-:Y:S02]  /*172800*/  ISETP.LT.AND P5, PT, R58, UR8, !P3 ;  /* 0x000000083a007c0c */ /* 0x000fe4000dfa1270 */
[C---:B------:R-:W-:Y:S01]  /*172810*/  PRMT R3, R54.reuse, 0x7773, RZ ;  /* 0x0000777336037816 */ /* 0x040fe200000000ff */
[----:B------:R-:W-:Y:S01]  /*172820*/  ULDC UR6, c[0x0][0x228] ;  /* 0x00008a0000067ab9 */ /* 0x000fe20000000800 */
[----:B------:R-:W-:Y:S01]  /*172830*/  ULDC UR8, c[0x0][0x228] ;  /* 0x00008a0000087ab9 */ /* 0x000fe20000000800 */
[----:B0-----:R-:W4:Y:S04]  /*172840*/  LDL.LU.64 R30, [R1+0xab8] ;  /* 0x000ab800011e7983 */ /* 0x001f280000300a00 */
[----:B------:R-:W4:Y:S01]  /*172850*/  LDL.LU R47, [R1+0x718] ;  /* 0x00071800012f7983 */ /* 0x000f220000300800 */
[----:B-1----:R-:W-:-:S03]  /*172860*/  PRMT R2, R54, 0x7772, RZ ;  /* 0x0000777236027816 */ /* 0x002fc600000000ff */
[----:B------:R-:W4:Y:S01]  /*172870*/  LDL.LU.64 R32, [R1+0xab0] ;  /* 0x000ab00001207983 */ /* 0x000f220000300a00 */
[----:B------:R-:W-:-:S03]  /*172880*/  VIADD R0, R61, 0xf7 ;  /* 0x000000f73d007836 */ /* 0x000fc60000000000 */
[----:B---3--:R0:W-:Y:S02]  /*172890*/  @P2 STG.E.U8 desc[UR4][R38.64], R2 ;  /* 0x0000000226002986 */ /* 0x0081e4000c101104 */
[----:B------:R-:W-:Y:S01]  /*1728a0*/  ISETP.GE.AND P2, PT, R0, UR7, PT ;  /* 0x0000000700007c0c */ /* 0x000fe2000bf46270 */
[----:B------:R-:W-:Y:S01]  /*1728b0*/  ULDC UR7, c[0x0][0x228] ;  /* 0x00008a0000077ab9 */ /* 0x000fe20000000800 */
[----:B0-----:R-:W3:Y:S04]  /*1728c0*/  LDL.LU.64 R38, [R1+0xaa8] ;  /* 0x000aa80001267983 */ /* 0x001ee80000300a00 */
[----:B--2---:R0:W-:Y:S01]  /*1728d0*/  @P4 STG.E.U8 desc[UR4][R52.64], R3 ;  /* 0x0000000334004986 */ /* 0x0041e2000c101104 */
[C---:B----4-:R-:W-:Y:S02]  /*1728e0*/  PRMT R0, R44.reuse, 0x7770, RZ ;  /* 0x000077702c007816 */ /* 0x050fe400000000ff */
[----:B------:R-:W-:-:S03]  /*1728f0*/  PRMT R2, R44, 0x7771, RZ ;  /* 0x000077712c027816 */ /* 0x000fc600000000ff */
[----:B------:R-:W-:Y:S04]  /*172900*/  @P6 STG.E.U8 desc[UR4][R26.64], R0 ;  /* 0x000000001a006986 */ /* 0x000fe8000c101104 */
[----:B0-----:R-:W2:Y:S04]  /*172910*/  LDL.LU.64 R52, [R1+0xaa0] ;  /* 0x000aa00001347983 */ /* 0x001ea80000300a00 */
[----:B------:R0:W-:Y:S04]  /*172920*/  @P5 STG.E.U8 desc[UR4][R56.64], R2 ;  /* 0x0000000238005986 */ /* 0x0001e8000c101104 */
[----:B0-----:R-:W4:Y:S01]  /*172930*/  LDL.LU.64 R56, [R1+0xa90] ;  /* 0x000a900001387983 */ /* 0x001f220000300a00 */
[----:B------:R-:W-:-:S02]  /*172940*/  ISETP.LT.AND P4, PT, R43, UR6, !P3 ;  /* 0x000000062b007c0c */ /* 0x000fc4000df81270 */
[----:B------:R-:W-:Y:S01]  /*172950*/  ISETP.LT.AND P3, PT, R37, UR7, !P3 ;  /* 0x0000000725007c0c */ /* 0x000fe2000df61270 */
[----:B------:R-:W-:Y:S01]  /*172960*/  ULDC UR6, c[0x0][0x228] ;  /* 0x00008a0000067ab9 */ /* 0x000fe20000000800 */
[----:B------:R-:W4:Y:S01]  /*172970*/  LDL.LU R54, [R1+0x7e8] ;  /* 0x0007e80001367983 */ /* 0x000f220000300800 */
[----:B------:R-:W-:Y:S02]  /*172980*/  PRMT R0, R44, 0x7772, RZ ;  /* 0x000077722c007816 */ /* 0x000fe400000000ff */
[----:B------:R-:W-:Y:S01]  /*172990*/  ISETP.LT.AND P6, PT, R59, UR6, !P0 ;  /* 0x000000063b007c0c */ /* 0x000fe2000c7c1270 */
[----:B------:R-:W-:Y:S01]  /*1729a0*/  ULDC UR7, c[0x0][0x228] ;  /* 0x00008a0000077ab9 */ /* 0x000fe20000000800 */
[----:B------:R-:W-:Y:S01]  /*1729b0*/  ULDC UR6, c[0x0][0x228] ;  /* 0x00008a0000067ab9 */ /* 0x000fe20000000800 */
[----:B------:R-:W-:Y:S02]  /*1729c0*/  ISETP.LT.AND P5, PT, R36, UR7, !P0 ;  /* 0x0000000724007c0c */ /* 0x000fe4000c7a1270 */
[----:B------:R-:W-:Y:S01]  /*1729d0*/  PRMT R2, R44, 0x7773, RZ ;  /* 0x000077732c027816 */ /* 0x000fe200000000ff */
[----:B------:R-:W4:Y:S04]  /*1729e0*/  LDL.LU.64 R24, [R1+0xa98] ;  /* 0x000a980001187983 */ /* 0x000f280000300a00 */
[----:B------:R0:W-:Y:S04]  /*1729f0*/  @P4 STG.E.U8 desc[UR4][R28.64], R0 ;  /* 0x000000001c004986 */ /* 0x0001e8000c101104 */
[----:B------:R-:W4:Y:S01]  /*172a00*/  LDL.LU.64 R26, [R1+0xa88] ;  /* 0x000a8800011a7983 */ /* 0x000f220000300a00 */
[----:B------:R-:W-:-:S03]  /*172a10*/  ISETP.LT.AND P4, PT, R35, UR6, !P0 ;  /* 0x0000000623007c0c */ /* 0x000fc6000c781270 */
[----:B------:R1:W-:Y:S01]  /*172a20*/  @P3 STG.E.U8 desc[UR4][R30.64], R2 ;  /* 0x000000021e003986 */ /* 0x0003e2000c101104 */
[----:B------:R-:W-:Y:S01]  /*172a30*/  ULDC UR6, c[0x0][0x228] ;  /* 0x00008a0000067ab9 */ /* 0x000fe20000000800 */
[----:B------:R-:W-:Y:S01]  /*172a40*/  ULDC UR7, c[0x0][0x228] ;  /* 0x00008a0000077ab9 */ /* 0x000fe20000000800 */
[----:B------:R-:W-:Y:S01]  /*172a50*/  ISETP.LT.AND P3, PT, R42, UR6, !P0 ;  /* 0x000000062a007c0c */ /* 0x000fe2000c761270 */
[----:B------:R-:W-:Y:S01]  /*172a60*/  ULDC UR6, c[0x0][0x228] ;  /* 0x00008a0000067ab9 */ /* 0x000fe20000000800 */
[C---:B0-----:R-:W-:Y:S01]  /*172a70*/  PRMT R0, R47.reuse, 0x7770, RZ ;  /* 0x000077702f007816 */ /* 0x041fe200000000ff */
[----:B------:R-:W4:Y:S04]  /*172a80*/  LDL.LU.64 R28, [R1+0xa80] ;  /* 0x000a8000011c7983 */ /* 0x000f280000300a00 */
[----:B-1----:R-:W4:Y:S01]  /*172a90*/  LDL.LU.64 R30, [R1+0xa78] ;  /* 0x000a7800011e7983 */ /* 0x002f220000300a00 */
[----:B------:R-:W-:-:S03]  /*172aa0*/  PRMT R2, R47, 0x7771, RZ ;  /* 0x000077712f027816 */ /* 0x000fc600000000ff */
[----:B------:R-:W4:Y:S04]  /*172ab0*/  LDL.LU R44, [R1+0x73c] ;  /* 0x00073c00012c7983 */ /* 0x000f280000300800 */
[----:B------:R0:W-:Y:S04]  /*172ac0*/  @P6 STG.E.U8 desc[UR4][R32.64], R0 ;  /* 0x0000000020006986 */ /* 0x0001e8000c101104 */
[----:B---3--:R1:W-:Y:S01]  /*172ad0*/  @P5 STG.E.U8 desc[UR4][R38.64], R2 ;  /* 0x0000000226005986 */ /* 0x0083e2000c101104 */
[C---:B0-----:R-:W-:Y:S02]  /*172ae0*/  PRMT R0, R47.reuse, 0x7772, RZ ;  /* 0x000077722f007816 */ /* 0x041fe400000000ff */
[----:B-1----:R-:W-:-:S03]  /*172af0*/  PRMT R2, R47, 0x7773, RZ ;  /* 0x000077732f027816 */ /* 0x002fc600000000ff */
[----:B--2---:R0:W-:Y:S04]  /*172b00*/  @P4 STG.E.U8 desc[UR4][R52.64], R0 ;  /* 0x0000000034004986 */ /* 0x0041e8000c101104 */
[----:B0-----:R-:W2:Y:S04]  /*172b10*/  LDL.LU.64 R52, [R1+0xa70] ;  /* 0x000a700001347983 */ /* 0x001ea80000300a00 */
[----:B------:R-:W3:Y:S04]  /*172b20*/  LDL.LU.64 R32, [R1+0xa68] ;  /* 0x000a680001207983 */ /* 0x000ee80000300a00 */
[----:B------:R-:W3:Y:S04]  /*172b30*/  LDL.LU.64 R38, [R1+0xa60] ;  /* 0x000a600001267983 */ /* 0x000ee80000300a00 */
[----:B----4-:R0:W-:Y:S04]  /*172b40*/  @P3 STG.E.U8 desc[UR4][R56.64], R2 ;  /* 0x0000000238003986 */ /* 0x0101e8000c101104 */
[----:B0-----:R-:W4:Y:S01]  /*172b50*/  LDL.LU.64 R56, [R1+0xa48] ;  /* 0x000a480001387983 */ /* 0x001f220000300a00 */
[----:B------:R-:W-:-:S02]  /*172b60*/  ISETP.LT.AND P5, PT, R55, UR6, !P0 ;  /* 0x0000000637007c0c */ /* 0x000fc4000c7a1270 */
[----:B------:R-:W-:Y:S01]  /*172b70*/  ISETP.LT.AND P4, PT, R58, UR7, !P0 ;  /* 0x000000073a007c0c */ /* 0x000fe2000c781270 */
[----:B------:R-:W-:Y:S01]  /*172b80*/  ULDC UR6, c[0x0][0x228] ;  /* 0x00008a0000067ab9 */ /* 0x000fe20000000800 */
[----:B------:R-:W-:Y:S01]  /*172b90*/  ULDC UR7, c[0x0][0x228] ;  /* 0x00008a0000077ab9 */ /* 0x000fe20000000800 */
[----:B------:R-:W-:Y:S02]  /*172ba0*/  ISETP.LT.AND P3, PT, R43, UR6, !P0 ;  /* 0x000000062b007c0c */ /* 0x000fe4000c761270 */
[----:B------:R-:W-:Y:S01]  /*172bb0*/  ISETP.LT.AND P6, PT, R37, UR7, !P0 ;  /* 0x0000000725007c0c */ /* 0x000fe2000c7c1270 */
[----:B------:R-:W-:Y:S01]  /*172bc0*/  VIADD R0, R61, 0xf8 ;  /* 0x000000f83d007836 */ /* 0x000fe20000000000 */
[C---:B------:R-:W-:Y:S02]  /*172bd0*/  PRMT R2, R54.reuse, 0x7770, RZ ;  /* 0x0000777036027816 */ /* 0x040fe400000000ff */
[----:B------:R-:W-:Y:S01]  /*172be0*/  PRMT R3, R54, 0x7771, RZ ;  /* 0x0000777136037816 */ /* 0x000fe200000000ff */
[----:B------:R-:W-:Y:S01]  /*172bf0*/  ULDC UR6, c[0x0][0x228] ;  /* 0x00008a0000067ab9 */ /* 0x000fe20000000800 */
[----:B------:R-:W-:Y:S01]  /*172c00*/  ULDC UR7, c[0x0][0x228] ;  /* 0x00008a0000077ab9 */ /* 0x000fe20000000800 */
[----:B------:R-:W-:-:S02]  /*172c10*/  ISETP.GE.AND P0, PT, R0, UR25, PT ;  /* 0x0000001900007c0c */ /* 0x000fc4000bf06270 */
[C---:B------:R-:W-:Y:S01]  /*172c20*/  PRMT R0, R54.reuse, 0x7772, RZ ;  /* 0x0000777236007816 */ /* 0x040fe200000000ff */
[----:B------:R0:W-:Y:S04]  /*172c30*/  @P5 STG.E.U8 desc[UR4][R24.64], R2 ;  /* 0x0000000218005986 */ /* 0x0001e8000c101104 */
[----:B------:R1:W-:Y:S01]  /*172c40*/  @P4 STG.E.U8 desc[UR4][R26.64], R3 ;  /* 0x000000031a004986 */ /* 0x0003e2000c101104 */
[----:B------:R-:W-:Y:S01]  /*172c50*/  ISETP.LT.AND P4, PT, R59, UR6, !P1 ;  /* 0x000000063b007c0c */ /* 0x000fe2000cf81270 */
[----:B------:R-:W-:Y:S02]  /*172c60*/  ULDC UR6, c[0x0][0x228] ;  /* 0x00008a0000067ab9 */ /* 0x000fe40000000800 */
[----:B------:R1:W-:Y:S01]  /*172c70*/  @P3 STG.E.U8 desc[UR4][R28.64], R0 ;  /* 0x000000001c003986 */ /* 0x0003e2000c101104 */
[----:B0-----:R-:W-:-:S03]  /*172c80*/  PRMT R2, R54, 0x7773, RZ ;  /* 0x0000777336027816 */ /* 0x001fc600000000ff */
[----:B------:R-:W4:Y:S04]  /*172c90*/  LDL.LU R54, [R1+0x72c] ;  /* 0x00072c0001367983 */ /* 0x000f280000300800 */
[----:B------:R0:W-:Y:S01]  /*172ca0*/  @P6 STG.E.U8 desc[UR4][R30.64], R2 ;  /* 0x000000021e006986 */ /* 0x0001e2000c101104 */
[----:B------:R-:W-:Y:S01]  /*172cb0*/  ISETP.LT.AND P6, PT, R36, UR6, !P1 ;  /* 0x0000000624007c0c */ /* 0x000fe2000cfc1270 */
[----:B------:R-:W-:Y:S01]  /*172cc0*/  ULDC UR6, c[0x0][0x228] ;  /* 0x00008a0000067ab9 */ /* 0x000fe20000000800 */
[----:B------:R-:W-:Y:S01]  /*172cd0*/  ISETP.LT.AND P3, PT, R35, UR7, !P1 ;  /* 0x0000000723007c0c */ /* 0x000fe2000cf61270 */
[----:B-1----:R-:W4:Y:S01]  /*172ce0*/  LDL.LU.64 R26, [R1+0xa58] ;  /* 0x000a5800011a7983 */ /* 0x002f220000300a00 */
[----:B------:R-:W-:Y:S02]  /*172cf0*/  PRMT R0, R44, 0x7770, RZ ;  /* 0x000077702c007816 */ /* 0x000fe400000000ff */
[----:B------:R-:W-:Y:S01]  /*172d00*/  ISETP.LT.AND P5, PT, R42, UR6, !P1 ;  /* 0x000000062a007c0c */ /* 0x000fe2000cfa1270 */
[----:B------:R-:W4:Y:S01]  /*172d10*/  LDL.LU.64 R28, [R1+0xa40] ;  /* 0x000a4000011c7983 */ /* 0x000f220000300a00 */
[----:B------:R-:W-:Y:S01]  /*172d20*/  PRMT R3, R44, 0x7773, RZ ;  /* 0x000077732c037816 */ /* 0x000fe200000000ff */
[----:B------:R-:W-:Y:S01]  /*172d30*/  ULDC UR6, c[0x0][0x228] ;  /* 0x00008a0000067ab9 */ /* 0x000fe20000000800 */
[----:B------:R-:W-:Y:S01]  /*172d40*/  ULDC UR7, c[0x0][0x228] ;  /* 0x00008a0000077ab9 */ /* 0x000fe20000000800 */
[----:B0-----:R-:W-:Y:S01]  /*172d50*/  VIADD R2, R61, 0xf9 ;  /* 0x000000f93d027836 */ /* 0x001fe20000000000 */
[----:B--2---:R0:W-:Y:S04]  /*172d60*/  @P4 STG.E.U8 desc[UR4][R52.64], R0 ;  /* 0x0000000034004986 */ /* 0x0041e8000c101104 */
[----:B------:R-:W-:-:S02]  /*172d70*/  ISETP.GE.AND P4, PT, R2, UR23, PT ;  /* 0x0000001702007c0c */ /* 0x000fc4000bf86270 */
[C---:B------:R-:W-:Y:S02]  /*172d80*/  PRMT R2, R44.reuse, 0x7772, RZ ;  /* 0x000077722c027816 */ /* 0x040fe400000000ff */
[----:B0-----:R-:W-:Y:S01]  /*172d90*/  PRMT R0, R44, 0x7771, RZ ;  /* 0x000077712c007816 */ /* 0x001fe200000000ff */
[----:B------:R-:W2:Y:S04]  /*172da0*/  LDL.LU.64 R52, [R1+0xa38] ;  /* 0x000a380001347983 */ /* 0x000ea80000300a00 */
[----:B------:R-:W2:Y:S04]  /*172db0*/  LDL.LU R44, [R1+0x71c] ;  /* 0x00071c00012c7983 */ /* 0x000ea80000300800 */
[----:B------:R-:W2:Y:S04]  /*172dc0*/  LDL.LU.64 R30, [R1+0xa50] ;  /* 0x000a5000011e7983 */ /* 0x000ea80000300a00 */
[----:B---3--:R-:W-:Y:S04]  /*172dd0*/  @P6 STG.E.U8 desc[UR4][R32.64], R0 ;  /* 0x0000000020006986 */ /* 0x008fe8000c101104 */
[----:B------:R-:W-:Y:S04]  /*172de0*/  @P3 STG.E.U8 desc[UR4][R38.64], R2 ;  /* 0x0000000226003986 */ /* 0x000fe8000c101104 */
[----:B----4-:R0:W-:Y:S04]  /*172df0*/  @P5 STG.E.U8 desc[UR4][R56.64], R3 ;  /* 0x0000000338005986 */ /* 0x0101e8000c101104 */
[----:B0-----:R-:W3:Y:S01]  /*172e00*/  LDL.LU.64 R56, [R1+0xa30] ;  /* 0x000a300001387983 */ /* 0x001ee20000300a00 */
[----:B------:R-:W-:-:S03]  /*172e10*/  ISETP.LT.AND P6, PT, R55, UR6, !P1 ;  /* 0x0000000637007c0c */ /* 0x000fc6000cfc1270 */
[----:B------:R-:W4:Y:S01]  /*172e20*/  LDL.LU.64 R32, [R1+0xa28] ;  /* 0x000a280001207983 */ /* 0x000f220000300a00 */
[----:B------:R-:W-:-:S03]  /*172e30*/  ULDC UR6, c[0x0][0x228] ;  /* 0x00008a0000067ab9 */ /* 0x000fc60000000800 */
[----:B------:R-:W4:Y:S01]  /*172e40*/  LDL.LU.64 R38, [R1+0xa10] ;  /* 0x000a100001267983 */ /* 0x000f220000300a00 */
[----:B------:R-:W-:Y:S02]  /*172e50*/  ISETP.LT.AND P5, PT, R58, UR6, !P1 ;  /* 0x000000063a007c0c */ /* 0x000fe4000cfa1270 */
[----:B------:R-:W-:Y:S01]  /*172e60*/  ISETP.LT.AND P3, PT, R43, UR7, !P1 ;  /* 0x000000072b007c0c */ /* 0x000fe2000cf61270 */
[----:B------:R-:W-:Y:S01]  /*172e70*/  ULDC UR6, c[0x0][0x228] ;  /* 0x00008a0000067ab9 */ /* 0x000fe20000000800 */
[----:B------:R-:W-:Y:S01]  /*172e80*/  ULDC UR7, c[0x0][0x228] ;  /* 0x00008a0000077ab9 */ /* 0x000fe20000000800 */
[----:B------:R-:W-:Y:S01]  /*172e90*/  ISETP.LT.AND P1, PT, R37, UR6, !P1 ;  /* 0x0000000625007c0c */ /* 0x000fe2000cf21270 */
[----:B------:R-:W-:Y:S01]  /*172ea0*/  ULDC UR6, c[0x0][0x228] ;  /* 0x00008a0000067ab9 */ /* 0x000fe20000000800 */
[C---:B------:R-:W-:Y:S02]  /*172eb0*/  PRMT R0, R54.reuse, 0x7770, RZ ;  /* 0x0000777036007816 */ /* 0x040fe400000000ff */
[----:B------:R-:W-:-:S02]  /*172ec0*/  PRMT R2, R54, 0x7771, RZ ;  /* 0x0000777136027816 */ /* 0x000fc400000000ff */
[C---:B------:R-:W-:Y:S01]  /*172ed0*/  PRMT R3, R54.reuse, 0x7772, RZ ;  /* 0x0000777236037816 */ /* 0x040fe200000000ff */
[----:B------:R0:W-:Y:S01]  /*172ee0*/  @P6 STG.E.U8 desc[UR4][R26.64], R0 ;  /* 0x000000001a006986 */ /* 0x0001e2000c101104 */
[----:B------:R-:W-:Y:S02]  /*172ef0*/  ISETP.LT.AND P6, PT, R59, UR7, !P2 ;  /* 0x000000073b007c0c */ /* 0x000fe4000d7c1270 */
[----:B------:R-:W-:Y:S01]  /*172f00*/  PRMT R4, R54, 0x7773, RZ ;  /* 0x0000777336047816 */ /* 0x000fe200000000ff */
[----:B------:R-:W-:Y:S04]  /*172f10*/  @P5 STG.E.U8 desc[UR4][R28.64], R2 ;  /* 0x000000021c005986 */ /* 0x000fe8000c101104 */
[----:B------:R-:W4:Y:S01]  /*172f20*/  LDL.LU R54, [R1+0x7ec] ;  /* 0x0007ec0001367983 */ /* 0x000f220000300800 */
[----:B------:R-:W-:-:S03]  /*172f30*/  ULDC UR7, c[0x0][0x228] ;  /* 0x00008a0000077ab9 */ /* 0x000fc60000000800 */
[----:B--2---:R1:W-:Y:S01]  /*172f40*/  @P3 STG.E.U8 desc[UR4][R52.64], R3 ;  /* 0x0000000334003986 */ /* 0x0043e2000c101104 */
[----:B0-----:R-:W-:-:S03]  /*172f50*/  PRMT R0, R44, 0x7770, RZ ;  /* 0x000077702c007816 */ /* 0x001fc600000000ff */
[----:B------:R-:W-:Y:S04]  /*172f60*/  @P1 STG.E.U8 desc[UR4][R30.64], R4 ;  /* 0x000000041e001986 */ /* 0x000fe8000c101104 */
[----:B-1----:R-:W2:Y:S04]  /*172f70*/  LDL.LU.64 R52, [R1+0xa20] ;  /* 0x000a200001347983 */ /* 0x002ea80000300a00 */
[----:B------:R-:W2:Y:S04]  /*172f80*/  LDL.LU.64 R24, [R1+0xa18] ;  /* 0x000a180001187983 */ /* 0x000ea80000300a00 */
[----:B------:R-:W2:Y:S04]  /*172f90*/  LDL.LU.64 R26, [R1+0xa08] ;  /* 0x000a0800011a7983 */ /* 0x000ea80000300a00 */
[----:B------:R-:W2:Y:S04]  /*172fa0*/  LDL.LU.64 R28, [R1+0x9f8] ;  /* 0x0009f800011c7983 */ /* 0x000ea80000300a00 */
[----:B---3--:R0:W-:Y:S04]  /*172fb0*/  @P6 STG.E.U8 desc[UR4][R56.64], R0 ;  /* 0x0000000038006986 */ /* 0x0081e8000c101104 */
[----:B0-----:R-:W3:Y:S01]  /*172fc0*/  LDL.LU.64 R56, [R1+0x9f0] ;  /* 0x0009f00001387983 */ /* 0x001ee20000300a00 */
[----:B------:R-:W-:-:S02]  /*172fd0*/  ISETP.LT.AND P5, PT, R36, UR8, !P2 ;  /* 0x0000000824007c0c */ /* 0x000fc4000d7a1270 */
[----:B------:R-:W-:Y:S02]  /*172fe0*/  ISETP.LT.AND P3, PT, R35, UR6, !P2 ;  /* 0x0000000623007c0c */ /* 0x000fe4000d761270 */
[C---:B------:R-:W-:Y:S02]  /*172ff0*/  PRMT R2, R44.reuse, 0x7771, RZ ;  /* 0x000077712c027816 */ /* 0x040fe400000000ff */
[C---:B------:R-:W-:Y:S02]  /*173000*/  PRMT R3, R44.reuse, 0x7772, RZ ;  /* 0x000077722c037816 */ /* 0x040fe400000000ff */
[----:B------:R-:W-:Y:S01]  /*173010*/  PRMT R5, R44, 0x7773, RZ ;  /* 0x000077732c057816 */ /* 0x000fe200000000ff */
[----:B------:R-:W-:Y:S01]  /*173020*/  ULDC UR6, c[0x0][0x228] ;  /* 0x00008a0000067ab9 */ /* 0x000fe20000000800 */
[----:B------:R-:W3:Y:S01]  /*173030*/  LDL.LU R44, [R1+0x6a0] ;  /* 0x0006a000012c7983 */ /* 0x000ee20000300800 */
[----:B------:R-:W-:Y:S01]  /*173040*/  ISETP.LT.AND P1, PT, R42, UR6, !P2 ;  /* 0x000000062a007c0c */ /* 0x000fe2000d721270 */
[----:B------:R-:W-:Y:S01]  /*173050*/  ULDC UR8, c[0x0][0x228] ;  /* 0x00008a0000087ab9 */ /* 0x000fe20000000800 */
[----:B------:R-:W-:Y:S01]  /*173060*/  ULDC UR6, c[0x0][0x228] ;  /* 0x00008a0000067ab9 */ /* 0x000fe20000000800 */
[----:B----4-:R-:W-:Y:S04]  /*173070*/  @P5 STG.E.U8 desc[UR4][R32.64], R2 ;  /* 0x0000000220005986 */ /* 0x010fe8000c101104 */
[----:B------:R0:W-:Y:S01]  /*173080*/  @P3 STG.E.U8 desc[UR4][R38.64], R3 ;  /* 0x0000000326003986 */ /* 0x0001e2000c101104 */
[----:B------:R-:W-:-:S02]  /*173090*/  ISETP.LT.AND P5, PT, R55, UR7, !P2 ;  /* 0x0000000737007c0c */ /* 0x000fc4000d7a1270 */
[----:B------:R-:W-:Y:S01]  /*1730a0*/  ISETP.LT.AND P6, PT, R58, UR8, !P2 ;  /* 0x000000083a007c0c */ /* 0x000fe2000d7c1270 */
[----:B------:R-:W-:Y:S01]  /*1730b0*/  ULDC UR7, c[0x0][0x228] ;  /* 0x00008a0000077ab9 */ /* 0x000fe20000000800 */
[----:B0-----:R-:W4:Y:S01]  /*1730c0*/  LDL.LU.64 R38, [R1+0x9e8] ;  /* 0x0009e80001267983 */ /* 0x001f220000300a00 */
[----:B------:R-:W-:-:S03]  /*1730d0*/  ISETP.LT.AND P3, PT, R43, UR6, !P2 ;  /* 0x000000062b007c0c */ /* 0x000fc6000d761270 */
[----:B------:R-:W4:Y:S01]  /*1730e0*/  LDL.LU.64 R30, [R1+0x9c0] ;  /* 0x0009c000011e7983 */ /* 0x000f220000300a00 */
[----:B------:R-:W-:Y:S02]  /*1730f0*/  ISETP.LT.AND P2, PT, R37, UR7, !P2 ;  /* 0x0000000725007c0c */ /* 0x000fe4000d741270 */
[C---:B------:R-:W-:Y:S02]  /*173100*/  PRMT R3, R54.reuse, 0x7770, RZ ;  /* 0x0000777036037816 */ /* 0x040fe400000000ff */
[C---:B------:R-:W-:Y:S01]  /*173110*/  PRMT R2, R54.reuse, 0x7771, RZ ;  /* 0x0000777136027816 */ /* 0x040fe200000000ff */
[----:B------:R-:W4:Y:S01]  /*173120*/  LDL.LU.64 R32, [R1+0x9e0] ;  /* 0x0009e00001207983 */ /* 0x000f220000300a00 */
[C---:B------:R-:W-:Y:S02]  /*173130*/  PRMT R0, R54.reuse, 0x7772, RZ ;  /* 0x0000777236007816 */ /* 0x040fe400000000ff */
[----:B------:R-:W-:Y:S01]  /*173140*/  PRMT R4, R54, 0x7773, RZ ;  /* 0x0000777336047816 */ /* 0x000fe200000000ff */
[----:B------:R-:W-:Y:S01]  /*173150*/  ULDC UR6, c[0x0][0x228] ;  /* 0x00008a0000067ab9 */ /* 0x000fe20000000800 */
[----:B------:R-:W-:Y:S01]  /*173160*/  ULDC UR7, c[0x0][0x228] ;  /* 0x00008a0000077ab9 */ /* 0x000fe20000000800 */
[----:B------:R-:W-:Y:S01]  /*173170*/  ULDC UR8, c[0x0][0x228] ;  /* 0x00008a0000087ab9 */ /* 0x000fe20000000800 */
[----:B--2---:R0:W-:Y:S04]  /*173180*/  @P1 STG.E.U8 desc[UR4][R52.64], R5 ;  /* 0x0000000534001986 */ /* 0x0041e8000c101104 */
[----:B------:R-:W-:Y:S04]  /*173190*/  @P5 STG.E.U8 desc[UR4][R24.64], R3 ;  /* 0x0000000318005986 */ /* 0x000fe8000c101104 */
[----:B------:R-:W-:Y:S04]  /*1731a0*/  @P6 STG.E.U8 desc[UR4][R26.64], R2 ;  /* 0x000000021a006986 */ /* 0x000fe8000c101104 */
[----:B------:R-:W-:Y:S04]  /*1731b0*/  @P3 STG.E.U8 desc[UR4][R28.64], R0 ;  /* 0x000000001c003986 */ /* 0x000fe8000c101104 */
[----:B0-----:R-:W2:Y:S04]  /*1731c0*/  LDL.LU.64 R52, [R1+0x9b8] ;  /* 0x0009b80001347983 */ /* 0x001ea80000300a00 */
[----:B------:R-:W2:Y:S04]  /*1731d0*/  LDL.LU R34, [R1+0x680] ;  /* 0x0006800001227983 */ /* 0x000ea80000300800 */
[----:B---3--:R0:W-:Y:S04]  /*1731e0*/  @P2 STG.E.U8 desc[UR4][R56.64], R4 ;  /* 0x0000000438002986 */ /* 0x0081e8000c101104 */
[----:B0-----:R-:W3:Y:S01]  /*1731f0*/  LDL.LU.64 R56, [R1+0x9d8] ;  /* 0x0009d80001387983 */ /* 0x001ee20000300a00 */
[----:B------:R-:W-:-:S02]  /*173200*/  ISETP.LT.AND P5, PT, R59, UR6, !P0 ;  /* 0x000000063b007c0c */ /* 0x000fc4000c7a1270 */
[----:B------:R-:W-:Y:S02]  /*173210*/  PRMT R2, R44, 0x7770, RZ ;  /* 0x000077702c027816 */ /* 0x000fe400000000ff */
[----:B------:R-:W-:Y:S01]  /*173220*/  ISETP.LT.AND P3, PT, R36, UR7, !P0 ;  /* 0x0000000724007c0c */ /* 0x000fe2000c761270 */
[----:B------:R-:W3:Y:S01]  /*173230*/  LDL.LU.64 R26, [R1+0x9d0] ;  /* 0x0009d000011a7983 */ /* 0x000ee20000300a00 */
[----:B------:R-:W-:Y:S01]  /*173240*/  ULDC UR6, c[0x0][0x228] ;  /* 0x00008a0000067ab9 */ /* 0x000fe20000000800 */
[----:B------:R-:W-:Y:S01]  /*173250*/  ULDC UR7, c[0x0][0x228] ;  /* 0x00008a0000077ab9 */ /* 0x000fe20000000800 */
[----:B------:R-:W-:Y:S02]  /*173260*/  ISETP.LT.AND P6, PT, R35, UR6, !P0 ;  /* 0x0000000623007c0c */ /* 0x000fe4000c7c1270 */
[----:B------:R-:W-:Y:S01]  /*173270*/  ISETP.LT.AND P2, PT, R42, UR7, !P0 ;  /* 0x000000072a007c0c */ /* 0x000fe2000c741270 */
[----:B------:R-:W-:Y:S01]  /*173280*/  VIADD R0, R61, 0xfa ;  /* 0x000000fa3d007836 */ /* 0x000fe20000000000 */
[----:B------:R-:W-:Y:S01]  /*173290*/  PRMT R3, R44, 0x7771, RZ ;  /* 0x000077712c037816 */ /* 0x000fe200000000ff */
[----:B------:R-:W-:Y:S01]  /*1732a0*/  ULDC UR6, c[0x0][0x228] ;  /* 0x00008a0000067ab9 */ /* 0x000fe20000000800 */
[----:B------:R-:W-:Y:S01]  /*1732b0*/  ULDC UR7, c[0x0][0x228] ;  /* 0x00008a0000077ab9 */ /* 0x000fe20000000800 */
[----:B----4-:R0:W-:Y:S01]  /*1732c0*/  @P5 STG.E.U8 desc[UR4][R38.64], R2 ;  /* 0x0000000226005986 */ /* 0x0101e2000c101104 */
[----:B------:R-:W-:-:S03]  /*1732d0*/  ISETP.GE.AND P1, PT, R0, UR21, PT ;  /* 0x0000001500007c0c */ /* 0x000fc6000bf26270 */
[----:B------:R1:W-:Y:S04]  /*1732e0*/  @P3 STG.E.U8 desc[UR4][R30.64], R3 ;  /* 0x000000031e003986 */ /* 0x0003e8000c101104 */
[----:B0-----:R-:W4:Y:S04]  /*1732f0*/  LDL.LU.64 R38, [R1+0x9b0] ;  /* 0x0009b00001267983 */ /* 0x001f280000300a00 */
[----:B------:R-:W4:Y:S04]  /*173300*/  LDL.LU R54, [R1+0x6e0] ;  /* 0x0006e00001367983 */ /* 0x000f280000300800 */
[----:B------:R-:W4:Y:S01]  /*173310*/  LDL.LU.64 R28, [R1+0x9c8] ;  /* 0x0009c800011c7983 */ /* 0x000f220000300a00 */
[----:B------:R-:W-:-:S03]  /*173320*/  PRMT R0, R44, 0x7772, RZ ;  /* 0x000077722c007816 */ /* 0x000fc600000000ff */
[----:B-1----:R-:W4:Y:S01]  /*173330*/  LDL.LU.64 R30, [R1+0x9a0] ;  /* 0x0009a000011e7983 */ /* 0x002f220000300a00 */
[----:B------:R-:W-:Y:S02]  /*173340*/  ISETP.LT.AND P3, PT, R55, UR6, !P0 ;  /* 0x0000000637007c0c */ /* 0x000fe4000c761270 */
[----:B------:R-:W-:Y:S01]  /*173350*/  PRMT R2, R44, 0x7773, RZ ;  /* 0x000077732c027816 */ /* 0x000fe200000000ff */
[----:B------:R-:W-:Y:S01]  /*173360*/  ULDC UR6, c[0x0][0x228] ;  /* 0x00008a0000067ab9 */ /* 0x000fe20000000800 */
[----:B------:R0:W-:Y:S04]  /*173370*/  @P6 STG.E.U8 desc[UR4][R32.64], R0 ;  /* 0x0000000020006986 */ /* 0x0001e8000c101104 */
[----:B------:R-:W1:Y:S04]  /*173380*/  LDS.128 R44, [R46] ;  /* 0x000000002e2c7984 */ /* 0x000e680000000c00 */
[----:B0-----:R-:W4:Y:S04]  /*173390*/  LDL.LU.64 R32, [R1+0x9a8] ;  /* 0x0009a80001207983 */ /* 0x001f280000300a00 */
[----:B--2---:R0:W-:Y:S04]  /*1733a0*/  @P2 STG.E.U8 desc[UR4][R52.64], R2 ;  /* 0x0000000234002986 */ /* 0x0041e8000c101104 */
[----:B0-----:R-:W2:Y:S01]  /*1733b0*/  LDL.LU.64 R52, [R1+0x990] ;  /* 0x0009900001347983 */ /* 0x001ea20000300a00 */
[----:B------:R-:W-:-:S05]  /*1733c0*/  PRMT R2, R34, 0x7770, RZ ;  /* 0x0000777022027816 */ /* 0x000fca00000000ff */
[----:B---3--:R0:W-:Y:S04]  /*1733d0*/  @P3 STG.E.U8 desc[UR4][R56.64], R2 ;  /* 0x0000000238003986 */ /* 0x0081e8000c101104 */
[----:B0-----:R-:W3:Y:S01]  /*1733e0*/  LDL.LU.64 R56, [R1+0x998] ;  /* 0x0009980001387983 */ /* 0x001ee20000300a00 */
[----:B------:R-:W-:Y:S02]  /*1733f0*/  ISETP.LT.AND P5, PT, R58, UR6, !P0 ;  /* 0x000000063a007c0c */ /* 0x000fe4000c7a1270 */
[----:B------:R-:W-:Y:S01]  /*173400*/  ISETP.LT.AND P6, PT, R43, UR7, !P0 ;  /* 0x000000072b007c0c */ /* 0x000fe2000c7c1270 */
[----:B------:R-:W-:Y:S01]  /*173410*/  VIADD R0, R61, 0xfb ;  /* 0x000000fb3d007836 */ /* 0x000fe20000000000 */
[----:B------:R-:W-:Y:S01]  /*173420*/  ULDC UR6, c[0x0][0x228] ;  /* 0x00008a0000067ab9 */ /* 0x000fe20000000800 */
[----:B------:R-:W-:Y:S01]  /*173430*/  ULDC UR7, c[0x0][0x228] ;  /* 0x00008a0000077ab9 */ /* 0x000fe20000000800 */
[----:B------:R-:W-:-:S02]  /*173440*/  PRMT R2, R34, 0x7772, RZ ;  /* 0x0000777222027816 */ /* 0x000fc400000000ff */
[----:B------:R-:W-:Y:S02]  /*173450*/  ISETP.GE.AND P2, PT, R0, UR19, PT ;  /* 0x0000001300007c0c */ /* 0x000fe4000bf46270 */
[----:B------:R-:W-:Y:S02]  /*173460*/  PRMT R0, R34, 0x7771, RZ ;  /* 0x0000777122007816 */ /* 0x000fe400000000ff */
[----:B------:R-:W-:Y:S02]  /*173470*/  ISETP.LT.AND P0, PT, R37, UR6, !P0 ;  /* 0x0000000625007c0c */ /* 0x000fe4000c701270 */
[----:B------:R-:W-:Y:S01]  /*173480*/  ISETP.LT.AND P3, PT, R59, UR7, !P4 ;  /* 0x000000073b007c0c */ /* 0x000fe2000e761270 */
[----:B------:R-:W-:Y:S01]  /*173490*/  ULDC UR6, c[0x0][0x228] ;  /* 0x00008a0000067ab9 */ /* 0x000fe20000000800 */
[----:B------:R-:W-:Y:S01]  /*1734a0*/  ULDC UR7, c[0x0][0x228] ;  /* 0x00008a0000077ab9 */ /* 0x000fe20000000800 */
[----:B------:R0:W-:Y:S04]  /*1734b0*/  @P5 STG.E.U8 desc[UR4][R26.64], R0 ;  /* 0x000000001a005986 */ /* 0x0001e8000c101104 */
[----:B----4-:R4:W-:Y:S01]  /*1734c0*/  @P6 STG.E.U8 desc[UR4][R38.64], R2 ;  /* 0x0000000226006986 */ /* 0x0109e2000c101104 */
[----:B------:R-:W-:Y:S01]  /*1734d0*/  ISETP.LT.AND P6, PT, R36, UR6, !P4 ;  /* 0x0000000624007c0c */ /* 0x000fe2000e7c1270 */
[----:B------:R-:W-:-:S02]  /*1734e0*/  ULDC UR6, c[0x0][0x228] ;  /* 0x00008a0000067ab9 */ /* 0x000fc40000000800 */
[----:B------:R-:W-:Y:S01]  /*1734f0*/  ISETP.LT.AND P5, PT, R35, UR6, !P4 ;  /* 0x0000000623007c0c */ /* 0x000fe2000e7a1270 */
[----:B------:R-:W-:Y:S01]  /*173500*/  ULDC UR6, c[0x0][0x228] ;  /* 0x00008a0000067ab9 */ /* 0x000fe20000000800 */
[----:B0-----:R-:W-:Y:S01]  /*173510*/  PRMT R0, R34, 0x7773, RZ ;  /* 0x0000777322007816 */ /* 0x001fe200000000ff */
[----:B----4-:R-:W4:Y:S01]  /*173520*/  LDL.LU.64 R38, [R1+0x988] ;  /* 0x0009880001267983 */ /* 0x010f220000300a00 */
[----:B------:R-:W-:-:S03]  /*173530*/  PRMT R2, R54, 0x7770, RZ ;  /* 0x0000777036027816 */ /* 0x000fc600000000ff */
[----:B------:R-:W4:Y:S04]  /*173540*/  LDL.LU.64 R26, [R1+0x978] ;  /* 0x00097800011a7983 */ /* 0x000f280000300a00 */
[----:B------:R0:W-:Y:S04]  /*173550*/  @P0 STG.E.U8 desc[UR4][R28.64], R0 ;  /* 0x000000001c000986 */ /* 0x0001e8000c101104 */
[----:B------:R1:W-:Y:S01]  /*173560*/  @P3 STG.E.U8 desc[UR4][R30.64], R2 ;  /* 0x000000021e003986 */ /* 0x0003e2000c101104 */
[----:B------:R-:W-:Y:S01]  /*173570*/  ISETP.LT.AND P0, PT, R42, UR6, !P4 ;  /* 0x000000062a007c0c */ /* 0x000fe2000e701270 */
[----:B------:R-:W-:Y:S01]  /*173580*/  ULDC UR6, c[0x0][0x228] ;  /* 0x00008a0000067ab9 */ /* 0x000fe20000000800 */
[C---:B0-----:R-:W-:Y:S01]  /*173590*/  PRMT R0, R54.reuse, 0x7771, RZ ;  /* 0x0000777136007816 */ /* 0x041fe200000000ff */
[----:B-1----:R-:W4:Y:S01]  /*1735a0*/  LDL.LU.64 R30, [R1+0x970] ;  /* 0x00097000011e7983 */ /* 0x002f220000300a00 */
[----:B------:R-:W-:-:S03]  /*1735b0*/  PRMT R2, R54, 0x7772, RZ ;  /* 0x0000777236027816 */ /* 0x000fc600000000ff */
[----:B------:R-:W4:Y:S04]  /*1735c0*/  LDL.LU R28, [R1+0x6a4] ;  /* 0x0006a400011c7983 */ /* 0x000f280000300800 */
[----:B------:R0:W-:Y:S04]  /*1735d0*/  @P6 STG.E.U8 desc[UR4][R32.64], R0 ;  /* 0x0000000020006986 */ /* 0x0001e8000c101104 */
[----:B0-----:R-:W4:Y:S04]  /*1735e0*/  LDL.LU.64 R32, [R1+0x980] ;  /* 0x0009800001207983 */ /* 0x001f280000300a00 */
[----:B--2---:R0:W-:Y:S04]  /*1735f0*/  @P5 STG.E.U8 desc[UR4][R52.64], R2 ;  /* 0x0000000234005986 */ /* 0x0041e8000c101104 */
[----:B0-----:R-:W2:Y:S01]  /*173600*/  LDL.LU.64 R52, [R1+0x960] ;  /* 0x0009600001347983 */ /* 0x001ea20000300a00 */
[----:B------:R-:W-:-:S05]  /*173610*/  PRMT R2, R54, 0x7773, RZ ;  /* 0x0000777336027816 */ /* 0x000fca00000000ff */
[----:B---3--:R0:W-:Y:S04]  /*173620*/  @P0 STG.E.U8 desc[UR4][R56.64], R2 ;  /* 0x0000000238000986 */ /* 0x0081e8000c101104 */
[----:B0-----:R-:W3:Y:S01]  /*173630*/  LDL.LU.64 R56, [R1+0x968] ;  /* 0x0009680001387983 */ /* 0x001ee20000300a00 */
[----:B------:R-:W-:Y:S01]  /*173640*/  ISETP.LT.AND P3, PT, R55, UR6, !P4 ;  /* 0x0000000637007c0c */ /* 0x000fe2000e761270 */
[----:B------:R-:W-:Y:S01]  /*173650*/  ULDC UR6, c[0x0][0x228] ;  /* 0x00008a0000067ab9 */ /* 0x000fe20000000800 */
[----:B------:R-:W-:Y:S02]  /*173660*/  ISETP.LT.AND P6, PT, R43, UR7, !P4 ;  /* 0x000000072b007c0c */ /* 0x000fe4000e7c1270 */
[----:B------:R-:W-:Y:S01]  /*173670*/  ISETP.LT.AND P5, PT, R58, UR6, !P4 ;  /* 0x000000063a007c0c */ /* 0x000fe2000e7a1270 */
[----:B------:R-:W-:Y:S01]  /*173680*/  VIADD R0, R61, 0xfc ;  /* 0x000000fc3d007836 */ /* 0x000fe20000000000 */
[----:B------:R-:W-:Y:S01]  /*173690*/  PRMT R3, R44, 0x7770, RZ ;  /* 0x000077702c037816 */ /* 0x000fe200000000ff */
[----:B------:R-:W-:Y:S01]  /*1736a0*/  ULDC UR6, c[0x0][0x228] ;  /* 0x00008a0000067ab9 */ /* 0x000fe20000000800 */
[----:B------:R-:W3:Y:S01]  /*1736b0*/  LDL.LU.64 R24, [R1+0x958] ;  /* 0x0009580001187983 */ /* 0x000ee20000300a00 */
[----:B------:R-:W-:Y:S01]  /*1736c0*/  ULDC UR7, c[0x0][0x228] ;  /* 0x00008a0000077ab9 */ /* 0x000fe20000000800 */
[----:B------:R-:W-:-:S02]  /*1736d0*/  ISETP.GE.AND P0, PT, R0, UR17, PT ;  /* 0x0000001100007c0c */ /* 0x000fc4000bf06270 */
[----:B------:R-:W-:Y:S02]  /*1736e0*/  ISETP.LT.AND P4, PT, R37, UR6, !P4 ;  /* 0x0000000625007c0c */ /* 0x000fe4000e781270 */
[C---:B------:R-:W-:Y:S02]  /*1736f0*/  PRMT R0, R44.reuse, 0x7771, RZ ;  /* 0x000077712c007816 */ /* 0x040fe400000000ff */
[----:B------:R-:W-:Y:S01]  /*173700*/  PRMT R2, R44, 0x7772, RZ ;  /* 0x000077722c027816 */ /* 0x000fe200000000ff */
[----:B------:R-:W-:Y:S01]  /*173710*/  ULDC UR6, c[0x0][0x228] ;  /* 0x00008a0000067ab9 */ /* 0x000fe20000000800 */
[----:B----4-:R0:W-:Y:S01]  /*173720*/  @P3 STG.E.U8 desc[UR4][R38.64], R3 ;  /* 0x0000000326003986 */ /* 0x0101e2000c101104 */
[----:B------:R-:W-:-:S03]  /*173730*/  ISETP.LT.AND P3, PT, R59, UR7, !P1 ;  /* 0x000000073b007c0c */ /* 0x000fc6000cf61270 */
[----:B------:R1:W-:Y:S01]  /*173740*/  @P5 STG.E.U8 desc[UR4][R26.64], R0 ;  /* 0x000000001a005986 */ /* 0x0003e2000c101104 */
[----:B------:R-:W-:Y:S01]  /*173750*/  PRMT R44, R44, 0x7773, RZ ;  /* 0x000077732c2c7816 */ /* 0x000fe200000000ff */
[----:B------:R-:W-:Y:S02]  /*173760*/  ULDC UR7, c[0x0][0x228] ;  /* 0x00008a0000077ab9 */ /* 0x000fe40000000800 */
[----:B0-----:R-:W4:Y:S04]  /*173770*/  LDL.LU.64 R38, [R1+0x950] ;  /* 0x0009500001267983 */ /* 0x001f280000300a00 */
[----:B------:R-:W4:Y:S04]  /*173780*/  LDL.LU R34, [R1+0x684] ;  /* 0x0006840001227983 */ /* 0x000f280000300800 */
[----:B------:R0:W-:Y:S01]  /*173790*/  @P6 STG.E.U8 desc[UR4][R30.64], R2 ;  /* 0x000000021e006986 */ /* 0x0001e2000c101104 */
[----:B------:R-:W-:-:S02]  /*1737a0*/  ISETP.LT.AND P6, PT, R36, UR6, !P1 ;  /* 0x0000000624007c0c */ /* 0x000fc4000cfc1270 */
[C---:B-1----:R-:W-:Y:S01]  /*1737b0*/  PRMT R0, R28.reuse, 0x7770, RZ ;  /* 0x000077701c007816 */ /* 0x042fe200000000ff */
[----:B------:R-:W-:Y:S01]  /*1737c0*/  ULDC UR6, c[0x0][0x228] ;  /* 0x00008a0000067ab9 */ /* 0x000fe20000000800 */
[----:B0-----:R-:W4:Y:S04]  /*1737d0*/  LDL.LU.64 R30, [R1+0x948] ;  /* 0x00094800011e7983 */ /* 0x001f280000300a00 */
[----:B------:R-:W-:Y:S04]  /*1737e0*/  @P4 STG.E.U8 desc[UR4][R32.64], R44 ;  /* 0x0000002c20004986 */ /* 0x000fe8000c101104 */
[----:B--2---:R0:W-:Y:S04]  /*1737f0*/  @P3 STG.E.U8 desc[UR4][R52.64], R0 ;  /* 0x0000000034003986 */ /* 0x0041e8000c101104 */
[----:B0-----:R-:W2:Y:S04]  /*173800*/  LDL.LU.64 R52, [R1+0x940] ;  /* 0x0009400001347983 */ /* 0x001ea80000300a00 */
[----:B------:R-:W2:Y:S01]  /*173810*/  LDL.LU.64 R26, [R1+0x930] ;  /* 0x00093000011a7983 */ /* 0x000ea20000300a00 */
[----:B------:R-:W-:-:S03]  /*173820*/  PRMT R0, R28, 0x7771, RZ ;  /* 0x000077711c007816 */ /* 0x000fc600000000ff */
[----:B------:R-:W2:Y:S04]  /*173830*/  LDL.LU R54, [R1+0x6e4] ;  /* 0x0006e40001367983 */ /* 0x000ea80000300800 */
[----:B------:R-:W2:Y:S04]  /*173840*/  LDL.LU.64 R32, [R1+0x938] ;  /* 0x0009380001207983 */ /* 0x000ea80000300a00 */
[----:B---3--:R0:W-:Y:S04]  /*173850*/  @P6 STG.E.U8 desc[UR4][R56.64], R0 ;  /* 0x0000000038006986 */ /* 0x0081e8000c101104 */
[----:B0-----:R-:W3:Y:S01]  /*173860*/  LDL.LU.64 R56, [R1+0x928] ;  /* 0x0009280001387983 */ /* 0x001ee20000300a00 */
[----:B------:R-:W-:Y:S01]  /*173870*/  ISETP.LT.AND P5, PT, R35, UR6, !P1 ;  /* 0x0000000623007c0c */ /* 0x000fe2000cfa1270 */
[----:B------:R-:W-:-:S02]  /*173880*/  ULDC UR6, c[0x0][0x228] ;  /* 0x00008a0000067ab9 */ /* 0x000fc40000000800 */
[----:B------:R-:W-:Y:S01]  /*173890*/  ISETP.LT.AND P3, PT, R42, UR6, !P1 ;  /* 0x000000062a007c0c */ /* 0x000fe2000cf61270 */
[----:B------:R-:W-:Y:S01]  /*1738a0*/  ULDC UR6, c[0x0][0x228] ;  /* 0x00008a0000067ab9 */ /* 0x000fe20000000800 */
[----:B------:R-:W-:Y:S02]  /*1738b0*/  PRMT R2, R28, 0x7772, RZ ;  /* 0x000077721c027816 */ /* 0x000fe400000000ff */
[----:B------:R-:W-:Y:S01]  /*1738c0*/  ISETP.LT.AND P4, PT, R55, UR6, !P1 ;  /* 0x0000000637007c0c */ /* 0x000fe2000cf81270 */
[----:B------:R-:W-:Y:S01]  /*1738d0*/  ULDC UR6, c[0x0][0x228] ;  /* 0x00008a0000067ab9 */ /* 0x000fe20000000800 */
[----:B------:R-:W-:Y:S01]  /*1738e0*/  ISETP.LT.AND P6, PT, R43, UR7, !P1 ;  /* 0x000000072b007c0c */ /* 0x000fe2000cfc1270 */
[----:B------:R-:W-:Y:S01]  /*1738f0*/  VIADD R0, R61, 0xfd ;  /* 0x000000fd3d007836 */ /* 0x000fe20000000000 */
[----:B------:R-:W-:Y:S02]  /*173900*/  ULDC UR7, c[0x0][0x228] ;  /* 0x00008a0000077ab9 */ /* 0x000fe40000000800 */
[----:B------:R0:W-:Y:S01]  /*173910*/  @P5 STG.E.U8 desc[UR4][R24.64], R2 ;  /* 0x0000000218005986 */ /* 0x0001e2000c101104 */
[----:B------:R-:W-:Y:S01]  /*173920*/  ISETP.LT.AND P5, PT, R58, UR6, !P1 ;  /* 0x000000063a007c0c */ /* 0x000fe2000cfa1270 */
[----:B------:R-:W-:Y:S01]  /*173930*/  ULDC UR6, c[0x0][0x228] ;  /* 0x00008a0000067ab9 */ /* 0x000fe20000000800 */
[----:B----4-:R-:W-:-:S02]  /*173940*/  PRMT R3, R34, 0x7770, RZ ;  /* 0x0000777022037816 */ /* 0x010fc400000000ff */
[----:B------:R-:W-:Y:S01]  /*173950*/  ISETP.LT.AND P1, PT, R37, UR6, !P1 ;  /* 0x0000000625007c0c */ /* 0x000fe2000cf21270 */
[----:B------:R-:W-:Y:S01]  /*173960*/  ULDC UR6, c[0x0][0x228] ;  /* 0x00008a0000067ab9 */ /* 0x000fe20000000800 */
[----:B0-----:R-:W-:Y:S02]  /*173970*/  PRMT R2, R28, 0x7773, RZ ;  /* 0x000077731c027816 */ /* 0x001fe400000000ff */
[----:B------:R-:W4:Y:S04]  /*173980*/  LDL.LU.64 R28, [R1+0x920] ;  /* 0x00092000011c7983 */ /* 0x000f280000300a00 */
[----:B------:R0:W-:Y:S01]  /*173990*/  @P3 STG.E.U8 desc[UR4][R38.64], R2 ;  /* 0x0000000226003986 */ /* 0x0001e2000c101104 */
[----:B------:R-:W-:Y:S02]  /*1739a0*/  ISETP.GE.AND P3, PT, R0, UR15, PT ;  /* 0x0000000f00007c0c */ /* 0x000fe4000bf66270 */
[----:B------:R-:W-:Y:S01]  /*1739b0*/  PRMT R0, R34, 0x7771, RZ ;  /* 0x0000777122007816 */ /* 0x000fe200000000ff */
[----:B------:R1:W-:Y:S01]  /*1739c0*/  @P4 STG.E.U8 desc[UR4][R30.64], R3 ;  /* 0x000000031e004986 */ /* 0x0003e2000c101104 */
[----:B------:R-:W-:Y:S01]  /*1739d0*/  ISETP.LT.AND P4, PT, R59, UR7, !P2 ;  /* 0x000000073b007c0c */ /* 0x000fe2000d781270 */
[----:B------:R-:W-:-:S02]  /*1739e0*/  ULDC UR7, c[0x0][0x228] ;  /* 0x00008a0000077ab9 */ /* 0x000fc40000000800 */
[----:B0-----:R-:W4:Y:S01]  /*1739f0*/  LDL.LU.64 R38, [R1+0x900] ;  /* 0x0009000001267983 */ /* 0x001f220000300a00 */
[----:B------:R-:W-:-:S03]  /*173a00*/  PRMT R2, R34, 0x7772, RZ ;  /* 0x0000777222027816 */ /* 0x000fc600000000ff */
[----:B-1----:R-:W4:Y:S04]  /*173a10*/  LDL.LU.64 R30, [R1+0x910] ;  /* 0x00091000011e7983 */ /* 0x002f280000300a00 */
[----:B--2---:R0:W-:Y:S04]  /*173a20*/  @P5 STG.E.U8 desc[UR4][R52.64], R0 ;  /* 0x0000000034005986 */ /* 0x0041e8000c101104 */
[----:B------:R1:W-:Y:S01]  /*173a30*/  @P6 STG.E.U8 desc[UR4][R26.64], R2 ;  /* 0x000000021a006986 */ /* 0x0003e2000c101104 */
[----:B0-----:R-:W-:-:S03]  /*173a40*/  PRMT R0, R34, 0x7773, RZ ;  /* 0x0000777322007816 */ /* 0x001fc600000000ff */
[----:B------:R-:W2:Y:S01]  /*173a50*/  LDL.LU.64 R52, [R1+0x8f8] ;  /* 0x0008f80001347983 */ /* 0x000ea20000300a00 */
[----:B-1----:R-:W-:-:S03]  /*173a60*/  PRMT R2, R54, 0x7770, RZ ;  /* 0x0000777036027816 */ /* 0x002fc600000000ff */
[----:B------:R-:W-:Y:S04]  /*173a70*/  @P1 STG.E.U8 desc[UR4][R32.64], R0 ;  /* 0x0000000020001986 */ /* 0x000fe8000c101104 */
[----:B---3--:R0:W-:Y:S04]  /*173a80*/  @P4 STG.E.U8 desc[UR4][R56.64], R2 ;  /* 0x0000000238004986 */ /* 0x0081e8000c101104 */
[----:B0-----:R-:W3:Y:S01]  /*173a90*/  LDL.LU.64 R56, [R1+0x8f0] ;  /* 0x0008f00001387983 */ /* 0x001ee20000300a00 */
[----:B------:R-:W-:Y:S01]  /*173aa0*/  ISETP.LT.AND P6, PT, R36, UR6, !P2 ;  /* 0x0000000624007c0c */ /* 0x000fe2000d7c1270 */
[----:B------:R-:W-:Y:S01]  /*173ab0*/  ULDC UR6, c[0x0][0x228] ;  /* 0x00008a0000067ab9 */ /* 0x000fe20000000800 */
[----:B------:R-:W-:-:S02]  /*173ac0*/  PRMT R0, R54, 0x7771, RZ ;  /* 0x0000777136007816 */ /* 0x000fc400000000ff */
[----:B------:R-:W-:Y:S01]  /*173ad0*/  ISETP.LT.AND P5, PT, R35, UR6, !P2 ;  /* 0x0000000623007c0c */ /* 0x000fe2000d7a1270 */
[----:B------:R-:W3:Y:S01]  /*173ae0*/  LDL.LU.64 R26, [R1+0x8c8] ;  /* 0x0008c800011a7983 */ /* 0x000ee20000300a00 */
[----:B------:R-:W-:Y:S01]  /*173af0*/  ULDC UR6, c[0x0][0x228] ;  /* 0x00008a0000067ab9 */ /* 0x000fe20000000800 */
[----:B------:R-:W-:Y:S02]  /*173b00*/  PRMT R2, R54, 0x7772, RZ ;  /* 0x0000777236027816 */ /* 0x000fe400000000ff */
[----:B------:R-:W3:Y:S01]  /*173b10*/  LDL.LU R33, [R1+0x6a8] ;  /* 0x0006a80001217983 */ /* 0x000ee20000300800 */
[----:B------:R-:W-:Y:S02]  /*173b20*/  ISETP.LT.AND P1, PT, R42, UR6, !P2 ;  /* 0x000000062a007c0c */ /* 0x000fe4000d721270 */
[----:B------:R-:W-:Y:S01]  /*173b30*/  ISETP.LT.AND P4, PT, R55, UR7, !P2 ;  /* 0x0000000737007c0c */ /* 0x000fe2000d781270 */
[----:B------:R-:W-:Y:S01]  /*173b40*/  ULDC UR6, c[0x0][0x228] ;  /* 0x00008a0000067ab9 */ /* 0x000fe20000000800 */
[----:B------:R-:W-:Y:S01]  /*173b50*/  PRMT R3, R45, 0x7770, RZ ;  /* 0x000077702d037816 */ /* 0x000fe200000000ff */
[----:B------:R-:W-:Y:S01]  /*173b60*/  ULDC UR7, c[0x0][0x228] ;  /* 0x00008a0000077ab9 */ /* 0x000fe20000000800 */
[----:B----4-:R0:W-:Y:S01]  /*173b70*/  @P6 STG.E.U8 desc[UR4][R28.64], R0 ;  /* 0x000000001c006986 */ /* 0x0101e2000c101104 */
[----:B------:R-:W-:Y:S01]  /*173b80*/  ISETP.LT.AND P6, PT, R58, UR6, !P2 ;  /* 0x000000063a007c0c */ /* 0x000fe2000d7c1270 */
[----:B------:R-:W-:-:S02]  /*173b90*/  ULDC UR6, c[0x0][0x228] ;  /* 0x00008a0000067ab9 */ /* 0x000fc40000000800 */
[----:B0-----:R-:W4:Y:S04]  /*173ba0*/  LDL.LU.64 R28, [R1+0x8d0] ;  /* 0x0008d000011c7983 */ /* 0x001f280000300a00 */
[----:B------:R0:W-:Y:S01]  /*173bb0*/  @P5 STG.E.U8 desc[UR4][R38.64], R2 ;  /* 0x0000000226005986 */ /* 0x0001e2000c101104 */
[----:B------:R-:W-:-:S03]  /*173bc0*/  VIADD R0, R61, 0xfe ;  /* 0x000000fe3d007836 */ /* 0x000fc60000000000 */
[----:B0-----:R-:W4:Y:S01]  /*173bd0*/  LDL.LU.64 R38, [R1+0x898] ;  /* 0x0008980001267983 */ /* 0x001f220000300a00 */
[----:B------:R-:W-:-:S03]  /*173be0*/  PRMT R2, R54, 0x7773, RZ ;  /* 0x0000777336027816 */ /* 0x000fc600000000ff */
[----:B------:R-:W4:Y:S04]  /*173bf0*/  LDL.LU.64 R22, [R1+0x8a8] ;  /* 0x0008a80001167983 */ /* 0x000f280000300a00 */
[----:B------:R0:W-:Y:S01]  /*173c00*/  @P1 STG.E.U8 desc[UR4][R30.64], R2 ;  /* 0x000000021e001986 */ /* 0x0001e2000c101104 */
[----:B------:R-:W-:Y:S02]  /*173c10*/  ISETP.GE.AND P1, PT, R0, UR13, PT ;  /* 0x0000000d00007c0c */ /* 0x000fe4000bf26270 */
[----:B------:R-:W-:Y:S01]  /*173c20*/  PRMT R0, R45, 0x7771, RZ ;  /* 0x000077712d007816 */ /* 0x000fe200000000ff */
[----:B0-----:R-:W4:Y:S04]  /*173c30*/  LDL.LU.64 R30, [R1+0x8a0] ;  /* 0x0008a000011e7983 */ /* 0x001f280000300a00 */
[----:B--2---:R0:W-:Y:S04]  /*173c40*/  @P4 STG.E.U8 desc[UR4][R52.64], R3 ;  /* 0x0000000334004986 */ /* 0x0041e8000c101104 */
[----:B0-----:R-:W2:Y:S04]  /*173c50*/  LDL.LU.64 R52, [R1+0x8c0] ;  /* 0x0008c00001347983 */ /* 0x001ea80000300a00 */
[----:B------:R-:W2:Y:S04]  /*173c60*/  LDL.LU R54, [R1+0x688] ;  /* 0x0006880001367983 */ /* 0x000ea80000300800 */
[----:B---3--:R0:W-:Y:S04]  /*173c70*/  @P6 STG.E.U8 desc[UR4][R56.64], R0 ;  /* 0x0000000038006986 */ /* 0x0081e8000c101104 */
[----:B0-----:R-:W3:Y:S01]  /*173c80*/  LDL.LU.64 R56, [R1+0x8b8] ;  /* 0x0008b80001387983 */ /* 0x001ee20000300a00 */
[----:B------:R-:W-:Y:S01]  /*173c90*/  ISETP.LT.AND P5, PT, R43, UR7, !P2 ;  /* 0x000000072b007c0c */ /* 0x000fe2000d7a1270 */
[----:B------:R-:W-:Y:S01]  /*173ca0*/  ULDC UR7, c[0x0][0x228] ;  /* 0x00008a0000077ab9 */ /* 0x000fe20000000800 */
[----:B------:R-:W-:-:S02]  /*173cb0*/  ISETP.LT.AND P2, PT, R37, UR6, !P2 ;  /* 0x0000000625007c0c */ /* 0x000fc4000d741270 */
[----:B------:R-:W-:Y:S02]  /*173cc0*/  ISETP.LT.AND P4, PT, R59, UR7, !P0 ;  /* 0x000000073b007c0c */ /* 0x000fe4000c781270 */
[C---:B------:R-:W-:Y:S01]  /*173cd0*/  PRMT R2, R45.reuse, 0x7772, RZ ;  /* 0x000077722d027816 */ /* 0x040fe200000000ff */
[----:B------:R-:W-:Y:S01]  /*173ce0*/  ULDC UR6, c[0x0][0x228] ;  /* 0x00008a0000067ab9 */ /* 0x000fe20000000800 */
[----:B------:R-:W-:Y:S01]  /*173cf0*/  PRMT R45, R45, 0x7773, RZ ;  /* 0x000077732d2d7816 */ /* 0x000fe200000000ff */
[----:B------:R-:W3:Y:S01]  /*173d00*/  LDL.LU.64 R24, [R1+0x8e8] ;  /* 0x0008e80001187983 */ /* 0x000ee20000300a00 */
[----:B------:R-:W-:Y:S01]  /*173d10*/  PRMT R0, R33, 0x7770, RZ ;  /* 0x0000777021007816 */ /* 0x000fe200000000ff */
[----:B------:R-:W-:Y:S02]  /*173d20*/  ULDC UR7, c[0x0][0x228] ;  /* 0x00008a0000077ab9 */ /* 0x000fe40000000800 */
[----:B------:R0:W-:Y:S01]  /*173d30*/  @P5 STG.E.U8 desc[UR4][R26.64], R2 ;  /* 0x000000021a005986 */ /* 0x0001e2000c101104 */
[----:B------:R-:W-:-:S02]  /*173d40*/  ISETP.LT.AND P5, PT, R36, UR6, !P0 ;  /* 0x0000000624007c0c */ /* 0x000fc4000c7a1270 */
[----:B------:R-:W-:Y:S01]  /*173d50*/  ISETP.LT.AND P6, PT, R35, UR7, !P0 ;  /* 0x0000000723007c0c */ /* 0x000fe2000c7c1270 */
[----:B----4-:R1:W-:Y:S01]  /*173d60*/  @P2 STG.E.U8 desc[UR4][R28.64], R45 ;  /* 0x0000002d1c002986 */ /* 0x0103e2000c101104 */
[----:B------:R-:W-:Y:S01]  /*173d70*/  ULDC UR6, c[0x0][0x228] ;  /* 0x00008a0000067ab9 */ /* 0x000fe20000000800 */
[----:B------:R-:W-:Y:S01]  /*173d80*/  ULDC UR7, c[0x0][0x228] ;  /* 0x00008a0000077ab9 */ /* 0x000fe20000000800 */
[----:B------:R-:W-:Y:S01]  /*173d90*/  ISETP.LT.AND P2, PT, R42, UR6, !P0 ;  /* 0x000000062a007c0c */ /* 0x000fe2000c741270 */
[----:B------:R-:W-:Y:S01]  /*173da0*/  ULDC UR6, c[0x0][0x228] ;  /* 0x00008a0000067ab9 */ /* 0x000fe20000000800 */
[----:B0-----:R-:W4:Y:S04]  /*173db0*/  LDL.LU.64 R26, [R1+0x8e0] ;  /* 0x0008e000011a7983 */ /* 0x001f280000300a00 */
[----:B------:R0:W-:Y:S04]  /*173dc0*/  @P4 STG.E.U8 desc[UR4][R38.64], R0 ;  /* 0x0000000026004986 */ /* 0x0001e8000c101104 */
[----:B-1----:R-:W4:Y:S01]  /*173dd0*/  LDL.LU.64 R28, [R1+0x908] ;  /* 0x00090800011c7983 */ /* 0x002f220000300a00 */
[----:B------:R-:W-:-:S02]  /*173de0*/  ISETP.LT.AND P4, PT, R55, UR7, !P0 ;  /* 0x0000000737007c0c */ /* 0x000fc4000c781270 */
[C---:B------:R-:W-:Y:S01]  /*173df0*/  PRMT R2, R33.reuse, 0x7772, RZ ;  /* 0x0000777221027816 */ /* 0x040fe200000000ff */
[----:B------:R-:W-:Y:S01]  /*173e00*/  ULDC UR7, c[0x0][0x228] ;  /* 0x00008a0000077ab9 */ /* 0x000fe20000000800 */
[----:B0-----:R-:W4:Y:S01]  /*173e10*/  LDL.LU.64 R38, [R1+0x8d8] ;  /* 0x0008d80001267983 */ /* 0x001f220000300a00 */
[----:B------:R-:W-:-:S05]  /*173e20*/  PRMT R0, R33, 0x7771, RZ ;  /* 0x0000777121007816 */ /* 0x000fca00000000ff */
[----:B------:R0:W-:Y:S04]  /*173e30*/  @P5 STG.E.U8 desc[UR4][R22.64], R0 ;  /* 0x0000000016005986 */ /* 0x0001e8000c101104 */
[----:B------:R2:W-:Y:S01]  /*173e40*/  @P6 STG.E.U8 desc[UR4][R30.64], R2 ;  /* 0x000000021e006986 */ /* 0x0005e2000c101104 */
[----:B0-----:R-:W-:Y:S02]  /*173e50*/  PRMT R0, R33, 0x7773, RZ ;  /* 0x0000777321007816 */ /* 0x001fe400000000ff */
[----:B--2---:R-:W-:-:S03]  /*173e60*/  PRMT R2, R54, 0x7770, RZ ;  /* 0x0000777036027816 */ /* 0x004fc600000000ff */
[----:B------:R0:W-:Y:S04]  /*173e70*/  @P2 STG.E.U8 desc[UR4][R52.64], R0 ;  /* 0x0000000034002986 */ /* 0x0001e8000c101104 */
[----:B0-----:R-:W2:Y:S04]  /*173e80*/  LDL.LU.64 R52, [R1+0x918] ;  /* 0x0009180001347983 */ /* 0x001ea80000300a00 */
[----:B------:R-:W2:Y:S04]  /*173e90*/  LDL.LU.64 R30, [R1+0x8b0] ;  /* 0x0008b000011e7983 */ /* 0x000ea80000300a00 */
[----:B---3--:R0:W-:Y:S04]  /*173ea0*/  @P4 STG.E.U8 desc[UR4][R56.64], R2 ;  /* 0x0000000238004986 */ /* 0x0081e8000c101104 */
[----:B------:R-:W3:Y:S04]  /*173eb0*/  LDL.LU.64 R32, [R1+0x890] ;  /* 0x0008900001207983 */ /* 0x000ee80000300a00 */
[----:B0-----:R-:W3:Y:S01]  /*173ec0*/  LDL.LU.64 R56, [R1+0x888] ;  /* 0x0008880001387983 */ /* 0x001ee20000300a00 */
[----:B------:R-:W-:-:S02]  /*173ed0*/  ISETP.LT.AND P5, PT, R58, UR6, !P0 ;  /* 0x000000063a007c0c */ /* 0x000fc4000c7a1270 */
[----:B------:R-:W-:Y:S01]  /*173ee0*/  ISETP.LT.AND P6, PT, R43, UR7, !P0 ;  /* 0x000000072b007c0c */ /* 0x000fe2000c7c1270 */
[----:B------:R-:W-:Y:S01]  /*173ef0*/  ULDC UR6, c[0x0][0x228] ;  /* 0x00008a0000067ab9 */ /* 0x000fe20000000800 */
[C---:B------:R-:W-:Y:S02]  /*173f00*/  PRMT R0, R54.reuse, 0x7771, RZ ;  /* 0x0000777136007816 */ /* 0x040fe400000000ff */
[----:B------:R-:W-:Y:S01]  /*173f10*/  ISETP.LT.AND P0, PT, R37, UR6, !P0 ;  /* 0x0000000625007c0c */ /* 0x000fe2000c701270 */
[----:B------:R-:W-:Y:S01]  /*173f20*/  ULDC UR6, c[0x0][0x228] ;  /* 0x00008a0000067ab9 */ /* 0x000fe20000000800 */
[----:B------:R-:W-:Y:S02]  /*173f30*/  PRMT R2, R54, 0x7772, RZ ;  /* 0x0000777236027816 */ /* 0x000fe400000000ff */
[----:B------:R-:W-:Y:S01]  /*173f40*/  ISETP.LT.AND P2, PT, R59, UR6, !P3 ;  /* 0x000000063b007c0c */ /* 0x000fe2000df41270 */
[----:B------:R-:W-:Y:S01]  /*173f50*/  ULDC UR6, c[0x0][0x228] ;  /* 0x00008a0000067ab9 */ /* 0x000fe20000000800 */
[----:B------:R-:W-:Y:S01]  /*173f60*/  ULDC UR7, c[0x0][0x228] ;  /* 0x00008a0000077ab9 */ /* 0x000fe20000000800 */
[----:B------:R0:W-:Y:S04]  /*173f70*/  @P5 STG.E.U8 desc[UR4][R24.64], R0 ;  /* 0x0000000018005986 */ /* 0x0001e8000c101104 */
[----:B----4-:R1:W-:Y:S01]  /*173f80*/  @P6 STG.E.U8 desc[UR4][R26.64], R2 ;  /* 0x000000021a006986 */ /* 0x0103e2000c101104 */
[----:B------:R-:W-:Y:S01]  /*173f90*/  ISETP.LT.AND P4, PT, R36, UR6, !P3 ;  /* 0x0000000624007c0c */ /* 0x000fe2000df81270 */
[----:B------:R-:W-:Y:S01]  /*173fa0*/  ULDC UR6, c[0x0][0x228] ;  /* 0x00008a0000067ab9 */ /* 0x000fe20000000800 */
[----:B------:R-:W-:-:S02]  /*173fb0*/  ISETP.LT.AND P5, PT, R35, UR7, !P3 ;  /* 0x0000000723007c0c */ /* 0x000fc4000dfa1270 */
[----:B------:R-:W-:Y:S02]  /*173fc0*/  PRMT R3, R60, 0x7773, RZ ;  /* 0x000077733c037816 */ /* 0x000fe400000000ff */
[----:B------:R-:W-:Y:S01]  /*173fd0*/  PRMT R4, R46, 0x7770, RZ ;  /* 0x000077702e047816 */ /* 0x000fe200000000ff */
[----:B------:R-:W-:Y:S01]  /*173fe0*/  ULDC UR7, c[0x0][0x228] ;  /* 0x00008a0000077ab9 */ /* 0x000fe20000000800 */
[----:B0-----:R-:W-:Y:S02]  /*173ff0*/  PRMT R0, R54, 0x7773, RZ ;  /* 0x0000777336007816 */ /* 0x001fe400000000ff */
[----:B-1----:R-:W-:-:S03]  /*174000*/  PRMT R2, R60, 0x7770, RZ ;  /* 0x000077703c027816 */ /* 0x002fc600000000ff */
[----:B------:R0:W-:Y:S04]  /*174010*/  @P0 STG.E.U8 desc[UR4][R28.64], R0 ;  /* 0x000000001c000986 */ /* 0x0001e8000c101104 */
[----:B------:R1:W-:Y:S01]  /*174020*/  @P2 STG.E.U8 desc[UR4][R38.64], R2 ;  /* 0x0000000226002986 */ /* 0x0003e2000c101104 */
[----:B------:R-:W-:Y:S01]  /*174030*/  ISETP.LT.AND P2, PT, R42, UR6, !P3 ;  /* 0x000000062a007c0c */ /* 0x000fe2000df41270 */
[----:B------:R-:W-:Y:S02]  /*174040*/  ULDC UR6, c[0x0][0x228] ;  /* 0x00008a0000067ab9 */ /* 0x000fe40000000800 */
[----:B------:R-:W-:Y:S01]  /*174050*/  ISETP.LT.AND P6, PT, R55, UR6, !P3 ;  /* 0x0000000637007c0c */ /* 0x000fe2000dfc1270 */
[----:B------:R-:W-:Y:S01]  /*174060*/  ULDC UR6, c[0x0][0x228] ;  /* 0x00008a0000067ab9 */ /* 0x000fe20000000800 */
[----:B0-----:R-:W-:-:S02]  /*174070*/  VIADD R0, R61, 0xff ;  /* 0x000000ff3d007836 */ /* 0x001fc40000000000 */
[----:B------:R-:W4:Y:S04]  /*174080*/  LDL.LU R61, [R1+0x5b7c] ;  /* 0x005b7c00013d7983 */ /* 0x000f280000300800 */
[----:B------:R-:W4:Y:S01]  /*174090*/  LDL.LU.64 R24, [R1+0x880] ;  /* 0x0008800001187983 */ /* 0x000f220000300a00 */
[----:B-1----:R-:W-:Y:S02]  /*1740a0*/  PRMT R2, R60, 0x7771, RZ ;  /* 0x000077713c027816 */ /* 0x002fe400000000ff */
[----:B------:R-:W-:Y:S02]  /*1740b0*/  ISETP.GE.AND P0, PT, R0, UR11, PT ;  /* 0x0000000b00007c0c */ /* 0x000fe4000bf06270 */
[----:B------:R-:W-:Y:S01]  /*1740c0*/  PRMT R0, R60, 0x7772, RZ ;  /* 0x000077723c007816 */ /* 0x000fe200000000ff */
[----:B------:R-:W4:Y:S04]  /*1740d0*/  LDL.LU.64 R38, [R1+0x878] ;  /* 0x0008780001267983 */ /* 0x000f280000300a00 */
[----:B------:R-:W4:Y:S04]  /*1740e0*/  LDL.LU.64 R26, [R1+0x870] ;  /* 0x00087000011a7983 */ /* 0x000f280000300a00 */
[----:B------:R-:W4:Y:S04]  /*1740f0*/  LDL.LU R60, [R1+0x5b78] ;  /* 0x005b7800013c7983 */ /* 0x000f280000300800 */
[----:B--2---:R0:W-:Y:S04]  /*174100*/  @P4 STG.E.U8 desc[UR4][R52.64], R2 ;  /* 0x0000000234004986 */ /* 0x0041e8000c101104 */
[----:B------:R-:W-:Y:S04]  /*174110*/  @P5 STG.E.U8 desc[UR4][R30.64], R0 ;  /* 0x000000001e005986 */ /* 0x000fe8000c101104 */
[----:B---3--:R-:W-:Y:S04]  /*174120*/  @P2 STG.E.U8 desc[UR4][R32.64], R3 ;  /* 0x0000000320002986 */ /* 0x008fe8000c101104 */
[----:B0-----:R-:W2:Y:S04]  /*174130*/  LDL.LU.64 R52, [R1+0x868] ;  /* 0x0008680001347983 */ /* 0x001ea80000300a00 */
[----:B------:R0:W-:Y:S04]  /*174140*/  @P6 STG.E.U8 desc[UR4][R56.64], R4 ;  /* 0x0000000438006986 */ /* 0x0001e8000c101104 */
[----:B0-----:R-:W3:Y:S01]  /*174150*/  LDL.LU.64 R56, [R1+0x858] ;  /* 0x0008580001387983 */ /* 0x001ee20000300a00 */
[----:B------:R-:W-:Y:S01]  /*174160*/  ISETP.LT.AND P2, PT, R58, UR6, !P3 ;  /* 0x000000063a007c0c */ /* 0x000fe2000df41270 */
[----:B------:R-:W-:Y:S01]  /*174170*/  ULDC UR6, c[0x0][0x228] ;  /* 0x00008a0000067ab9 */ /* 0x000fe20000000800 */
[----:B------:R-:W-:-:S02]  /*174180*/  PRMT R0, R46, 0x7771, RZ ;  /* 0x000077712e007816 */ /* 0x000fc400000000ff */
[----:B------:R-:W-:Y:S01]  /*174190*/  ISETP.LT.AND P4, PT, R43, UR6, !P3 ;  /* 0x000000062b007c0c */ /* 0x000fe2000df81270 */
[----:B------:R-:W3:Y:S01]  /*1741a0*/  LDL.LU.64 R28, [R1+0x848] ;  /* 0x00084800011c7983 */ /* 0x000ee20000300a00 */
[----:B------:R-:W-:-:S03]  /*1741b0*/  ULDC UR6, c[0x0][0x228] ;  /* 0x00008a0000067ab9 */ /* 0x000fc60000000800 */
[----:B------:R-:W3:Y:S01]  /*1741c0*/  LDL.LU R54, [R1+0x68c] ;  /* 0x00068c0001367983 */ /* 0x000ee20000300800 */
[----:B------:R-:W-:Y:S02]  /*1741d0*/  ISETP.LT.AND P3, PT, R37, UR7, !P3 ;  /* 0x0000000725007c0c */ /* 0x000fe4000df61270 */
[C---:B------:R-:W-:Y:S01]  /*1741e0*/  ISETP.LT.AND P6, PT, R59.reuse, UR6, !P1 ;  /* 0x000000063b007c0c */ /* 0x040fe2000cfc1270 */
[----:B------:R-:W3:Y:S01]  /*1741f0*/  LDL.LU.64 R30, [R1+0x838] ;  /* 0x00083800011e7983 */ /* 0x000ee20000300a00 */
[----:B------:R-:W-:Y:S01]  /*174200*/  ULDC UR6, c[0x0][0x228] ;  /* 0x00008a0000067ab9 */ /* 0x000fe20000000800 */
[C---:B------:R-:W-:Y:S02]  /*174210*/  PRMT R2, R46.reuse, 0x7772, RZ ;  /* 0x000077722e027816 */ /* 0x040fe400000000ff */
[----:B------:R-:W-:Y:S01]  /*174220*/  PRMT R46, R46, 0x7773, RZ ;  /* 0x000077732e2e7816 */ /* 0x000fe200000000ff */
[----:B------:R-:W3:Y:S01]  /*174230*/  LDL.LU.64 R32, [R1+0x828] ;  /* 0x0008280001207983 */ /* 0x000ee20000300a00 */
[----:B------:R-:W-:Y:S01]  /*174240*/  ISETP.LT.AND P5, PT, R59, UR8, !P0 ;  /* 0x000000083b007c0c */ /* 0x000fe2000c7a1270 */
[----:B------:R-:W-:-:S02]  /*174250*/  ULDC UR7, c[0x0][0x228] ;  /* 0x00008a0000077ab9 */ /* 0x000fc40000000800 */
[----:B----4-:R-:W-:Y:S01]  /*174260*/  @P2 STG.E.U8 desc[UR4][R24.64], R0 ;  /* 0x0000000018002986 */ /* 0x010fe2000c101104 */
[----:B------:R-:W-:Y:S02]  /*174270*/  ISETP.LT.AND P2, PT, R36, UR6, !P1 ;  /* 0x0000000624007c0c */ /* 0x000fe4000cf41270 */
[C---:B------:R-:W-:Y:S02]  /*174280*/  PRMT R3, R61.reuse, 0x7770, RZ ;  /* 0x000077703d037816 */ /* 0x040fe400000000ff */
[----:B------:R-:W-:Y:S01]  /*174290*/  PRMT R4, R61, 0x7771, RZ ;  /* 0x000077713d047816 */ /* 0x000fe200000000ff */
[----:B------:R0:W-:Y:S04]  /*1742a0*/  @P4 STG.E.U8 desc[UR4][R38.64], R2 ;  /* 0x0000000226004986 */ /* 0x0001e8000c101104 */
[----:B------:R-:W-:Y:S01]  /*1742b0*/  @P3 STG.E.U8 desc[UR4][R26.64], R46 ;  /* 0x0000002e1a003986 */ /* 0x000fe2000c101104 */
[----:B------:R-:W-:-:S03]  /*1742c0*/  ULDC UR6, c[0x0][0x228] ;  /* 0x00008a0000067ab9 */ /* 0x000fc60000000800 */
[----:B0-----:R-:W4:Y:S01]  /*1742d0*/  LDL.LU.64 R38, [R1+0x818] ;  /* 0x0008180001267983 */ /* 0x001f220000300a00 */
[C---:B------:R-:W-:Y:S02]  /*1742e0*/  PRMT R0, R61.reuse, 0x7772, RZ ;  /* 0x000077723d007816 */ /* 0x040fe400000000ff */
[----:B------:R-:W-:Y:S01]  /*1742f0*/  PRMT R2, R61, 0x7773, RZ ;  /* 0x000077733d027816 */ /* 0x000fe200000000ff */
[----:B--2---:R0:W-:Y:S04]  /*174300*/  @P6 STG.E.U8 desc[UR4][R52.64], R3 ;  /* 0x0000000334006986 */ /* 0x0041e8000c101104 */
[----:B0-----:R-:W2:Y:S04]  /*174310*/  LDL.LU.64 R52, [R1+0x808] ;  /* 0x0008080001347983 */ /* 0x001ea80000300a00 */
[----:B------:R-:W2:Y:S04]  /*174320*/  LDL.LU R59, [R1+0x6ec] ;  /* 0x0006ec00013b7983 */ /* 0x000ea80000300800 */
[----:B---3--:R0:W-:Y:S04]  /*174330*/  @P2 STG.E.U8 desc[UR4][R56.64], R4 ;  /* 0x0000000438002986 */ /* 0x0081e8000c101104 */
[----:B0-----:R-:W3:Y:S04]  /*174340*/  LDL.LU.64 R56, [R1+0x860] ;  /* 0x0008600001387983 */ /* 0x001ee80000300a00 */
[----:B------:R-:W3:Y:S01]  /*174350*/  LDL.LU R61, [R1+0x5b74] ;  /* 0x005b7400013d7983 */ /* 0x000ee20000300800 */
[----:B------:R-:W-:Y:S01]  /*174360*/  ISETP.LT.AND P3, PT, R35, UR6, !P1 ;  /* 0x0000000623007c0c */ /* 0x000fe2000cf61270 */
[----:B------:R-:W-:-:S02]  /*174370*/  ULDC UR6, c[0x0][0x228] ;  /* 0x00008a0000067ab9 */ /* 0x000fc40000000800 */
[----:B------:R-:W-:Y:S01]  /*174380*/  ISETP.LT.AND P4, PT, R42, UR6, !P1 ;  /* 0x000000062a007c0c */ /* 0x000fe2000cf81270 */
[----:B------:R-:W-:Y:S02]  /*174390*/  ULDC UR6, c[0x0][0x228] ;  /* 0x00008a0000067ab9 */ /* 0x000fe40000000800 */
[----:B------:R-:W-:Y:S01]  /*1743a0*/  ISETP.LT.AND P2, PT, R36, UR6, !P0 ;  /* 0x0000000624007c0c */ /* 0x000fe2000c741270 */
[----:B------:R-:W-:Y:S01]  /*1743b0*/  ULDC UR6, c[0x0][0x228] ;  /* 0x00008a0000067ab9 */ /* 0x000fe20000000800 */
[----:B------:R-:W-:Y:S02]  /*1743c0*/  ISETP.LT.AND P6, PT, R55, UR7, !P1 ;  /* 0x0000000737007c0c */ /* 0x000fe4000cfc1270 */
[C---:B------:R-:W-:Y:S02]  /*1743d0*/  PRMT R3, R54.reuse, 0x7770, RZ ;  /* 0x0000777036037816 */ /* 0x040fe400000000ff */
[----:B------:R-:W-:Y:S01]  /*1743e0*/  PRMT R4, R54, 0x7771, RZ ;  /* 0x0000777136047816 */ /* 0x000fe200000000ff */
[----:B------:R-:W-:Y:S01]  /*1743f0*/  ULDC UR7, c[0x0][0x228] ;  /* 0x00008a0000077ab9 */ /* 0x000fe20000000800 */
[----:B------:R0:W-:Y:S01]  /*174400*/  @P3 STG.E.U8 desc[UR4][R28.64], R0 ;  /* 0x000000001c003986 */ /* 0x0001e2000c101104 */
[----:B------:R-:W-:Y:S01]  /*174410*/  ISETP.LT.AND P3, PT, R58, UR6, !P1 ;  /* 0x000000063a007c0c */ /* 0x000fe2000cf61270 */
[----:B------:R-:W-:-:S02]  /*174420*/  ULDC UR6, c[0x0][0x228] ;  /* 0x00008a0000067ab9 */ /* 0x000fc40000000800 */
[----:B------:R-:W-:Y:S01]  /*174430*/  @P4 STG.E.U8 desc[UR4][R30.64], R2 ;  /* 0x000000021e004986 */ /* 0x000fe2000c101104 */
[----:B------:R-:W-:Y:S01]  /*174440*/  ISETP.LT.AND P4, PT, R43, UR6, !P1 ;  /* 0x000000062b007c0c */ /* 0x000fe2000cf81270 */
[----:B------:R-:W-:Y:S02]  /*174450*/  ULDC UR6, c[0x0][0x228] ;  /* 0x00008a0000067ab9 */ /* 0x000fe40000000800 */
[----:B------:R-:W-:Y:S01]  /*174460*/  ISETP.LT.AND P1, PT, R37, UR6, !P1 ;  /* 0x0000000625007c0c */ /* 0x000fe2000cf21270 */
[----:B------:R1:W-:Y:S01]  /*174470*/  @P6 STG.E.U8 desc[UR4][R32.64], R3 ;  /* 0x0000000320006986 */ /* 0x0003e2000c101104 */
[----:B------:R-:W-:Y:S01]  /*174480*/  ULDC UR6, c[0x0][0x228] ;  /* 0x00008a0000067ab9 */ /* 0x000fe20000000800 */
[C---:B0-----:R-:W-:Y:S02]  /*174490*/  PRMT R0, R54.reuse, 0x7772, RZ ;  /* 0x0000777236007816 */ /* 0x041fe400000000ff */
[----:B-1----:R-:W-:Y:S01]  /*1744a0*/  PRMT R3, R54, 0x7773, RZ ;  /* 0x0000777336037816 */ /* 0x002fe200000000ff */
[----:B----4-:R0:W-:Y:S01]  /*1744b0*/  @P3 STG.E.U8 desc[UR4][R38.64], R4 ;  /* 0x0000000426003986 */ /* 0x0101e2000c101104 */
[----:B------:R-:W-:Y:S01]  /*1744c0*/  ISETP.LT.AND P3, PT, R42, UR6, !P0 ;  /* 0x000000062a007c0c */ /* 0x000fe2000c761270 */
[----:B------:R-:W-:Y:S01]  /*1744d0*/  ULDC UR6, c[0x0][0x228] ;  /* 0x00008a0000067ab9 */ /* 0x000fe20000000800 */
[----:B------:R-:W-:Y:S01]  /*1744e0*/  ISETP.LT.AND P6, PT, R35, UR7, !P0 ;  /* 0x0000000723007c0c */ /* 0x000fe2000c7c1270 */
[----:B--2---:R1:W-:Y:S01]  /*1744f0*/  @P4 STG.E.U8 desc[UR4][R52.64], R0 ;  /* 0x0000000034004986 */ /* 0x0043e2000c101104 */
[----:B------:R-:W-:-:S02]  /*174500*/  ISETP.LT.AND P4, PT, R55, UR6, !P0 ;  /* 0x0000000637007c0c */ /* 0x000fc4000c781270 */
[C---:B------:R-:W-:Y:S01]  /*174510*/  PRMT R2, R59.reuse, 0x7770, RZ ;  /* 0x000077703b027816 */ /* 0x040fe200000000ff */
[----:B------:R-:W-:Y:S01]  /*174520*/  ULDC UR6, c[0x0][0x228] ;  /* 0x00008a0000067ab9 */ /* 0x000fe20000000800 */
[C---:B0-----:R-:W-:Y:S02]  /*174530*/  PRMT R4, R59.reuse, 0x7771, RZ ;  /* 0x000077713b047816 */ /* 0x041fe400000000ff */
[----:B------:R-:W-:Y:S01]  /*174540*/  PRMT R5, R59, 0x7772, RZ ;  /* 0x000077723b057816 */ /* 0x000fe200000000ff */
[----:B---3--:R-:W-:Y:S01]  /*174550*/  @P1 STG.E.U8 desc[UR4][R60.64], R3 ;  /* 0x000000033c001986 */ /* 0x008fe2000c101104 */
[----:B------:R-:W-:Y:S01]  /*174560*/  ISETP.LT.AND P1, PT, R58, UR6, !P0 ;  /* 0x000000063a007c0c */ /* 0x000fe2000c721270 */
[----:B------:R-:W-:Y:S02]  /*174570*/  ULDC UR6, c[0x0][0x228] ;  /* 0x00008a0000067ab9 */ /* 0x000fe40000000800 */
[----:B------:R0:W-:Y:S01]  /*174580*/  @P5 STG.E.U8 desc[UR4][R56.64], R2 ;  /* 0x0000000238005986 */ /* 0x0001e2000c101104 */
[----:B------:R-:W-:-:S02]  /*174590*/  ISETP.LT.AND P5, PT, R43, UR6, !P0 ;  /* 0x000000062b007c0c */ /* 0x000fc4000c7a1270 */
[----:B-1----:R-:W-:Y:S01]  /*1745a0*/  PRMT R0, R59, 0x7773, RZ ;  /* 0x000077733b007816 */ /* 0x002fe200000000ff */
[----:B------:R-:W2:Y:S04]  /*1745b0*/  LDL.LU.64 R38, [R1+0x850] ;  /* 0x0008500001267983 */ /* 0x000ea80000300a00 */
[----:B------:R-:W3:Y:S04]  /*1745c0*/  LDL.LU.64 R42, [R1+0x840] ;  /* 0x00084000012a7983 */ /* 0x000ee80000300a00 */
[----:B------:R-:W4:Y:S04]  /*1745d0*/  LDL.LU.64 R52, [R1+0x830] ;  /* 0x0008300001347983 */ /* 0x000f280000300a00 */
[----:B------:R-:W4:Y:S04]  /*1745e0*/  LDL.LU.64 R54, [R1+0x820] ;  /* 0x0008200001367983 */ /* 0x000f280000300a00 */
[----:B0-----:R-:W4:Y:S04]  /*1745f0*/  LDL.LU.64 R56, [R1+0x810] ;  /* 0x0008100001387983 */ /* 0x001f280000300a00 */
[----:B------:R-:W4:Y:S01]  /*174600*/  LDL.LU.64 R58, [R1+0x800] ;  /* 0x00080000013a7983 */ /* 0x000f220000300a00 */
[----:B------:R-:W-:-:S02]  /*174610*/  PRMT R2, R47, 0x7770, RZ ;  /* 0x000077702f027816 */ /* 0x000fc400000000ff */
[C---:B------:R-:W-:Y:S02]  /*174620*/  PRMT R3, R47.reuse, 0x7771, RZ ;  /* 0x000077712f037816 */ /* 0x040fe400000000ff */
[----:B------:R-:W-:Y:S02]  /*174630*/  PRMT R6, R47, 0x7772, RZ ;  /* 0x000077722f067816 */ /* 0x000fe400000000ff */
[----:B------:R-:W-:Y:S02]  /*174640*/  ISETP.LT.AND P0, PT, R37, UR6, !P0 ;  /* 0x0000000625007c0c */ /* 0x000fe4000c701270 */
[----:B------:R-:W-:Y:S01]  /*174650*/  PRMT R47, R47, 0x7773, RZ ;  /* 0x000077732f2f7816 */ /* 0x000fe200000000ff */
[----:B--2---:R0:W-:Y:S04]  /*174660*/  @P2 STG.E.U8 desc[UR4][R38.64], R4 ;  /* 0x0000000426002986 */ /* 0x0041e8000c101104 */
[----:B---3--:R0:W-:Y:S04]  /*174670*/  @P6 STG.E.U8 desc[UR4][R42.64], R5 ;  /* 0x000000052a006986 */ /* 0x0081e8000c101104 */
[----:B----4-:R0:W-:Y:S04]  /*174680*/  @P3 STG.E.U8 desc[UR4][R52.64], R0 ;  /* 0x0000000034003986 */ /* 0x0101e8000c101104 */
[----:B------:R0:W-:Y:S04]  /*174690*/  @P4 STG.E.U8 desc[UR4][R54.64], R2 ;  /* 0x0000000236004986 */ /* 0x0001e8000c101104 */
[----:B------:R0:W-:Y:S04]  /*1746a0*/  @P1 STG.E.U8 desc[UR4][R56.64], R3 ;  /* 0x0000000338001986 */ /* 0x0001e8000c101104 */
[----:B------:R0:W-:Y:S01]  /*1746b0*/  @P5 STG.E.U8 desc[UR4][R58.64], R6 ;  /* 0x000000063a005986 */ /* 0x0001e2000c101104 */
[----:B------:R-:W-:Y:S05]  /*1746c0*/  @!P0 EXIT ;  /* 0x000000000000894d */ /* 0x000fea0003800000 */
[----:B0-----:R-:W2:Y:S04]  /*1746d0*/  LDL.LU.64 R58, [R1+0x8] ;  /* 0x00000800013a7983 */ /* 0x001ea80000300a00 */
[----:B--2---:R-:W-:Y:S01]  /*1746e0*/  STG.E.U8 desc[UR4][R58.64], R47 ;  /* 0x0000002f3a007986 */ /* 0x004fe2000c101104 */
[----:B------:R-:W-:Y:S05]  /*1746f0*/  EXIT ;  /* 0x000000000000794d */ /* 0x000fea0003800000 */
.L_x_2:
[----:B------:R-:W-:-:S00]  /*174700*/  BRA `(.L_x_2) ;  /* 0xfffffffc00fc7947 */ /* 0x000fc0000383ffff */
[----:B------:R-:W-:-:S00]  /*174710*/  NOP ;  /* 0x0000000000007918 */ /* 0x000fc00000000000 */
        /* <DEDUP_REMOVED lines=14> */
.L_x_3:


//--------------------- .nv.shared.matmul_kernel  --------------------------
	.section	.nv.shared.matmul_kernel,"aw",@nobits
	.sectionflags	@""
	.align	16
	.zero		1024


//--------------------- .nv.shared.reserved.0     --------------------------
	.section	.nv.shared.reserved.0,"aw",@nobits
	.weak		__nv_reservedSMEM_offset_0_alias
	.size		__nv_reservedSMEM_offset_0_alias, 0, 0
	.other		__nv_reservedSMEM_offset_0_alias,@"STO_CUDA_RESERVED_SHARED STV_DEFAULT"
__nv_reservedSMEM_offset_0_alias:
	.zero		0


//--------------------- .nv.constant0.matmul_kernel --------------------------
	.section	.nv.constant0.matmul_kernel,"a",@progbits
	.sectionflags	@""
	.align	4
.nv.constant0.matmul_kernel:
	.zero		608


//--------------------- SYMBOLS --------------------------

	.type		.nv.reservedSmem.offset0,@object
	.size		.nv.reservedSmem.offset0,0x4
